def matmul_kernel(
    a_ptr,
    b_ptr,
    c_ptr,
    M,
    N,
    K,
    stride_am,
    stride_ak,
    stride_bk,
    stride_bn,
    stride_cm,
    stride_cn,
    BLOCK_M: tl.constexpr,
    BLOCK_N: tl.constexpr,
    BLOCK_K: tl.constexpr,
    GROUP_M: tl.constexpr,
):
    pid = tl.program_id(axis=0)
    num_pid_m = tl.cdiv(M, BLOCK_M)
    num_pid_n = tl.cdiv(N, BLOCK_N)
    num_pid_in_group = GROUP_M * num_pid_n
    group_id = pid // num_pid_in_group
    first_pid_m = group_id * GROUP_M
    group_size_m = min(num_pid_m - first_pid_m, GROUP_M)
    pid_m = first_pid_m + ((pid % num_pid_in_group) % group_size_m)
    pid_n = (pid % num_pid_in_group) // group_size_m

    offs_am = (pid_m * BLOCK_M + tl.arange(0, BLOCK_M)) % M
    offs_bn = (pid_n * BLOCK_N + tl.arange(0, BLOCK_N)) % N
    offs_k = tl.arange(0, BLOCK_K)
    a_ptrs = a_ptr + offs_am[:, None] * stride_am + offs_k[None, :] * stride_ak
    b_ptrs = b_ptr + offs_k[:, None] * stride_bk + offs_bn[None, :] * stride_bn

    acc = tl.zeros((BLOCK_M, BLOCK_N), dtype=tl.float32)
    for kk in range(0, tl.cdiv(K, BLOCK_K)):
        a = tl.load(a_ptrs, mask=offs_k[None, :] < K - kk * BLOCK_K, other=0.0)
        b = tl.load(b_ptrs, mask=offs_k[:, None] < K - kk * BLOCK_K, other=0.0)
        acc = tl.dot(a, b, acc)
        a_ptrs += BLOCK_K * stride_ak
        b_ptrs += BLOCK_K * stride_bk

    c = acc.to(c_ptr.dtype.element_ty)
    offs_cm = pid_m * BLOCK_M + tl.arange(0, BLOCK_M)
    offs_cn = pid_n * BLOCK_N + tl.arange(0, BLOCK_N)
    c_ptrs = c_ptr + offs_cm[:, None] * stride_cm + offs_cn[None, :] * stride_cn
    mask = (offs_cm[:, None] < M) & (offs_cn[None, :] < N)
    tl.store(c_ptrs, c, mask=mask)

# config = {"BLOCK_K": 64, "BLOCK_M": 512, "BLOCK_N": 128, "GROUP_M": 8, "arch": "sm_90", "dtype": "fp8e5m2", "num_ctas": 1, "num_stages": 3, "num_warps": 1}
# arch = sm_90


// ===== COMPILED SASS (sm_90a) =====

	.target	sm_90a

	.elftype	@"ET_EXEC"


//--------------------- .note.nv.tkinfo           --------------------------
	.section	.note.nv.tkinfo,"",@"SHT_NOTE"
	.sectionflags	@"SHF_NOTE_NV_TKINFO"
	.tkinfo
        /*0018*/ 	.word	0x00000002
        /*0030*/ 	.string	""
        /*0030*/ 	.string	"ptxas"
        /*0030*/ 	.string	"Cuda compilation tools, release 13.0, V13.0.88"
        /*0030*/ 	.string	"Build cuda_13.0.r13.0/compiler.36424714_0"
        /*0030*/ 	.string	"-v  -suppress-debug-info  -lineinfo  -arch sm_90a "



//--------------------- .note.nv.cuinfo           --------------------------
	.section	.note.nv.cuinfo,"",@"SHT_NOTE"
	.sectionflags	@"SHF_NOTE_NV_CUINFO"
        /*0018*/ 	.short	0x0002
        /*001a*/ 	.short	0x005a
        /*001c*/ 	.short	0x0082
	.zero		2


//--------------------- .nv.info                  --------------------------
	.section	.nv.info,"",@"SHT_CUDA_INFO"
	.align	4


	//----- nvinfo : EIATTR_REGCOUNT
	.align		4
        /*0000*/ 	.byte	0x04, 0x2f
        /*0002*/ 	.short	(.L_1 - .L_0)
	.align		4
.L_0:
        /*0004*/ 	.word	index@(matmul_kernel)
        /*0008*/ 	.word	0x00000040


	//----- nvinfo : EIATTR_FRAME_SIZE
	.align		4
.L_1:
        /*000c*/ 	.byte	0x04, 0x11
        /*000e*/ 	.short	(.L_3 - .L_2)
	.align		4
.L_2:
        /*0010*/ 	.word	index@(matmul_kernel)
        /*0014*/ 	.word	0x00009200


	//----- nvinfo : EIATTR_MIN_STACK_SIZE
	.align		4
.L_3:
        /*0018*/ 	.byte	0x04, 0x12
        /*001a*/ 	.short	(.L_5 - .L_4)
	.align		4
.L_4:
        /*001c*/ 	.word	index@(matmul_kernel)
        /*0020*/ 	.word	0x00009200
.L_5:


//--------------------- .nv.compat                --------------------------
	.section	.nv.compat,"",@"SHT_CUDA_COMPAT_INFO"
	.align	4
        /*0000*/ 	.byte	0x02, 0x09, 0x01, 0x00, 0x02, 0x02, 0x02, 0x00, 0x02, 0x05, 0x05, 0x00, 0x03, 0x07, 0x01, 0x01
        /*0010*/ 	.byte	0x02, 0x03, 0x00, 0x00, 0x02, 0x06, 0x01, 0x00, 0x04, 0x0b, 0x08, 0x00, 0x00, 0x00, 0x00, 0x00
        /*0020*/ 	.byte	0x00, 0x00, 0x00, 0x00


//--------------------- .nv.info.matmul_kernel    --------------------------
	.section	.nv.info.matmul_kernel,"",@"SHT_CUDA_INFO"
	.sectionflags	@""
	.align	4


	//----- nvinfo : EIATTR_CUDA_API_VERSION
	.align		4
        /*0000*/ 	.byte	0x04, 0x37
        /*0002*/ 	.short	(.L_7 - .L_6)
.L_6:
        /*0004*/ 	.word	0x00000082


	//----- nvinfo : EIATTR_KPARAM_INFO
	.align		4
.L_7:
        /*0008*/ 	.byte	0x04, 0x17
        /*000a*/ 	.short	(.L_9 - .L_8)
.L_8:
        /*000c*/ 	.word	0x00000000
        /*0010*/ 	.short	0x000d
        /*0012*/ 	.short	0x0048
        /*0014*/ 	.byte	0x00, 0xf4, 0x21, 0x00


	//----- nvinfo : EIATTR_KPARAM_INFO
	.align		4
.L_9:
        /*0018*/ 	.byte	0x04, 0x17
        /*001a*/ 	.short	(.L_11 - .L_10)
.L_10:
        /*001c*/ 	.word	0x00000000
        /*0020*/ 	.short	0x000c
        /*0022*/ 	.short	0x0040
        /*0024*/ 	.byte	0x00, 0xf4, 0x21, 0x00


	//----- nvinfo : EIATTR_KPARAM_INFO
	.align		4
.L_11:
        /*0028*/ 	.byte	0x04, 0x17
        /*002a*/ 	.short	(.L_13 - .L_12)
.L_12:
        /*002c*/ 	.word	0x00000000
        /*0030*/ 	.short	0x000b
        /*0032*/ 	.short	0x0038
        /*0034*/ 	.byte	0x00, 0xf0, 0x11, 0x00


	//----- nvinfo : EIATTR_KPARAM_INFO
	.align		4
.L_13:
        /*0038*/ 	.byte	0x04, 0x17
        /*003a*/ 	.short	(.L_15 - .L_14)
.L_14:
        /*003c*/ 	.word	0x00000000
        /*0040*/ 	.short	0x000a
        /*0042*/ 	.short	0x0034
        /*0044*/ 	.byte	0x00, 0xf0, 0x11, 0x00


	//----- nvinfo : EIATTR_KPARAM_INFO
	.align		4
.L_15:
        /*0048*/ 	.byte	0x04, 0x17
        /*004a*/ 	.short	(.L_17 - .L_16)
.L_16:
        /*004c*/ 	.word	0x00000000
        /*0050*/ 	.short	0x0009
        /*0052*/ 	.short	0x0030
        /*0054*/ 	.byte	0x00, 0xf0, 0x11, 0x00


	//----- nvinfo : EIATTR_KPARAM_INFO
	.align		4
.L_17:
        /*0058*/ 	.byte	0x04, 0x17
        /*005a*/ 	.short	(.L_19 - .L_18)
.L_18:
        /*005c*/ 	.word	0x00000000
        /*0060*/ 	.short	0x0008
        /*0062*/ 	.short	0x002c
        /*0064*/ 	.byte	0x00, 0xf0, 0x11, 0x00


	//----- nvinfo : EIATTR_KPARAM_INFO
	.align		4
.L_19:
        /*0068*/ 	.byte	0x04, 0x17
        /*006a*/ 	.short	(.L_21 - .L_20)
.L_20:
        /*006c*/ 	.word	0x00000000
        /*0070*/ 	.short	0x0007
        /*0072*/ 	.short	0x0028
        /*0074*/ 	.byte	0x00, 0xf0, 0x11, 0x00


	//----- nvinfo : EIATTR_KPARAM_INFO
	.align		4
.L_21:
        /*0078*/ 	.byte	0x04, 0x17
        /*007a*/ 	.short	(.L_23 - .L_22)
.L_22:
        /*007c*/ 	.word	0x00000000
        /*0080*/ 	.short	0x0006
        /*0082*/ 	.short	0x0024
        /*0084*/ 	.byte	0x00, 0xf0, 0x11, 0x00


	//----- nvinfo : EIATTR_KPARAM_INFO
	.align		4
.L_23:
        /*0088*/ 	.byte	0x04, 0x17
        /*008a*/ 	.short	(.L_25 - .L_24)
.L_24:
        /*008c*/ 	.word	0x00000000
        /*0090*/ 	.short	0x0005
        /*0092*/ 	.short	0x0020
        /*0094*/ 	.byte	0x00, 0xf0, 0x11, 0x00


	//----- nvinfo : EIATTR_KPARAM_INFO
	.align		4
.L_25:
        /*0098*/ 	.byte	0x04, 0x17
        /*009a*/ 	.short	(.L_27 - .L_26)
.L_26:
        /*009c*/ 	.word	0x00000000
        /*00a0*/ 	.short	0x0004
        /*00a2*/ 	.short	0x001c
        /*00a4*/ 	.byte	0x00, 0xf0, 0x11, 0x00


	//----- nvinfo : EIATTR_KPARAM_INFO
	.align		4
.L_27:
        /*00a8*/ 	.byte	0x04, 0x17
        /*00aa*/ 	.short	(.L_29 - .L_28)
.L_28:
        /*00ac*/ 	.word	0x00000000
        /*00b0*/ 	.short	0x0003
        /*00b2*/ 	.short	0x0018
        /*00b4*/ 	.byte	0x00, 0xf0, 0x11, 0x00


	//----- nvinfo : EIATTR_KPARAM_INFO
	.align		4
.L_29:
        /*00b8*/ 	.byte	0x04, 0x17
        /*00ba*/ 	.short	(.L_31 - .L_30)
.L_30:
        /*00bc*/ 	.word	0x00000000
        /*00c0*/ 	.short	0x0002
        /*00c2*/ 	.short	0x0010
        /*00c4*/ 	.byte	0x00, 0xf4, 0x21, 0x00


	//----- nvinfo : EIATTR_KPARAM_INFO
	.align		4
.L_31:
        /*00c8*/ 	.byte	0x04, 0x17
        /*00ca*/ 	.short	(.L_33 - .L_32)
.L_32:
        /*00cc*/ 	.word	0x00000000
        /*00d0*/ 	.short	0x0001
        /*00d2*/ 	.short	0x0008
        /*00d4*/ 	.byte	0x00, 0xf4, 0x21, 0x00


	//----- nvinfo : EIATTR_KPARAM_INFO
	.align		4
.L_33:
        /*00d8*/ 	.byte	0x04, 0x17
        /*00da*/ 	.short	(.L_35 - .L_34)
.L_34:
        /*00dc*/ 	.word	0x00000000
        /*00e0*/ 	.short	0x0000
        /*00e2*/ 	.short	0x0000
        /*00e4*/ 	.byte	0x00, 0xf4, 0x21, 0x00


	//----- nvinfo : EIATTR_SPARSE_MMA_MASK
	.align		4
.L_35:
        /*00e8*/ 	.byte	0x03, 0x50
        /*00ea*/ 	.short	0x0000


	//----- nvinfo : EIATTR_MAXREG_COUNT
	.align		4
        /*00ec*/ 	.byte	0x03, 0x1b
        /*00ee*/ 	.short	0x00ff


	//----- nvinfo : EIATTR_NUM_BARRIERS
	.align		4
        /*00f0*/ 	.byte	0x02, 0x4c
        /*00f2*/ 	.byte	0x01
	.zero		1


	//----- nvinfo : EIATTR_ANNOTATIONS
	.align		4
        /*00f4*/ 	.byte	0x04, 0x55
        /*00f6*/ 	.short	(.L_37 - .L_36)


	//   ....[0]....
.L_36:
        /*00f8*/ 	.word	0x00000001
        /*00fc*/ 	.byte	0x90, 0x00, 0x00, 0x00, 0x01, 0x00, 0x00, 0x00, 0xc0, 0x00, 0x00, 0x00, 0x01, 0x00, 0x00, 0x00
        /* <DEDUP_REMOVED lines=1073> */
        /*441c*/ 	.byte	0xb0, 0x94, 0x00, 0x00, 0x01, 0x00, 0x00, 0x00, 0xd0, 0x94, 0x00, 0x00


	//----- nvinfo : EIATTR_MERCURY_ISA_VERSION
	.align		4
.L_37:
        /*4428*/ 	.byte	0x03, 0x5f
        /*442a*/ 	.short	0x0101


	//----- nvinfo : EIATTR_COOP_GROUP_MASK_REGIDS
	.align		4
        /*442c*/ 	.byte	0x04, 0x29
        /*442e*/ 	.short	(.L_39 - .L_38)


	//   ....[0]....
.L_38:
        /*4430*/ 	.word	0xffffffff


	//   ....[1]....
        /*4434*/ 	.word	0xffffffff


	//   ....[2]....
        /*4438*/ 	.word	0xffffffff


	//   ....[3]....
        /*443c*/ 	.word	0xffffffff


	//   ....[4]....
        /*4440*/ 	.word	0xffffffff


	//   ....[5]....
        /*4444*/ 	.word	0xffffffff


	//   ....[6]....
        /*4448*/ 	.word	0xffffffff


	//   ....[7]....
        /*444c*/ 	.word	0xffffffff


	//   ....[8]....
        /*4450*/ 	.word	0xffffffff


	//   ....[9]....
        /*4454*/ 	.word	0xffffffff


	//   ....[10]....
        /*4458*/ 	.word	0xffffffff


	//   ....[11]....
        /*445c*/ 	.word	0xffffffff


	//   ....[12]....
        /*4460*/ 	.word	0xffffffff


	//   ....[13]....
        /*4464*/ 	.word	0xffffffff


	//   ....[14]....
        /*4468*/ 	.word	0xffffffff


	//   ....[15]....
        /*446c*/ 	.word	0xffffffff


	//   ....[16]....
        /*4470*/ 	.word	0xffffffff


	//   ....[17]....
        /*4474*/ 	.word	0xffffffff


	//   ....[18]....
        /*4478*/ 	.word	0xffffffff


	//   ....[19]....
        /*447c*/ 	.word	0xffffffff


	//   ....[20]....
        /*4480*/ 	.word	0xffffffff


	//   ....[21]....
        /*4484*/ 	.word	0xffffffff


	//   ....[22]....
        /*4488*/ 	.word	0xffffffff


	//   ....[23]....
        /*448c*/ 	.word	0xffffffff


	//   ....[24]....
        /*4490*/ 	.word	0xffffffff


	//   ....[25]....
        /*4494*/ 	.word	0xffffffff


	//   ....[26]....
        /*4498*/ 	.word	0xffffffff


	//   ....[27]....
        /*449c*/ 	.word	0xffffffff


	//   ....[28]....
        /*44a0*/ 	.word	0xffffffff


	//   ....[29]....
        /*44a4*/ 	.word	0xffffffff


	//   ....[30]....
        /*44a8*/ 	.word	0xffffffff


	//   ....[31]....
        /*44ac*/ 	.word	0xffffffff


	//   ....[32]....
        /*44b0*/ 	.word	0xffffffff


	//   ....[33]....
        /*44b4*/ 	.word	0xffffffff


	//   ....[34]....
        /*44b8*/ 	.word	0xffffffff


	//   ....[35]....
        /*44bc*/ 	.word	0xffffffff


	//   ....[36]....
        /*44c0*/ 	.word	0xffffffff


	//   ....[37]....
        /*44c4*/ 	.word	0xffffffff


	//   ....[38]....
        /*44c8*/ 	.word	0xffffffff


	//   ....[39]....
        /*44cc*/ 	.word	0xffffffff


	//   ....[40]....
        /*44d0*/ 	.word	0xffffffff


	//   ....[41]....
        /*44d4*/ 	.word	0xffffffff


	//   ....[42]....
        /*44d8*/ 	.word	0xffffffff


	//   ....[43]....
        /*44dc*/ 	.word	0xffffffff


	//   ....[44]....
        /*44e0*/ 	.word	0xffffffff


	//   ....[45]....
        /*44e4*/ 	.word	0xffffffff


	//   ....[46]....
        /*44e8*/ 	.word	0xffffffff


	//   ....[47]....
        /*44ec*/ 	.word	0xffffffff


	//   ....[48]....
        /*44f0*/ 	.word	0xffffffff


	//   ....[49]....
        /*44f4*/ 	.word	0xffffffff


	//   ....[50]....
        /*44f8*/ 	.word	0xffffffff


	//   ....[51]....
        /*44fc*/ 	.word	0xffffffff


	//   ....[52]....
        /*4500*/ 	.word	0xffffffff


	//   ....[53]....
        /*4504*/ 	.word	0xffffffff


	//   ....[54]....
        /*4508*/ 	.word	0xffffffff


	//   ....[55]....
        /*450c*/ 	.word	0xffffffff


	//   ....[56]....
        /*4510*/ 	.word	0xffffffff


	//   ....[57]....
        /*4514*/ 	.word	0xffffffff


	//   ....[58]....
        /*4518*/ 	.word	0xffffffff


	//   ....[59]....
        /*451c*/ 	.word	0xffffffff


	//   ....[60]....
        /*4520*/ 	.word	0xffffffff


	//   ....[61]....
        /*4524*/ 	.word	0xffffffff


	//   ....[62]....
        /*4528*/ 	.word	0xffffffff


	//   ....[63]....
        /*452c*/ 	.word	0xffffffff


	//   ....[64]....
        /*4530*/ 	.word	0xffffffff


	//   ....[65]....
        /*4534*/ 	.word	0xffffffff


	//   ....[66]....
        /*4538*/ 	.word	0xffffffff


	//   ....[67]....
        /*453c*/ 	.word	0xffffffff


	//   ....[68]....
        /*4540*/ 	.word	0xffffffff


	//   ....[69]....
        /*4544*/ 	.word	0xffffffff


	//   ....[70]....
        /*4548*/ 	.word	0xffffffff


	//   ....[71]....
        /*454c*/ 	.word	0xffffffff


	//   ....[72]....
        /*4550*/ 	.word	0xffffffff


	//   ....[73]....
        /*4554*/ 	.word	0xffffffff


	//   ....[74]....
        /*4558*/ 	.word	0xffffffff


	//   ....[75]....
        /*455c*/ 	.word	0xffffffff


	//   ....[76]....
        /*4560*/ 	.word	0xffffffff


	//   ....[77]....
        /*4564*/ 	.word	0xffffffff


	//   ....[78]....
        /*4568*/ 	.word	0xffffffff


	//   ....[79]....
        /*456c*/ 	.word	0xffffffff


	//   ....[80]....
        /*4570*/ 	.word	0xffffffff


	//   ....[81]....
        /*4574*/ 	.word	0xffffffff


	//   ....[82]....
        /*4578*/ 	.word	0xffffffff


	//   ....[83]....
        /*457c*/ 	.word	0xffffffff


	//   ....[84]....
        /*4580*/ 	.word	0xffffffff


	//   ....[85]....
        /*4584*/ 	.word	0xffffffff


	//   ....[86]....
        /*4588*/ 	.word	0xffffffff


	//   ....[87]....
        /*458c*/ 	.word	0xffffffff


	//   ....[88]....
        /*4590*/ 	.word	0xffffffff


	//   ....[89]....
        /*4594*/ 	.word	0xffffffff


	//   ....[90]....
        /*4598*/ 	.word	0xffffffff


	//   ....[91]....
        /*459c*/ 	.word	0xffffffff


	//   ....[92]....
        /*45a0*/ 	.word	0xffffffff


	//   ....[93]....
        /*45a4*/ 	.word	0xffffffff


	//   ....[94]....
        /*45a8*/ 	.word	0xffffffff


	//   ....[95]....
        /*45ac*/ 	.word	0xffffffff


	//   ....[96]....
        /*45b0*/ 	.word	0xffffffff


	//   ....[97]....
        /*45b4*/ 	.word	0xffffffff


	//   ....[98]....
        /*45b8*/ 	.word	0xffffffff


	//   ....[99]....
        /*45bc*/ 	.word	0xffffffff


	//   ....[100]....
        /*45c0*/ 	.word	0xffffffff


	//   ....[101]....
        /*45c4*/ 	.word	0xffffffff


	//   ....[102]....
        /*45c8*/ 	.word	0xffffffff


	//   ....[103]....
        /*45cc*/ 	.word	0xffffffff


	//   ....[104]....
        /*45d0*/ 	.word	0xffffffff


	//   ....[105]....
        /*45d4*/ 	.word	0xffffffff


	//   ....[106]....
        /*45d8*/ 	.word	0xffffffff


	//   ....[107]....
        /*45dc*/ 	.word	0xffffffff


	//   ....[108]....
        /*45e0*/ 	.word	0xffffffff


	//   ....[109]....
        /*45e4*/ 	.word	0xffffffff


	//   ....[110]....
        /*45e8*/ 	.word	0xffffffff


	//   ....[111]....
        /*45ec*/ 	.word	0xffffffff


	//   ....[112]....
        /*45f0*/ 	.word	0xffffffff


	//   ....[113]....
        /*45f4*/ 	.word	0xffffffff


	//   ....[114]....
        /*45f8*/ 	.word	0xffffffff


	//   ....[115]....
        /*45fc*/ 	.word	0xffffffff


	//   ....[116]....
        /*4600*/ 	.word	0xffffffff


	//   ....[117]....
        /*4604*/ 	.word	0xffffffff


	//   ....[118]....
        /*4608*/ 	.word	0xffffffff


	//   ....[119]....
        /*460c*/ 	.word	0xffffffff


	//   ....[120]....
        /*4610*/ 	.word	0xffffffff


	//   ....[121]....
        /*4614*/ 	.word	0xffffffff


	//   ....[122]....
        /*4618*/ 	.word	0xffffffff


	//   ....[123]....
        /*461c*/ 	.word	0xffffffff


	//   ....[124]....
        /*4620*/ 	.word	0xffffffff


	//   ....[125]....
        /*4624*/ 	.word	0xffffffff


	//   ....[126]....
        /*4628*/ 	.word	0xffffffff


	//   ....[127]....
        /*462c*/ 	.word	0xffffffff


	//   ....[128]....
        /*4630*/ 	.word	0xffffffff


	//   ....[129]....
        /*4634*/ 	.word	0xffffffff


	//   ....[130]....
        /*4638*/ 	.word	0xffffffff


	//   ....[131]....
        /*463c*/ 	.word	0xffffffff


	//   ....[132]....
        /*4640*/ 	.word	0xffffffff


	//   ....[133]....
        /*4644*/ 	.word	0xffffffff


	//   ....[134]....
        /*4648*/ 	.word	0xffffffff


	//   ....[135]....
        /*464c*/ 	.word	0xffffffff


	//   ....[136]....
        /*4650*/ 	.word	0xffffffff


	//   ....[137]....
        /*4654*/ 	.word	0xffffffff


	//   ....[138]....
        /*4658*/ 	.word	0xffffffff


	//   ....[139]....
        /*465c*/ 	.word	0xffffffff


	//   ....[140]....
        /*4660*/ 	.word	0xffffffff


	//   ....[141]....
        /*4664*/ 	.word	0xffffffff


	//   ....[142]....
        /*4668*/ 	.word	0xffffffff


	//   ....[143]....
        /*466c*/ 	.word	0xffffffff


	//   ....[144]....
        /*4670*/ 	.word	0xffffffff


	//   ....[145]....
        /*4674*/ 	.word	0xffffffff


	//   ....[146]....
        /*4678*/ 	.word	0xffffffff


	//   ....[147]....
        /*467c*/ 	.word	0xffffffff


	//   ....[148]....
        /*4680*/ 	.word	0xffffffff


	//   ....[149]....
        /*4684*/ 	.word	0xffffffff


	//   ....[150]....
        /*4688*/ 	.word	0xffffffff


	//   ....[151]....
        /*468c*/ 	.word	0xffffffff


	//   ....[152]....
        /*4690*/ 	.word	0xffffffff


	//   ....[153]....
        /*4694*/ 	.word	0xffffffff


	//   ....[154]....
        /*4698*/ 	.word	0xffffffff


	//   ....[155]....
        /*469c*/ 	.word	0xffffffff


	//   ....[156]....
        /*46a0*/ 	.word	0xffffffff


	//   ....[157]....
        /*46a4*/ 	.word	0xffffffff


	//   ....[158]....
        /*46a8*/ 	.word	0xffffffff


	//   ....[159]....
        /*46ac*/ 	.word	0xffffffff


	//   ....[160]....
        /*46b0*/ 	.word	0xffffffff


	//   ....[161]....
        /*46b4*/ 	.word	0xffffffff


	//   ....[162]....
        /*46b8*/ 	.word	0xffffffff


	//   ....[163]....
        /*46bc*/ 	.word	0xffffffff


	//   ....[164]....
        /*46c0*/ 	.word	0xffffffff


	//   ....[165]....
        /*46c4*/ 	.word	0xffffffff


	//   ....[166]....
        /*46c8*/ 	.word	0xffffffff


	//   ....[167]....
        /*46cc*/ 	.word	0xffffffff


	//   ....[168]....
        /*46d0*/ 	.word	0xffffffff


	//   ....[169]....
        /*46d4*/ 	.word	0xffffffff


	//   ....[170]....
        /*46d8*/ 	.word	0xffffffff


	//   ....[171]....
        /*46dc*/ 	.word	0xffffffff


	//   ....[172]....
        /*46e0*/ 	.word	0xffffffff


	//   ....[173]....
        /*46e4*/ 	.word	0xffffffff


	//   ....[174]....
        /*46e8*/ 	.word	0xffffffff


	//   ....[175]....
        /*46ec*/ 	.word	0xffffffff


	//   ....[176]....
        /*46f0*/ 	.word	0xffffffff


	//   ....[177]....
        /*46f4*/ 	.word	0xffffffff


	//   ....[178]....
        /*46f8*/ 	.word	0xffffffff


	//   ....[179]....
        /*46fc*/ 	.word	0xffffffff


	//   ....[180]....
        /*4700*/ 	.word	0xffffffff


	//   ....[181]....
        /*4704*/ 	.word	0xffffffff


	//   ....[182]....
        /*4708*/ 	.word	0xffffffff


	//   ....[183]....
        /*470c*/ 	.word	0xffffffff


	//   ....[184]....
        /*4710*/ 	.word	0xffffffff


	//   ....[185]....
        /*4714*/ 	.word	0xffffffff


	//   ....[186]....
        /*4718*/ 	.word	0xffffffff


	//   ....[187]....
        /*471c*/ 	.word	0xffffffff


	//   ....[188]....
        /*4720*/ 	.word	0xffffffff


	//   ....[189]....
        /*4724*/ 	.word	0xffffffff


	//   ....[190]....
        /*4728*/ 	.word	0xffffffff


	//   ....[191]....
        /*472c*/ 	.word	0xffffffff


	//   ....[192]....
        /*4730*/ 	.word	0xffffffff


	//   ....[193]....
        /*4734*/ 	.word	0xffffffff


	//   ....[194]....
        /*4738*/ 	.word	0xffffffff


	//   ....[195]....
        /*473c*/ 	.word	0xffffffff


	//   ....[196]....
        /*4740*/ 	.word	0xffffffff


	//   ....[197]....
        /*4744*/ 	.word	0xffffffff


	//   ....[198]....
        /*4748*/ 	.word	0xffffffff


	//   ....[199]....
        /*474c*/ 	.word	0xffffffff


	//   ....[200]....
        /*4750*/ 	.word	0xffffffff


	//   ....[201]....
        /*4754*/ 	.word	0xffffffff


	//   ....[202]....
        /*4758*/ 	.word	0xffffffff


	//   ....[203]....
        /*475c*/ 	.word	0xffffffff


	//   ....[204]....
        /*4760*/ 	.word	0xffffffff


	//   ....[205]....
        /*4764*/ 	.word	0xffffffff


	//   ....[206]....
        /*4768*/ 	.word	0xffffffff


	//   ....[207]....
        /*476c*/ 	.word	0xffffffff


	//   ....[208]....
        /*4770*/ 	.word	0xffffffff


	//   ....[209]....
        /*4774*/ 	.word	0xffffffff


	//   ....[210]....
        /*4778*/ 	.word	0xffffffff


	//   ....[211]....
        /*477c*/ 	.word	0xffffffff


	//   ....[212]....
        /*4780*/ 	.word	0xffffffff


	//   ....[213]....
        /*4784*/ 	.word	0xffffffff


	//   ....[214]....
        /*4788*/ 	.word	0xffffffff


	//   ....[215]....
        /*478c*/ 	.word	0xffffffff


	//   ....[216]....
        /*4790*/ 	.word	0xffffffff


	//   ....[217]....
        /*4794*/ 	.word	0xffffffff


	//   ....[218]....
        /*4798*/ 	.word	0xffffffff


	//   ....[219]....
        /*479c*/ 	.word	0xffffffff


	//   ....[220]....
        /*47a0*/ 	.word	0xffffffff


	//   ....[221]....
        /*47a4*/ 	.word	0xffffffff


	//   ....[222]....
        /*47a8*/ 	.word	0xffffffff


	//   ....[223]....
        /*47ac*/ 	.word	0xffffffff


	//   ....[224]....
        /*47b0*/ 	.word	0xffffffff


	//   ....[225]....
        /*47b4*/ 	.word	0xffffffff


	//   ....[226]....
        /*47b8*/ 	.word	0xffffffff


	//   ....[227]....
        /*47bc*/ 	.word	0xffffffff


	//   ....[228]....
        /*47c0*/ 	.word	0xffffffff


	//   ....[229]....
        /*47c4*/ 	.word	0xffffffff


	//   ....[230]....
        /*47c8*/ 	.word	0xffffffff


	//   ....[231]....
        /*47cc*/ 	.word	0xffffffff


	//   ....[232]....
        /*47d0*/ 	.word	0xffffffff


	//   ....[233]....
        /*47d4*/ 	.word	0xffffffff


	//   ....[234]....
        /*47d8*/ 	.word	0xffffffff


	//   ....[235]....
        /*47dc*/ 	.word	0xffffffff


	//   ....[236]....
        /*47e0*/ 	.word	0xffffffff


	//   ....[237]....
        /*47e4*/ 	.word	0xffffffff


	//   ....[238]....
        /*47e8*/ 	.word	0xffffffff


	//   ....[239]....
        /*47ec*/ 	.word	0xffffffff


	//   ....[240]....
        /*47f0*/ 	.word	0xffffffff


	//   ....[241]....
        /*47f4*/ 	.word	0xffffffff


	//   ....[242]....
        /*47f8*/ 	.word	0xffffffff


	//   ....[243]....
        /*47fc*/ 	.word	0xffffffff


	//   ....[244]....
        /*4800*/ 	.word	0xffffffff


	//   ....[245]....
        /*4804*/ 	.word	0xffffffff


	//   ....[246]....
        /*4808*/ 	.word	0xffffffff


	//   ....[247]....
        /*480c*/ 	.word	0xffffffff


	//   ....[248]....
        /*4810*/ 	.word	0xffffffff


	//   ....[249]....
        /*4814*/ 	.word	0xffffffff


	//   ....[250]....
        /*4818*/ 	.word	0xffffffff


	//   ....[251]....
        /*481c*/ 	.word	0xffffffff


	//   ....[252]....
        /*4820*/ 	.word	0xffffffff


	//   ....[253]....
        /*4824*/ 	.word	0xffffffff


	//   ....[254]....
        /*4828*/ 	.word	0xffffffff


	//----- nvinfo : EIATTR_COOP_GROUP_INSTR_OFFSETS
	.align		4
.L_39:
        /*482c*/ 	.byte	0x04, 0x28
        /*482e*/ 	.short	(.L_41 - .L_40)


	//   ....[0]....
.L_40:
        /*4830*/ 	.word	0x00150a40


	//   ....[1]....
        /*4834*/ 	.word	0x00150c00


	//   ....[2]....
        /*4838*/ 	.word	0x00150c30


	//   ....[3]....
        /*483c*/ 	.word	0x00150db0


	//   ....[4]....
        /*4840*/ 	.word	0x00150e60


	//   ....[5]....
        /*4844*/ 	.word	0x00150ee0


	//   ....[6]....
        /*4848*/ 	.word	0x00150f10


	//   ....[7]....
        /*484c*/ 	.word	0x00150f60


	//   ....[8]....
        /*4850*/ 	.word	0x00150f80


	//   ....[9]....
        /*4854*/ 	.word	0x001510a0


	//   ....[10]....
        /*4858*/ 	.word	0x001510c0


	//   ....[11]....
        /*485c*/ 	.word	0x00151110


	//   ....[12]....
        /*4860*/ 	.word	0x00151130


	//   ....[13]....
        /*4864*/ 	.word	0x00151310


	//   ....[14]....
        /*4868*/ 	.word	0x00151340


	//   ....[15]....
        /*486c*/ 	.word	0x00151420


	//   ....[16]....
        /*4870*/ 	.word	0x00151490


	//   ....[17]....
        /*4874*/ 	.word	0x00151600


	//   ....[18]....
        /*4878*/ 	.word	0x00151620


	//   ....[19]....
        /*487c*/ 	.word	0x00151740


	//   ....[20]....
        /*4880*/ 	.word	0x00151860


	//   ....[21]....
        /*4884*/ 	.word	0x00151890


	//   ....[22]....
        /*4888*/ 	.word	0x001518b0


	//   ....[23]....
        /*488c*/ 	.word	0x00151920


	//   ....[24]....
        /*4890*/ 	.word	0x00151940


	//   ....[25]....
        /*4894*/ 	.word	0x00151a00


	//   ....[26]....
        /*4898*/ 	.word	0x00151a90


	//   ....[27]....
        /*489c*/ 	.word	0x00151b20


	//   ....[28]....
        /*48a0*/ 	.word	0x00151b40


	//   ....[29]....
        /*48a4*/ 	.word	0x00151c20


	//   ....[30]....
        /*48a8*/ 	.word	0x00151c60


	//   ....[31]....
        /*48ac*/ 	.word	0x00151e70


	//   ....[32]....
        /*48b0*/ 	.word	0x00151eb0


	//   ....[33]....
        /*48b4*/ 	.word	0x00151fd0


	//   ....[34]....
        /*48b8*/ 	.word	0x00152050


	//   ....[35]....
        /*48bc*/ 	.word	0x00152100


	//   ....[36]....
        /*48c0*/ 	.word	0x00152150


	//   ....[37]....
        /*48c4*/ 	.word	0x00152240


	//   ....[38]....
        /*48c8*/ 	.word	0x001522b0


	//   ....[39]....
        /*48cc*/ 	.word	0x00152310


	//   ....[40]....
        /*48d0*/ 	.word	0x00152330


	//   ....[41]....
        /*48d4*/ 	.word	0x00152370


	//   ....[42]....
        /*48d8*/ 	.word	0x00152440


	//   ....[43]....
        /*48dc*/ 	.word	0x00152530


	//   ....[44]....
        /*48e0*/ 	.word	0x00152550


	//   ....[45]....
        /*48e4*/ 	.word	0x00152620


	//   ....[46]....
        /*48e8*/ 	.word	0x00152690


	//   ....[47]....
        /*48ec*/ 	.word	0x00152800


	//   ....[48]....
        /*48f0*/ 	.word	0x00152820


	//   ....[49]....
        /*48f4*/ 	.word	0x00152910


	//   ....[50]....
        /*48f8*/ 	.word	0x001529b0


	//   ....[51]....
        /*48fc*/ 	.word	0x00152ad0


	//   ....[52]....
        /*4900*/ 	.word	0x00152b30


	//   ....[53]....
        /*4904*/ 	.word	0x00152be0


	//   ....[54]....
        /*4908*/ 	.word	0x00152c90


	//   ....[55]....
        /*490c*/ 	.word	0x00152cb0


	//   ....[56]....
        /*4910*/ 	.word	0x00152d00


	//   ....[57]....
        /*4914*/ 	.word	0x00152d80


	//   ....[58]....
        /*4918*/ 	.word	0x00152db0


	//   ....[59]....
        /*491c*/ 	.word	0x00152f00


	//   ....[60]....
        /*4920*/ 	.word	0x00152f20


	//   ....[61]....
        /*4924*/ 	.word	0x00153020


	//   ....[62]....
        /*4928*/ 	.word	0x00153040


	//   ....[63]....
        /*492c*/ 	.word	0x00153240


	//   ....[64]....
        /*4930*/ 	.word	0x00153260


	//   ....[65]....
        /*4934*/ 	.word	0x00153330


	//   ....[66]....
        /*4938*/ 	.word	0x00153470


	//   ....[67]....
        /*493c*/ 	.word	0x001534a0


	//   ....[68]....
        /*4940*/ 	.word	0x001534d0


	//   ....[69]....
        /*4944*/ 	.word	0x001535b0


	//   ....[70]....
        /*4948*/ 	.word	0x001535f0


	//   ....[71]....
        /*494c*/ 	.word	0x00153650


	//   ....[72]....
        /*4950*/ 	.word	0x001536e0


	//   ....[73]....
        /*4954*/ 	.word	0x00153790


	//   ....[74]....
        /*4958*/ 	.word	0x00153810


	//   ....[75]....
        /*495c*/ 	.word	0x001538b0


	//   ....[76]....
        /*4960*/ 	.word	0x00153900


	//   ....[77]....
        /*4964*/ 	.word	0x001539a0


	//   ....[78]....
        /*4968*/ 	.word	0x001539c0


	//   ....[79]....
        /*496c*/ 	.word	0x00153b90


	//   ....[80]....
        /*4970*/ 	.word	0x00153c10


	//   ....[81]....
        /*4974*/ 	.word	0x00153d10


	//   ....[82]....
        /*4978*/ 	.word	0x00153e60


	//   ....[83]....
        /*497c*/ 	.word	0x00153e80


	//   ....[84]....
        /*4980*/ 	.word	0x00153ea0


	//   ....[85]....
        /*4984*/ 	.word	0x00154010


	//   ....[86]....
        /*4988*/ 	.word	0x00154040


	//   ....[87]....
        /*498c*/ 	.word	0x001540b0


	//   ....[88]....
        /*4990*/ 	.word	0x001540f0


	//   ....[89]....
        /*4994*/ 	.word	0x00154170


	//   ....[90]....
        /*4998*/ 	.word	0x001541d0


	//   ....[91]....
        /*499c*/ 	.word	0x001542e0


	//   ....[92]....
        /*49a0*/ 	.word	0x00154320


	//   ....[93]....
        /*49a4*/ 	.word	0x001543d0


	//   ....[94]....
        /*49a8*/ 	.word	0x001543f0


	//   ....[95]....
        /*49ac*/ 	.word	0x00154420


	//   ....[96]....
        /*49b0*/ 	.word	0x00154540


	//   ....[97]....
        /*49b4*/ 	.word	0x001545e0


	//   ....[98]....
        /*49b8*/ 	.word	0x00154650


	//   ....[99]....
        /*49bc*/ 	.word	0x001546d0


	//   ....[100]....
        /*49c0*/ 	.word	0x00154730


	//   ....[101]....
        /*49c4*/ 	.word	0x001547b0


	//   ....[102]....
        /*49c8*/ 	.word	0x00154800


	//   ....[103]....
        /*49cc*/ 	.word	0x00154820


	//   ....[104]....
        /*49d0*/ 	.word	0x00154860


	//   ....[105]....
        /*49d4*/ 	.word	0x001548e0


	//   ....[106]....
        /*49d8*/ 	.word	0x00154940


	//   ....[107]....
        /*49dc*/ 	.word	0x001549d0


	//   ....[108]....
        /*49e0*/ 	.word	0x00154a10


	//   ....[109]....
        /*49e4*/ 	.word	0x00154a40


	//   ....[110]....
        /*49e8*/ 	.word	0x00154ac0


	//   ....[111]....
        /*49ec*/ 	.word	0x00154b90


	//   ....[112]....
        /*49f0*/ 	.word	0x00154c70


	//   ....[113]....
        /*49f4*/ 	.word	0x00154cf0


	//   ....[114]....
        /*49f8*/ 	.word	0x00154d20


	//   ....[115]....
        /*49fc*/ 	.word	0x00154de0


	//   ....[116]....
        /*4a00*/ 	.word	0x00154e00


	//   ....[117]....
        /*4a04*/ 	.word	0x00154e30


	//   ....[118]....
        /*4a08*/ 	.word	0x00154e80


	//   ....[119]....
        /*4a0c*/ 	.word	0x00154f10


	//   ....[120]....
        /*4a10*/ 	.word	0x00154f50


	//   ....[121]....
        /*4a14*/ 	.word	0x00154f90


	//   ....[122]....
        /*4a18*/ 	.word	0x00154ff0


	//   ....[123]....
        /*4a1c*/ 	.word	0x00155030


	//   ....[124]....
        /*4a20*/ 	.word	0x00155070


	//   ....[125]....
        /*4a24*/ 	.word	0x00155170


	//   ....[126]....
        /*4a28*/ 	.word	0x00155210


	//   ....[127]....
        /*4a2c*/ 	.word	0x00155230


	//   ....[128]....
        /*4a30*/ 	.word	0x00155300


	//   ....[129]....
        /*4a34*/ 	.word	0x00155330


	//   ....[130]....
        /*4a38*/ 	.word	0x00155350


	//   ....[131]....
        /*4a3c*/ 	.word	0x00155430


	//   ....[132]....
        /*4a40*/ 	.word	0x001554f0


	//   ....[133]....
        /*4a44*/ 	.word	0x001555b0


	//   ....[134]....
        /*4a48*/ 	.word	0x001555d0


	//   ....[135]....
        /*4a4c*/ 	.word	0x00155600


	//   ....[136]....
        /*4a50*/ 	.word	0x00155650


	//   ....[137]....
        /*4a54*/ 	.word	0x00155680


	//   ....[138]....
        /*4a58*/ 	.word	0x001556a0


	//   ....[139]....
        /*4a5c*/ 	.word	0x001556d0


	//   ....[140]....
        /*4a60*/ 	.word	0x001556f0


	//   ....[141]....
        /*4a64*/ 	.word	0x00155770


	//   ....[142]....
        /*4a68*/ 	.word	0x00155800


	//   ....[143]....
        /*4a6c*/ 	.word	0x001558e0


	//   ....[144]....
        /*4a70*/ 	.word	0x001559b0


	//   ....[145]....
        /*4a74*/ 	.word	0x00155ac0


	//   ....[146]....
        /*4a78*/ 	.word	0x00155b10


	//   ....[147]....
        /*4a7c*/ 	.word	0x00155b90


	//   ....[148]....
        /*4a80*/ 	.word	0x00155bb0


	//   ....[149]....
        /*4a84*/ 	.word	0x00155be0


	//   ....[150]....
        /*4a88*/ 	.word	0x00155c00


	//   ....[151]....
        /*4a8c*/ 	.word	0x00155c30


	//   ....[152]....
        /*4a90*/ 	.word	0x00155c50


	//   ....[153]....
        /*4a94*/ 	.word	0x00155cd0


	//   ....[154]....
        /*4a98*/ 	.word	0x00155d20


	//   ....[155]....
        /*4a9c*/ 	.word	0x00155d50


	//   ....[156]....
        /*4aa0*/ 	.word	0x00155e40


	//   ....[157]....
        /*4aa4*/ 	.word	0x00155e60


	//   ....[158]....
        /*4aa8*/ 	.word	0x00155f40


	//   ....[159]....
        /*4aac*/ 	.word	0x00155f70


	//   ....[160]....
        /*4ab0*/ 	.word	0x00156060


	//   ....[161]....
        /*4ab4*/ 	.word	0x001560b0


	//   ....[162]....
        /*4ab8*/ 	.word	0x00156150


	//   ....[163]....
        /*4abc*/ 	.word	0x00156180


	//   ....[164]....
        /*4ac0*/ 	.word	0x00156260


	//   ....[165]....
        /*4ac4*/ 	.word	0x001562e0


	//   ....[166]....
        /*4ac8*/ 	.word	0x00156340


	//   ....[167]....
        /*4acc*/ 	.word	0x00156360


	//   ....[168]....
        /*4ad0*/ 	.word	0x001563c0


	//   ....[169]....
        /*4ad4*/ 	.word	0x001563f0


	//   ....[170]....
        /*4ad8*/ 	.word	0x00156440


	//   ....[171]....
        /*4adc*/ 	.word	0x00156480


	//   ....[172]....
        /*4ae0*/ 	.word	0x001564d0


	//   ....[173]....
        /*4ae4*/ 	.word	0x00156540


	//   ....[174]....
        /*4ae8*/ 	.word	0x00156580


	//   ....[175]....
        /*4aec*/ 	.word	0x00156600


	//   ....[176]....
        /*4af0*/ 	.word	0x00156710


	//   ....[177]....
        /*4af4*/ 	.word	0x00156780


	//   ....[178]....
        /*4af8*/ 	.word	0x00156850


	//   ....[179]....
        /*4afc*/ 	.word	0x001568e0


	//   ....[180]....
        /*4b00*/ 	.word	0x00156920


	//   ....[181]....
        /*4b04*/ 	.word	0x00156950


	//   ....[182]....
        /*4b08*/ 	.word	0x00156990


	//   ....[183]....
        /*4b0c*/ 	.word	0x001569c0


	//   ....[184]....
        /*4b10*/ 	.word	0x001569e0


	//   ....[185]....
        /*4b14*/ 	.word	0x00156a20


	//   ....[186]....
        /*4b18*/ 	.word	0x00156a90


	//   ....[187]....
        /*4b1c*/ 	.word	0x00156ae0


	//   ....[188]....
        /*4b20*/ 	.word	0x00156b10


	//   ....[189]....
        /*4b24*/ 	.word	0x00156b80


	//   ....[190]....
        /*4b28*/ 	.word	0x00156c90


	//   ....[191]....
        /*4b2c*/ 	.word	0x00156cc0


	//   ....[192]....
        /*4b30*/ 	.word	0x00156da0


	//   ....[193]....
        /*4b34*/ 	.word	0x00156e40


	//   ....[194]....
        /*4b38*/ 	.word	0x00156ee0


	//   ....[195]....
        /*4b3c*/ 	.word	0x00156f10


	//   ....[196]....
        /*4b40*/ 	.word	0x00156f50


	//   ....[197]....
        /*4b44*/ 	.word	0x00156f90


	//   ....[198]....
        /*4b48*/ 	.word	0x00156fd0


	//   ....[199]....
        /*4b4c*/ 	.word	0x00156ff0


	//   ....[200]....
        /*4b50*/ 	.word	0x00157080


	//   ....[201]....
        /*4b54*/ 	.word	0x001570b0


	//   ....[202]....
        /*4b58*/ 	.word	0x00157100


	//   ....[203]....
        /*4b5c*/ 	.word	0x00157140


	//   ....[204]....
        /*4b60*/ 	.word	0x00157240


	//   ....[205]....
        /*4b64*/ 	.word	0x00157280


	//   ....[206]....
        /*4b68*/ 	.word	0x00157370


	//   ....[207]....
        /*4b6c*/ 	.word	0x001573a0


	//   ....[208]....
        /*4b70*/ 	.word	0x00157450


	//   ....[209]....
        /*4b74*/ 	.word	0x00157490


	//   ....[210]....
        /*4b78*/ 	.word	0x00157540


	//   ....[211]....
        /*4b7c*/ 	.word	0x00157590


	//   ....[212]....
        /*4b80*/ 	.word	0x00157660


	//   ....[213]....
        /*4b84*/ 	.word	0x001576a0


	//   ....[214]....
        /*4b88*/ 	.word	0x001576c0


	//   ....[215]....
        /*4b8c*/ 	.word	0x001576f0


	//   ....[216]....
        /*4b90*/ 	.word	0x00157760


	//   ....[217]....
        /*4b94*/ 	.word	0x00157790


	//   ....[218]....
        /*4b98*/ 	.word	0x00157830


	//   ....[219]....
        /*4b9c*/ 	.word	0x00157860


	//   ....[220]....
        /*4ba0*/ 	.word	0x001578a0


	//   ....[221]....
        /*4ba4*/ 	.word	0x00157960


	//   ....[222]....
        /*4ba8*/ 	.word	0x001579d0


	//   ....[223]....
        /*4bac*/ 	.word	0x00157ac0


	//   ....[224]....
        /*4bb0*/ 	.word	0x00157b10


	//   ....[225]....
        /*4bb4*/ 	.word	0x00157c20


	//   ....[226]....
        /*4bb8*/ 	.word	0x00157c80


	//   ....[227]....
        /*4bbc*/ 	.word	0x00157d70


	//   ....[228]....
        /*4bc0*/ 	.word	0x00157de0


	//   ....[229]....
        /*4bc4*/ 	.word	0x00157e90


	//   ....[230]....
        /*4bc8*/ 	.word	0x00157f80


	//   ....[231]....
        /*4bcc*/ 	.word	0x00157fa0


	//   ....[232]....
        /*4bd0*/ 	.word	0x00157fc0


	//   ....[233]....
        /*4bd4*/ 	.word	0x00158040


	//   ....[234]....
        /*4bd8*/ 	.word	0x00158070


	//   ....[235]....
        /*4bdc*/ 	.word	0x00158160


	//   ....[236]....
        /*4be0*/ 	.word	0x00158240


	//   ....[237]....
        /*4be4*/ 	.word	0x00158270


	//   ....[238]....
        /*4be8*/ 	.word	0x00158290


	//   ....[239]....
        /*4bec*/ 	.word	0x001583c0


	//   ....[240]....
        /*4bf0*/ 	.word	0x00158440


	//   ....[241]....
        /*4bf4*/ 	.word	0x00158540


	//   ....[242]....
        /*4bf8*/ 	.word	0x00158560


	//   ....[243]....
        /*4bfc*/ 	.word	0x00158680


	//   ....[244]....
        /*4c00*/ 	.word	0x001586d0


	//   ....[245]....
        /*4c04*/ 	.word	0x001587f0


	//   ....[246]....
        /*4c08*/ 	.word	0x00158890


	//   ....[247]....
        /*4c0c*/ 	.word	0x001588b0


	//   ....[248]....
        /*4c10*/ 	.word	0x00158980


	//   ....[249]....
        /*4c14*/ 	.word	0x001589a0


	//   ....[250]....
        /*4c18*/ 	.word	0x00158a70


	//   ....[251]....
        /*4c1c*/ 	.word	0x00158a90


	//   ....[252]....
        /*4c20*/ 	.word	0x00158ac0


	//   ....[253]....
        /*4c24*/ 	.word	0x00158b10


	//   ....[254]....
        /*4c28*/ 	.word	0x00158bc0


	//----- nvinfo : EIATTR_EXIT_INSTR_OFFSETS
	.align		4
.L_41:
        /*4c2c*/ 	.byte	0x04, 0x1c
        /*4c2e*/ 	.short	(.L_43 - .L_42)


	//   ....[0]....
.L_42:
        /*4c30*/ 	.word	0x00184a00


	//   ....[1]....
        /*4c34*/ 	.word	0x00184a30


	//----- nvinfo : EIATTR_REQNTID
	.align		4
.L_43:
        /*4c38*/ 	.byte	0x04, 0x10
        /*4c3a*/ 	.short	(.L_45 - .L_44)
.L_44:
        /*4c3c*/ 	.word	0x00000020
        /*4c40*/ 	.word	0x00000001
        /*4c44*/ 	.word	0x00000001


	//----- nvinfo : EIATTR_CBANK_PARAM_SIZE
	.align		4
.L_45:
        /*4c48*/ 	.byte	0x03, 0x19
        /*4c4a*/ 	.short	0x0050


	//----- nvinfo : EIATTR_PARAM_CBANK
	.align		4
        /*4c4c*/ 	.byte	0x04, 0x0a
        /*4c4e*/ 	.short	(.L_47 - .L_46)
	.align		4
.L_46:
        /*4c50*/ 	.word	index@(.nv.constant0.matmul_kernel)
        /*4c54*/ 	.short	0x0210
        /*4c56*/ 	.short	0x0050


	//----- nvinfo : EIATTR_SW_WAR
	.align		4
.L_47:
        /*4c58*/ 	.byte	0x04, 0x36
        /*4c5a*/ 	.short	(.L_49 - .L_48)
.L_48:
        /*4c5c*/ 	.word	0x00000008
.L_49:


//--------------------- .nv.callgraph             --------------------------
	.section	.nv.callgraph,"",@"SHT_CUDA_CALLGRAPH"
	.align	4
	.sectionentsize	8
	.align		4
        /*0000*/ 	.word	0x00000000
	.align		4
        /*0004*/ 	.word	0xffffffff
	.align		4
        /*0008*/ 	.word	0x00000000
	.align		4
        /*000c*/ 	.word	0xfffffffe
	.align		4
        /*0010*/ 	.word	0x00000000
	.align		4
        /*0014*/ 	.word	0xfffffffd
	.align		4
        /*0018*/ 	.word	0x00000000
	.align		4
        /*001c*/ 	.word	0xfffffffc


//--------------------- .text.matmul_kernel       --------------------------
	.section	.text.matmul_kernel,"ax",@progbits
	.align	128
        .global         matmul_kernel
        .type           matmul_kernel,@function
        .size           matmul_kernel,(.L_x_3 - matmul_kernel)
        .other          matmul_kernel,@"STO_CUDA_ENTRY STV_DEFAULT"
matmul_kernel:
.text.matmul_kernel:
[----:B------:R-:W0:Y:S08]  /*0000*/  LDC R1, c[0x0][0x28] ;  /* 0x00000a00ff017b82 */ /* 0x000e300000000800 */
[----:B------:R-:W1:Y:S01]  /*0010*/  LDC.64 R2, c[0x0][0x228] ;  /* 0x00008a00ff027b82 */ /* 0x000e620000000a00 */
[----:B0-----:R-:W-:Y:S01]  /*0020*/  VIADD R1, R1, 0xffff6e00 ;  /* 0xffff6e0001017836 */ /* 0x001fe20000000000 */
[----:B------:R-:W0:Y:S01]  /*0030*/  S2R R5, SR_CTAID.X ;  /* 0x0000000000057919 */ /* 0x000e220000002500 */
[----:B------:R-:W-:Y:S01]  /*0040*/  UMOV UR6, 0x400 ;  /* 0x0000040000067882 */ /* 0x000fe20000000000 */
[----:B------:R-:W-:-:S02]  /*0050*/  CS2R R12, SRZ ;  /* 0x00000000000c7805 */ /* 0x000fc4000001ff00 */
[----:B------:R-:W-:Y:S01]  /*0060*/  CS2R R14, SRZ ;  /* 0x00000000000e7805 */ /* 0x000fe2000001ff00 */
[----:B------:R-:W2:Y:S01]  /*0070*/  S2R R16, SR_TID.X ;  /* 0x0000000000107919 */ /* 0x000ea20000002100 */
[----:B------:R-:W3:Y:S01]  /*0080*/  S2UR UR4, SR_CgaCtaId ;  /* 0x00000000000479c3 */ /* 0x000ee20000008800 */
[----:B-1----:R1:W-:Y:S01]  /*0090*/  STL.64 [R1+0xa8], R2 ;  /* 0x0000a80201007387 */ /* 0x0023e20000100a00 */
[----:B------:R-:W-:Y:S02]  /*00a0*/  IMAD.MOV.U32 R27, RZ, RZ, R3 ;  /* 0x000000ffff1b7224 */ /* 0x000fe400078e0003 */
[----:B------:R-:W-:Y:S01]  /*00b0*/  IMAD.MOV.U32 R28, RZ, RZ, R2 ;  /* 0x000000ffff1c7224 */ /* 0x000fe200078e0002 */
[----:B------:R-:W-:Y:S01]  /*00c0*/  STL [R1+0x30], RZ ;  /* 0x000030ff01007387 */ /* 0x000fe20000100800 */
[----:B------:R-:W-:-:S03]  /*00d0*/  VIADD R0, R27, 0x7f ;  /* 0x0000007f1b007836 */ /* 0x000fc60000000000 */
[----:B------:R-:W-:Y:S01]  /*00e0*/  STL [R1+0x34], RZ ;  /* 0x000034ff01007387 */ /* 0x000fe20000100800 */
[----:B---3--:R-:W-:Y:S01]  /*00f0*/  ULEA UR6, UR4, UR6, 0x18 ;  /* 0x0000000604067291 */ /* 0x008fe2000f8ec03f */
[----:B0-----:R-:W-:Y:S02]  /*0100*/  IABS R8, R5 ;  /* 0x0000000500087213 */ /* 0x001fe40000000000 */
[----:B------:R-:W-:Y:S01]  /*0110*/  STL [R1+0x38], RZ ;  /* 0x000038ff01007387 */ /* 0x000fe20000100800 */
[----:B-1----:R-:W-:Y:S01]  /*0120*/  SHF.R.S32.HI R3, RZ, 0x1f, R0 ;  /* 0x0000001fff037819 */ /* 0x002fe20000011400 */
[----:B------:R-:W-:Y:S02]  /*0130*/  ULDC.64 UR4, c[0x0][0x208] ;  /* 0x0000820000047ab9 */ /* 0x000fe40000000a00 */
[----:B------:R-:W-:Y:S01]  /*0140*/  STL [R1+0x3c], RZ ;  /* 0x00003cff01007387 */ /* 0x000fe20000100800 */
[----:B------:R-:W-:-:S03]  /*0150*/  LEA.HI R3, R3, R0, RZ, 0x7 ;  /* 0x0000000003037211 */ /* 0x000fc600078f38ff */
[----:B------:R-:W-:Y:S01]  /*0160*/  STL [R1+0x60], RZ ;  /* 0x000060ff01007387 */ /* 0x000fe20000100800 */
[----:B------:R-:W-:-:S03]  /*0170*/  SHF.R.S32.HI R3, RZ, 0x7, R3 ;  /* 0x00000007ff037819 */ /* 0x000fc60000011403 */
[----:B------:R-:W-:Y:S02]  /*0180*/  STL [R1+0x64], RZ ;  /* 0x000064ff01007387 */ /* 0x000fe40000100800 */
[----:B------:R-:W-:Y:S02]  /*0190*/  IMAD.SHL.U32 R4, R3, 0x8, RZ ;  /* 0x0000000803047824 */ /* 0x000fe400078e00ff */
[----:B------:R-:W-:Y:S03]  /*01a0*/  STL [R1+0x68], RZ ;  /* 0x000068ff01007387 */ /* 0x000fe60000100800 */
[-C--:B------:R-:W-:Y:S01]  /*01b0*/  IABS R7, R4.reuse ;  /* 0x0000000400077213 */ /* 0x080fe20000000000 */
[----:B------:R-:W-:Y:S01]  /*01c0*/  STL [R1+0x6c], RZ ;  /* 0x00006cff01007387 */ /* 0x000fe20000100800 */
[----:B------:R-:W-:Y:S02]  /*01d0*/  IABS R10, R4 ;  /* 0x00000004000a7213 */ /* 0x000fe40000000000 */
[----:B------:R-:W0:Y:S01]  /*01e0*/  I2F.RP R0, R7 ;  /* 0x0000000700007306 */ /* 0x000e220000209400 */
[----:B------:R-:W-:Y:S04]  /*01f0*/  STL [R1+0x80], RZ ;  /* 0x000080ff01007387 */ /* 0x000fe80000100800 */
[----:B------:R-:W-:Y:S04]  /*0200*/  STL [R1+0x84], RZ ;  /* 0x000084ff01007387 */ /* 0x000fe80000100800 */
[----:B------:R-:W-:Y:S04]  /*0210*/  STL [R1+0x88], RZ ;  /* 0x000088ff01007387 */ /* 0x000fe80000100800 */
[----:B------:R-:W-:Y:S01]  /*0220*/  STL [R1+0x8c], RZ ;  /* 0x00008cff01007387 */ /* 0x000fe20000100800 */
[----:B0-----:R-:W0:Y:S03]  /*0230*/  MUFU.RCP R0, R0 ;  /* 0x0000000000007308 */ /* 0x001e260000001000 */
[----:B------:R-:W-:Y:S04]  /*0240*/  STL [R1+0xe0], RZ ;  /* 0x0000e0ff01007387 */ /* 0x000fe80000100800 */
[----:B------:R-:W-:Y:S04]  /*0250*/  STL [R1+0xe4], RZ ;  /* 0x0000e4ff01007387 */ /* 0x000fe80000100800 */
[----:B------:R-:W-:Y:S04]  /*0260*/  STL [R1+0xe8], RZ ;  /* 0x0000e8ff01007387 */ /* 0x000fe80000100800 */
[----:B------:R-:W-:Y:S01]  /*0270*/  STL [R1+0xec], RZ ;  /* 0x0000ecff01007387 */ /* 0x000fe20000100800 */
[----:B0-----:R-:W-:-:S03]  /*0280*/  VIADD R2, R0, 0xffffffe ;  /* 0x0ffffffe00027836 */ /* 0x001fc60000000000 */
[----:B------:R-:W-:Y:S01]  /*0290*/  STL [R1+0x120], RZ ;  /* 0x000120ff01007387 */ /* 0x000fe20000100800 */
[----:B------:R-:W-:Y:S01]  /*02a0*/  IMAD.MOV R0, RZ, RZ, -R10 ;  /* 0x000000ffff007224 */ /* 0x000fe200078e0a0a */
[----:B------:R0:W1:Y:S02]  /*02b0*/  F2I.FTZ.U32.TRUNC.NTZ R3, R2 ;  /* 0x0000000200037305 */ /* 0x000064000021f000 */
[----:B------:R-:W-:Y:S04]  /*02c0*/  STL [R1+0x124], RZ ;  /* 0x000124ff01007387 */ /* 0x000fe80000100800 */
[----:B------:R-:W-:Y:S04]  /*02d0*/  STL [R1+0x128], RZ ;  /* 0x000128ff01007387 */ /* 0x000fe80000100800 */
[----:B------:R-:W-:Y:S01]  /*02e0*/  STL [R1+0x12c], RZ ;  /* 0x00012cff01007387 */ /* 0x000fe20000100800 */
[----:B0-----:R-:W-:-:S03]  /*02f0*/  IMAD.MOV.U32 R2, RZ, RZ, RZ ;  /* 0x000000ffff027224 */ /* 0x001fc600078e00ff */
[----:B------:R-:W-:Y:S01]  /*0300*/  STL [R1+0x270], RZ ;  /* 0x000270ff01007387 */ /* 0x000fe20000100800 */
[----:B-1----:R-:W-:-:S03]  /*0310*/  IMAD.MOV R6, RZ, RZ, -R3 ;  /* 0x000000ffff067224 */ /* 0x002fc600078e0a03 */
[----:B------:R-:W-:Y:S01]  /*0320*/  STL [R1+0x274], RZ ;  /* 0x000274ff01007387 */ /* 0x000fe20000100800 */
[----:B------:R-:W-:-:S03]  /*0330*/  IMAD R9, R6, R7, RZ ;  /* 0x0000000706097224 */ /* 0x000fc600078e02ff */
[----:B------:R-:W-:Y:S01]  /*0340*/  STL [R1+0x278], RZ ;  /* 0x000278ff01007387 */ /* 0x000fe20000100800 */
[----:B------:R-:W-:Y:S02]  /*0350*/  IMAD.MOV.U32 R6, RZ, RZ, R8 ;  /* 0x000000ffff067224 */ /* 0x000fe400078e0008 */
[----:B------:R-:W-:Y:S01]  /*0360*/  IMAD.HI.U32 R3, R3, R9, R2 ;  /* 0x0000000903037227 */ /* 0x000fe200078e0002 */
[----:B------:R-:W-:Y:S04]  /*0370*/  STL [R1+0x27c], RZ ;  /* 0x00027cff01007387 */ /* 0x000fe80000100800 */
[----:B------:R-:W-:Y:S01]  /*0380*/  STL [R1+0x300], RZ ;  /* 0x000300ff01007387 */ /* 0x000fe20000100800 */
[----:B------:R-:W-:-:S03]  /*0390*/  IMAD.HI.U32 R3, R3, R6, RZ ;  /* 0x0000000603037227 */ /* 0x000fc600078e00ff */
[----:B------:R-:W-:Y:S01]  /*03a0*/  STL [R1+0x304], RZ ;  /* 0x000304ff01007387 */ /* 0x000fe20000100800 */
[----:B------:R-:W-:-:S03]  /*03b0*/  IMAD R0, R3, R0, R6 ;  /* 0x0000000003007224 */ /* 0x000fc600078e0206 */
[----:B------:R-:W-:Y:S02]  /*03c0*/  STL [R1+0x308], RZ ;  /* 0x000308ff01007387 */ /* 0x000fe40000100800 */
[----:B------:R-:W-:Y:S02]  /*03d0*/  ISETP.GT.U32.AND P1, PT, R7, R0, PT ;  /* 0x000000000700720c */ /* 0x000fe40003f24070 */
[----:B------:R-:W-:Y:S04]  /*03e0*/  STL [R1+0x30c], RZ ;  /* 0x00030cff01007387 */ /* 0x000fe80000100800 */
[----:B------:R-:W-:Y:S04]  /*03f0*/  STL [R1+0x490], RZ ;  /* 0x000490ff01007387 */ /* 0x000fe80000100800 */
[----:B------:R-:W-:Y:S03]  /*0400*/  STL [R1+0x494], RZ ;  /* 0x000494ff01007387 */ /* 0x000fe60000100800 */
[----:B------:R-:W-:Y:S01]  /*0410*/  @!P1 IMAD.IADD R0, R0, 0x1, -R7 ;  /* 0x0000000100009824 */ /* 0x000fe200078e0a07 */
[----:B------:R-:W-:Y:S01]  /*0420*/  STL [R1+0x498], RZ ;  /* 0x000498ff01007387 */ /* 0x000fe20000100800 */
[----:B------:R-:W-:Y:S01]  /*0430*/  @!P1 VIADD R3, R3, 0x1 ;  /* 0x0000000103039836 */ /* 0x000fe20000000000 */
[----:B------:R-:W-:-:S02]  /*0440*/  ISETP.NE.AND P1, PT, R4, RZ, PT ;  /* 0x000000ff0400720c */ /* 0x000fc40003f25270 */
[----:B------:R-:W-:Y:S01]  /*0450*/  STL [R1+0x49c], RZ ;  /* 0x00049cff01007387 */ /* 0x000fe20000100800 */
[----:B------:R-:W-:Y:S02]  /*0460*/  ISETP.GE.U32.AND P0, PT, R0, R7, PT ;  /* 0x000000070000720c */ /* 0x000fe40003f06070 */
[----:B------:R-:W-:Y:S01]  /*0470*/  LOP3.LUT R0, R5, R4, RZ, 0x3c, !PT ;  /* 0x0000000405007212 */ /* 0x000fe200078e3cff */
[----:B------:R-:W-:Y:S03]  /*0480*/  STL [R1+0x4c0], RZ ;  /* 0x0004c0ff01007387 */ /* 0x000fe60000100800 */
[----:B------:R-:W-:Y:S01]  /*0490*/  ISETP.GE.AND P2, PT, R0, RZ, PT ;  /* 0x000000ff0000720c */ /* 0x000fe20003f46270 */
[----:B------:R-:W-:Y:S01]  /*04a0*/  STL [R1+0x4c4], RZ ;  /* 0x0004c4ff01007387 */ /* 0x000fe20000100800 */
[----:B------:R-:W-:-:S03]  /*04b0*/  VIADD R0, R28, 0x1ff ;  /* 0x000001ff1c007836 */ /* 0x000fc60000000000 */
[----:B------:R-:W-:Y:S02]  /*04c0*/  STL [R1+0x4c8], RZ ;  /* 0x0004c8ff01007387 */ /* 0x000fe40000100800 */
[----:B------:R-:W-:Y:S02]  /*04d0*/  @P0 VIADD R3, R3, 0x1 ;  /* 0x0000000103030836 */ /* 0x000fe40000000000 */
[----:B------:R-:W-:Y:S02]  /*04e0*/  STL [R1+0x4cc], RZ ;  /* 0x0004ccff01007387 */ /* 0x000fe40000100800 */
[----:B------:R-:W-:Y:S01]  /*04f0*/  IMAD.MOV.U32 R2, RZ, RZ, R3 ;  /* 0x000000ffff027224 */ /* 0x000fe200078e0003 */
[----:B------:R-:W-:Y:S01]  /*0500*/  SHF.R.S32.HI R3, RZ, 0x1f, R0 ;  /* 0x0000001fff037819 */ /* 0x000fe20000011400 */
[----:B------:R-:W-:Y:S02]  /*0510*/  STL [R1+0x4f0], RZ ;  /* 0x0004f0ff01007387 */ /* 0x000fe40000100800 */
[----:B------:R-:W-:Y:S01]  /*0520*/  @!P2 IMAD.MOV R2, RZ, RZ, -R2 ;  /* 0x000000ffff02a224 */ /* 0x000fe200078e0a02 */
[----:B------:R-:W-:Y:S01]  /*0530*/  @!P1 LOP3.LUT R2, RZ, R4, RZ, 0x33, !PT ;  /* 0x00000004ff029212 */ /* 0x000fe200078e33ff */
[----:B------:R-:W-:Y:S01]  /*0540*/  STL [R1+0x4f4], RZ ;  /* 0x0004f4ff01007387 */ /* 0x000fe20000100800 */
[----:B------:R-:W-:-:S03]  /*0550*/  LEA.HI R3, R3, R0, RZ, 0x9 ;  /* 0x0000000003037211 */ /* 0x000fc600078f48ff */
[----:B------:R-:W-:Y:S01]  /*0560*/  STL [R1+0x4f8], RZ ;  /* 0x0004f8ff01007387 */ /* 0x000fe20000100800 */
[----:B------:R-:W-:Y:S02]  /*0570*/  IMAD.SHL.U32 R6, R2, 0x8, RZ ;  /* 0x0000000802067824 */ /* 0x000fe400078e00ff */
[----:B------:R-:W-:Y:S01]  /*0580*/  IMAD.MOV R2, RZ, RZ, -R2 ;  /* 0x000000ffff027224 */ /* 0x000fe200078e0a02 */
[----:B------:R-:W-:Y:S02]  /*0590*/  STL [R1+0x4fc], RZ ;  /* 0x0004fcff01007387 */ /* 0x000fe40000100800 */
[----:B------:R-:W-:Y:S01]  /*05a0*/  LEA.HI.SX32 R3, R3, -R6, 0x17 ;  /* 0x8000000603037211 */ /* 0x000fe200078fbaff */
[----:B------:R-:W-:Y:S01]  /*05b0*/  IMAD R4, R4, R2, R5 ;  /* 0x0000000204047224 */ /* 0x000fe200078e0205 */
[----:B------:R-:W-:Y:S02]  /*05c0*/  STL [R1+0x520], RZ ;  /* 0x000520ff01007387 */ /* 0x000fe40000100800 */
[----:B------:R-:W-:-:S02]  /*05d0*/  VIMNMX R11, R3, 0x8, PT ;  /* 0x00000008030b7848 */ /* 0x000fc40003fe0100 */
[----:B------:R-:W-:Y:S01]  /*05e0*/  STL [R1+0x524], RZ ;  /* 0x000524ff01007387 */ /* 0x000fe20000100800 */
[----:B------:R-:W-:Y:S02]  /*05f0*/  IABS R9, R4 ;  /* 0x0000000400097213 */ /* 0x000fe40000000000 */
[----:B------:R-:W-:Y:S01]  /*0600*/  IABS R7, R11 ;  /* 0x0000000b00077213 */ /* 0x000fe20000000000 */
[----:B------:R-:W-:Y:S03]  /*0610*/  STL [R1+0x528], RZ ;  /* 0x000528ff01007387 */ /* 0x000fe60000100800 */
        /* <DEDUP_REMOVED lines=11> */
[----:B------:R-:W-:Y:S04]  /*06d0*/  STL [R1+0xf9c], RZ ;  /* 0x000f9cff01007387 */ /* 0x000fe80000100800 */
[----:B------:R-:W-:Y:S01]  /*06e0*/  STL [R1+0x460], RZ ;  /* 0x000460ff01007387 */ /* 0x000fe20000100800 */
[----:B------:R-:W0:Y:S03]  /*06f0*/  F2I.FTZ.U32.TRUNC.NTZ R3, R3 ;  /* 0x0000000300037305 */ /* 0x000e26000021f000 */
[----:B------:R-:W-:Y:S04]  /*0700*/  STL [R1+0x464], RZ ;  /* 0x000464ff01007387 */ /* 0x000fe80000100800 */
[----:B------:R-:W-:Y:S04]  /*0710*/  STL [R1+0x468], RZ ;  /* 0x000468ff01007387 */ /* 0x000fe80000100800 */
[----:B------:R-:W-:Y:S04]  /*0720*/  STL [R1+0x46c], RZ ;  /* 0x00046cff01007387 */ /* 0x000fe80000100800 */
[----:B------:R-:W-:Y:S01]  /*0730*/  STL [R1+0x13c0], RZ ;  /* 0x0013c0ff01007387 */ /* 0x000fe20000100800 */
[----:B0-----:R-:W-:-:S03]  /*0740*/  IMAD.MOV R8, RZ, RZ, -R3 ;  /* 0x000000ffff087224 */ /* 0x001fc600078e0a03 */
[----:B------:R-:W-:Y:S01]  /*0750*/  STL [R1+0x13c4], RZ ;  /* 0x0013c4ff01007387 */ /* 0x000fe20000100800 */
[----:B------:R-:W-:Y:S01]  /*0760*/  IMAD.MOV.U32 R2, RZ, RZ, R8 ;  /* 0x000000ffff027224 */ /* 0x000fe200078e0008 */
[----:B------:R-:W-:Y:S02]  /*0770*/  IABS R8, R11 ;  /* 0x0000000b00087213 */ /* 0x000fe40000000000 */
[----:B------:R-:W-:Y:S01]  /*0780*/  STL [R1+0x13c8], RZ ;  /* 0x0013c8ff01007387 */ /* 0x000fe20000100800 */
[----:B------:R-:W-:Y:S02]  /*0790*/  IMAD R5, R2, R7, RZ ;  /* 0x0000000702057224 */ /* 0x000fe400078e02ff */
[----:B------:R-:W-:Y:S01]  /*07a0*/  IMAD.MOV.U32 R2, RZ, RZ, RZ ;  /* 0x000000ffff027224 */ /* 0x000fe200078e00ff */
[----:B------:R-:W-:Y:S03]  /*07b0*/  STL [R1+0x13cc], RZ ;  /* 0x0013ccff01007387 */ /* 0x000fe60000100800 */
[----:B------:R-:W-:Y:S01]  /*07c0*/  IMAD.HI.U32 R2, R3, R5, R2 ;  /* 0x0000000503027227 */ /* 0x000fe200078e0002 */
[----:B------:R-:W-:Y:S03]  /*07d0*/  STL [R1+0x13a0], RZ ;  /* 0x0013a0ff01007387 */ /* 0x000fe60000100800 */
[----:B------:R-:W-:Y:S01]  /*07e0*/  IMAD.MOV R3, RZ, RZ, -R8 ;  /* 0x000000ffff037224 */ /* 0x000fe200078e0a08 */
[----:B------:R-:W-:Y:S01]  /*07f0*/  STL [R1+0x13a4], RZ ;  /* 0x0013a4ff01007387 */ /* 0x000fe20000100800 */
[----:B------:R-:W-:Y:S01]  /*0800*/  IMAD.HI.U32 R0, R2, R9, RZ ;  /* 0x0000000902007227 */ /* 0x000fe200078e00ff */
[----:B--2---:R-:W-:-:S02]  /*0810*/  LOP3.LUT R8, R16, 0x1f, RZ, 0xc0, !PT ;  /* 0x0000001f10087812 */ /* 0x004fc400078ec0ff */
[----:B------:R-:W-:Y:S01]  /*0820*/  STL [R1+0x13a8], RZ ;  /* 0x0013a8ff01007387 */ /* 0x000fe20000100800 */
[----:B------:R-:W-:Y:S02]  /*0830*/  IMAD R2, R0, R3, R9 ;  /* 0x0000000300027224 */ /* 0x000fe400078e0209 */
[----:B------:R-:W0:Y:S01]  /*0840*/  LDC R3, c[0x0][0x230] ;  /* 0x00008c00ff037b82 */ /* 0x000e220000000800 */
        /* <DEDUP_REMOVED lines=11> */
[-C--:B------:R-:W-:Y:S01]  /*0900*/  LOP3.LUT R2, R4, R11.reuse, RZ, 0x3c, !PT ;  /* 0x0000000b04027212 */ /* 0x080fe200078e3cff */
[----:B------:R-:W-:Y:S01]  /*0910*/  STL [R1+0x1364], RZ ;  /* 0x001364ff01007387 */ /* 0x000fe20000100800 */
[----:B0-----:R-:W-:Y:S02]  /*0920*/  VIADD R3, R3, 0x3f ;  /* 0x0000003f03037836 */ /* 0x001fe40000000000 */
[----:B------:R-:W-:Y:S01]  /*0930*/  ISETP.GE.AND P2, PT, R2, RZ, PT ;  /* 0x000000ff0200720c */ /* 0x000fe20003f46270 */
[----:B------:R-:W-:Y:S04]  /*0940*/  STL [R1+0x1368], RZ ;  /* 0x001368ff01007387 */ /* 0x000fe80000100800 */
[----:B------:R-:W-:Y:S02]  /*0950*/  STL [R1+0x136c], RZ ;  /* 0x00136cff01007387 */ /* 0x000fe40000100800 */
[----:B------:R-:W-:Y:S01]  /*0960*/  @P0 VIADD R0, R0, 0x1 ;  /* 0x0000000100000836 */ /* 0x000fe20000000000 */
[----:B------:R-:W-:Y:S01]  /*0970*/  ISETP.GE.AND P0, PT, R3, 0x40, PT ;  /* 0x000000400300780c */ /* 0x000fe20003f06270 */
[----:B------:R-:W-:Y:S04]  /*0980*/  STL [R1+0x1340], RZ ;  /* 0x001340ff01007387 */ /* 0x000fe80000100800 */
[----:B------:R-:W-:Y:S01]  /*0990*/  STL [R1+0x1344], RZ ;  /* 0x001344ff01007387 */ /* 0x000fe20000100800 */
[----:B------:R-:W-:Y:S01]  /*09a0*/  @!P2 IMAD.MOV R0, RZ, RZ, -R0 ;  /* 0x000000ffff00a224 */ /* 0x000fe200078e0a00 */
[----:B------:R-:W-:-:S02]  /*09b0*/  @!P1 LOP3.LUT R0, RZ, R11, RZ, 0x33, !PT ;  /* 0x0000000bff009212 */ /* 0x000fc400078e33ff */
[----:B------:R-:W-:Y:S03]  /*09c0*/  STL [R1+0x1348], RZ ;  /* 0x001348ff01007387 */ /* 0x000fe60000100800 */
[----:B------:R-:W-:Y:S01]  /*09d0*/  IMAD.SHL.U32 R30, R0, 0x80, RZ ;  /* 0x00000080001e7824 */ /* 0x000fe200078e00ff */
[----:B------:R-:W-:Y:S01]  /*09e0*/  STL [R1+0x134c], RZ ;  /* 0x00134cff01007387 */ /* 0x000fe20000100800 */
[----:B------:R-:W-:Y:S02]  /*09f0*/  IMAD.MOV R2, RZ, RZ, -R0 ;  /* 0x000000ffff027224 */ /* 0x000fe400078e0a00 */
[C---:B------:R-:W-:Y:S01]  /*0a00*/  VIADD R3, R30.reuse, 0x1 ;  /* 0x000000011e037836 */ /* 0x040fe20000000000 */
[----:B------:R-:W-:Y:S01]  /*0a10*/  STL [R1+0x1320], RZ ;  /* 0x001320ff01007387 */ /* 0x000fe20000100800 */
[C---:B------:R-:W-:Y:S02]  /*0a20*/  VIADD R0, R30.reuse, 0x2 ;  /* 0x000000021e007836 */ /* 0x040fe40000000000 */
[C---:B------:R-:W-:Y:S01]  /*0a30*/  VIADD R9, R30.reuse, 0x3 ;  /* 0x000000031e097836 */ /* 0x040fe20000000000 */
[----:B------:R-:W-:Y:S01]  /*0a40*/  STL [R1+0x1324], RZ ;  /* 0x001324ff01007387 */ /* 0x000fe20000100800 */
[----:B------:R-:W-:Y:S01]  /*0a50*/  IMAD R2, R11, R2, R4 ;  /* 0x000000020b027224 */ /* 0x000fe200078e0204 */
[----:B------:R-:W-:Y:S01]  /*0a60*/  CS2R R4, SRZ ;  /* 0x0000000000047805 */ /* 0x000fe2000001ff00 */
[----:B------:R-:W-:Y:S01]  /*0a70*/  VIADD R26, R30, 0x19 ;  /* 0x000000191e1a7836 */ /* 0x000fe20000000000 */
[----:B------:R-:W-:Y:S01]  /*0a80*/  STL [R1+0x1328], RZ ;  /* 0x001328ff01007387 */ /* 0x000fe20000100800 */
[----:B------:R-:W-:Y:S01]  /*0a90*/  IMAD.IADD R2, R6, 0x1, R2 ;  /* 0x0000000106027824 */ /* 0x000fe200078e0202 */
[----:B------:R-:W-:Y:S01]  /*0aa0*/  CS2R R6, SRZ ;  /* 0x0000000000067805 */ /* 0x000fe2000001ff00 */
[C---:B------:R-:W-:Y:S01]  /*0ab0*/  VIADD R60, R30.reuse, 0x1a ;  /* 0x0000001a1e3c7836 */ /* 0x040fe20000000000 */
[----:B------:R-:W-:Y:S01]  /*0ac0*/  STL [R1+0x132c], RZ ;  /* 0x00132cff01007387 */ /* 0x000fe20000100800 */
[----:B------:R-:W-:-:S02]  /*0ad0*/  VIADD R57, R30, 0x1b ;  /* 0x0000001b1e397836 */ /* 0x000fc40000000000 */
[C---:B------:R-:W-:Y:S01]  /*0ae0*/  VIADD R56, R30.reuse, 0x1c ;  /* 0x0000001c1e387836 */ /* 0x040fe20000000000 */
[----:B------:R-:W-:Y:S01]  /*0af0*/  STL [R1+0x1300], RZ ;  /* 0x001300ff01007387 */ /* 0x000fe20000100800 */
[C---:B------:R-:W-:Y:S02]  /*0b00*/  VIADD R55, R30.reuse, 0x1d ;  /* 0x0000001d1e377836 */ /* 0x040fe40000000000 */
[C---:B------:R-:W-:Y:S01]  /*0b10*/  VIADD R54, R30.reuse, 0x1e ;  /* 0x0000001e1e367836 */ /* 0x040fe20000000000 */
[----:B------:R-:W-:Y:S01]  /*0b20*/  STL [R1+0x1304], RZ ;  /* 0x001304ff01007387 */ /* 0x000fe20000100800 */
[C---:B------:R-:W-:Y:S02]  /*0b30*/  VIADD R53, R30.reuse, 0x1f ;  /* 0x0000001f1e357836 */ /* 0x040fe40000000000 */
        /* <DEDUP_REMOVED lines=35> */
[----:B------:R-:W-:-:S03]  /*0d70*/  VIADD R10, R30, 0x7a ;  /* 0x0000007a1e0a7836 */ /* 0x000fc60000000000 */
[----:B------:R-:W-:Y:S04]  /*0d80*/  STL [R1+0x12b8], RZ ;  /* 0x0012b8ff01007387 */ /* 0x000fe80000100800 */
        /* <DEDUP_REMOVED lines=1945> */
[----:B------:R-:W-:Y:S04]  /*8720*/  STL [R1+0x2e30], R30 ;  /* 0x002e301e01007387 */ /* 0x000fe80000100800 */
[----:B------:R0:W-:Y:S04]  /*8730*/  STL [R1+0x19c], R3 ;  /* 0x00019c0301007387 */ /* 0x0001e80000100800 */
[----:B------:R1:W-:Y:S04]  /*8740*/  STL [R1+0x198], R0 ;  /* 0x0001980001007387 */ /* 0x0003e80000100800 */
[----:B------:R2:W-:Y:S01]  /*8750*/  STL [R1+0x158], R9 ;  /* 0x0001580901007387 */ /* 0x0005e20000100800 */
[----:B0-----:R-:W-:-:S02]  /*8760*/  VIADD R3, R30, 0x4 ;  /* 0x000000041e037836 */ /* 0x001fc40000000000 */
[----:B-1----:R-:W-:-:S03]  /*8770*/  VIADD R0, R30, 0x5 ;  /* 0x000000051e007836 */ /* 0x002fc60000000000 */
[----:B------:R0:W-:Y:S01]  /*8780*/  STL [R1+0x154], R3 ;  /* 0x0001540301007387 */ /* 0x0001e20000100800 */
[----:B--2---:R-:W-:-:S03]  /*8790*/  VIADD R9, R30, 0x6 ;  /* 0x000000061e097836 */ /* 0x004fc60000000000 */
[----:B------:R1:W-:Y:S04]  /*87a0*/  STL [R1+0x150], R0 ;  /* 0x0001500001007387 */ /* 0x0003e80000100800 */
[----:B------:R2:W-:Y:S01]  /*87b0*/  STL [R1+0x14c], R9 ;  /* 0x00014c0901007387 */ /* 0x0005e20000100800 */
[----:B0-----:R-:W-:Y:S02]  /*87c0*/  VIADD R3, R30, 0x7 ;  /* 0x000000071e037836 */ /* 0x001fe40000000000 */
[----:B-1----:R-:W-:-:S03]  /*87d0*/  IMAD.SHL.U32 R0, R2, 0x200, RZ ;  /* 0x0000020002007824 */ /* 0x002fc600078e00ff */
[----:B------:R0:W-:Y:S01]  /*87e0*/  STL [R1+0x148], R3 ;  /* 0x0001480301007387 */ /* 0x0001e20000100800 */
[C---:B------:R-:W-:Y:S02]  /*87f0*/  VIADD R2, R30.reuse, 0xa ;  /* 0x0000000a1e027836 */ /* 0x040fe40000000000 */
[----:B--2---:R-:W-:Y:S01]  /*8800*/  VIADD R9, R30, 0x8 ;  /* 0x000000081e097836 */ /* 0x004fe20000000000 */
[----:B------:R-:W-:Y:S01]  /*8810*/  LOP3.LUT R29, R0, 0x1f, R16, 0xf8, !PT ;  /* 0x0000001f001d7812 */ /* 0x000fe200078ef810 */
[----:B------:R-:W-:-:S03]  /*8820*/  VIADD R16, R30, 0x78 ;  /* 0x000000781e107836 */ /* 0x000fc60000000000 */
[----:B------:R1:W-:Y:S01]  /*8830*/  STL [R1+0x144], R9 ;  /* 0x0001440901007387 */ /* 0x0003e20000100800 */
[C---:B------:R-:W-:Y:S01]  /*8840*/  LOP3.LUT R32, R29.reuse, 0x60, RZ, 0xfc, !PT ;  /* 0x000000601d207812 */ /* 0x040fe200078efcff */
[----:B0-----:R-:W-:Y:S01]  /*8850*/  VIADD R3, R30, 0x9 ;  /* 0x000000091e037836 */ /* 0x001fe20000000000 */
[----:B------:R-:W-:-:S04]  /*8860*/  LOP3.LUT R31, R29, 0x80, RZ, 0xfc, !PT ;  /* 0x000000801d1f7812 */ /* 0x000fc800078efcff */
[----:B------:R0:W-:Y:S01]  /*8870*/  STL [R1+0x140], R3 ;  /* 0x0001400301007387 */ /* 0x0001e20000100800 */
[----:B-1----:R-:W-:-:S03]  /*8880*/  VIADD R9, R30, 0x7b ;  /* 0x0000007b1e097836 */ /* 0x002fc60000000000 */
[----:B------:R1:W-:Y:S01]  /*8890*/  STL [R1+0x13c], R2 ;  /* 0x00013c0201007387 */ /* 0x0003e20000100800 */
[----:B0-----:R-:W-:Y:S01]  /*88a0*/  LOP3.LUT R3, R0, 0x20, R8, 0xfe, !PT ;  /* 0x0000002000037812 */ /* 0x001fe200078efe08 */
[C---:B------:R-:W-:Y:S02]  /*88b0*/  VIADD R0, R30.reuse, 0xc ;  /* 0x0000000c1e007836 */ /* 0x040fe40000000000 */
[C---:B------:R-:W-:Y:S02]  /*88c0*/  VIADD R8, R30.reuse, 0x7c ;  /* 0x0000007c1e087836 */ /* 0x040fe40000000000 */
[C---:B-1----:R-:W-:Y:S01]  /*88d0*/  VIADD R2, R30.reuse, 0xb ;  /* 0x0000000b1e027836 */ /* 0x042fe20000000000 */
[----:B------:R0:W-:Y:S04]  /*88e0*/  STL [R1+0x2fd0], R3 ;  /* 0x002fd00301007387 */ /* 0x0001e80000100800 */
[----:B------:R-:W-:Y:S04]  /*88f0*/  STL [R1+0x2f4c], R29 ;  /* 0x002f4c1d01007387 */ /* 0x000fe80000100800 */
[----:B------:R1:W-:Y:S01]  /*8900*/  STL [R1+0x138], R2 ;  /* 0x0001380201007387 */ /* 0x0003e20000100800 */
[----:B0-----:R-:W-:-:S03]  /*8910*/  VIADD R3, R30, 0xd ;  /* 0x0000000d1e037836 */ /* 0x001fc60000000000 */
[----:B------:R0:W-:Y:S04]  /*8920*/  STL [R1+0x134], R0 ;  /* 0x0001340001007387 */ /* 0x0001e80000100800 */
[----:B------:R2:W-:Y:S01]  /*8930*/  STL [R1+0x130], R3 ;  /* 0x0001300301007387 */ /* 0x0005e20000100800 */
[C---:B-1----:R-:W-:Y:S02]  /*8940*/  VIADD R2, R30.reuse, 0xe ;  /* 0x0000000e1e027836 */ /* 0x042fe40000000000 */
[----:B0-----:R-:W-:-:S03]  /*8950*/  VIADD R0, R30, 0xf ;  /* 0x0000000f1e007836 */ /* 0x001fc60000000000 */
[----:B------:R0:W-:Y:S01]  /*8960*/  STL [R1+0x11c], R2 ;  /* 0x00011c0201007387 */ /* 0x0001e20000100800 */
[----:B--2---:R-:W-:-:S03]  /*8970*/  VIADD R3, R30, 0x10 ;  /* 0x000000101e037836 */ /* 0x004fc60000000000 */
[----:B------:R1:W-:Y:S04]  /*8980*/  STL [R1+0xa4], R0 ;  /* 0x0000a40001007387 */ /* 0x0003e80000100800 */
[----:B------:R2:W-:Y:S01]  /*8990*/  STL [R1+0xa0], R3 ;  /* 0x0000a00301007387 */ /* 0x0005e20000100800 */
[C---:B0-----:R-:W-:Y:S02]  /*89a0*/  VIADD R2, R30.reuse, 0x11 ;  /* 0x000000111e027836 */ /* 0x041fe40000000000 */
[----:B-1----:R-:W-:-:S03]  /*89b0*/  VIADD R0, R30, 0x12 ;  /* 0x000000121e007836 */ /* 0x002fc60000000000 */
        /* <DEDUP_REMOVED lines=15> */
[----:B------:R-:W-:Y:S01]  /*8ab0*/  STL [R1+0x5c], R26 ;  /* 0x00005c1a01007387 */ /* 0x000fe20000100800 */
[----:B0-----:R-:W-:-:S03]  /*8ac0*/  VIADD R2, R30, 0x2b ;  /* 0x0000002b1e027836 */ /* 0x001fc60000000000 */
[----:B------:R0:W-:Y:S01]  /*8ad0*/  STL [R1+0x656c], R3 ;  /* 0x00656c0301007387 */ /* 0x0001e20000100800 */
[----:B-1----:R-:W-:-:S03]  /*8ae0*/  VIADD R0, R30, 0x2c ;  /* 0x0000002c1e007836 */ /* 0x002fc60000000000 */
        /* <DEDUP_REMOVED lines=129> */
[C---:B-1----:R-:W-:Y:S02]  /*9300*/  VIADD R2, R30.reuse, 0x7e ;  /* 0x0000007e1e027836 */ /* 0x042fe40000000000 */
[----:B--2---:R-:W-:Y:S01]  /*9310*/  VIADD R0, R30, 0x7f ;  /* 0x0000007f1e007836 */ /* 0x004fe20000000000 */
[----:B------:R-:W-:-:S05]  /*9320*/  LOP3.LUT R30, R29, 0x40, RZ, 0xfc, !PT ;  /* 0x000000401d1e7812 */ /* 0x000fca00078efcff */
[----:B------:R0:W-:Y:S04]  /*9330*/  STL [R1+0x3008], R30 ;  /* 0x0030081e01007387 */ /* 0x0001e80000100800 */
[----:B------:R1:W-:Y:S04]  /*9340*/  STL [R1+0x3004], R32 ;  /* 0x0030042001007387 */ /* 0x0003e80000100800 */
[----:B------:R2:W-:Y:S01]  /*9350*/  STL [R1+0x3000], R31 ;  /* 0x0030001f01007387 */ /* 0x0005e20000100800 */
[C---:B0-----:R-:W-:Y:S02]  /*9360*/  LOP3.LUT R30, R29.reuse, 0xa0, RZ, 0xfc, !PT ;  /* 0x000000a01d1e7812 */ /* 0x041fe400078efcff */
[----:B-1----:R-:W-:-:S03]  /*9370*/  LOP3.LUT R32, R29, 0xc0, RZ, 0xfc, !PT ;  /* 0x000000c01d207812 */ /* 0x002fc600078efcff */
[----:B------:R0:W-:Y:S01]  /*9380*/  STL [R1+0x2ffc], R30 ;  /* 0x002ffc1e01007387 */ /* 0x0001e20000100800 */
[----:B--2---:R-:W-:-:S03]  /*9390*/  LOP3.LUT R31, R29, 0xe0, RZ, 0xfc, !PT ;  /* 0x000000e01d1f7812 */ /* 0x004fc600078efcff */
        /* <DEDUP_REMOVED lines=15> */
[----:B------:R-:W-:-:S03]  /*9490*/  LOP3.LUT R29, R29, 0x1e0, RZ, 0xfc, !PT ;  /* 0x000001e01d1d7812 */ /* 0x000fc600078efcff */
[----:B------:R1:W-:Y:S04]  /*94a0*/  STL [R1+0x2fd8], R30 ;  /* 0x002fd81e01007387 */ /* 0x0003e80000100800 */
[----:B------:R1:W-:Y:S01]  /*94b0*/  STL [R1+0x2fd4], R29 ;  /* 0x002fd41d01007387 */ /* 0x0003e20000100800 */
[----:B------:R-:W-:Y:S05]  /*94c0*/  @!P0 BRA `(.L_x_0) ;  /* 0x00000e2400048947 */ /* 0x000fea0003800000 */
[----:B------:R0:W-:Y:S01]  /*94d0*/  STL [R1+0x6754], R42 ;  /* 0x0067542a01007387 */ /* 0x0001e20000100800 */
[----:B------:R-:W-:Y:S01]  /*94e0*/  IABS R6, R28 ;  /* 0x0000001c00067213 */ /* 0x000fe20000000000 */
[----:B------:R-:W-:Y:S01]  /*94f0*/  ULDC.64 UR8, c[0x0][0x218] ;  /* 0x0000860000087ab9 */ /* 0x000fe20000000a00 */
[----:B------:R-:W-:Y:S01]  /*9500*/  IABS R61, R27 ;  /* 0x0000001b003d7213 */ /* 0x000fe20000000000 */
[----:B------:R-:W-:Y:S01]  /*9510*/  ULDC UR7, c[0x0][0x240] ;  /* 0x0000900000077ab9 */ /* 0x000fe20000000800 */
[----:B------:R-:W-:Y:S01]  /*9520*/  ULDC UR60, c[0x0][0x234] ;  /* 0x00008d00003c7ab9 */ /* 0x000fe20000000800 */
[----:B------:R-:W-:Y:S01]  /*9530*/  ULDC.64 UR34, c[0x0][0x210] ;  /* 0x0000840000227ab9 */ /* 0x000fe20000000a00 */
[----:B------:R-:W-:Y:S01]  /*9540*/  ULDC UR23, c[0x0][0x238] ;  /* 0x00008e0000177ab9 */ /* 0x000fe20000000800 */
[----:B------:R-:W-:Y:S01]  /*9550*/  ULDC UR61, c[0x0][0x238] ;  /* 0x00008e00003d7ab9 */ /* 0x000fe20000000800 */
[----:B------:R-:W-:Y:S01]  /*9560*/  ULDC UR10, c[0x0][0x238] ;  /* 0x00008e00000a7ab9 */ /* 0x000fe20000000800 */
[----:B0-----:R-:W2:Y:S01]  /*9570*/  LDL R42, [R1+0x2f4c] ;  /* 0x002f4c00012a7983 */ /* 0x001ea20000100800 */
[----:B------:R-:W-:Y:S01]  /*9580*/  ULDC UR11, c[0x0][0x238] ;  /* 0x00008e00000b7ab9 */ /* 0x000fe20000000800 */
[----:B------:R-:W-:Y:S01]  /*9590*/  ULDC UR12, c[0x0][0x238] ;  /* 0x00008e00000c7ab9 */ /* 0x000fe20000000800 */
[----:B------:R-:W-:Y:S01]  /*95a0*/  ULDC UR13, c[0x0][0x238] ;  /* 0x00008e00000d7ab9 */ /* 0x000fe20000000800 */
[----:B------:R0:W-:Y:S01]  /*95b0*/  STL [R1+0x6750], R43 ;  /* 0x0067502b01007387 */ /* 0x0001e20000100800 */
[----:B------:R-:W-:Y:S01]  /*95c0*/  ULDC UR14, c[0x0][0x238] ;  /* 0x00008e00000e7ab9 */ /* 0x000fe20000000800 */
        /* <DEDUP_REMOVED lines=8> */
[----:B0-----:R-:W3:Y:S01]  /*9650*/  LDL R43, [R1+0x2fd0] ;  /* 0x002fd000012b7983 */ /* 0x001ee20000100800 */
[----:B------:R-:W-:Y:S01]  /*9660*/  ULDC UR24, c[0x0][0x238] ;  /* 0x00008e0000187ab9 */ /* 0x000fe20000000800 */
[----:B------:R-:W-:Y:S01]  /*9670*/  ULDC UR25, c[0x0][0x238] ;  /* 0x00008e0000197ab9 */ /* 0x000fe20000000800 */
[----:B------:R-:W-:Y:S01]  /*9680*/  ULDC UR26, c[0x0][0x238] ;  /* 0x00008e00001a7ab9 */ /* 0x000fe20000000800 */
[----:B------:R-:W-:Y:S01]  /*9690*/  STL [R1+0x674c], R44 ;  /* 0x00674c2c01007387 */ /* 0x000fe20000100800 */
        /* <DEDUP_REMOVED lines=15> */
[----:B------:R0:W-:Y:S01]  /*9790*/  STL [R1+0x673c], R48 ;  /* 0x00673c3001007387 */ /* 0x0001e20000100800 */
        /* <DEDUP_REMOVED lines=24> */
[----:B------:R-:W-:-:S03]  /*9920*/  ULDC UR59, c[0x0][0x238] ;  /* 0x00008e00003b7ab9 */ /* 0x000fc60000000800 */
[----:B------:R-:W-:Y:S04]  /*9930*/  STL [R1+0x6720], R55 ;  /* 0x0067203701007387 */ /* 0x000fe80000100800 */
[----:B------:R-:W-:Y:S04]  /*9940*/  STL [R1+0x671c], R56 ;  /* 0x00671c3801007387 */ /* 0x000fe80000100800 */
[----:B------:R5:W-:Y:S04]  /*9950*/  STL [R1+0x6718], R57 ;  /* 0x0067183901007387 */ /* 0x000be80000100800 */
[----:B------:R1:W-:Y:S04]  /*9960*/  STL [R1+0x6714], R60 ;  /* 0x0067143c01007387 */ /* 0x0003e80000100800 */
[----:B0-----:R-:W2:Y:S04]  /*9970*/  LDL R48, [R1+0x2ff8] ;  /* 0x002ff80001307983 */ /* 0x001ea80000100800 */
[----:B------:R-:W2:Y:S04]  /*9980*/  LDL R45, [R1+0x3004] ;  /* 0x00300400012d7983 */ /* 0x000ea80000100800 */
[----:B----4-:R-:W4:Y:S04]  /*9990*/  LDL R52, [R1+0x2fe8] ;  /* 0x002fe80001347983 */ /* 0x010f280000100800 */
[----:B------:R-:W4:Y:S04]  /*99a0*/  LDL R50, [R1+0x2ff0] ;  /* 0x002ff00001327983 */ /* 0x000f280000100800 */
[----:B-----5:R-:W5:Y:S04]  /*99b0*/  LDL R57, [R1+0x2fd4] ;  /* 0x002fd40001397983 */ /* 0x020f680000100800 */
[----:B------:R-:W5:Y:S01]  /*99c0*/  LDL R55, [R1+0x2fdc] ;  /* 0x002fdc0001377983 */ /* 0x000f620000100800 */
[----:B------:R-:W0:Y:S03]  /*99d0*/  I2F.RP R4, R6 ;  /* 0x0000000600047306 */ /* 0x000e260000209400 */
[----:B------:R-:W5:Y:S04]  /*99e0*/  LDL R44, [R1+0x3008] ;  /* 0x00300800012c7983 */ /* 0x000f680000100800 */
[----:B------:R-:W5:Y:S04]  /*99f0*/  LDL R47, [R1+0x2ffc] ;  /* 0x002ffc00012f7983 */ /* 0x000f680000100800 */
[----:B------:R-:W5:Y:S01]  /*9a00*/  LDL R46, [R1+0x3000] ;  /* 0x00300000012e7983 */ /* 0x000f620000100800 */
[----:B0-----:R-:W0:Y:S03]  /*9a10*/  MUFU.RCP R4, R4 ;  /* 0x0000000400047308 */ /* 0x001e260000001000 */
[----:B------:R-:W5:Y:S04]  /*9a20*/  LDL R51, [R1+0x2fec] ;  /* 0x002fec0001337983 */ /* 0x000f680000100800 */
[----:B------:R-:W5:Y:S04]  /*9a30*/  LDL R49, [R1+0x2ff4] ;  /* 0x002ff40001317983 */ /* 0x000f680000100800 */
[----:B------:R-:W5:Y:S04]  /*9a40*/  LDL R53, [R1+0x2fe4] ;  /* 0x002fe40001357983 */ /* 0x000f680000100800 */
[----:B------:R-:W5:Y:S01]  /*9a50*/  LDL R54, [R1+0x2fe0] ;  /* 0x002fe00001367983 */ /* 0x000f620000100800 */
[----:B0-----:R-:W-:-:S03]  /*9a60*/  VIADD R4, R4, 0xffffffe ;  /* 0x0ffffffe04047836 */ /* 0x001fc60000000000 */
[----:B-1----:R-:W5:Y:S01]  /*9a70*/  LDL R60, [R1+0x2e30] ;  /* 0x002e3000013c7983 */ /* 0x002f620000100800 */
[----:B------:R-:W0:Y:S03]  /*9a80*/  F2I.FTZ.U32.TRUNC.NTZ R5, R4 ;  /* 0x0000000400057305 */ /* 0x000e26000021f000 */
[----:B------:R-:W5:Y:S01]  /*9a90*/  LDL R56, [R1+0x2fd8] ;  /* 0x002fd80001387983 */ /* 0x000f620000100800 */
[----:B0-----:R-:W-:-:S04]  /*9aa0*/  IMAD.MOV R4, RZ, RZ, -R5 ;  /* 0x000000ffff047224 */ /* 0x001fc800078e0a05 */
[----:B------:R-:W-:Y:S02]  /*9ab0*/  IMAD R7, R4, R6, RZ ;  /* 0x0000000604077224 */ /* 0x000fe400078e02ff */
[----:B------:R-:W-:-:S04]  /*9ac0*/  IMAD.MOV.U32 R4, RZ, RZ, RZ ;  /* 0x000000ffff047224 */ /* 0x000fc800078e00ff */
[----:B------:R-:W-:Y:S01]  /*9ad0*/  IMAD.HI.U32 R4, R5, R7, R4 ;  /* 0x0000000705047227 */ /* 0x000fe200078e0004 */
[----:B---3--:R-:W-:-:S05]  /*9ae0*/  IABS R36, R43 ;  /* 0x0000002b00247213 */ /* 0x008fca0000000000 */
[----:B------:R-:W-:-:S04]  /*9af0*/  IMAD.HI.U32 R7, R4, R36, RZ ;  /* 0x0000002404077227 */ /* 0x000fc800078e00ff */
[----:B------:R-:W-:-:S04]  /*9b00*/  IMAD.MOV R7, RZ, RZ, -R7 ;  /* 0x000000ffff077224 */ /* 0x000fc800078e0a07 */
[----:B------:R-:W-:Y:S01]  /*9b10*/  IMAD R36, R6, R7, R36 ;  /* 0x0000000706247224 */ /* 0x000fe200078e0224 */
[----:B--2---:R-:W-:Y:S02]  /*9b20*/  IABS R31, R48 ;  /* 0x00000030001f7213 */ /* 0x004fe40000000000 */
[----:B------:R-:W-:-:S03]  /*9b30*/  IABS R34, R45 ;  /* 0x0000002d00227213 */ /* 0x000fc60000000000 */
[----:B------:R-:W-:Y:S01]  /*9b40*/  IMAD.HI.U32 R7, R4, R31, RZ ;  /* 0x0000001f04077227 */ /* 0x000fe200078e00ff */
[----:B----4-:R-:W-:-:S03]  /*9b50*/  IABS R27, R52 ;  /* 0x00000034001b7213 */ /* 0x010fc60000000000 */
[----:B------:R-:W-:-:S04]  /*9b60*/  IMAD.HI.U32 R13, R4, R34, RZ ;  /* 0x00000022040d7227 */ /* 0x000fc800078e00ff */
[----:B------:R-:W-:Y:S01]  /*9b70*/  IMAD.MOV R7, RZ, RZ, -R7 ;  /* 0x000000ffff077224 */ /* 0x000fe200078e0a07 */
[----:B------:R-:W-:Y:S01]  /*9b80*/  IABS R29, R50 ;  /* 0x00000032001d7213 */ /* 0x000fe20000000000 */
[----:B------:R-:W-:Y:S02]  /*9b90*/  IMAD.MOV R13, RZ, RZ, -R13 ;  /* 0x000000ffff0d7224 */ /* 0x000fe400078e0a0d */
[----:B------:R-:W-:Y:S02]  /*9ba0*/  IMAD R31, R6, R7, R31 ;  /* 0x00000007061f7224 */ /* 0x000fe400078e021f */
[----:B------:R-:W-:Y:S01]  /*9bb0*/  IMAD.HI.U32 R7, R4, R27, RZ ;  /* 0x0000001b04077227 */ /* 0x000fe200078e00ff */
[----:B-----5:R-:W-:-:S03]  /*9bc0*/  IABS R15, R57 ;  /* 0x00000039000f7213 */ /* 0x020fc60000000000 */
[----:B------:R-:W-:Y:S02]  /*9bd0*/  IMAD R34, R6, R13, R34 ;  /* 0x0000000d06227224 */ /* 0x000fe400078e0222 */
[----:B------:R-:W-:-:S04]  /*9be0*/  IMAD.HI.U32 R13, R4, R29, RZ ;  /* 0x0000001d040d7227 */ /* 0x000fc800078e00ff */
[----:B------:R-:W-:Y:S02]  /*9bf0*/  IMAD.MOV R7, RZ, RZ, -R7 ;  /* 0x000000ffff077224 */ /* 0x000fe400078e0a07 */
[----:B------:R-:W-:Y:S02]  /*9c00*/  IMAD.MOV R13, RZ, RZ, -R13 ;  /* 0x000000ffff0d7224 */ /* 0x000fe400078e0a0d */
[----:B------:R-:W-:Y:S02]  /*9c10*/  IMAD R27, R6, R7, R27 ;  /* 0x00000007061b7224 */ /* 0x000fe400078e021b */
[----:B------:R-:W-:-:S04]  /*9c20*/  IMAD.HI.U32 R7, R4, R15, RZ ;  /* 0x0000000f04077227 */ /* 0x000fc800078e00ff */
[----:B------:R-:W-:Y:S01]  /*9c30*/  IMAD R29, R6, R13, R29 ;  /* 0x0000000d061d7224 */ /* 0x000fe200078e021d */
[----:B------:R-:W-:Y:S01]  /*9c40*/  IABS R13, R55 ;  /* 0x00000037000d7213 */ /* 0x000fe20000000000 */
[----:B------:R-:W-:-:S04]  /*9c50*/  IMAD.MOV R7, RZ, RZ, -R7 ;  /* 0x000000ffff077224 */ /* 0x000fc800078e0a07 */
[----:B------:R-:W-:Y:S02]  /*9c60*/  IMAD R15, R6, R7, R15 ;  /* 0x00000007060f7224 */ /* 0x000fe400078e020f */
[----:B------:R-:W-:-:S04]  /*9c70*/  IMAD.HI.U32 R7, R4, R13, RZ ;  /* 0x0000000d04077227 */ /* 0x000fc800078e00ff */
[----:B------:R-:W-:-:S04]  /*9c80*/  IMAD.MOV R7, RZ, RZ, -R7 ;  /* 0x000000ffff077224 */ /* 0x000fc800078e0a07 */
[----:B------:R-:W-:Y:S02]  /*9c90*/  IMAD R7, R6, R7, R13 ;  /* 0x0000000706077224 */ /* 0x000fe400078e020d */
[----:B------:R-:W2:Y:S01]  /*9ca0*/  LDL R13, [R1+0xa0] ;  /* 0x0000a000010d7983 */ /* 0x000ea20000100800 */
[----:B------:R-:W0:Y:S01]  /*9cb0*/  I2F.RP R58, R61 ;  /* 0x0000003d003a7306 */ /* 0x000e220000209400 */
[----:B------:R-:W-:-:S07]  /*9cc0*/  IABS R37, R42 ;  /* 0x0000002a00257213 */ /* 0x000fce0000000000 */
[----:B0-----:R-:W0:Y:S01]  /*9cd0*/  MUFU.RCP R58, R58 ;  /* 0x0000003a003a7308 */ /* 0x001e220000001000 */
[----:B------:R-:W-:Y:S01]  /*9ce0*/  IMAD.HI.U32 R5, R4, R37, RZ ;  /* 0x0000002504057227 */ /* 0x000fe200078e00ff */
[----:B------:R-:W-:-:S03]  /*9cf0*/  IABS R35, R44 ;  /* 0x0000002c00237213 */ /* 0x000fc60000000000 */
[----:B------:R-:W-:-:S04]  /*9d00*/  IMAD.MOV R5, RZ, RZ, -R5 ;  /* 0x000000ffff057224 */ /* 0x000fc800078e0a05 */
[----:B------:R-:W-:Y:S02]  /*9d10*/  IMAD R37, R6, R5, R37 ;  /* 0x0000000506257224 */ /* 0x000fe400078e0225 */
[----:B0-----:R-:W-:-:S04]  /*9d20*/  VIADD R58, R58, 0xffffffe ;  /* 0x0ffffffe3a3a7836 */ /* 0x001fc80000000000 */
[----:B------:R-:W0:Y:S01]  /*9d30*/  F2I.FTZ.U32.TRUNC.NTZ R59, R58 ;  /* 0x0000003a003b7305 */ /* 0x000e22000021f000 */
[----:B------:R-:W-:Y:S01]  /*9d40*/  IMAD.HI.U32 R5, R4, R35, RZ ;  /* 0x0000002304057227 */ /* 0x000fe200078e00ff */
[----:B------:R-:W-:Y:S02]  /*9d50*/  IABS R32, R47 ;  /* 0x0000002f00207213 */ /* 0x000fe40000000000 */
[C---:B------:R-:W-:Y:S01]  /*9d60*/  ISETP.GT.U32.AND P5, PT, R6.reuse, R37, PT ;  /* 0x000000250600720c */ /* 0x040fe20003fa4070 */
[----:B------:R-:W-:Y:S01]  /*9d70*/  IMAD.MOV R5, RZ, RZ, -R5 ;  /* 0x000000ffff057224 */ /* 0x000fe200078e0a05 */
[C---:B------:R-:W-:Y:S02]  /*9d80*/  ISETP.GT.U32.AND P2, PT, R6.reuse, R36, PT ;  /* 0x000000240600720c */ /* 0x040fe40003f44070 */
[C---:B------:R-:W-:Y:S01]  /*9d90*/  ISETP.GT.U32.AND P3, PT, R6.reuse, R15, PT ;  /* 0x0000000f0600720c */ /* 0x040fe20003f64070 */
[----:B------:R-:W-:Y:S02]  /*9da0*/  IMAD R35, R6, R5, R35 ;  /* 0x0000000506237224 */ /* 0x000fe400078e0223 */
[----:B------:R-:W-:-:S04]  /*9db0*/  IMAD.HI.U32 R5, R4, R32, RZ ;  /* 0x0000002004057227 */ /* 0x000fc800078e00ff */
[----:B0-----:R-:W-:Y:S01]  /*9dc0*/  IMAD.MOV R12, RZ, RZ, -R59 ;  /* 0x000000ffff0c7224 */ /* 0x001fe200078e0a3b */
[----:B------:R-:W-:Y:S01]  /*9dd0*/  IABS R33, R46 ;  /* 0x0000002e00217213 */ /* 0x000fe20000000000 */
[----:B------:R-:W-:Y:S02]  /*9de0*/  IMAD.MOV R5, RZ, RZ, -R5 ;  /* 0x000000ffff057224 */ /* 0x000fe400078e0a05 */
[----:B------:R-:W-:Y:S02]  /*9df0*/  IMAD R12, R12, R61, RZ ;  /* 0x0000003d0c0c7224 */ /* 0x000fe400078e02ff */
[----:B------:R-:W-:Y:S01]  /*9e00*/  IMAD.MOV.U32 R58, RZ, RZ, RZ ;  /* 0x000000ffff3a7224 */ /* 0x000fe200078e00ff */
[C---:B------:R-:W-:Y:S01]  /*9e10*/  ISETP.GT.U32.AND P1, PT, R6.reuse, R35, PT ;  /* 0x000000230600720c */ /* 0x040fe20003f24070 */
[C---:B------:R-:W-:Y:S01]  /*9e20*/  IMAD R32, R6.reuse, R5, R32 ;  /* 0x0000000506207224 */ /* 0x040fe200078e0220 */
[----:B------:R-:W-:Y:S01]  /*9e30*/  ISETP.GT.U32.AND P6, PT, R6, R34, PT ;  /* 0x000000220600720c */ /* 0x000fe20003fc4070 */
[----:B------:R-:W-:-:S04]  /*9e40*/  IMAD.HI.U32 R58, R59, R12, R58 ;  /* 0x0000000c3b3a7227 */ /* 0x000fc800078e003a */
[--C-:B------:R-:W-:Y:S02]  /*9e50*/  @!P5 IMAD.IADD R37, R37, 0x1, -R6.reuse ;  /* 0x000000012525d824 */ /* 0x100fe400078e0a06 */
[----:B------:R-:W-:Y:S01]  /*9e60*/  IMAD.HI.U32 R12, R4, R33, RZ ;  /* 0x00000021040c7227 */ /* 0x000fe200078e00ff */
[C---:B------:R-:W-:Y:S02]  /*9e70*/  ISETP.GT.U32.AND P0, PT, R6.reuse, R32, PT ;  /* 0x000000200600720c */ /* 0x040fe40003f04070 */
[----:B------:R-:W-:Y:S01]  /*9e80*/  ISETP.GT.U32.AND P5, PT, R6, R31, PT ;  /* 0x0000001f0600720c */ /* 0x000fe20003fa4070 */
[--C-:B------:R-:W-:Y:S02]  /*9e90*/  @!P2 IMAD.IADD R36, R36, 0x1, -R6.reuse ;  /* 0x000000012424a824 */ /* 0x100fe400078e0a06 */
[----:B------:R-:W-:Y:S01]  /*9ea0*/  @!P3 IMAD.IADD R15, R15, 0x1, -R6 ;  /* 0x000000010f0fb824 */ /* 0x000fe200078e0a06 */
[C---:B------:R-:W-:Y:S01]  /*9eb0*/  ISETP.GT.U32.AND P3, PT, R6.reuse, R37, PT ;  /* 0x000000250600720c */ /* 0x040fe20003f64070 */
[----:B------:R-:W-:Y:S01]  /*9ec0*/  IMAD.MOV R12, RZ, RZ, -R12 ;  /* 0x000000ffff0c7224 */ /* 0x000fe200078e0a0c */
[----:B------:R-:W-:-:S03]  /*9ed0*/  ISETP.GT.U32.AND P2, PT, R6, R36, PT ;  /* 0x000000240600720c */ /* 0x000fc60003f44070 */
[----:B------:R-:W-:Y:S01]  /*9ee0*/  IMAD R33, R6, R12, R33 ;  /* 0x0000000c06217224 */ /* 0x000fe200078e0221 */
[----:B------:R-:W-:Y:S01]  /*9ef0*/  IABS R28, R51 ;  /* 0x00000033001c7213 */ /* 0x000fe20000000000 */
[--C-:B------:R-:W-:Y:S02]  /*9f00*/  @!P1 IMAD.IADD R35, R35, 0x1, -R6.reuse ;  /* 0x0000000123239824 */ /* 0x100fe400078e0a06 */
[--C-:B------:R-:W-:Y:S01]  /*9f10*/  @!P6 IMAD.IADD R34, R34, 0x1, -R6.reuse ;  /* 0x000000012222e824 */ /* 0x100fe200078e0a06 */
[----:B------:R-:W-:Y:S01]  /*9f20*/  ISETP.GT.U32.AND P4, PT, R6, R33, PT ;  /* 0x000000210600720c */ /* 0x000fe20003f84070 */
[--C-:B------:R-:W-:Y:S01]  /*9f30*/  @!P0 IMAD.IADD R32, R32, 0x1, -R6.reuse ;  /* 0x0000000120208824 */ /* 0x100fe200078e0a06 */
[C---:B------:R-:W-:Y:S01]  /*9f40*/  ISETP.GT.U32.AND P0, PT, R6.reuse, R35, PT ;  /* 0x000000230600720c */ /* 0x040fe20003f04070 */
[--C-:B------:R-:W-:Y:S01]  /*9f50*/  @!P5 IMAD.IADD R31, R31, 0x1, -R6.reuse ;  /* 0x000000011f1fd824 */ /* 0x100fe200078e0a06 */
[C---:B------:R-:W-:Y:S01]  /*9f60*/  ISETP.GT.U32.AND P1, PT, R6.reuse, R15, PT ;  /* 0x0000000f0600720c */ /* 0x040fe20003f24070 */
[----:B------:R-:W-:Y:S01]  /*9f70*/  @!P3 IMAD.IADD R37, R37, 0x1, -R6 ;  /* 0x000000012525b824 */ /* 0x000fe200078e0a06 */
[----:B------:R-:W-:Y:S01]  /*9f80*/  ISETP.GT.U32.AND P3, PT, R6, R34, PT ;  /* 0x000000220600720c */ /* 0x000fe20003f64070 */
[----:B------:R-:W-:-:S04]  /*9f90*/  IMAD.HI.U32 R12, R4, R28, RZ ;  /* 0x0000001c040c7227 */ /* 0x000fc800078e00ff */
[----:B------:R-:W-:Y:S01]  /*9fa0*/  @!P2 IMAD.IADD R36, R36, 0x1, -R6 ;  /* 0x000000012424a824 */ /* 0x000fe200078e0a06 */
[C---:B------:R-:W-:Y:S01]  /*9fb0*/  ISETP.GT.U32.AND P2, PT, R6.reuse, R31, PT ;  /* 0x0000001f0600720c */ /* 0x040fe20003f44070 */
[----:B------:R-:W-:Y:S02]  /*9fc0*/  IMAD.MOV R12, RZ, RZ, -R12 ;  /* 0x000000ffff0c7224 */ /* 0x000fe400078e0a0c */
[----:B------:R-:W-:Y:S02]  /*9fd0*/  @!P4 IMAD.IADD R33, R33, 0x1, -R6 ;  /* 0x000000012121c824 */ /* 0x000fe400078e0a06 */
[C---:B------:R-:W-:Y:S01]  /*9fe0*/  IMAD R28, R6.reuse, R12, R28 ;  /* 0x0000000c061c7224 */ /* 0x040fe200078e021c */
[----:B------:R-:W-:Y:S01]  /*9ff0*/  ISETP.GE.AND P4, PT, R43, RZ, PT ;  /* 0x000000ff2b00720c */ /* 0x000fe20003f86270 */
[--C-:B------:R-:W-:Y:S01]  /*a000*/  @!P0 IMAD.IADD R35, R35, 0x1, -R6.reuse ;  /* 0x0000000123238824 */ /* 0x100fe200078e0a06 */
[C---:B------:R-:W-:Y:S01]  /*a010*/  ISETP.GT.U32.AND P5, PT, R6.reuse, R33, PT ;  /* 0x000000210600720c */ /* 0x040fe20003fa4070 */
[--C-:B------:R-:W-:Y:S01]  /*a020*/  @!P1 IMAD.IADD R15, R15, 0x1, -R6.reuse ;  /* 0x000000010f0f9824 */ /* 0x100fe200078e0a06 */
[----:B------:R-:W-:Y:S01]  /*a030*/  ISETP.GT.U32.AND P0, PT, R6, R28, PT ;  /* 0x0000001c0600720c */ /* 0x000fe20003f04070 */
[----:B------:R-:W-:Y:S01]  /*a040*/  @!P3 IMAD.IADD R34, R34, 0x1, -R6 ;  /* 0x000000012222b824 */ /* 0x000fe200078e0a06 */
[----:B------:R-:W-:-:S02]  /*a050*/  ISETP.GT.U32.AND P1, PT, R6, R32, PT ;  /* 0x000000200600720c */ /* 0x000fc40003f24070 */
[----:B------:R-:W-:Y:S01]  /*a060*/  ISETP.GT.U32.AND P3, PT, R6, R27, PT ;  /* 0x0000001b0600720c */ /* 0x000fe20003f64070 */
[----:B------:R-:W-:Y:S01]  /*a070*/  @!P2 IMAD.IADD R31, R31, 0x1, -R6 ;  /* 0x000000011f1fa824 */ /* 0x000fe200078e0a06 */
[----:B------:R-:W-:Y:S02]  /*a080*/  ISETP.GE.AND P2, PT, R46, RZ, PT ;  /* 0x000000ff2e00720c */ /* 0x000fe40003f46270 */
[----:B------:R-:W-:Y:S01]  /*a090*/  IABS R30, R49 ;  /* 0x00000031001e7213 */ /* 0x000fe20000000000 */
[----:B------:R-:W-:Y:S01]  /*a0a0*/  @!P4 IMAD.MOV R36, RZ, RZ, -R36 ;  /* 0x000000ffff24c224 */ /* 0x000fe200078e0a24 */
[----:B------:R-:W-:Y:S01]  /*a0b0*/  ISETP.GT.U32.AND P4, PT, R6, R29, PT ;  /* 0x0000001d0600720c */ /* 0x000fe20003f84070 */
[----:B------:R-:W-:Y:S01]  /*a0c0*/  @!P5 IMAD.IADD R33, R33, 0x1, -R6 ;  /* 0x000000012121d824 */ /* 0x000fe200078e0a06 */
[----:B------:R-:W-:Y:S01]  /*a0d0*/  ISETP.GE.AND P6, PT, R42, RZ, PT ;  /* 0x000000ff2a00720c */ /* 0x000fe20003fc6270 */
[----:B------:R-:W-:-:S04]  /*a0e0*/  IMAD.HI.U32 R5, R4, R30, RZ ;  /* 0x0000001e04057227 */ /* 0x000fc800078e00ff */
[--C-:B------:R-:W-:Y:S02]  /*a0f0*/  @!P0 IMAD.IADD R28, R28, 0x1, -R6.reuse ;  /* 0x000000011c1c8824 */ /* 0x100fe400078e0a06 */
[--C-:B------:R-:W-:Y:S01]  /*a100*/  @!P1 IMAD.IADD R32, R32, 0x1, -R6.reuse ;  /* 0x0000000120209824 */ /* 0x100fe200078e0a06 */
[----:B------:R-:W-:Y:S01]  /*a110*/  ISETP.GE.AND P1, PT, R45, RZ, PT ;  /* 0x000000ff2d00720c */ /* 0x000fe20003f26270 */
[----:B------:R-:W-:Y:S02]  /*a120*/  @!P3 IMAD.IADD R27, R27, 0x1, -R6 ;  /* 0x000000011b1bb824 */ /* 0x000fe400078e0a06 */
[----:B------:R-:W-:Y:S02]  /*a130*/  IMAD.MOV R5, RZ, RZ, -R5 ;  /* 0x000000ffff057224 */ /* 0x000fe400078e0a05 */
[----:B------:R-:W-:Y:S01]  /*a140*/  @!P2 IMAD.MOV R33, RZ, RZ, -R33 ;  /* 0x000000ffff21a224 */ /* 0x000fe200078e0a21 */
[C---:B------:R-:W-:Y:S01]  /*a150*/  ISETP.GT.U32.AND P2, PT, R6.reuse, R28, PT ;  /* 0x0000001c0600720c */ /* 0x040fe20003f44070 */
[----:B------:R-:W-:Y:S01]  /*a160*/  IMAD.MOV.U32 R59, RZ, RZ, R26 ;  /* 0x000000ffff3b7224 */ /* 0x000fe200078e001a */
[C---:B------:R-:W-:Y:S01]  /*a170*/  ISETP.GT.U32.AND P3, PT, R6.reuse, R27, PT ;  /* 0x0000001b0600720c */ /* 0x040fe20003f64070 */
[----:B------:R-:W-:Y:S01]  /*a180*/  IMAD R30, R6, R5, R30 ;  /* 0x00000005061e7224 */ /* 0x000fe200078e021e */
[----:B------:R-:W-:-:S02]  /*a190*/  IABS R26, R53 ;  /* 0x00000035001a7213 */ /* 0x000fc40000000000 */
[----:B------:R-:W-:Y:S01]  /*a1a0*/  IABS R14, R54 ;  /* 0x00000036000e7213 */ /* 0x000fe20000000000 */
[----:B------:R-:W-:Y:S02]  /*a1b0*/  @!P4 IMAD.IADD R29, R29, 0x1, -R6 ;  /* 0x000000011d1dc824 */ /* 0x000fe400078e0a06 */
[----:B------:R-:W-:Y:S01]  /*a1c0*/  IMAD.HI.U32 R5, R4, R26, RZ ;  /* 0x0000001a04057227 */ /* 0x000fe200078e00ff */
[----:B------:R-:W-:-:S03]  /*a1d0*/  ISETP.GE.AND P4, PT, R48, RZ, PT ;  /* 0x000000ff3000720c */ /* 0x000fc60003f86270 */
[----:B------:R-:W-:-:S04]  /*a1e0*/  IMAD.HI.U32 R38, R4, R14, RZ ;  /* 0x0000000e04267227 */ /* 0x000fc800078e00ff */
[----:B------:R-:W-:Y:S01]  /*a1f0*/  @!P6 IMAD.MOV R37, RZ, RZ, -R37 ;  /* 0x000000ffff25e224 */ /* 0x000fe200078e0a25 */
[C---:B------:R-:W-:Y:S01]  /*a200*/  ISETP.GT.U32.AND P6, PT, R6.reuse, R30, PT ;  /* 0x0000001e0600720c */ /* 0x040fe20003fc4070 */
[----:B------:R-:W-:Y:S01]  /*a210*/  @!P1 IMAD.MOV R34, RZ, RZ, -R34 ;  /* 0x000000ffff229224 */ /* 0x000fe200078e0a22 */
[----:B------:R-:W-:Y:S01]  /*a220*/  ISETP.GT.U32.AND P1, PT, R6, R29, PT ;  /* 0x0000001d0600720c */ /* 0x000fe20003f24070 */
[----:B------:R-:W-:Y:S02]  /*a230*/  IMAD.MOV R5, RZ, RZ, -R5 ;  /* 0x000000ffff057224 */ /* 0x000fe400078e0a05 */
[----:B------:R-:W-:Y:S02]  /*a240*/  IMAD.MOV R38, RZ, RZ, -R38 ;  /* 0x000000ffff267224 */ /* 0x000fe400078e0a26 */
[--C-:B------:R-:W-:Y:S01]  /*a250*/  @!P2 IMAD.IADD R28, R28, 0x1, -R6.reuse ;  /* 0x000000011c1ca824 */ /* 0x100fe200078e0a06 */
[----:B------:R-:W-:Y:S01]  /*a260*/  ISETP.GE.AND P2, PT, R51, RZ, PT ;  /* 0x000000ff3300720c */ /* 0x000fe20003f46270 */
[----:B------:R-:W-:Y:S01]  /*a270*/  @!P3 IMAD.IADD R27, R27, 0x1, -R6 ;  /* 0x000000011b1bb824 */ /* 0x000fe200078e0a06 */
[----:B------:R-:W-:Y:S01]  /*a280*/  ISETP.GE.AND P3, PT, R52, RZ, PT ;  /* 0x000000ff3400720c */ /* 0x000fe20003f66270 */
[C---:B------:R-:W-:Y:S01]  /*a290*/  IMAD R26, R6.reuse, R5, R26 ;  /* 0x00000005061a7224 */ /* 0x040fe200078e021a */
[----:B------:R-:W-:Y:S01]  /*a2a0*/  IABS R5, R60 ;  /* 0x0000003c00057213 */ /* 0x000fe20000000000 */
[----:B------:R-:W-:-:S02]  /*a2b0*/  IMAD R14, R6, R38, R14 ;  /* 0x00000026060e7224 */ /* 0x000fc400078e020e */
[----:B------:R-:W3:Y:S01]  /*a2c0*/  LDL R38, [R1+0x9c] ;  /* 0x00009c0001267983 */ /* 0x000ee20000100800 */
[----:B------:R-:W-:-:S03]  /*a2d0*/  ISETP.GE.AND P5, PT, R44, RZ, PT ;  /* 0x000000ff2c00720c */ /* 0x000fc60003fa6270 */
[----:B------:R-:W4:Y:S01]  /*a2e0*/  LDL.LU R42, [R1+0x6754] ;  /* 0x00675400012a7983 */ /* 0x000f220000300800 */
[----:B------:R-:W-:-:S03]  /*a2f0*/  IMAD.HI.U32 R39, R58, R5, RZ ;  /* 0x000000053a277227 */ /* 0x000fc600078e00ff */
[----:B------:R-:W5:Y:S01]  /*a300*/  LDL.LU R43, [R1+0x6750] ;  /* 0x00675000012b7983 */ /* 0x000f620000300800 */
[----:B------:R-:W-:Y:S01]  /*a310*/  @!P6 IMAD.IADD R30, R30, 0x1, -R6 ;  /* 0x000000011e1ee824 */ /* 0x000fe200078e0a06 */
[----:B------:R-:W-:Y:S02]  /*a320*/  ISETP.GE.AND P6, PT, R47, RZ, PT ;  /* 0x000000ff2f00720c */ /* 0x000fe40003fc6270 */
[----:B------:R-:W3:Y:S01]  /*a330*/  LDL.LU R44, [R1+0x674c] ;  /* 0x00674c00012c7983 */ /* 0x000ee20000300800 */
[----:B------:R-:W-:-:S03]  /*a340*/  @!P4 IMAD.MOV R31, RZ, RZ, -R31 ;  /* 0x000000ffff1fc224 */ /* 0x000fc600078e0a1f */
[----:B------:R-:W5:Y:S01]  /*a350*/  LDL.LU R45, [R1+0x6748] ;  /* 0x00674800012d7983 */ /* 0x000f620000300800 */
[----:B------:R-:W-:Y:S01]  /*a360*/  ISETP.GE.AND P4, PT, R49, RZ, PT ;  /* 0x000000ff3100720c */ /* 0x000fe20003f86270 */
[----:B------:R-:W-:Y:S02]  /*a370*/  @!P1 IMAD.IADD R29, R29, 0x1, -R6 ;  /* 0x000000011d1d9824 */ /* 0x000fe400078e0a06 */
[----:B------:R-:W5:Y:S01]  /*a380*/  LDL.LU R46, [R1+0x6744] ;  /* 0x00674400012e7983 */ /* 0x000f620000300800 */
[----:B------:R-:W-:Y:S01]  /*a390*/  IMAD.MOV R39, RZ, RZ, -R39 ;  /* 0x000000ffff277224 */ /* 0x000fe200078e0a27 */
[----:B------:R-:W-:Y:S02]  /*a3a0*/  ISETP.GE.AND P1, PT, R50, RZ, PT ;  /* 0x000000ff3200720c */ /* 0x000fe40003f26270 */
[----:B------:R-:W5:Y:S01]  /*a3b0*/  LDL.LU R47, [R1+0x6740] ;  /* 0x00674000012f7983 */ /* 0x000f620000300800 */
[----:B------:R-:W-:-:S03]  /*a3c0*/  @!P2 IMAD.MOV R28, RZ, RZ, -R28 ;  /* 0x000000ffff1ca224 */ /* 0x000fc600078e0a1c */
[----:B------:R-:W5:Y:S01]  /*a3d0*/  LDL.LU R48, [R1+0x673c] ;  /* 0x00673c0001307983 */ /* 0x000f620000300800 */
[----:B------:R-:W-:-:S03]  /*a3e0*/  ISETP.GE.AND P2, PT, R53, RZ, PT ;  /* 0x000000ff3500720c */ /* 0x000fc60003f46270 */
[----:B------:R-:W5:Y:S01]  /*a3f0*/  LDL.LU R49, [R1+0x6738] ;  /* 0x0067380001317983 */ /* 0x000f620000300800 */
[----:B------:R-:W-:-:S03]  /*a400*/  @!P3 IMAD.MOV R27, RZ, RZ, -R27 ;  /* 0x000000ffff1bb224 */ /* 0x000fc600078e0a1b */
[----:B------:R-:W5:Y:S01]  /*a410*/  LDL.LU R50, [R1+0x6734] ;  /* 0x0067340001327983 */ /* 0x000f620000300800 */
[----:B------:R-:W-:Y:S01]  /*a420*/  IMAD R5, R61, R39, R5 ;  /* 0x000000273d057224 */ /* 0x000fe200078e0205 */
[----:B------:R-:W-:Y:S02]  /*a430*/  ISETP.GE.AND P3, PT, R54, RZ, PT ;  /* 0x000000ff3600720c */ /* 0x000fe40003f66270 */
[----:B------:R-:W5:Y:S04]  /*a440*/  LDL.LU R51, [R1+0x6730] ;  /* 0x0067300001337983 */ /* 0x000f680000300800 */
[----:B------:R-:W5:Y:S04]  /*a450*/  LDL.LU R52, [R1+0x672c] ;  /* 0x00672c0001347983 */ /* 0x000f680000300800 */
[----:B------:R-:W5:Y:S04]  /*a460*/  LDL.LU R53, [R1+0x6728] ;  /* 0x0067280001357983 */ /* 0x000f680000300800 */
[----:B------:R-:W5:Y:S01]  /*a470*/  LDL.LU R54, [R1+0x6724] ;  /* 0x0067240001367983 */ /* 0x000f620000300800 */
[----:B--2---:R-:W-:-:S03]  /*a480*/  IMAD.MOV.U32 R39, RZ, RZ, R13 ;  /* 0x000000ffff277224 */ /* 0x004fc600078e000d */
[----:B------:R-:W2:Y:S01]  /*a490*/  LDL.LU R13, [R1+0xa8] ;  /* 0x0000a800010d7983 */ /* 0x000ea20000300800 */
[----:B------:R-:W-:Y:S01]  /*a4a0*/  @!P6 IMAD.MOV R32, RZ, RZ, -R32 ;  /* 0x000000ffff20e224 */ /* 0x000fe200078e0a20 */
[C---:B------:R-:W-:Y:S01]  /*a4b0*/  ISETP.GT.U32.AND P6, PT, R6.reuse, R26, PT ;  /* 0x0000001a0600720c */ /* 0x040fe20003fc4070 */
[----:B------:R-:W-:Y:S01]  /*a4c0*/  @!P5 IMAD.MOV R35, RZ, RZ, -R35 ;  /* 0x000000ffff23d224 */ /* 0x000fe200078e0a23 */
[----:B------:R-:W-:Y:S02]  /*a4d0*/  ISETP.GT.U32.AND P5, PT, R6, R30, PT ;  /* 0x0000001e0600720c */ /* 0x000fe40003fa4070 */
[----:B------:R-:W-:-:S09]  /*a4e0*/  IABS R12, R56 ;  /* 0x00000038000c7213 */ /* 0x000fd20000000000 */
[--C-:B------:R-:W-:Y:S01]  /*a4f0*/  @!P6 IMAD.IADD R26, R26, 0x1, -R6.reuse ;  /* 0x000000011a1ae824 */ /* 0x100fe200078e0a06 */
[----:B------:R-:W-:Y:S01]  /*a500*/  ISETP.GT.U32.AND P6, PT, R6, R7, PT ;  /* 0x000000070600720c */ /* 0x000fe20003fc4070 */
[----:B------:R-:W-:Y:S01]  /*a510*/  @!P5 IMAD.IADD R30, R30, 0x1, -R6 ;  /* 0x000000011e1ed824 */ /* 0x000fe200078e0a06 */
[----:B------:R-:W-:Y:S01]  /*a520*/  ISETP.GT.U32.AND P5, PT, R6, R14, PT ;  /* 0x0000000e0600720c */ /* 0x000fe20003fa4070 */
[----:B------:R-:W-:-:S04]  /*a530*/  IMAD.HI.U32 R4, R4, R12, RZ ;  /* 0x0000000c04047227 */ /* 0x000fc800078e00ff */
[----:B------:R-:W-:-:S04]  /*a540*/  IMAD.MOV R4, RZ, RZ, -R4 ;  /* 0x000000ffff047224 */ /* 0x000fc800078e0a04 */
[----:B------:R-:W-:Y:S02]  /*a550*/  IMAD R4, R6, R4, R12 ;  /* 0x0000000406047224 */ /* 0x000fe400078e020c */
[--C-:B------:R-:W-:Y:S02]  /*a560*/  @!P6 IMAD.IADD R7, R7, 0x1, -R6.reuse ;  /* 0x000000010707e824 */ /* 0x100fe400078e0a06 */
[----:B------:R-:W-:Y:S01]  /*a570*/  @!P5 IMAD.IADD R14, R14, 0x1, -R6 ;  /* 0x000000010e0ed824 */ /* 0x000fe200078e0a06 */
[C---:B------:R-:W-:Y:S01]  /*a580*/  ISETP.GT.U32.AND P5, PT, R6.reuse, R26, PT ;  /* 0x0000001a0600720c */ /* 0x040fe20003fa4070 */
[----:B------:R-:W-:Y:S01]  /*a590*/  @!P1 IMAD.MOV R29, RZ, RZ, -R29 ;  /* 0x000000ffff1d9224 */ /* 0x000fe200078e0a1d */
[C---:B------:R-:W-:Y:S02]  /*a5a0*/  ISETP.GT.U32.AND P1, PT, R6.reuse, R4, PT ;  /* 0x000000040600720c */ /* 0x040fe40003f24070 */
[C---:B------:R-:W-:Y:S01]  /*a5b0*/  ISETP.GT.U32.AND P6, PT, R6.reuse, R7, PT ;  /* 0x000000070600720c */ /* 0x040fe20003fc4070 */
[----:B------:R-:W-:Y:S01]  /*a5c0*/  @!P4 IMAD.MOV R30, RZ, RZ, -R30 ;  /* 0x000000ffff1ec224 */ /* 0x000fe200078e0a1e */
[----:B------:R-:W-:-:S02]  /*a5d0*/  ISETP.GT.U32.AND P4, PT, R6, R14, PT ;  /* 0x0000000e0600720c */ /* 0x000fc40003f84070 */
[----:B------:R-:W-:Y:S02]  /*a5e0*/  IABS R12, R0 ;  /* 0x00000000000c7213 */ /* 0x000fe40000000000 */
[----:B------:R-:W-:-:S03]  /*a5f0*/  ISETP.GE.AND P0, PT, R0, RZ, PT ;  /* 0x000000ff0000720c */ /* 0x000fc60003f06270 */
[--C-:B------:R-:W-:Y:S02]  /*a600*/  @!P5 IMAD.IADD R26, R26, 0x1, -R6.reuse ;  /* 0x000000011a1ad824 */ /* 0x100fe400078e0a06 */
[--C-:B------:R-:W-:Y:S02]  /*a610*/  @!P1 IMAD.IADD R4, R4, 0x1, -R6.reuse ;  /* 0x0000000104049824 */ /* 0x100fe400078e0a06 */
[----:B------:R-:W-:Y:S01]  /*a620*/  @!P6 IMAD.IADD R7, R7, 0x1, -R6 ;  /* 0x000000010707e824 */ /* 0x000fe200078e0a06 */
[----:B------:R-:W-:Y:S01]  /*a630*/  ISETP.GT.U32.AND P6, PT, R61, R5, PT ;  /* 0x000000053d00720c */ /* 0x000fe20003fc4070 */
[----:B------:R-:W-:-:S04]  /*a640*/  IMAD.HI.U32 R0, R58, R12, RZ ;  /* 0x0000000c3a007227 */ /* 0x000fc800078e00ff */
[----:B------:R-:W-:Y:S01]  /*a650*/  @!P2 IMAD.MOV R26, RZ, RZ, -R26 ;  /* 0x000000ffff1aa224 */ /* 0x000fe200078e0a1a */
[----:B------:R-:W-:Y:S01]  /*a660*/  ISETP.GT.U32.AND P2, PT, R6, R4, PT ;  /* 0x000000040600720c */ /* 0x000fe20003f44070 */
[----:B------:R-:W-:Y:S02]  /*a670*/  IMAD.MOV R0, RZ, RZ, -R0 ;  /* 0x000000ffff007224 */ /* 0x000fe400078e0a00 */
[----:B------:R-:W-:Y:S01]  /*a680*/  @!P4 IMAD.IADD R14, R14, 0x1, -R6 ;  /* 0x000000010e0ec824 */ /* 0x000fe200078e0a06 */
[----:B------:R-:W-:Y:S01]  /*a690*/  ISETP.GE.AND P4, PT, R55, RZ, PT ;  /* 0x000000ff3700720c */ /* 0x000fe20003f86270 */
[----:B------:R-:W-:Y:S01]  /*a6a0*/  IMAD R0, R61, R0, R12 ;  /* 0x000000003d007224 */ /* 0x000fe200078e020c */
[----:B------:R-:W-:Y:S01]  /*a6b0*/  ISETP.GE.AND P5, PT, R2, RZ, PT ;  /* 0x000000ff0200720c */ /* 0x000fe20003fa6270 */
[----:B------:R-:W-:Y:S01]  /*a6c0*/  @!P3 IMAD.MOV R14, RZ, RZ, -R14 ;  /* 0x000000ffff0eb224 */ /* 0x000fe200078e0a0e */
[----:B------:R-:W-:Y:S01]  /*a6d0*/  IABS R2, R2 ;  /* 0x0000000200027213 */ /* 0x000fe20000000000 */
[----:B------:R-:W-:Y:S01]  /*a6e0*/  @!P6 IMAD.IADD R5, R5, 0x1, -R61 ;  /* 0x000000010505e824 */ /* 0x000fe200078e0a3d */
[----:B------:R-:W-:Y:S01]  /*a6f0*/  ISETP.GT.U32.AND P3, PT, R61, R0, PT ;  /* 0x000000003d00720c */ /* 0x000fe20003f64070 */
[----:B------:R-:W5:Y:S01]  /*a700*/  LDL.LU R55, [R1+0x6720] ;  /* 0x0067200001377983 */ /* 0x000f620000300800 */
[----:B------:R-:W-:Y:S01]  /*a710*/  ISETP.GE.AND P1, PT, R3, RZ, PT ;  /* 0x000000ff0300720c */ /* 0x000fe20003f26270 */
[----:B------:R-:W-:Y:S01]  /*a720*/  @!P2 IMAD.IADD R4, R4, 0x1, -R6 ;  /* 0x000000010404a824 */ /* 0x000fe200078e0a06 */
[----:B------:R-:W-:Y:S01]  /*a730*/  IABS R12, R3 ;  /* 0x00000003000c7213 */ /* 0x000fe20000000000 */
[----:B------:R-:W-:Y:S01]  /*a740*/  IMAD.HI.U32 R3, R58, R2, RZ ;  /* 0x000000023a037227 */ /* 0x000fe200078e00ff */
[----:B------:R-:W-:-:S03]  /*a750*/  ISETP.GE.AND P2, PT, R57, RZ, PT ;  /* 0x000000ff3900720c */ /* 0x000fc60003f46270 */
[----:B------:R-:W-:Y:S01]  /*a760*/  @!P4 IMAD.MOV R7, RZ, RZ, -R7 ;  /* 0x000000ffff07c224 */ /* 0x000fe200078e0a07 */
[----:B------:R-:W-:Y:S01]  /*a770*/  ISETP.GE.AND P4, PT, R56, RZ, PT ;  /* 0x000000ff3800720c */ /* 0x000fe20003f86270 */
[----:B------:R-:W-:Y:S01]  /*a780*/  IMAD.MOV R3, RZ, RZ, -R3 ;  /* 0x000000ffff037224 */ /* 0x000fe200078e0a03 */
[----:B------:R-:W5:Y:S04]  /*a790*/  LDL.LU R56, [R1+0x671c] ;  /* 0x00671c0001387983 */ /* 0x000f680000300800 */
[----:B------:R-:W5:Y:S01]  /*a7a0*/  LDL.LU R57, [R1+0x6718] ;  /* 0x0067180001397983 */ /* 0x000f620000300800 */
[----:B------:R-:W-:Y:S02]  /*a7b0*/  IMAD R2, R61, R3, R2 ;  /* 0x000000033d027224 */ /* 0x000fe400078e0202 */
[----:B------:R-:W-:-:S02]  /*a7c0*/  @!P3 IMAD.IADD R0, R0, 0x1, -R61 ;  /* 0x000000010000b824 */ /* 0x000fc400078e0a3d */
[----:B------:R-:W-:Y:S01]  /*a7d0*/  @!P2 IMAD.MOV R15, RZ, RZ, -R15 ;  /* 0x000000ffff0fa224 */ /* 0x000fe200078e0a0f */
[C---:B------:R-:W-:Y:S01]  /*a7e0*/  ISETP.GT.U32.AND P3, PT, R61.reuse, R2, PT ;  /* 0x000000023d00720c */ /* 0x040fe20003f64070 */
[----:B------:R-:W-:Y:S01]  /*a7f0*/  IMAD.HI.U32 R3, R58, R12, RZ ;  /* 0x0000000c3a037227 */ /* 0x000fe200078e00ff */
[----:B------:R-:W-:-:S03]  /*a800*/  ISETP.GT.U32.AND P2, PT, R61, R0, PT ;  /* 0x000000003d00720c */ /* 0x000fc60003f44070 */
[----:B------:R-:W-:Y:S01]  /*a810*/  @!P4 IMAD.MOV R4, RZ, RZ, -R4 ;  /* 0x000000ffff04c224 */ /* 0x000fe200078e0a04 */
[----:B------:R-:W-:Y:S01]  /*a820*/  ISETP.GT.U32.AND P4, PT, R61, R5, PT ;  /* 0x000000053d00720c */ /* 0x000fe20003f84070 */
[----:B------:R-:W-:Y:S01]  /*a830*/  IMAD.MOV R3, RZ, RZ, -R3 ;  /* 0x000000ffff037224 */ /* 0x000fe200078e0a03 */
[----:B------:R-:W-:-:S03]  /*a840*/  IABS R6, R8 ;  /* 0x0000000800067213 */ /* 0x000fc60000000000 */
[C---:B------:R-:W-:Y:S02]  /*a850*/  IMAD R3, R61.reuse, R3, R12 ;  /* 0x000000033d037224 */ /* 0x040fe400078e020c */
[--C-:B------:R-:W-:Y:S02]  /*a860*/  @!P3 IMAD.IADD R2, R2, 0x1, -R61.reuse ;  /* 0x000000010202b824 */ /* 0x100fe400078e0a3d */
[--C-:B------:R-:W-:Y:S01]  /*a870*/  @!P2 IMAD.IADD R0, R0, 0x1, -R61.reuse ;  /* 0x000000010000a824 */ /* 0x100fe200078e0a3d */
[C---:B------:R-:W-:Y:S02]  /*a880*/  ISETP.GT.U32.AND P2, PT, R61.reuse, R3, PT ;  /* 0x000000033d00720c */ /* 0x040fe40003f44070 */
[----:B------:R-:W-:Y:S01]  /*a890*/  ISETP.GT.U32.AND P3, PT, R61, R2, PT ;  /* 0x000000023d00720c */ /* 0x000fe20003f64070 */
[----:B------:R-:W-:-:S10]  /*a8a0*/  @!P4 IMAD.IADD R5, R5, 0x1, -R61 ;  /* 0x000000010505c824 */ /* 0x000fd400078e0a3d */
[--C-:B------:R-:W-:Y:S02]  /*a8b0*/  @!P2 IMAD.IADD R3, R3, 0x1, -R61.reuse ;  /* 0x000000010303a824 */ /* 0x100fe400078e0a3d */
[----:B------:R-:W-:-:S03]  /*a8c0*/  @!P3 IMAD.IADD R2, R2, 0x1, -R61 ;  /* 0x000000010202b824 */ /* 0x000fc600078e0a3d */
[----:B------:R-:W-:-:S13]  /*a8d0*/  ISETP.GT.U32.AND P2, PT, R61, R3, PT ;  /* 0x000000033d00720c */ /* 0x000fda0003f44070 */
[----:B------:R-:W-:Y:S01]  /*a8e0*/  @!P2 IMAD.IADD R3, R3, 0x1, -R61 ;  /* 0x000000010303a824 */ /* 0x000fe200078e0a3d */
[----:B------:R-:W-:Y:S02]  /*a8f0*/  IABS R12, R16 ;  /* 0x00000010000c7213 */ /* 0x000fe40000000000 */
[----:B------:R-:W-:Y:S01]  /*a900*/  ISETP.GE.AND P4, PT, R8, RZ, PT ;  /* 0x000000ff0800720c */ /* 0x000fe20003f86270 */
[----:B------:R-:W-:-:S04]  /*a910*/  IMAD.MOV.U32 R8, RZ, RZ, R3 ;  /* 0x000000ffff087224 */ /* 0x000fc800078e0003 */
[----:B------:R-:W-:Y:S01]  /*a920*/  @!P1 IMAD.MOV R8, RZ, RZ, -R8 ;  /* 0x000000ffff089224 */ /* 0x000fe200078e0a08 */
[----:B--2---:R-:W-:Y:S02]  /*a930*/  ISETP.NE.AND P6, PT, R13, RZ, PT ;  /* 0x000000ff0d00720c */ /* 0x004fe40003fc5270 */
[----:B------:R-:W-:-:S04]  /*a940*/  LOP3.LUT R13, RZ, R13, RZ, 0x33, !PT ;  /* 0x0000000dff0d7212 */ /* 0x000fc800078e33ff */
[C---:B------:R-:W-:Y:S02]  /*a950*/  SEL R37, R13.reuse, R37, !P6 ;  /* 0x000000250d257207 */ /* 0x040fe40007000000 */
[C---:B------:R-:W-:Y:S02]  /*a960*/  SEL R36, R13.reuse, R36, !P6 ;  /* 0x000000240d247207 */ /* 0x040fe40007000000 */
[C---:B------:R-:W-:Y:S01]  /*a970*/  SEL R35, R13.reuse, R35, !P6 ;  /* 0x000000230d237207 */ /* 0x040fe20007000000 */
[----:B------:R0:W-:Y:S01]  /*a980*/  STL [R1+0x354], R37 ;  /* 0x0003542501007387 */ /* 0x0001e20000100800 */
[----:B------:R-:W-:-:S03]  /*a990*/  SEL R34, R13, R34, !P6 ;  /* 0x000000220d227207 */ /* 0x000fc60007000000 */
[----:B0-----:R-:W2:Y:S04]  /*a9a0*/  LDL R37, [R1+0x7c] ;  /* 0x00007c0001257983 */ /* 0x001ea80000100800 */
[----:B------:R0:W-:Y:S04]  /*a9b0*/  STL [R1+0x350], R36 ;  /* 0x0003502401007387 */ /* 0x0001e80000100800 */
[----:B0-----:R-:W2:Y:S04]  /*a9c0*/  LDL R36, [R1+0x94] ;  /* 0x0000940001247983 */ /* 0x001ea80000100800 */
[----:B------:R0:W-:Y:S04]  /*a9d0*/  STL [R1+0x34c], R35 ;  /* 0x00034c2301007387 */ /* 0x0001e80000100800 */
[----:B0-----:R-:W2:Y:S04]  /*a9e0*/  LDL R35, [R1+0x98] ;  /* 0x0000980001237983 */ /* 0x001ea80000100800 */
[----:B------:R0:W-:Y:S02]  /*a9f0*/  STL [R1+0x348], R34 ;  /* 0x0003482201007387 */ /* 0x0001e40000100800 */
[----:B0-----:R-:W-:-:S02]  /*aa00*/  SEL R34, R13, R33, !P6 ;  /* 0x000000210d227207 */ /* 0x001fc40007000000 */
[C---:B------:R-:W-:Y:S02]  /*aa10*/  SEL R33, R13.reuse, R32, !P6 ;  /* 0x000000200d217207 */ /* 0x040fe40007000000 */
[C---:B------:R-:W-:Y:S02]  /*aa20*/  SEL R32, R13.reuse, R31, !P6 ;  /* 0x0000001f0d207207 */ /* 0x040fe40007000000 */
[C---:B------:R-:W-:Y:S01]  /*aa30*/  SEL R31, R13.reuse, R30, !P6 ;  /* 0x0000001e0d1f7207 */ /* 0x040fe20007000000 */
[----:B------:R-:W-:Y:S01]  /*aa40*/  STL [R1+0x344], R34 ;  /* 0x0003442201007387 */ /* 0x000fe20000100800 */
[C---:B------:R-:W-:Y:S02]  /*aa50*/  SEL R30, R13.reuse, R29, !P6 ;  /* 0x0000001d0d1e7207 */ /* 0x040fe40007000000 */
[C---:B------:R-:W-:Y:S01]  /*aa60*/  SEL R29, R13.reuse, R28, !P6 ;  /* 0x0000001c0d1d7207 */ /* 0x040fe20007000000 */
[----:B------:R-:W-:Y:S01]  /*aa70*/  STL [R1+0x340], R33 ;  /* 0x0003402101007387 */ /* 0x000fe20000100800 */
[----:B------:R-:W-:-:S02]  /*aa80*/  SEL R28, R13, R27, !P6 ;  /* 0x0000001b0d1c7207 */ /* 0x000fc40007000000 */
[C---:B------:R-:W-:Y:S01]  /*aa90*/  SEL R27, R13.reuse, R26, !P6 ;  /* 0x0000001a0d1b7207 */ /* 0x040fe20007000000 */
[----:B------:R-:W-:Y:S01]  /*aaa0*/  STL [R1+0x33c], R32 ;  /* 0x00033c2001007387 */ /* 0x000fe20000100800 */
[C---:B------:R-:W-:Y:S02]  /*aab0*/  SEL R26, R13.reuse, R14, !P6 ;  /* 0x0000000e0d1a7207 */ /* 0x040fe40007000000 */
[C---:B------:R-:W-:Y:S01]  /*aac0*/  SEL R14, R13.reuse, R7, !P6 ;  /* 0x000000070d0e7207 */ /* 0x040fe20007000000 */
[----:B------:R-:W-:Y:S01]  /*aad0*/  STL [R1+0x338], R31 ;  /* 0x0003381f01007387 */ /* 0x000fe20000100800 */
[----:B------:R-:W-:-:S03]  /*aae0*/  SEL R7, R13, R4, !P6 ;  /* 0x000000040d077207 */ /* 0x000fc60007000000 */
[----:B------:R-:W-:Y:S01]  /*aaf0*/  STL [R1+0x334], R30 ;  /* 0x0003341e01007387 */ /* 0x000fe20000100800 */
[----:B------:R-:W-:-:S03]  /*ab00*/  SEL R4, R13, R15, !P6 ;  /* 0x0000000f0d047207 */ /* 0x000fc60007000000 */
[----:B------:R-:W-:Y:S04]  /*ab10*/  STL [R1+0x330], R29 ;  /* 0x0003301d01007387 */ /* 0x000fe80000100800 */
[----:B------:R-:W-:Y:S01]  /*ab20*/  STL [R1+0x32c], R28 ;  /* 0x00032c1c01007387 */ /* 0x000fe20000100800 */
[----:B------:R-:W-:-:S03]  /*ab30*/  ISETP.GE.AND P6, PT, R60, RZ, PT ;  /* 0x000000ff3c00720c */ /* 0x000fc60003fc6270 */
[----:B------:R-:W-:Y:S04]  /*ab40*/  STL [R1+0x328], R27 ;  /* 0x0003281b01007387 */ /* 0x000fe80000100800 */
[----:B------:R-:W-:Y:S04]  /*ab50*/  STL [R1+0x324], R26 ;  /* 0x0003241a01007387 */ /* 0x000fe80000100800 */
[----:B------:R-:W-:Y:S04]  /*ab60*/  STL [R1+0x320], R14 ;  /* 0x0003200e01007387 */ /* 0x000fe80000100800 */
[----:B------:R-:W-:Y:S04]  /*ab70*/  STL [R1+0x31c], R7 ;  /* 0x00031c0701007387 */ /* 0x000fe80000100800 */
[----:B------:R-:W2:Y:S04]  /*ab80*/  LDL.LU R60, [R1+0x6714] ;  /* 0x00671400013c7983 */ /* 0x000ea80000300800 */
[----:B------:R0:W-:Y:S01]  /*ab90*/  STL [R1+0x318], R4 ;  /* 0x0003180401007387 */ /* 0x0001e20000100800 */
[----:B------:R-:W-:Y:S01]  /*aba0*/  IMAD.MOV.U32 R13, RZ, RZ, R5 ;  /* 0x000000ffff0d7224 */ /* 0x000fe200078e0005 */
[----:B------:R-:W-:Y:S01]  /*abb0*/  IABS R5, R9 ;  /* 0x0000000900057213 */ /* 0x000fe20000000000 */
[----:B0-----:R-:W-:-:S04]  /*abc0*/  IMAD.HI.U32 R4, R58, R6, RZ ;  /* 0x000000063a047227 */ /* 0x001fc800078e00ff */
[----:B------:R-:W-:-:S04]  /*abd0*/  IMAD.MOV R4, RZ, RZ, -R4 ;  /* 0x000000ffff047224 */ /* 0x000fc800078e0a04 */
[C---:B------:R-:W-:Y:S02]  /*abe0*/  IMAD R4, R61.reuse, R4, R6 ;  /* 0x000000043d047224 */ /* 0x040fe400078e0206 */
[----:B------:R-:W-:Y:S02]  /*abf0*/  IMAD.MOV.U32 R7, RZ, RZ, R0 ;  /* 0x000000ffff077224 */ /* 0x000fe400078e0000 */
[----:B------:R-:W-:Y:S01]  /*ac00*/  IMAD.MOV.U32 R0, RZ, RZ, R5 ;  /* 0x000000ffff007224 */ /* 0x000fe200078e0005 */
[----:B------:R-:W-:-:S03]  /*ac10*/  ISETP.GT.U32.AND P3, PT, R61, R4, PT ;  /* 0x000000043d00720c */ /* 0x000fc60003f64070 */
[----:B------:R-:W-:-:S04]  /*ac20*/  IMAD.HI.U32 R5, R58, R0, RZ ;  /* 0x000000003a057227 */ /* 0x000fc800078e00ff */
[----:B------:R-:W-:Y:S02]  /*ac30*/  IMAD.MOV R5, RZ, RZ, -R5 ;  /* 0x000000ffff057224 */ /* 0x000fe400078e0a05 */
[----:B------:R-:W-:Y:S02]  /*ac40*/  @!P6 IMAD.MOV R13, RZ, RZ, -R13 ;  /* 0x000000ffff0de224 */ /* 0x000fe400078e0a0d */
[----:B------:R-:W-:Y:S02]  /*ac50*/  IMAD.MOV.U32 R6, RZ, RZ, R2 ;  /* 0x000000ffff067224 */ /* 0x000fe400078e0002 */
[----:B------:R-:W-:Y:S01]  /*ac60*/  IMAD R0, R61, R5, R0 ;  /* 0x000000053d007224 */ /* 0x000fe200078e0200 */
[----:B------:R0:W-:Y:S01]  /*ac70*/  STL [R1+0xdc], R13 ;  /* 0x0000dc0d01007387 */ /* 0x0001e20000100800 */
[----:B------:R-:W-:Y:S02]  /*ac80*/  @!P0 IMAD.MOV R7, RZ, RZ, -R7 ;  /* 0x000000ffff078224 */ /* 0x000fe400078e0a07 */
[----:B------:R-:W-:-:S02]  /*ac90*/  @!P5 IMAD.MOV R6, RZ, RZ, -R6 ;  /* 0x000000ffff06d224 */ /* 0x000fc400078e0a06 */
[----:B------:R-:W-:Y:S01]  /*aca0*/  @!P3 IMAD.IADD R4, R4, 0x1, -R61 ;  /* 0x000000010404b824 */ /* 0x000fe200078e0a3d */
[----:B------:R-:W-:Y:S01]  /*acb0*/  ISETP.GT.U32.AND P2, PT, R61, R0, PT ;  /* 0x000000003d00720c */ /* 0x000fe20003f44070 */
[----:B------:R-:W-:Y:S01]  /*acc0*/  STL [R1+0xf0], R7 ;  /* 0x0000f00701007387 */ /* 0x000fe20000100800 */
[----:B0-----:R-:W-:-:S03]  /*acd0*/  IABS R13, R10 ;  /* 0x0000000a000d7213 */ /* 0x001fc60000000000 */
[----:B------:R0:W-:Y:S01]  /*ace0*/  STL [R1+0xec], R6 ;  /* 0x0000ec0601007387 */ /* 0x0001e20000100800 */
[----:B------:R-:W-:Y:S01]  /*acf0*/  ISETP.GT.U32.AND P3, PT, R61, R4, PT ;  /* 0x000000043d00720c */ /* 0x000fe20003f64070 */
[----:B0-----:R-:W-:-:S04]  /*ad00*/  IMAD.HI.U32 R6, R58, R13, RZ ;  /* 0x0000000d3a067227 */ /* 0x001fc800078e00ff */
[----:B------:R-:W-:Y:S01]  /*ad10*/  IMAD.MOV R6, RZ, RZ, -R6 ;  /* 0x000000ffff067224 */ /* 0x000fe200078e0a06 */
[----:B------:R-:W-:Y:S01]  /*ad20*/  IABS R2, R11 ;  /* 0x0000000b00027213 */ /* 0x000fe20000000000 */
[----:B------:R-:W-:Y:S02]  /*ad30*/  @!P2 IMAD.IADD R0, R0, 0x1, -R61 ;  /* 0x000000010000a824 */ /* 0x000fe400078e0a3d */
[----:B------:R-:W-:Y:S01]  /*ad40*/  IMAD R13, R61, R6, R13 ;  /* 0x000000063d0d7224 */ /* 0x000fe200078e020d */
[----:B------:R-:W-:-:S03]  /*ad50*/  ISETP.GE.AND P5, PT, R11, RZ, PT ;  /* 0x000000ff0b00720c */ /* 0x000fc60003fa6270 */
[----:B------:R-:W-:Y:S02]  /*ad60*/  @!P3 IMAD.IADD R4, R4, 0x1, -R61 ;  /* 0x000000010404b824 */ /* 0x000fe400078e0a3d */
[----:B------:R-:W-:Y:S01]  /*ad70*/  IMAD.MOV.U32 R11, RZ, RZ, R2 ;  /* 0x000000ffff0b7224 */ /* 0x000fe200078e0002 */
[C---:B------:R-:W-:Y:S02]  /*ad80*/  ISETP.GT.U32.AND P3, PT, R61.reuse, R13, PT ;  /* 0x0000000d3d00720c */ /* 0x040fe40003f64070 */
[----:B------:R-:W-:Y:S01]  /*ad90*/  ISETP.GT.U32.AND P2, PT, R61, R0, PT ;  /* 0x000000003d00720c */ /* 0x000fe20003f44070 */
[----:B------:R-:W-:Y:S01]  /*ada0*/  IMAD.HI.U32 R5, R58, R11, RZ ;  /* 0x0000000b3a057227 */ /* 0x000fe200078e00ff */
[----:B------:R-:W-:Y:S02]  /*adb0*/  ISETP.GE.AND P0, PT, R10, RZ, PT ;  /* 0x000000ff0a00720c */ /* 0x000fe40003f06270 */
[----:B------:R-:W-:Y:S01]  /*adc0*/  IABS R10, R17 ;  /* 0x00000011000a7213 */ /* 0x000fe20000000000 */
[----:B------:R-:W-:Y:S01]  /*add0*/  IMAD.MOV R5, RZ, RZ, -R5 ;  /* 0x000000ffff057224 */ /* 0x000fe200078e0a05 */
[----:B------:R-:W-:-:S03]  /*ade0*/  ISETP.GE.AND P6, PT, R9, RZ, PT ;  /* 0x000000ff0900720c */ /* 0x000fc60003fc6270 */
[----:B------:R-:W-:Y:S01]  /*adf0*/  IMAD.HI.U32 R6, R58, R10, RZ ;  /* 0x0000000a3a067227 */ /* 0x000fe200078e00ff */
[----:B------:R-:W-:-:S03]  /*ae00*/  IABS R2, R18 ;  /* 0x0000001200027213 */ /* 0x000fc60000000000 */
[----:B------:R-:W-:Y:S02]  /*ae10*/  IMAD R11, R61, R5, R11 ;  /* 0x000000053d0b7224 */ /* 0x000fe400078e020b */
[----:B------:R-:W-:-:S04]  /*ae20*/  IMAD.HI.U32 R5, R58, R12, RZ ;  /* 0x0000000c3a057227 */ /* 0x000fc800078e00ff */
[--C-:B------:R-:W-:Y:S02]  /*ae30*/  @!P3 IMAD.IADD R13, R13, 0x1, -R61.reuse ;  /* 0x000000010d0db824 */ /* 0x100fe400078e0a3d */
[----:B------:R-:W-:Y:S02]  /*ae40*/  IMAD.MOV R6, RZ, RZ, -R6 ;  /* 0x000000ffff067224 */ /* 0x000fe400078e0a06 */
[----:B------:R-:W-:Y:S01]  /*ae50*/  @!P2 IMAD.IADD R0, R0, 0x1, -R61 ;  /* 0x000000010000a824 */ /* 0x000fe200078e0a3d */
[----:B------:R-:W-:Y:S01]  /*ae60*/  ISETP.GT.U32.AND P3, PT, R61, R13, PT ;  /* 0x0000000d3d00720c */ /* 0x000fe20003f64070 */
[----:B------:R-:W-:Y:S02]  /*ae70*/  IMAD.MOV R5, RZ, RZ, -R5 ;  /* 0x000000ffff057224 */ /* 0x000fe400078e0a05 */
[----:B------:R-:W-:Y:S02]  /*ae80*/  IMAD.MOV.U32 R7, RZ, RZ, R4 ;  /* 0x000000ffff077224 */ /* 0x000fe400078e0004 */
[----:B------:R-:W-:-:S04]  /*ae90*/  IMAD.HI.U32 R3, R58, R2, RZ ;  /* 0x000000023a037227 */ /* 0x000fc800078e00ff */
[C---:B------:R-:W-:Y:S02]  /*aea0*/  IMAD R10, R61.reuse, R6, R10 ;  /* 0x000000063d0a7224 */ /* 0x040fe400078e020a */
[----:B------:R-:W-:Y:S02]  /*aeb0*/  IMAD.MOV.U32 R4, RZ, RZ, R0 ;  /* 0x000000ffff047224 */ /* 0x000fe400078e0000 */
[C---:B------:R-:W-:Y:S02]  /*aec0*/  IMAD R12, R61.reuse, R5, R12 ;  /* 0x000000053d0c7224 */ /* 0x040fe400078e020c */
[----:B------:R-:W-:Y:S02]  /*aed0*/  IMAD.MOV R3, RZ, RZ, -R3 ;  /* 0x000000ffff037224 */ /* 0x000fe400078e0a03 */
[----:B------:R-:W-:Y:S01]  /*aee0*/  @!P6 IMAD.MOV R4, RZ, RZ, -R4 ;  /* 0x000000ffff04e224 */ /* 0x000fe200078e0a04 */
[C---:B------:R-:W-:Y:S01]  /*aef0*/  ISETP.GT.U32.AND P6, PT, R61.reuse, R10, PT ;  /* 0x0000000a3d00720c */ /* 0x040fe20003fc4070 */
[C---:B------:R-:W-:Y:S01]  /*af00*/  IMAD R2, R61.reuse, R3, R2 ;  /* 0x000000033d027224 */ /* 0x040fe200078e0202 */
[----:B------:R-:W-:Y:S01]  /*af10*/  ISETP.GT.U32.AND P2, PT, R61, R12, PT ;  /* 0x0000000c3d00720c */ /* 0x000fe20003f44070 */
[----:B------:R-:W-:-:S02]  /*af20*/  @!P4 IMAD.MOV R7, RZ, RZ, -R7 ;  /* 0x000000ffff07c224 */ /* 0x000fc400078e0a07 */
[----:B------:R-:W-:Y:S01]  /*af30*/  @!P3 IMAD.IADD R13, R13, 0x1, -R61 ;  /* 0x000000010d0db824 */ /* 0x000fe200078e0a3d */
[----:B------:R-:W-:Y:S01]  /*af40*/  ISETP.GT.U32.AND P3, PT, R61, R2, PT ;  /* 0x000000023d00720c */ /* 0x000fe20003f64070 */
[----:B------:R-:W-:Y:S01]  /*af50*/  STL [R1+0xe8], R8 ;  /* 0x0000e80801007387 */ /* 0x000fe20000100800 */
[----:B------:R-:W-:-:S03]  /*af60*/  IABS R6, R20 ;  /* 0x0000001400067213 */ /* 0x000fc60000000000 */
[----:B------:R0:W-:Y:S02]  /*af70*/  STL [R1+0xe4], R7 ;  /* 0x0000e40701007387 */ /* 0x0001e40000100800 */
[--C-:B------:R-:W-:Y:S01]  /*af80*/  @!P6 IMAD.IADD R10, R10, 0x1, -R61.reuse ;  /* 0x000000010a0ae824 */ /* 0x100fe200078e0a3d */
[C---:B------:R-:W-:Y:S01]  /*af90*/  ISETP.GT.U32.AND P1, PT, R61.reuse, R11, PT ;  /* 0x0000000b3d00720c */ /* 0x040fe20003f24070 */
[----:B------:R-:W-:Y:S01]  /*afa0*/  @!P2 IMAD.IADD R12, R12, 0x1, -R61 ;  /* 0x000000010c0ca824 */ /* 0x000fe200078e0a3d */
[----:B0-----:R-:W-:Y:S01]  /*afb0*/  IABS R7, R19 ;  /* 0x0000001300077213 */ /* 0x001fe20000000000 */
[----:B------:R-:W-:Y:S01]  /*afc0*/  IMAD.HI.U32 R3, R58, R6, RZ ;  /* 0x000000063a037227 */ /* 0x000fe200078e00ff */
[----:B------:R-:W-:-:S03]  /*afd0*/  ISETP.GT.U32.AND P6, PT, R61, R10, PT ;  /* 0x0000000a3d00720c */ /* 0x000fc60003fc4070 */
[----:B------:R-:W-:Y:S01]  /*afe0*/  IMAD.HI.U32 R0, R58, R7, RZ ;  /* 0x000000073a007227 */ /* 0x000fe200078e00ff */
[C---:B------:R-:W-:Y:S02]  /*aff0*/  ISETP.GT.U32.AND P2, PT, R61.reuse, R12, PT ;  /* 0x0000000c3d00720c */ /* 0x040fe40003f44070 */
[----:B------:R-:W-:Y:S01]  /*b000*/  IABS R5, R21 ;  /* 0x0000001500057213 */ /* 0x000fe20000000000 */
[----:B------:R-:W-:Y:S02]  /*b010*/  @!P3 IMAD.IADD R2, R2, 0x1, -R61 ;  /* 0x000000010202b824 */ /* 0x000fe400078e0a3d */
[----:B------:R-:W-:Y:S02]  /*b020*/  IMAD.MOV R0, RZ, RZ, -R0 ;  /* 0x000000ffff007224 */ /* 0x000fe400078e0a00 */
[----:B------:R-:W-:Y:S01]  /*b030*/  IMAD.MOV R3, RZ, RZ, -R3 ;  /* 0x000000ffff037224 */ /* 0x000fe200078e0a03 */
[C---:B------:R-:W-:Y:S01]  /*b040*/  ISETP.GT.U32.AND P3, PT, R61.reuse, R2, PT ;  /* 0x000000023d00720c */ /* 0x040fe20003f64070 */
[----:B------:R-:W-:Y:S01]  /*b050*/  IMAD R7, R61, R0, R7 ;  /* 0x000000003d077224 */ /* 0x000fe200078e0207 */
[----:B------:R0:W-:Y:S01]  /*b060*/  STL [R1+0xe0], R4 ;  /* 0x0000e00401007387 */ /* 0x0001e20000100800 */
[----:B------:R-:W-:-:S04]  /*b070*/  IMAD.HI.U32 R0, R58, R5, RZ ;  /* 0x000000053a007227 */ /* 0x000fc800078e00ff */
[----:B------:R-:W-:Y:S02]  /*b080*/  IMAD R6, R61, R3, R6 ;  /* 0x000000033d067224 */ /* 0x000fe400078e0206 */
[--C-:B------:R-:W-:Y:S01]  /*b090*/  @!P1 IMAD.IADD R11, R11, 0x1, -R61.reuse ;  /* 0x000000010b0b9824 */ /* 0x100fe200078e0a3d */
[----:B0-----:R-:W-:Y:S01]  /*b0a0*/  IABS R4, R22 ;  /* 0x0000001600047213 */ /* 0x001fe20000000000 */
[----:B------:R-:W-:Y:S02]  /*b0b0*/  IMAD.MOV R0, RZ, RZ, -R0 ;  /* 0x000000ffff007224 */ /* 0x000fe400078e0a00 */
[--C-:B------:R-:W-:Y:S01]  /*b0c0*/  @!P6 IMAD.IADD R10, R10, 0x1, -R61.reuse ;  /* 0x000000010a0ae824 */ /* 0x100fe200078e0a3d */
[C---:B------:R-:W-:Y:S01]  /*b0d0*/  ISETP.GT.U32.AND P6, PT, R61.reuse, R6, PT ;  /* 0x000000063d00720c */ /* 0x040fe20003fc4070 */
[----:B------:R-:W-:Y:S01]  /*b0e0*/  @!P2 IMAD.IADD R12, R12, 0x1, -R61 ;  /* 0x000000010c0ca824 */ /* 0x000fe200078e0a3d */
[C---:B------:R-:W-:Y:S01]  /*b0f0*/  ISETP.GT.U32.AND P1, PT, R61.reuse, R11, PT ;  /* 0x0000000b3d00720c */ /* 0x040fe20003f24070 */
[----:B------:R-:W-:Y:S01]  /*b100*/  IMAD.HI.U32 R8, R58, R4, RZ ;  /* 0x000000043a087227 */ /* 0x000fe200078e00ff */
[----:B------:R-:W-:-:S03]  /*b110*/  ISETP.GT.U32.AND P2, PT, R61, R7, PT ;  /* 0x000000073d00720c */ /* 0x000fc60003f44070 */
[C---:B------:R-:W-:Y:S02]  /*b120*/  IMAD R5, R61.reuse, R0, R5 ;  /* 0x000000003d057224 */ /* 0x040fe400078e0205 */
[----:B------:R-:W-:Y:S02]  /*b130*/  IMAD.MOV R8, RZ, RZ, -R8 ;  /* 0x000000ffff087224 */ /* 0x000fe400078e0a08 */
[--C-:B------:R-:W-:Y:S01]  /*b140*/  @!P3 IMAD.IADD R2, R2, 0x1, -R61.reuse ;  /* 0x000000010202b824 */ /* 0x100fe200078e0a3d */
[C---:B------:R-:W-:Y:S01]  /*b150*/  ISETP.GT.U32.AND P3, PT, R61.reuse, R5, PT ;  /* 0x000000053d00720c */ /* 0x040fe20003f64070 */
[----:B------:R-:W-:Y:S01]  /*b160*/  IMAD R4, R61, R8, R4 ;  /* 0x000000083d047224 */ /* 0x000fe200078e0204 */
[----:B------:R-:W-:Y:S01]  /*b170*/  ISETP.GE.AND P4, PT, R16, RZ, PT ;  /* 0x000000ff1000720c */ /* 0x000fe20003f86270 */
[--C-:B------:R-:W-:Y:S02]  /*b180*/  @!P6 IMAD.IADD R6, R6, 0x1, -R61.reuse ;  /* 0x000000010606e824 */ /* 0x100fe400078e0a3d */
[--C-:B------:R-:W-:Y:S01]  /*b190*/  @!P1 IMAD.IADD R11, R11, 0x1, -R61.reuse ;  /* 0x000000010b0b9824 */ /* 0x100fe200078e0a3d */
[----:B------:R-:W-:Y:S01]  /*b1a0*/  ISETP.GT.U32.AND P6, PT, R61, R4, PT ;  /* 0x000000043d00720c */ /* 0x000fe20003fc4070 */
[----:B------:R-:W-:Y:S01]  /*b1b0*/  @!P2 IMAD.IADD R7, R7, 0x1, -R61 ;  /* 0x000000010707a824 */ /* 0x000fe200078e0a3d */
[----:B------:R-:W-:-:S02]  /*b1c0*/  ISETP.GE.AND P1, PT, R17, RZ, PT ;  /* 0x000000ff1100720c */ /* 0x000fc40003f26270 */
[----:B------:R-:W-:Y:S01]  /*b1d0*/  ISETP.GE.AND P2, PT, R18, RZ, PT ;  /* 0x000000ff1200720c */ /* 0x000fe20003f46270 */
[----:B------:R-:W-:Y:S01]  /*b1e0*/  IMAD.MOV.U32 R27, RZ, RZ, R13 ;  /* 0x000000ffff1b7224 */ /* 0x000fe200078e000d */
[----:B------:R-:W-:Y:S01]  /*b1f0*/  IABS R3, R23 ;  /* 0x0000001700037213 */ /* 0x000fe20000000000 */
[----:B------:R-:W-:Y:S01]  /*b200*/  @!P3 IMAD.IADD R5, R5, 0x1, -R61 ;  /* 0x000000010505b824 */ /* 0x000fe200078e0a3d */
[----:B------:R-:W-:Y:S01]  /*b210*/  IABS R9, R25 ;  /* 0x0000001900097213 */ /* 0x000fe20000000000 */
[----:B------:R-:W-:Y:S02]  /*b220*/  IMAD.MOV.U32 R26, RZ, RZ, R11 ;  /* 0x000000ffff1a7224 */ /* 0x000fe400078e000b */
[----:B------:R-:W-:Y:S02]  /*b230*/  IMAD.MOV.U32 R11, RZ, RZ, R12 ;  /* 0x000000ffff0b7224 */ /* 0x000fe400078e000c */
[----:B------:R-:W-:-:S04]  /*b240*/  IMAD.HI.U32 R16, R58, R3, RZ ;  /* 0x000000033a107227 */ /* 0x000fc800078e00ff */
[----:B------:R-:W-:Y:S02]  /*b250*/  @!P0 IMAD.MOV R27, RZ, RZ, -R27 ;  /* 0x000000ffff1b8224 */ /* 0x000fe400078e0a1b */
[----:B------:R-:W-:Y:S01]  /*b260*/  @!P5 IMAD.MOV R26, RZ, RZ, -R26 ;  /* 0x000000ffff1ad224 */ /* 0x000fe200078e0a1a */
[----:B------:R-:W-:Y:S01]  /*b270*/  ISETP.GT.U32.AND P5, PT, R61, R5, PT ;  /* 0x000000053d00720c */ /* 0x000fe20003fa4070 */
[----:B------:R-:W-:Y:S01]  /*b280*/  IMAD.HI.U32 R14, R58, R9, RZ ;  /* 0x000000093a0e7227 */ /* 0x000fe200078e00ff */
[----:B------:R-:W-:-:S03]  /*b290*/  IABS R0, R24 ;  /* 0x0000001800007213 */ /* 0x000fc60000000000 */
[----:B------:R-:W-:Y:S02]  /*b2a0*/  @!P6 IMAD.IADD R4, R4, 0x1, -R61 ;  /* 0x000000010404e824 */ /* 0x000fe400078e0a3d */
[----:B------:R-:W-:Y:S02]  /*b2b0*/  @!P4 IMAD.MOV R11, RZ, RZ, -R11 ;  /* 0x000000ffff0bc224 */ /* 0x000fe400078e0a0b */
[----:B------:R-:W-:Y:S01]  /*b2c0*/  @!P1 IMAD.MOV R10, RZ, RZ, -R10 ;  /* 0x000000ffff0a9224 */ /* 0x000fe200078e0a0a */
[C---:B------:R-:W-:Y:S01]  /*b2d0*/  ISETP.GT.U32.AND P0, PT, R61.reuse, R7, PT ;  /* 0x000000073d00720c */ /* 0x040fe20003f04070 */
[----:B------:R-:W-:Y:S01]  /*b2e0*/  IMAD.MOV R16, RZ, RZ, -R16 ;  /* 0x000000ffff107224 */ /* 0x000fe200078e0a10 */
[----:B------:R-:W-:Y:S01]  /*b2f0*/  STL [R1+0xf4], R27 ;  /* 0x0000f41b01007387 */ /* 0x000fe20000100800 */
[----:B------:R-:W-:Y:S01]  /*b300*/  @!P2 IMAD.MOV R2, RZ, RZ, -R2 ;  /* 0x000000ffff02a224 */ /* 0x000fe200078e0a02 */
[C---:B------:R-:W-:Y:S01]  /*b310*/  ISETP.GT.U32.AND P4, PT, R61.reuse, R4, PT ;  /* 0x000000043d00720c */ /* 0x040fe20003f84070 */
[----:B------:R-:W-:Y:S01]  /*b320*/  IMAD.MOV R13, RZ, RZ, -R14 ;  /* 0x000000ffff0d7224 */ /* 0x000fe200078e0a0e */
[----:B------:R-:W-:Y:S01]  /*b330*/  STL [R1+0xf8], R26 ;  /* 0x0000f81a01007387 */ /* 0x000fe20000100800 */
[----:B------:R-:W-:-:S03]  /*b340*/  IMAD R3, R61, R16, R3 ;  /* 0x000000103d037224 */ /* 0x000fc600078e0203 */
[----:B------:R-:W-:Y:S01]  /*b350*/  STL [R1+0xfc], R11 ;  /* 0x0000fc0b01007387 */ /* 0x000fe20000100800 */
[----:B------:R-:W-:-:S03]  /*b360*/  IMAD.HI.U32 R8, R58, R0, RZ ;  /* 0x000000003a087227 */ /* 0x000fc600078e00ff */
[----:B------:R-:W-:Y:S01]  /*b370*/  STL [R1+0x100], R10 ;  /* 0x0001000a01007387 */ /* 0x000fe20000100800 */
[----:B------:R-:W-:-:S03]  /*b380*/  ISETP.GT.U32.AND P6, PT, R61, R6, PT ;  /* 0x000000063d00720c */ /* 0x000fc60003fc4070 */
[----:B------:R0:W-:Y:S01]  /*b390*/  STL [R1+0x104], R2 ;  /* 0x0001040201007387 */ /* 0x0001e20000100800 */
[----:B------:R-:W-:Y:S01]  /*b3a0*/  IMAD.MOV R8, RZ, RZ, -R8 ;  /* 0x000000ffff087224 */ /* 0x000fe200078e0a08 */
[----:B------:R-:W-:Y:S01]  /*b3b0*/  IABS R15, R40 ;  /* 0x00000028000f7213 */ /* 0x000fe20000000000 */
[----:B------:R-:W-:Y:S01]  /*b3c0*/  @!P5 IMAD.IADD R5, R5, 0x1, -R61 ;  /* 0x000000010505d824 */ /* 0x000fe200078e0a3d */
[C---:B------:R-:W-:Y:S01]  /*b3d0*/  ISETP.GT.U32.AND P1, PT, R61.reuse, R3, PT ;  /* 0x000000033d00720c */ /* 0x040fe20003f24070 */
[C---:B0-----:R-:W-:Y:S02]  /*b3e0*/  IMAD R2, R61.reuse, R13, R9 ;  /* 0x0000000d3d027224 */ /* 0x041fe400078e0209 */
[----:B------:R-:W-:-:S03]  /*b3f0*/  IMAD R0, R61, R8, R0 ;  /* 0x000000083d007224 */ /* 0x000fc600078e0200 */
[----:B------:R-:W-:Y:S01]  /*b400*/  ISETP.GT.U32.AND P5, PT, R61, R2, PT ;  /* 0x000000023d00720c */ /* 0x000fe20003fa4070 */
[----:B------:R-:W-:Y:S02]  /*b410*/  IMAD.MOV.U32 R8, RZ, RZ, R15 ;  /* 0x000000ffff087224 */ /* 0x000fe400078e000f */
[--C-:B------:R-:W-:Y:S01]  /*b420*/  @!P0 IMAD.IADD R7, R7, 0x1, -R61.reuse ;  /* 0x0000000107078824 */ /* 0x100fe200078e0a3d */
[----:B------:R-:W-:Y:S01]  /*b430*/  ISETP.GE.AND P0, PT, R20, RZ, PT ;  /* 0x000000ff1400720c */ /* 0x000fe20003f06270 */
[--C-:B------:R-:W-:Y:S01]  /*b440*/  @!P4 IMAD.IADD R4, R4, 0x1, -R61.reuse ;  /* 0x000000010404c824 */ /* 0x100fe200078e0a3d */
[----:B------:R-:W-:Y:S01]  /*b450*/  ISETP.GE.AND P4, PT, R22, RZ, PT ;  /* 0x000000ff1600720c */ /* 0x000fe20003f86270 */
[----:B------:R-:W-:Y:S01]  /*b460*/  IMAD.HI.U32 R9, R58, R8, RZ ;  /* 0x000000083a097227 */ /* 0x000fe200078e00ff */
[----:B------:R-:W-:Y:S02]  /*b470*/  ISETP.GE.AND P3, PT, R19, RZ, PT ;  /* 0x000000ff1300720c */ /* 0x000fe40003f66270 */
[----:B------:R-:W-:Y:S01]  /*b480*/  ISETP.GT.U32.AND P2, PT, R61, R0, PT ;  /* 0x000000003d00720c */ /* 0x000fe20003f44070 */
[----:B------:R-:W-:Y:S01]  /*b490*/  @!P6 IMAD.IADD R6, R6, 0x1, -R61 ;  /* 0x000000010606e824 */ /* 0x000fe200078e0a3d */
[----:B------:R-:W-:Y:S01]  /*b4a0*/  ISETP.GE.AND P6, PT, R21, RZ, PT ;  /* 0x000000ff1500720c */ /* 0x000fe20003fc6270 */
[----:B------:R-:W-:Y:S01]  /*b4b0*/  IMAD.MOV R9, RZ, RZ, -R9 ;  /* 0x000000ffff097224 */ /* 0x000fe200078e0a09 */
[----:B------:R-:W-:Y:S01]  /*b4c0*/  IABS R10, R41 ;  /* 0x00000029000a7213 */ /* 0x000fe20000000000 */
[----:B------:R-:W-:-:S02]  /*b4d0*/  @!P1 IMAD.IADD R3, R3, 0x1, -R61 ;  /* 0x0000000103039824 */ /* 0x000fc400078e0a3d */
[----:B------:R-:W-:Y:S02]  /*b4e0*/  IMAD.MOV.U32 R11, RZ, RZ, R6 ;  /* 0x000000ffff0b7224 */ /* 0x000fe400078e0006 */
[----:B------:R-:W-:Y:S02]  /*b4f0*/  @!P5 IMAD.IADD R2, R2, 0x1, -R61 ;  /* 0x000000010202d824 */ /* 0x000fe400078e0a3d */
[----:B------:R-:W-:Y:S01]  /*b500*/  IMAD.MOV.U32 R12, RZ, RZ, R7 ;  /* 0x000000ffff0c7224 */ /* 0x000fe200078e0007 */
[C---:B------:R-:W-:Y:S01]  /*b510*/  ISETP.GT.U32.AND P5, PT, R61.reuse, R3, PT ;  /* 0x000000033d00720c */ /* 0x040fe20003fa4070 */
[C---:B------:R-:W-:Y:S02]  /*b520*/  IMAD R8, R61.reuse, R9, R8 ;  /* 0x000000093d087224 */ /* 0x040fe400078e0208 */
[----:B------:R-:W-:Y:S02]  /*b530*/  IMAD.MOV.U32 R7, RZ, RZ, R10 ;  /* 0x000000ffff077224 */ /* 0x000fe400078e000a */
[----:B------:R-:W-:Y:S01]  /*b540*/  @!P0 IMAD.MOV R11, RZ, RZ, -R11 ;  /* 0x000000ffff0b8224 */ /* 0x000fe200078e0a0b */
[----:B------:R-:W-:Y:S01]  /*b550*/  ISETP.GT.U32.AND P0, PT, R61, R2, PT ;  /* 0x000000023d00720c */ /* 0x000fe20003f04070 */
[----:B------:R-:W-:-:S02]  /*b560*/  IMAD.MOV.U32 R6, RZ, RZ, R5 ;  /* 0x000000ffff067224 */ /* 0x000fc400078e0005 */
[----:B------:R-:W-:-:S04]  /*b570*/  IMAD.HI.U32 R5, R58, R7, RZ ;  /* 0x000000073a057227 */ /* 0x000fc800078e00ff */
[----:B------:R-:W-:Y:S01]  /*b580*/  @!P4 IMAD.MOV R4, RZ, RZ, -R4 ;  /* 0x000000ffff04c224 */ /* 0x000fe200078e0a04 */
[----:B------:R-:W-:Y:S01]  /*b590*/  ISETP.GT.U32.AND P4, PT, R61, R8, PT ;  /* 0x000000083d00720c */ /* 0x000fe20003f84070 */
[----:B------:R-:W-:Y:S01]  /*b5a0*/  @!P3 IMAD.MOV R12, RZ, RZ, -R12 ;  /* 0x000000ffff0cb224 */ /* 0x000fe200078e0a0c */
[----:B------:R-:W-:Y:S01]  /*b5b0*/  ISETP.GE.AND P1, PT, R23, RZ, PT ;  /* 0x000000ff1700720c */ /* 0x000fe20003f26270 */
[----:B------:R-:W-:Y:S01]  /*b5c0*/  @!P2 IMAD.IADD R0, R0, 0x1, -R61 ;  /* 0x000000010000a824 */ /* 0x000fe200078e0a3d */
[----:B----4-:R-:W-:Y:S01]  /*b5d0*/  IABS R9, R42 ;  /* 0x0000002a00097213 */ /* 0x010fe20000000000 */
[----:B------:R-:W-:Y:S02]  /*b5e0*/  @!P6 IMAD.MOV R6, RZ, RZ, -R6 ;  /* 0x000000ffff06e224 */ /* 0x000fe400078e0a06 */
[----:B------:R-:W-:Y:S01]  /*b5f0*/  IMAD.MOV R5, RZ, RZ, -R5 ;  /* 0x000000ffff057224 */ /* 0x000fe200078e0a05 */
[----:B------:R-:W-:Y:S01]  /*b600*/  STL [R1+0x108], R12 ;  /* 0x0001080c01007387 */ /* 0x000fe20000100800 */
[----:B------:R-:W-:-:S02]  /*b610*/  ISETP.GT.U32.AND P3, PT, R61, R0, PT ;  /* 0x000000003d00720c */ /* 0x000fc40003f64070 */
[----:B------:R-:W-:Y:S01]  /*b620*/  IMAD R7, R61, R5, R7 ;  /* 0x000000053d077224 */ /* 0x000fe200078e0207 */
[----:B------:R-:W-:Y:S01]  /*b630*/  STL [R1+0x10c], R11 ;  /* 0x00010c0b01007387 */ /* 0x000fe20000100800 */
[----:B------:R-:W-:Y:S01]  /*b640*/  ISETP.GE.AND P6, PT, R25, RZ, PT ;  /* 0x000000ff1900720c */ /* 0x000fe20003fc6270 */
[--C-:B------:R-:W-:Y:S02]  /*b650*/  @!P5 IMAD.IADD R3, R3, 0x1, -R61.reuse ;  /* 0x000000010303d824 */ /* 0x100fe400078e0a3d */
[----:B------:R0:W-:Y:S01]  /*b660*/  STL [R1+0x110], R6 ;  /* 0x0001100601007387 */ /* 0x0001e20000100800 */
[----:B------:R-:W-:Y:S01]  /*b670*/  @!P0 IMAD.IADD R2, R2, 0x1, -R61 ;  /* 0x0000000102028824 */ /* 0x000fe200078e0a3d */
[----:B------:R-:W-:Y:S01]  /*b680*/  ISETP.GT.U32.AND P0, PT, R61, R7, PT ;  /* 0x000000073d00720c */ /* 0x000fe20003f04070 */
[----:B------:R-:W-:Y:S02]  /*b690*/  IMAD.MOV.U32 R10, RZ, RZ, R3 ;  /* 0x000000ffff0a7224 */ /* 0x000fe400078e0003 */
[----:B------:R-:W-:-:S02]  /*b6a0*/  @!P4 IMAD.IADD R8, R8, 0x1, -R61 ;  /* 0x000000010808c824 */ /* 0x000fc400078e0a3d */
[----:B0-----:R-:W-:Y:S01]  /*b6b0*/  IMAD.HI.U32 R6, R58, R9, RZ ;  /* 0x000000093a067227 */ /* 0x001fe200078e00ff */
[----:B------:R-:W-:-:S03]  /*b6c0*/  ISETP.GE.AND P2, PT, R24, RZ, PT ;  /* 0x000000ff1800720c */ /* 0x000fc60003f46270 */
[----:B------:R-:W-:Y:S02]  /*b6d0*/  IMAD.MOV R6, RZ, RZ, -R6 ;  /* 0x000000ffff067224 */ /* 0x000fe400078e0a06 */
[----:B------:R-:W-:Y:S01]  /*b6e0*/  @!P1 IMAD.MOV R10, RZ, RZ, -R10 ;  /* 0x000000ffff0a9224 */ /* 0x000fe200078e0a0a */
[C---:B------:R-:W-:Y:S01]  /*b6f0*/  ISETP.GT.U32.AND P1, PT, R61.reuse, R8, PT ;  /* 0x000000083d00720c */ /* 0x040fe20003f24070 */
[C---:B------:R-:W-:Y:S02]  /*b700*/  IMAD R3, R61.reuse, R6, R9 ;  /* 0x000000063d037224 */ /* 0x040fe400078e0209 */
[--C-:B------:R-:W-:Y:S02]  /*b710*/  @!P3 IMAD.IADD R0, R0, 0x1, -R61.reuse ;  /* 0x000000010000b824 */ /* 0x100fe400078e0a3d */
[----:B------:R-:W-:Y:S01]  /*b720*/  @!P6 IMAD.MOV R2, RZ, RZ, -R2 ;  /* 0x000000ffff02e224 */ /* 0x000fe200078e0a02 */
[----:B------:R-:W-:Y:S01]  /*b730*/  ISETP.GT.U32.AND P6, PT, R61, R3, PT ;  /* 0x000000033d00720c */ /* 0x000fe20003fc4070 */
[----:B------:R5:W-:Y:S01]  /*b740*/  STL [R1+0x114], R4 ;  /* 0x0001140401007387 */ /* 0x000be20000100800 */
[----:B------:R-:W-:Y:S01]  /*b750*/  @!P0 IMAD.IADD R7, R7, 0x1, -R61 ;  /* 0x0000000107078824 */ /* 0x000fe200078e0a3d */
[----:B------:R-:W-:-:S02]  /*b760*/  ISETP.GE.AND P5, PT, R40, RZ, PT ;  /* 0x000000ff2800720c */ /* 0x000fc40003fa6270 */
[----:B------:R0:W-:Y:S01]  /*b770*/  STL [R1+0x118], R10 ;  /* 0x0001180a01007387 */ /* 0x0001e20000100800 */
[----:B---3--:R-:W-:Y:S01]  /*b780*/  IABS R5, R44 ;  /* 0x0000002c00057213 */ /* 0x008fe20000000000 */
[----:B------:R-:W-:Y:S01]  /*b790*/  @!P1 IMAD.IADD R8, R8, 0x1, -R61 ;  /* 0x0000000108089824 */ /* 0x000fe200078e0a3d */
[----:B------:R-:W-:Y:S02]  /*b7a0*/  ISETP.GT.U32.AND P0, PT, R61, R7, PT ;  /* 0x000000073d00720c */ /* 0x000fe40003f04070 */
[----:B-----5:R-:W-:Y:S01]  /*b7b0*/  IABS R4, R43 ;  /* 0x0000002b00047213 */ /* 0x020fe20000000000 */
[----:B0-----:R-:W-:Y:S02]  /*b7c0*/  IMAD.MOV.U32 R10, RZ, RZ, R0 ;  /* 0x000000ffff0a7224 */ /* 0x001fe400078e0000 */
[----:B------:R-:W-:-:S04]  /*b7d0*/  IMAD.HI.U32 R0, R58, R5, RZ ;  /* 0x000000053a007227 */ /* 0x000fc800078e00ff */
[----:B------:R-:W-:Y:S02]  /*b7e0*/  @!P2 IMAD.MOV R10, RZ, RZ, -R10 ;  /* 0x000000ffff0aa224 */ /* 0x000fe400078e0a0a */
[----:B------:R-:W-:Y:S01]  /*b7f0*/  IMAD.HI.U32 R6, R58, R4, RZ ;  /* 0x000000043a067227 */ /* 0x000fe200078e00ff */
[----:B------:R-:W-:Y:S02]  /*b800*/  IABS R9, R45 ;  /* 0x0000002d00097213 */ /* 0x000fe40000000000 */
[----:B------:R0:W-:Y:S01]  /*b810*/  STL [R1+0x160], R10 ;  /* 0x0001600a01007387 */ /* 0x0001e20000100800 */
[----:B------:R-:W-:Y:S02]  /*b820*/  IMAD.MOV R0, RZ, RZ, -R0 ;  /* 0x000000ffff007224 */ /* 0x000fe400078e0a00 */
[----:B------:R-:W-:Y:S02]  /*b830*/  @!P6 IMAD.IADD R3, R3, 0x1, -R61 ;  /* 0x000000010303e824 */ /* 0x000fe400078e0a3d */
[----:B------:R-:W-:Y:S01]  /*b840*/  IMAD.MOV R6, RZ, RZ, -R6 ;  /* 0x000000ffff067224 */ /* 0x000fe200078e0a06 */
[----:B------:R-:W-:Y:S01]  /*b850*/  ISETP.GE.AND P3, PT, R41, RZ, PT ;  /* 0x000000ff2900720c */ /* 0x000fe20003f66270 */
[----:B------:R1:W-:Y:S01]  /*b860*/  STL [R1+0x164], R2 ;  /* 0x0001640201007387 */ /* 0x0003e20000100800 */
[----:B0-----:R-:W-:-:S02]  /*b870*/  IMAD.MOV.U32 R10, RZ, RZ, R8 ;  /* 0x000000ffff0a7224 */ /* 0x001fc400078e0008 */
[C---:B------:R-:W-:Y:S02]  /*b880*/  IMAD R4, R61.reuse, R6, R4 ;  /* 0x000000063d047224 */ /* 0x040fe400078e0204 */
[----:B------:R-:W-:Y:S01]  /*b890*/  @!P5 IMAD.MOV R10, RZ, RZ, -R10 ;  /* 0x000000ffff0ad224 */ /* 0x000fe200078e0a0a */
[C---:B------:R-:W-:Y:S01]  /*b8a0*/  ISETP.GT.U32.AND P5, PT, R61.reuse, R3, PT ;  /* 0x000000033d00720c */ /* 0x040fe20003fa4070 */
[----:B-1----:R-:W-:Y:S02]  /*b8b0*/  IMAD R2, R61, R0, R5 ;  /* 0x000000003d027224 */ /* 0x002fe400078e0205 */
[----:B------:R-:W-:Y:S01]  /*b8c0*/  IMAD.MOV.U32 R0, RZ, RZ, R9 ;  /* 0x000000ffff007224 */ /* 0x000fe200078e0009 */
[----:B------:R-:W-:Y:S01]  /*b8d0*/  IABS R6, R46 ;  /* 0x0000002e00067213 */ /* 0x000fe20000000000 */
[----:B------:R-:W-:Y:S01]  /*b8e0*/  @!P0 IMAD.IADD R7, R7, 0x1, -R61 ;  /* 0x0000000107078824 */ /* 0x000fe200078e0a3d */
[----:B------:R-:W-:Y:S01]  /*b8f0*/  ISETP.GT.U32.AND P0, PT, R61, R4, PT ;  /* 0x000000043d00720c */ /* 0x000fe20003f04070 */
[----:B------:R-:W-:Y:S01]  /*b900*/  IMAD.HI.U32 R5, R58, R0, RZ ;  /* 0x000000003a057227 */ /* 0x000fe200078e00ff */
[----:B------:R-:W-:-:S03]  /*b910*/  ISETP.GE.AND P4, PT, R42, RZ, PT ;  /* 0x000000ff2a00720c */ /* 0x000fc60003f86270 */
[----:B------:R-:W-:Y:S02]  /*b920*/  IMAD.MOV.U32 R9, RZ, RZ, R7 ;  /* 0x000000ffff097224 */ /* 0x000fe400078e0007 */
[----:B------:R-:W-:Y:S02]  /*b930*/  IMAD.MOV R7, RZ, RZ, -R5 ;  /* 0x000000ffff077224 */ /* 0x000fe400078e0a05 */
[----:B------:R-:W-:Y:S01]  /*b940*/  IMAD.HI.U32 R5, R58, R6, RZ ;  /* 0x000000063a057227 */ /* 0x000fe200078e00ff */
[----:B------:R-:W-:-:S03]  /*b950*/  ISETP.GT.U32.AND P6, PT, R61, R2, PT ;  /* 0x000000023d00720c */ /* 0x000fc60003fc4070 */
[----:B------:R-:W-:Y:S02]  /*b960*/  @!P3 IMAD.MOV R9, RZ, RZ, -R9 ;  /* 0x000000ffff09b224 */ /* 0x000fe400078e0a09 */
[----:B------:R-:W-:Y:S02]  /*b970*/  IMAD R7, R61, R7, R0 ;  /* 0x000000073d077224 */ /* 0x000fe400078e0200 */
[----:B------:R-:W-:Y:S02]  /*b980*/  IMAD.MOV R5, RZ, RZ, -R5 ;  /* 0x000000ffff057224 */ /* 0x000fe400078e0a05 */
[--C-:B------:R-:W-:Y:S01]  /*b990*/  @!P5 IMAD.IADD R3, R3, 0x1, -R61.reuse ;  /* 0x000000010303d824 */ /* 0x100fe200078e0a3d */
[----:B------:R-:W-:Y:S01]  /*b9a0*/  STL [R1+0x170], R10 ;  /* 0x0001700a01007387 */ /* 0x000fe20000100800 */
[C---:B------:R-:W-:Y:S01]  /*b9b0*/  ISETP.GT.U32.AND P5, PT, R61.reuse, R7, PT ;  /* 0x000000073d00720c */ /* 0x040fe20003fa4070 */
[----:B------:R-:W-:Y:S02]  /*b9c0*/  IMAD R6, R61, R5, R6 ;  /* 0x000000053d067224 */ /* 0x000fe400078e0206 */
[----:B------:R0:W-:Y:S01]  /*b9d0*/  STL [R1+0x174], R9 ;  /* 0x0001740901007387 */ /* 0x0001e20000100800 */
[----:B------:R-:W-:Y:S01]  /*b9e0*/  IABS R8, R47 ;  /* 0x0000002f00087213 */ /* 0x000fe20000000000 */
[----:B------:R-:W-:-:S02]  /*b9f0*/  @!P0 IMAD.IADD R4, R4, 0x1, -R61 ;  /* 0x0000000104048824 */ /* 0x000fc400078e0a3d */
[----:B0-----:R-:W-:-:S03]  /*ba00*/  IMAD.MOV.U32 R9, RZ, RZ, R3 ;  /* 0x000000ffff097224 */ /* 0x001fc600078e0003 */
[C---:B------:R-:W-:Y:S01]  /*ba10*/  ISETP.GT.U32.AND P0, PT, R61.reuse, R4, PT ;  /* 0x000000043d00720c */ /* 0x040fe20003f04070 */
[----:B------:R-:W-:Y:S02]  /*ba20*/  IMAD.MOV.U32 R0, RZ, RZ, R8 ;  /* 0x000000ffff007224 */ /* 0x000fe400078e0008 */
[----:B------:R-:W-:Y:S01]  /*ba30*/  @!P4 IMAD.MOV R9, RZ, RZ, -R9 ;  /* 0x000000ffff09c224 */ /* 0x000fe200078e0a09 */
[C---:B------:R-:W-:Y:S01]  /*ba40*/  ISETP.GT.U32.AND P4, PT, R61.reuse, R6, PT ;  /* 0x000000063d00720c */ /* 0x040fe20003f84070 */
[--C-:B------:R-:W-:Y:S02]  /*ba50*/  @!P6 IMAD.IADD R2, R2, 0x1, -R61.reuse ;  /* 0x000000010202e824 */ /* 0x100fe400078e0a3d */
[----:B------:R-:W-:Y:S01]  /*ba60*/  IMAD.HI.U32 R8, R58, R0, RZ ;  /* 0x000000003a087227 */ /* 0x000fe200078e00ff */
[----:B------:R-:W-:Y:S02]  /*ba70*/  IABS R5, R48 ;  /* 0x0000003000057213 */ /* 0x000fe40000000000 */
[----:B------:R-:W-:Y:S01]  /*ba80*/  ISETP.GT.U32.AND P6, PT, R61, R2, PT ;  /* 0x000000023d00720c */ /* 0x000fe20003fc4070 */
[----:B------:R-:W-:-:S02]  /*ba90*/  @!P5 IMAD.IADD R7, R7, 0x1, -R61 ;  /* 0x000000010707d824 */ /* 0x000fc400078e0a3d */
[----:B------:R-:W-:Y:S01]  /*baa0*/  IMAD.MOV R8, RZ, RZ, -R8 ;  /* 0x000000ffff087224 */ /* 0x000fe200078e0a08 */
[----:B------:R-:W-:Y:S01]  /*bab0*/  IABS R3, R49 ;  /* 0x0000003100037213 */ /* 0x000fe20000000000 */
[--C-:B------:R-:W-:Y:S01]  /*bac0*/  @!P0 IMAD.IADD R4, R4, 0x1, -R61.reuse ;  /* 0x0000000104048824 */ /* 0x100fe200078e0a3d */
[C---:B------:R-:W-:Y:S01]  /*bad0*/  ISETP.GT.U32.AND P5, PT, R61.reuse, R7, PT ;  /* 0x000000073d00720c */ /* 0x040fe20003fa4070 */
[C---:B------:R-:W-:Y:S02]  /*bae0*/  IMAD R0, R61.reuse, R8, R0 ;  /* 0x000000083d007224 */ /* 0x040fe400078e0200 */
[----:B------:R-:W-:Y:S02]  /*baf0*/  @!P4 IMAD.IADD R6, R6, 0x1, -R61 ;  /* 0x000000010606c824 */ /* 0x000fe400078e0a3d */
[----:B------:R-:W-:Y:S01]  /*bb00*/  IMAD.HI.U32 R8, R58, R5, RZ ;  /* 0x000000053a087227 */ /* 0x000fe200078e00ff */
[----:B------:R0:W-:Y:S02]  /*bb10*/  STL [R1+0x178], R9 ;  /* 0x0001780901007387 */ /* 0x0001e40000100800 */
[----:B------:R-:W-:Y:S01]  /*bb20*/  ISETP.GT.U32.AND P4, PT, R61, R6, PT ;  /* 0x000000063d00720c */ /* 0x000fe20003f84070 */
[----:B------:R-:W-:-:S02]  /*bb30*/  IMAD.MOV R8, RZ, RZ, -R8 ;  /* 0x000000ffff087224 */ /* 0x000fc400078e0a08 */
[----:B------:R-:W-:Y:S01]  /*bb40*/  @!P6 IMAD.IADD R2, R2, 0x1, -R61 ;  /* 0x000000010202e824 */ /* 0x000fe200078e0a3d */
[----:B------:R-:W-:Y:S01]  /*bb50*/  ISETP.GT.U32.AND P6, PT, R61, R0, PT ;  /* 0x000000003d00720c */ /* 0x000fe20003fc4070 */
[----:B0-----:R-:W-:Y:S02]  /*bb60*/  IMAD.MOV.U32 R9, RZ, RZ, R4 ;  /* 0x000000ffff097224 */ /* 0x001fe400078e0004 */
[----:B------:R-:W-:-:S04]  /*bb70*/  IMAD.HI.U32 R4, R58, R3, RZ ;  /* 0x000000033a047227 */ /* 0x000fc800078e00ff */
[----:B------:R-:W-:Y:S02]  /*bb80*/  IMAD R5, R61, R8, R5 ;  /* 0x000000083d057224 */ /* 0x000fe400078e0205 */
[----:B------:R-:W-:Y:S02]  /*bb90*/  IMAD.MOV R4, RZ, RZ, -R4 ;  /* 0x000000ffff047224 */ /* 0x000fe400078e0a04 */
[----:B------:R-:W-:Y:S01]  /*bba0*/  @!P5 IMAD.IADD R7, R7, 0x1, -R61 ;  /* 0x000000010707d824 */ /* 0x000fe200078e0a3d */
[C---:B------:R-:W-:Y:S01]  /*bbb0*/  ISETP.GT.U32.AND P5, PT, R61.reuse, R5, PT ;  /* 0x000000053d00720c */ /* 0x040fe20003fa4070 */
[----:B------:R-:W-:Y:S02]  /*bbc0*/  IMAD R4, R61, R4, R3 ;  /* 0x000000043d047224 */ /* 0x000fe400078e0203 */
[--C-:B------:R-:W-:Y:S01]  /*bbd0*/  @!P4 IMAD.IADD R6, R6, 0x1, -R61.reuse ;  /* 0x000000010606c824 */ /* 0x100fe200078e0a3d */
[----:B------:R-:W-:Y:S02]  /*bbe0*/  ISETP.GE.AND P2, PT, R43, RZ, PT ;  /* 0x000000ff2b00720c */ /* 0x000fe40003f46270 */
[----:B------:R-:W-:Y:S01]  /*bbf0*/  ISETP.GT.U32.AND P4, PT, R61, R4, PT ;  /* 0x000000043d00720c */ /* 0x000fe20003f84070 */
[----:B------:R-:W-:Y:S01]  /*bc00*/  @!P6 IMAD.IADD R0, R0, 0x1, -R61 ;  /* 0x000000010000e824 */ /* 0x000fe200078e0a3d */
[----:B------:R-:W-:-:S02]  /*bc10*/  ISETP.GE.AND P0, PT, R46, RZ, PT ;  /* 0x000000ff2e00720c */ /* 0x000fc40003f06270 */
[----:B------:R-:W-:Y:S02]  /*bc20*/  ISETP.GE.AND P1, PT, R44, RZ, PT ;  /* 0x000000ff2c00720c */ /* 0x000fe40003f26270 */
[----:B------:R-:W-:Y:S01]  /*bc30*/  ISETP.GT.U32.AND P6, PT, R61, R0, PT ;  /* 0x000000003d00720c */ /* 0x000fe20003fc4070 */
[----:B------:R-:W-:Y:S01]  /*bc40*/  @!P5 IMAD.IADD R5, R5, 0x1, -R61 ;  /* 0x000000010505d824 */ /* 0x000fe200078e0a3d */
[----:B------:R-:W-:-:S04]  /*bc50*/  ISETP.GE.AND P3, PT, R45, RZ, PT ;  /* 0x000000ff2d00720c */ /* 0x000fc80003f66270 */
[----:B------:R-:W-:Y:S01]  /*bc60*/  ISETP.GT.U32.AND P5, PT, R61, R5, PT ;  /* 0x000000053d00720c */ /* 0x000fe20003fa4070 */
[----:B------:R-:W-:Y:S02]  /*bc70*/  @!P4 IMAD.IADD R4, R4, 0x1, -R61 ;  /* 0x000000010404c824 */ /* 0x000fe400078e0a3d */
[----:B------:R-:W-:Y:S01]  /*bc80*/  @!P2 IMAD.MOV R9, RZ, RZ, -R9 ;  /* 0x000000ffff09a224 */ /* 0x000fe200078e0a09 */
[----:B------:R-:W-:Y:S01]  /*bc90*/  ISETP.GE.AND P2, PT, R47, RZ, PT ;  /* 0x000000ff2f00720c */ /* 0x000fe20003f46270 */
[----:B------:R-:W-:Y:S01]  /*bca0*/  @!P0 IMAD.MOV R6, RZ, RZ, -R6 ;  /* 0x000000ffff068224 */ /* 0x000fe200078e0a06 */
[----:B------:R-:W-:Y:S01]  /*bcb0*/  ISETP.GT.U32.AND P0, PT, R61, R4, PT ;  /* 0x000000043d00720c */ /* 0x000fe20003f04070 */
[----:B------:R-:W-:Y:S01]  /*bcc0*/  @!P1 IMAD.MOV R2, RZ, RZ, -R2 ;  /* 0x000000ffff029224 */ /* 0x000fe200078e0a02 */
[----:B------:R-:W-:Y:S01]  /*bcd0*/  ISETP.GE.AND P1, PT, R48, RZ, PT ;  /* 0x000000ff3000720c */ /* 0x000fe20003f26270 */
[----:B------:R-:W-:Y:S01]  /*bce0*/  @!P6 IMAD.IADD R0, R0, 0x1, -R61 ;  /* 0x000000010000e824 */ /* 0x000fe200078e0a3d */
[----:B------:R0:W-:Y:S01]  /*bcf0*/  STL [R1+0x17c], R9 ;  /* 0x00017c0901007387 */ /* 0x0001e20000100800 */
[----:B------:R-:W-:Y:S01]  /*bd00*/  @!P3 IMAD.MOV R7, RZ, RZ, -R7 ;  /* 0x000000ffff07b224 */ /* 0x000fe200078e0a07 */
[----:B------:R-:W-:Y:S01]  /*bd10*/  ISETP.GE.AND P3, PT, R49, RZ, PT ;  /* 0x000000ff3100720c */ /* 0x000fe20003f66270 */
[----:B------:R-:W-:Y:S01]  /*bd20*/  @!P5 IMAD.IADD R5, R5, 0x1, -R61 ;  /* 0x000000010505d824 */ /* 0x000fe200078e0a3d */
[----:B------:R-:W-:Y:S01]  /*bd30*/  STL [R1+0x180], R2 ;  /* 0x0001800201007387 */ /* 0x000fe20000100800 */
[----:B0-----:R-:W-:-:S03]  /*bd40*/  IMAD.MOV.U32 R9, RZ, RZ, R0 ;  /* 0x000000ffff097224 */ /* 0x001fc600078e0000 */
[----:B------:R-:W-:Y:S01]  /*bd50*/  STL [R1+0x184], R7 ;  /* 0x0001840701007387 */ /* 0x000fe20000100800 */
[----:B------:R-:W-:Y:S02]  /*bd60*/  @!P0 IMAD.IADD R4, R4, 0x1, -R61 ;  /* 0x0000000104048824 */ /* 0x000fe400078e0a3d */
[----:B------:R-:W-:Y:S01]  /*bd70*/  @!P2 IMAD.MOV R9, RZ, RZ, -R9 ;  /* 0x000000ffff09a224 */ /* 0x000fe200078e0a09 */
[----:B------:R0:W-:Y:S04]  /*bd80*/  STL [R1+0x188], R6 ;  /* 0x0001880601007387 */ /* 0x0001e80000100800 */
[----:B------:R1:W-:Y:S01]  /*bd90*/  STL [R1+0x18c], R9 ;  /* 0x00018c0901007387 */ /* 0x0003e20000100800 */
[----:B0-----:R-:W-:-:S04]  /*bda0*/  IMAD.MOV.U32 R6, RZ, RZ, R5 ;  /* 0x000000ffff067224 */ /* 0x001fc800078e0005 */
[----:B------:R-:W-:Y:S02]  /*bdb0*/  @!P1 IMAD.MOV R6, RZ, RZ, -R6 ;  /* 0x000000ffff069224 */ /* 0x000fe400078e0a06 */
[----:B-1----:R-:W-:Y:S01]  /*bdc0*/  IMAD.MOV.U32 R9, RZ, RZ, R4 ;  /* 0x000000ffff097224 */ /* 0x002fe200078e0004 */
[----:B------:R-:W-:Y:S01]  /*bdd0*/  ISETP.GE.AND P2, PT, R53, RZ, PT ;  /* 0x000000ff3500720c */ /* 0x000fe20003f46270 */
[----:B------:R-:W-:Y:S01]  /*bde0*/  IMAD.MOV.U32 R34, RZ, RZ, R59 ;  /* 0x000000ffff227224 */ /* 0x000fe200078e003b */
[----:B------:R-:W-:Y:S01]  /*bdf0*/  IABS R27, R53 ;  /* 0x00000035001b7213 */ /* 0x000fe20000000000 */
[----:B------:R0:W-:Y:S01]  /*be00*/  STL [R1+0x190], R6 ;  /* 0x0001900601007387 */ /* 0x0001e20000100800 */
[----:B------:R-:W-:Y:S01]  /*be10*/  @!P3 IMAD.MOV R9, RZ, RZ, -R9 ;  /* 0x000000ffff09b224 */ /* 0x000fe200078e0a09 */
[----:B------:R-:W-:Y:S02]  /*be20*/  ISETP.GE.AND P0, PT, R55, RZ, PT ;  /* 0x000000ff3700720c */ /* 0x000fe40003f06270 */
[----:B------:R-:W3:Y:S01]  /*be30*/  LDL.LU R53, [R1+0x70] ;  /* 0x0000700001357983 */ /* 0x000ee20000300800 */
[----:B------:R-:W-:-:S02]  /*be40*/  IABS R32, R55 ;  /* 0x0000003700207213 */ /* 0x000fc40000000000 */
[----:B------:R-:W-:Y:S01]  /*be50*/  ISETP.GE.AND P1, PT, R54, RZ, PT ;  /* 0x000000ff3600720c */ /* 0x000fe20003f26270 */
[----:B------:R-:W4:Y:S01]  /*be60*/  LDL.LU R55, [R1+0x74] ;  /* 0x0000740001377983 */ /* 0x000f220000300800 */
[----:B------:R-:W-:-:S03]  /*be70*/  IABS R33, R54 ;  /* 0x0000003600217213 */ /* 0x000fc60000000000 */
[----:B------:R-:W5:Y:S01]  /*be80*/  LDL.LU R54, [R1+0x78] ;  /* 0x0000780001367983 */ /* 0x000f620000300800 */
[----:B------:R-:W-:Y:S01]  /*be90*/  IABS R41, R34 ;  /* 0x0000002200297213 */ /* 0x000fe20000000000 */
[----:B--2---:R-:W-:Y:S01]  /*bea0*/  IMAD.MOV.U32 R34, RZ, RZ, R35 ;  /* 0x000000ffff227224 */ /* 0x004fe200078e0023 */
[----:B------:R-:W-:Y:S01]  /*beb0*/  IABS R45, R37 ;  /* 0x00000025002d7213 */ /* 0x000fe20000000000 */
[----:B------:R-:W2:Y:S01]  /*bec0*/  LDL.LU R59, [R1+0x90] ;  /* 0x00009000013b7983 */ /* 0x000ea20000300800 */
[----:B------:R-:W-:-:S03]  /*bed0*/  IMAD.MOV.U32 R30, RZ, RZ, R36 ;  /* 0x000000ffff1e7224 */ /* 0x000fc600078e0024 */
[----:B------:R-:W-:Y:S01]  /*bee0*/  STL [R1+0x194], R9 ;  /* 0x0001940901007387 */ /* 0x000fe20000100800 */
[----:B------:R-:W-:Y:S02]  /*bef0*/  IMAD.MOV.U32 R36, RZ, RZ, R39 ;  /* 0x000000ffff247224 */ /* 0x000fe400078e0027 */
[----:B------:R-:W-:Y:S01]  /*bf00*/  IMAD.MOV.U32 R35, RZ, RZ, R38 ;  /* 0x000000ffff237224 */ /* 0x000fe200078e0026 */
[----:B------:R-:W3:Y:S04]  /*bf10*/  LDL R37, [R1+0xa4] ;  /* 0x0000a40001257983 */ /* 0x000ee80000100800 */
[----:B------:R-:W4:Y:S04]  /*bf20*/  LDL R39, [R1+0x11c] ;  /* 0x00011c0001277983 */ /* 0x000f280000100800 */
[----:B------:R-:W5:Y:S01]  /*bf30*/  LDL R38, [R1+0x130] ;  /* 0x0001300001267983 */ /* 0x000f620000100800 */
[----:B------:R-:W-:-:S05]  /*bf40*/  IABS R2, R50 ;  /* 0x0000003200027213 */ /* 0x000fca0000000000 */
[----:B------:R-:W-:-:S04]  /*bf50*/  IMAD.HI.U32 R7, R58, R2, RZ ;  /* 0x000000023a077227 */ /* 0x000fc800078e00ff */
[----:B------:R-:W-:-:S04]  /*bf60*/  IMAD.MOV R7, RZ, RZ, -R7 ;  /* 0x000000ffff077224 */ /* 0x000fc800078e0a07 */
[----:B------:R-:W-:-:S05]  /*bf70*/  IMAD R2, R61, R7, R2 ;  /* 0x000000073d027224 */ /* 0x000fca00078e0202 */
[----:B------:R-:W-:Y:S02]  /*bf80*/  ISETP.GT.U32.AND P3, PT, R61, R2, PT ;  /* 0x000000023d00720c */ /* 0x000fe40003f64070 */
[----:B------:R-:W-:-:S05]  /*bf90*/  IABS R3, R51 ;  /* 0x0000003300037213 */ /* 0x000fca0000000000 */
[----:B------:R-:W-:-:S06]  /*bfa0*/  IMAD.HI.U32 R8, R58, R3, RZ ;  /* 0x000000033a087227 */ /* 0x000fcc00078e00ff */
[----:B------:R-:W-:-:S05]  /*bfb0*/  @!P3 IMAD.IADD R2, R2, 0x1, -R61 ;  /* 0x000000010202b824 */ /* 0x000fca00078e0a3d */
[----:B------:R-:W-:Y:S01]  /*bfc0*/  ISETP.GT.U32.AND P3, PT, R61, R2, PT ;  /* 0x000000023d00720c */ /* 0x000fe20003f64070 */
[----:B------:R-:W-:-:S04]  /*bfd0*/  IMAD.MOV R8, RZ, RZ, -R8 ;  /* 0x000000ffff087224 */ /* 0x000fc800078e0a08 */
[----:B------:R-:W-:-:S08]  /*bfe0*/  IMAD R3, R61, R8, R3 ;  /* 0x000000083d037224 */ /* 0x000fd000078e0203 */
[----:B------:R-:W-:Y:S01]  /*bff0*/  @!P3 IMAD.IADD R2, R2, 0x1, -R61 ;  /* 0x000000010202b824 */ /* 0x000fe200078e0a3d */
[----:B------:R-:W-:Y:S02]  /*c000*/  ISETP.GT.U32.AND P3, PT, R61, R3, PT ;  /* 0x000000033d00720c */ /* 0x000fe40003f64070 */
[----:B---3--:R-:W-:Y:S02]  /*c010*/  IABS R15, R37 ;  /* 0x00000025000f7213 */ /* 0x008fe40000000000 */
[----:B------:R-:W3:Y:S01]  /*c020*/  LDL R37, [R1+0x134] ;  /* 0x0001340001257983 */ /* 0x000ee20000100800 */
[----:B----4-:R-:W-:-:S03]  /*c030*/  IABS R14, R39 ;  /* 0x00000027000e7213 */ /* 0x010fc60000000000 */
[----:B------:R-:W4:Y:S01]  /*c040*/  LDL R39, [R1+0x138] ;  /* 0x0001380001277983 */ /* 0x000f220000100800 */
[----:B-----5:R-:W-:-:S03]  /*c050*/  IABS R13, R38 ;  /* 0x00000026000d7213 */ /* 0x020fc60000000000 */
[----:B------:R-:W5:Y:S01]  /*c060*/  LDL R38, [R1+0x13c] ;  /* 0x00013c0001267983 */ /* 0x000f620000100800 */
[----:B------:R-:W-:Y:S01]  /*c070*/  @!P3 IMAD.IADD R3, R3, 0x1, -R61 ;  /* 0x000000010303b824 */ /* 0x000fe200078e0a3d */
[----:B------:R-:W-:Y:S01]  /*c080*/  IABS R0, R52 ;  /* 0x0000003400007213 */ /* 0x000fe20000000000 */
[----:B0-----:R-:W-:-:S03]  /*c090*/  IMAD.HI.U32 R6, R58, R27, RZ ;  /* 0x0000001b3a067227 */ /* 0x001fc600078e00ff */
[----:B------:R-:W-:Y:S01]  /*c0a0*/  ISETP.GT.U32.AND P3, PT, R61, R3, PT ;  /* 0x000000033d00720c */ /* 0x000fe20003f64070 */
[----:B------:R-:W-:-:S04]  /*c0b0*/  IMAD.HI.U32 R5, R58, R0, RZ ;  /* 0x000000003a057227 */ /* 0x000fc800078e00ff */
[----:B------:R-:W-:Y:S02]  /*c0c0*/  IMAD.MOV R6, RZ, RZ, -R6 ;  /* 0x000000ffff067224 */ /* 0x000fe400078e0a06 */
[----:B------:R-:W-:Y:S02]  /*c0d0*/  IMAD.MOV R5, RZ, RZ, -R5 ;  /* 0x000000ffff057224 */ /* 0x000fe400078e0a05 */
[C---:B------:R-:W-:Y:S02]  /*c0e0*/  IMAD R27, R61.reuse, R6, R27 ;  /* 0x000000063d1b7224 */ /* 0x040fe400078e021b */
[----:B------:R-:W-:Y:S02]  /*c0f0*/  IMAD R0, R61, R5, R0 ;  /* 0x000000053d007224 */ /* 0x000fe400078e0200 */
[----:B------:R-:W-:Y:S01]  /*c100*/  IMAD.HI.U32 R6, R58, R41, RZ ;  /* 0x000000293a067227 */ /* 0x000fe200078e00ff */
[----:B--2---:R-:W-:-:S03]  /*c110*/  IABS R46, R59 ;  /* 0x0000003b002e7213 */ /* 0x004fc60000000000 */
[----:B------:R-:W-:Y:S02]  /*c120*/  IMAD.MOV R6, RZ, RZ, -R6 ;  /* 0x000000ffff067224 */ /* 0x000fe400078e0a06 */
[----:B------:R-:W-:Y:S01]  /*c130*/  @!P3 IMAD.IADD R3, R3, 0x1, -R61 ;  /* 0x000000010303b824 */ /* 0x000fe200078e0a3d */
[C---:B------:R-:W-:Y:S01]  /*c140*/  ISETP.GT.U32.AND P3, PT, R61.reuse, R0, PT ;  /* 0x000000003d00720c */ /* 0x040fe20003f64070 */
[----:B------:R-:W-:Y:S01]  /*c150*/  IMAD R41, R61, R6, R41 ;  /* 0x000000063d297224 */ /* 0x000fe200078e0229 */
[----:B------:R-:W-:Y:S01]  /*c160*/  ISETP.GE.AND P6, PT, R50, RZ, PT ;  /* 0x000000ff3200720c */ /* 0x000fe20003fc6270 */
[----:B------:R-:W-:-:S04]  /*c170*/  IMAD.HI.U32 R6, R58, R46, RZ ;  /* 0x0000002e3a067227 */ /* 0x000fc800078e00ff */
[----:B------:R-:W-:-:S04]  /*c180*/  IMAD.MOV R6, RZ, RZ, -R6 ;  /* 0x000000ffff067224 */ /* 0x000fc800078e0a06 */
[----:B------:R-:W-:Y:S02]  /*c190*/  IMAD R46, R61, R6, R46 ;  /* 0x000000063d2e7224 */ /* 0x000fe400078e022e */
[----:B------:R-:W-:Y:S02]  /*c1a0*/  IMAD.MOV.U32 R6, RZ, RZ, R2 ;  /* 0x000000ffff067224 */ /* 0x000fe400078e0002 */
[----:B------:R-:W-:Y:S01]  /*c1b0*/  @!P3 IMAD.IADD R0, R0, 0x1, -R61 ;  /* 0x000000010000b824 */ /* 0x000fe200078e0a3d */
[----:B------:R-:W-:Y:S01]  /*c1c0*/  ISETP.GE.AND P4, PT, R51, RZ, PT ;  /* 0x000000ff3300720c */ /* 0x000fe20003f86270 */
[----:B------:R-:W-:-:S03]  /*c1d0*/  @!P6 IMAD.MOV R6, RZ, RZ, -R6 ;  /* 0x000000ffff06e224 */ /* 0x000fc600078e0a06 */
[----:B------:R-:W-:Y:S02]  /*c1e0*/  ISETP.GT.U32.AND P6, PT, R61, R0, PT ;  /* 0x000000003d00720c */ /* 0x000fe40003fc4070 */
[----:B------:R0:W-:Y:S01]  /*c1f0*/  STL [R1+0x16c], R6 ;  /* 0x00016c0601007387 */ /* 0x0001e20000100800 */
[----:B------:R-:W-:Y:S01]  /*c200*/  ISETP.GE.AND P5, PT, R52, RZ, PT ;  /* 0x000000ff3400720c */ /* 0x000fe20003fa6270 */
[----:B0-----:R-:W-:-:S09]  /*c210*/  IMAD.MOV.U32 R6, RZ, RZ, R3 ;  /* 0x000000ffff067224 */ /* 0x001fd200078e0003 */
[----:B------:R-:W-:Y:S02]  /*c220*/  @!P6 IMAD.IADD R0, R0, 0x1, -R61 ;  /* 0x000000010000e824 */ /* 0x000fe400078e0a3d */
[----:B------:R-:W-:-:S05]  /*c230*/  @!P4 IMAD.MOV R6, RZ, RZ, -R6 ;  /* 0x000000ffff06c224 */ /* 0x000fca00078e0a06 */
[----:B------:R0:W-:Y:S02]  /*c240*/  STL [R1+0x168], R6 ;  /* 0x0001680601007387 */ /* 0x0001e40000100800 */
[----:B0-----:R-:W-:-:S04]  /*c250*/  IMAD.MOV.U32 R6, RZ, RZ, R0 ;  /* 0x000000ffff067224 */ /* 0x001fc800078e0000 */
[----:B------:R-:W-:Y:S01]  /*c260*/  @!P5 IMAD.MOV R6, RZ, RZ, -R6 ;  /* 0x000000ffff06d224 */ /* 0x000fe200078e0a06 */
[----:B---3--:R-:W-:Y:S02]  /*c270*/  IABS R12, R37 ;  /* 0x00000025000c7213 */ /* 0x008fe40000000000 */
[----:B------:R-:W2:Y:S01]  /*c280*/  LDL R37, [R1+0x140] ;  /* 0x0001400001257983 */ /* 0x000ea20000100800 */
[----:B----4-:R-:W-:-:S03]  /*c290*/  IABS R11, R39 ;  /* 0x00000027000b7213 */ /* 0x010fc60000000000 */
[----:B------:R0:W-:Y:S01]  /*c2a0*/  STL [R1+0x15c], R6 ;  /* 0x00015c0601007387 */ /* 0x0001e20000100800 */
[----:B-----5:R-:W-:-:S03]  /*c2b0*/  IABS R10, R38 ;  /* 0x00000026000a7213 */ /* 0x020fc60000000000 */
[----:B------:R-:W3:Y:S04]  /*c2c0*/  LDL R39, [R1+0x144] ;  /* 0x0001440001277983 */ /* 0x000ee80000100800 */
[----:B------:R-:W4:Y:S01]  /*c2d0*/  LDL R38, [R1+0x148] ;  /* 0x0001480001267983 */ /* 0x000f220000100800 */
[----:B------:R-:W-:Y:S01]  /*c2e0*/  IABS R31, R56 ;  /* 0x00000038001f7213 */ /* 0x000fe20000000000 */
[C---:B------:R-:W-:Y:S01]  /*c2f0*/  IMAD.HI.U32 R7, R58.reuse, R33, RZ ;  /* 0x000000213a077227 */ /* 0x040fe200078e00ff */
[----:B------:R-:W-:Y:S02]  /*c300*/  IABS R47, R57 ;  /* 0x00000039002f7213 */ /* 0x000fe40000000000 */
[----:B------:R-:W-:Y:S01]  /*c310*/  IABS R42, R60 ;  /* 0x0000003c002a7213 */ /* 0x000fe20000000000 */
[----:B------:R-:W-:-:S04]  /*c320*/  IMAD.HI.U32 R8, R58, R31, RZ ;  /* 0x0000001f3a087227 */ /* 0x000fc800078e00ff */
[----:B------:R-:W-:Y:S02]  /*c330*/  IMAD.MOV R7, RZ, RZ, -R7 ;  /* 0x000000ffff077224 */ /* 0x000fe400078e0a07 */
[----:B------:R-:W-:Y:S02]  /*c340*/  IMAD.MOV R4, RZ, RZ, -R8 ;  /* 0x000000ffff047224 */ /* 0x000fe400078e0a08 */
[----:B------:R-:W-:Y:S02]  /*c350*/  IMAD R33, R61, R7, R33 ;  /* 0x000000073d217224 */ /* 0x000fe400078e0221 */
[----:B------:R-:W-:-:S04]  /*c360*/  IMAD.HI.U32 R8, R58, R47, RZ ;  /* 0x0000002f3a087227 */ /* 0x000fc800078e00ff */
[----:B------:R-:W-:Y:S01]  /*c370*/  IMAD.HI.U32 R7, R58, R42, RZ ;  /* 0x0000002a3a077227 */ /* 0x000fe200078e00ff */
[----:B------:R-:W-:-:S03]  /*c380*/  IABS R44, R54 ;  /* 0x00000036002c7213 */ /* 0x000fc60000000000 */
[----:B------:R-:W-:Y:S02]  /*c390*/  IMAD.MOV R8, RZ, RZ, -R8 ;  /* 0x000000ffff087224 */ /* 0x000fe400078e0a08 */
[----:B------:R-:W-:Y:S02]  /*c3a0*/  IMAD.MOV R7, RZ, RZ, -R7 ;  /* 0x000000ffff077224 */ /* 0x000fe400078e0a07 */
[C---:B------:R-:W-:Y:S02]  /*c3b0*/  IMAD R47, R61.reuse, R8, R47 ;  /* 0x000000083d2f7224 */ /* 0x040fe400078e022f */
[----:B------:R-:W-:Y:S02]  /*c3c0*/  IMAD R42, R61, R7, R42 ;  /* 0x000000073d2a7224 */ /* 0x000fe400078e022a */
[----:B------:R-:W-:-:S04]  /*c3d0*/  IMAD.HI.U32 R8, R58, R44, RZ ;  /* 0x0000002c3a087227 */ /* 0x000fc800078e00ff */
[----:B------:R-:W-:-:S04]  /*c3e0*/  IMAD.HI.U32 R7, R58, R45, RZ ;  /* 0x0000002d3a077227 */ /* 0x000fc800078e00ff */
[----:B------:R-:W-:Y:S02]  /*c3f0*/  IMAD.MOV R8, RZ, RZ, -R8 ;  /* 0x000000ffff087224 */ /* 0x000fe400078e0a08 */
[----:B------:R-:W-:Y:S02]  /*c400*/  IMAD.MOV R7, RZ, RZ, -R7 ;  /* 0x000000ffff077224 */ /* 0x000fe400078e0a07 */
[C---:B------:R-:W-:Y:S02]  /*c410*/  IMAD R44, R61.reuse, R8, R44 ;  /* 0x000000083d2c7224 */ /* 0x040fe400078e022c */
[----:B------:R-:W-:Y:S01]  /*c420*/  IMAD R45, R61, R7, R45 ;  /* 0x000000073d2d7224 */ /* 0x000fe200078e022d */
[----:B--2---:R-:W-:Y:S02]  /*c430*/  IABS R9, R37 ;  /* 0x0000002500097213 */ /* 0x004fe40000000000 */
[----:B------:R-:W0:Y:S01]  /*c440*/  LDL R37, [R1+0x14c] ;  /* 0x00014c0001257983 */ /* 0x000e220000100800 */
[----:B---3--:R-:W-:-:S03]  /*c450*/  IABS R8, R39 ;  /* 0x0000002700087213 */ /* 0x008fc60000000000 */
[----:B------:R-:W2:Y:S01]  /*c460*/  LDL R39, [R1+0x150] ;  /* 0x0001500001277983 */ /* 0x000ea20000100800 */
[----:B----4-:R-:W-:-:S03]  /*c470*/  IABS R7, R38 ;  /* 0x0000002600077213 */ /* 0x010fc60000000000 */
[----:B------:R-:W3:Y:S01]  /*c480*/  LDL R38, [R1+0x154] ;  /* 0x0001540001267983 */ /* 0x000ee20000100800 */
[----:B------:R-:W-:Y:S01]  /*c490*/  IABS R40, R53 ;  /* 0x0000003500287213 */ /* 0x000fe20000000000 */
[----:B------:R-:W-:Y:S02]  /*c4a0*/  IMAD R31, R61, R4, R31 ;  /* 0x000000043d1f7224 */ /* 0x000fe400078e021f */
[----:B------:R-:W-:-:S04]  /*c4b0*/  IMAD.HI.U32 R5, R58, R32, RZ ;  /* 0x000000203a057227 */ /* 0x000fc800078e00ff */
[----:B------:R-:W-:Y:S01]  /*c4c0*/  IMAD.HI.U32 R4, R58, R40, RZ ;  /* 0x000000283a047227 */ /* 0x000fe200078e00ff */
[----:B------:R-:W-:Y:S02]  /*c4d0*/  IABS R43, R55 ;  /* 0x00000037002b7213 */ /* 0x000fe40000000000 */
[----:B------:R-:W-:Y:S01]  /*c4e0*/  IABS R18, R34 ;  /* 0x0000002200127213 */ /* 0x000fe20000000000 */
[----:B------:R-:W-:Y:S02]  /*c4f0*/  IMAD.MOV R5, RZ, RZ, -R5 ;  /* 0x000000ffff057224 */ /* 0x000fe400078e0a05 */
[----:B------:R-:W-:Y:S02]  /*c500*/  IMAD.MOV R4, RZ, RZ, -R4 ;  /* 0x000000ffff047224 */ /* 0x000fe400078e0a04 */
[C---:B------:R-:W-:Y:S02]  /*c510*/  IMAD R32, R61.reuse, R5, R32 ;  /* 0x000000053d207224 */ /* 0x040fe400078e0220 */
[----:B------:R-:W-:-:S02]  /*c520*/  IMAD R40, R61, R4, R40 ;  /* 0x000000043d287224 */ /* 0x000fc400078e0228 */
        /* <DEDUP_REMOVED lines=21> */
[----:B0-----:R-:W-:Y:S02]  /*c680*/  IABS R6, R37 ;  /* 0x0000002500067213 */ /* 0x001fe40000000000 */
[----:B------:R-:W4:Y:S01]  /*c690*/  LDL R37, [R1+0x158] ;  /* 0x0001580001257983 */ /* 0x000f220000100800 */
[----:B--2---:R-:W-:-:S03]  /*c6a0*/  IABS R5, R39 ;  /* 0x0000002700057213 */ /* 0x004fc60000000000 */
[----:B------:R-:W2:Y:S01]  /*c6b0*/  LDL R39, [R1+0x198] ;  /* 0x0001980001277983 */ /* 0x000ea20000100800 */
[----:B---3--:R-:W-:-:S03]  /*c6c0*/  IABS R4, R38 ;  /* 0x0000002600047213 */ /* 0x008fc60000000000 */
[----:B------:R-:W3:Y:S01]  /*c6d0*/  LDL R38, [R1+0x19c] ;  /* 0x00019c0001267983 */ /* 0x000ee20000100800 */
[----:B------:R-:W-:-:S04]  /*c6e0*/  IMAD.HI.U32 R3, R58, R14, RZ ;  /* 0x0000000e3a037227 */ /* 0x000fc800078e00ff */
[----:B------:R-:W-:-:S04]  /*c6f0*/  IMAD.HI.U32 R2, R58, R15, RZ ;  /* 0x0000000f3a027227 */ /* 0x000fc800078e00ff */
[----:B------:R-:W-:Y:S02]  /*c700*/  IMAD.MOV R3, RZ, RZ, -R3 ;  /* 0x000000ffff037224 */ /* 0x000fe400078e0a03 */
[----:B------:R-:W-:Y:S02]  /*c710*/  IMAD.MOV R2, RZ, RZ, -R2 ;  /* 0x000000ffff027224 */ /* 0x000fe400078e0a02 */
[----:B------:R-:W-:Y:S02]  /*c720*/  IMAD R14, R61, R3, R14 ;  /* 0x000000033d0e7224 */ /* 0x000fe400078e020e */
[----:B------:R-:W-:-:S04]  /*c730*/  IMAD.HI.U32 R3, R58, R12, RZ ;  /* 0x0000000c3a037227 */ /* 0x000fc800078e00ff */
[----:B------:R-:W-:Y:S02]  /*c740*/  IMAD R15, R61, R2, R15 ;  /* 0x000000023d0f7224 */ /* 0x000fe400078e020f */
[----:B------:R-:W-:-:S04]  /*c750*/  IMAD.HI.U32 R2, R58, R11, RZ ;  /* 0x0000000b3a027227 */ /* 0x000fc800078e00ff */
[----:B------:R-:W-:-:S04]  /*c760*/  IMAD.HI.U32 R0, R58, R10, RZ ;  /* 0x0000000a3a007227 */ /* 0x000fc800078e00ff */
[----:B------:R-:W-:Y:S02]  /*c770*/  IMAD.MOV R3, RZ, RZ, -R3 ;  /* 0x000000ffff037224 */ /* 0x000fe400078e0a03 */
[----:B------:R-:W-:Y:S02]  /*c780*/  IMAD.MOV R2, RZ, RZ, -R2 ;  /* 0x000000ffff027224 */ /* 0x000fe400078e0a02 */
[----:B------:R-:W-:Y:S02]  /*c790*/  IMAD.MOV R0, RZ, RZ, -R0 ;  /* 0x000000ffff007224 */ /* 0x000fe400078e0a00 */
[----:B------:R-:W-:Y:S02]  /*c7a0*/  IMAD R12, R61, R3, R12 ;  /* 0x000000033d0c7224 */ /* 0x000fe400078e020c */
[----:B------:R-:W-:-:S04]  /*c7b0*/  IMAD.HI.U32 R3, R58, R9, RZ ;  /* 0x000000093a037227 */ /* 0x000fc800078e00ff */
[C---:B------:R-:W-:Y:S02]  /*c7c0*/  IMAD R11, R61.reuse, R2, R11 ;  /* 0x000000023d0b7224 */ /* 0x040fe400078e020b */
        /* <DEDUP_REMOVED lines=15> */
[C---:B------:R-:W-:Y:S02]  /*c8c0*/  IMAD R6, R61.reuse, R3, R6 ;  /* 0x000000033d067224 */ /* 0x040fe400078e0206 */
[C---:B------:R-:W-:Y:S02]  /*c8d0*/  IMAD R5, R61.reuse, R2, R5 ;  /* 0x000000023d057224 */ /* 0x040fe400078e0205 */
[C---:B------:R-:W-:Y:S01]  /*c8e0*/  IMAD R4, R61.reuse, R0, R4 ;  /* 0x000000003d047224 */ /* 0x040fe200078e0204 */
[----:B------:R-:W-:-:S02]  /*c8f0*/  ISETP.GT.U32.AND P4, PT, R61, R33, PT ;  /* 0x000000213d00720c */ /* 0x000fc40003f84070 */
[C---:B------:R-:W-:Y:S02]  /*c900*/  ISETP.GT.U32.AND P6, PT, R61.reuse, R32, PT ;  /* 0x000000203d00720c */ /* 0x040fe40003fc4070 */
[----:B------:R-:W-:-:S09]  /*c910*/  ISETP.GT.U32.AND P5, PT, R61, R31, PT ;  /* 0x0000001f3d00720c */ /* 0x000fd20003fa4070 */
[--C-:B------:R-:W-:Y:S02]  /*c920*/  @!P4 IMAD.IADD R33, R33, 0x1, -R61.reuse ;  /* 0x000000012121c824 */ /* 0x100fe400078e0a3d */
[--C-:B------:R-:W-:Y:S02]  /*c930*/  @!P6 IMAD.IADD R32, R32, 0x1, -R61.reuse ;  /* 0x000000012020e824 */ /* 0x100fe400078e0a3d */
[----:B------:R-:W-:Y:S01]  /*c940*/  @!P5 IMAD.IADD R31, R31, 0x1, -R61 ;  /* 0x000000011f1fd824 */ /* 0x000fe200078e0a3d */
[----:B----4-:R-:W-:Y:S02]  /*c950*/  IABS R3, R37 ;  /* 0x0000002500037213 */ /* 0x010fe40000000000 */
[----:B------:R-:W4:Y:S01]  /*c960*/  LDL R37, [R1+0x6468] ;  /* 0x0064680001257983 */ /* 0x000f220000100800 */
[----:B--2---:R-:W-:-:S03]  /*c970*/  IABS R2, R39 ;  /* 0x0000002700027213 */ /* 0x004fc60000000000 */
[----:B------:R-:W2:Y:S01]  /*c980*/  LDL R39, [R1+0x646c] ;  /* 0x00646c0001277983 */ /* 0x000ea20000100800 */
[----:B---3--:R-:W-:-:S03]  /*c990*/  IABS R0, R38 ;  /* 0x0000002600007213 */ /* 0x008fc60000000000 */
[----:B------:R-:W3:Y:S01]  /*c9a0*/  LDL R38, [R1+0x6470] ;  /* 0x0064700001267983 */ /* 0x000ee20000100800 */
[C---:B------:R-:W-:Y:S02]  /*c9b0*/  ISETP.GT.U32.AND P4, PT, R61.reuse, R33, PT ;  /* 0x000000213d00720c */ /* 0x040fe40003f84070 */
[C---:B------:R-:W-:Y:S02]  /*c9c0*/  ISETP.GT.U32.AND P6, PT, R61.reuse, R32, PT ;  /* 0x000000203d00720c */ /* 0x040fe40003fc4070 */
[----:B------:R-:W-:-:S09]  /*c9d0*/  ISETP.GT.U32.AND P5, PT, R61, R31, PT ;  /* 0x0000001f3d00720c */ /* 0x000fd20003fa4070 */
[--C-:B------:R-:W-:Y:S01]  /*c9e0*/  @!P4 IMAD.IADD R33, R33, 0x1, -R61.reuse ;  /* 0x000000012121c824 */ /* 0x100fe200078e0a3d */
[C---:B------:R-:W-:Y:S01]  /*c9f0*/  ISETP.GT.U32.AND P4, PT, R61.reuse, R42, PT ;  /* 0x0000002a3d00720c */ /* 0x040fe20003f84070 */
[--C-:B------:R-:W-:Y:S01]  /*ca00*/  @!P6 IMAD.IADD R32, R32, 0x1, -R61.reuse ;  /* 0x000000012020e824 */ /* 0x100fe200078e0a3d */
[----:B------:R-:W-:Y:S01]  /*ca10*/  ISETP.GT.U32.AND P6, PT, R61, R41, PT ;  /* 0x000000293d00720c */ /* 0x000fe20003fc4070 */
[----:B------:R-:W-:Y:S01]  /*ca20*/  @!P5 IMAD.IADD R31, R31, 0x1, -R61 ;  /* 0x000000011f1fd824 */ /* 0x000fe200078e0a3d */
[----:B------:R-:W-:-:S09]  /*ca30*/  ISETP.GT.U32.AND P5, PT, R61, R40, PT ;  /* 0x000000283d00720c */ /* 0x000fd20003fa4070 */
[--C-:B------:R-:W-:Y:S02]  /*ca40*/  @!P4 IMAD.IADD R42, R42, 0x1, -R61.reuse ;  /* 0x000000012a2ac824 */ /* 0x100fe400078e0a3d */
[--C-:B------:R-:W-:Y:S02]  /*ca50*/  @!P6 IMAD.IADD R41, R41, 0x1, -R61.reuse ;  /* 0x000000012929e824 */ /* 0x100fe400078e0a3d */
[----:B------:R-:W-:Y:S01]  /*ca60*/  @!P5 IMAD.IADD R40, R40, 0x1, -R61 ;  /* 0x000000012828d824 */ /* 0x000fe200078e0a3d */
[C---:B------:R-:W-:Y:S02]  /*ca70*/  ISETP.GT.U32.AND P4, PT, R61.reuse, R42, PT ;  /* 0x0000002a3d00720c */ /* 0x040fe40003f84070 */
[C---:B------:R-:W-:Y:S02]  /*ca80*/  ISETP.GT.U32.AND P6, PT, R61.reuse, R41, PT ;  /* 0x000000293d00720c */ /* 0x040fe40003fc4070 */
[----:B------:R-:W-:-:S09]  /*ca90*/  ISETP.GT.U32.AND P5, PT, R61, R40, PT ;  /* 0x000000283d00720c */ /* 0x000fd20003fa4070 */
[--C-:B------:R-:W-:Y:S01]  /*caa0*/  @!P4 IMAD.IADD R42, R42, 0x1, -R61.reuse ;  /* 0x000000012a2ac824 */ /* 0x100fe200078e0a3d */
[----:B------:R-:W-:Y:S01]  /*cab0*/  ISETP.GT.U32.AND P4, PT, R61, R44, PT ;  /* 0x0000002c3d00720c */ /* 0x000fe20003f84070 */
[--C-:B------:R-:W-:Y:S01]  /*cac0*/  @!P6 IMAD.IADD R41, R41, 0x1, -R61.reuse ;  /* 0x000000012929e824 */ /* 0x100fe200078e0a3d */
[C---:B------:R-:W-:Y:S01]  /*cad0*/  ISETP.GT.U32.AND P6, PT, R61.reuse, R45, PT ;  /* 0x0000002d3d00720c */ /* 0x040fe20003fc4070 */
        /* <DEDUP_REMOVED lines=19> */
[----:B------:R-:W-:Y:S01]  /*cc10*/  ISETP.GT.U32.AND P5, PT, R61, R16, PT ;  /* 0x000000103d00720c */ /* 0x000fe20003fa4070 */
[----:B------:R-:W-:-:S04]  /*cc20*/  IMAD.HI.U32 R21, R58, R3, RZ ;  /* 0x000000033a157227 */ /* 0x000fc800078e00ff */
[----:B------:R-:W-:-:S04]  /*cc30*/  IMAD.HI.U32 R19, R58, R0, RZ ;  /* 0x000000003a137227 */ /* 0x000fc800078e00ff */
[--C-:B------:R-:W-:Y:S02]  /*cc40*/  @!P4 IMAD.IADD R18, R18, 0x1, -R61.reuse ;  /* 0x000000011212c824 */ /* 0x100fe400078e0a3d */
[--C-:B------:R-:W-:Y:S02]  /*cc50*/  @!P6 IMAD.IADD R17, R17, 0x1, -R61.reuse ;  /* 0x000000011111e824 */ /* 0x100fe400078e0a3d */
[----:B------:R-:W-:Y:S01]  /*cc60*/  @!P5 IMAD.IADD R16, R16, 0x1, -R61 ;  /* 0x000000011010d824 */ /* 0x000fe200078e0a3d */
[----:B------:R0:W-:Y:S01]  /*cc70*/  STL [R1+0x670c], R18 ;  /* 0x00670c1201007387 */ /* 0x0001e20000100800 */
[----:B------:R-:W-:Y:S02]  /*cc80*/  IMAD.MOV R21, RZ, RZ, -R21 ;  /* 0x000000ffff157224 */ /* 0x000fe400078e0a15 */
[----:B------:R-:W-:Y:S01]  /*cc90*/  IMAD.MOV R19, RZ, RZ, -R19 ;  /* 0x000000ffff137224 */ /* 0x000fe200078e0a13 */
[----:B------:R-:W-:Y:S01]  /*cca0*/  STL [R1+0x6710], R17 ;  /* 0x0067101101007387 */ /* 0x000fe20000100800 */
[----:B------:R-:W-:-:S02]  /*ccb0*/  IMAD R3, R61, R21, R3 ;  /* 0x000000153d037224 */ /* 0x000fc400078e0203 */
[C---:B------:R-:W-:Y:S01]  /*ccc0*/  IMAD R0, R61.reuse, R19, R0 ;  /* 0x000000133d007224 */ /* 0x040fe200078e0200 */
[----:B------:R-:W-:Y:S01]  /*ccd0*/  STL [R1+0x6704], R16 ;  /* 0x0067041001007387 */ /* 0x000fe20000100800 */
[----:B------:R-:W-:-:S13]  /*cce0*/  ISETP.GT.U32.AND P3, PT, R61, R27, PT ;  /* 0x0000001b3d00720c */ /* 0x000fda0003f64070 */
[----:B------:R-:W-:Y:S01]  /*ccf0*/  @!P3 IMAD.IADD R27, R27, 0x1, -R61 ;  /* 0x000000011b1bb824 */ /* 0x000fe200078e0a3d */
[----:B----4-:R-:W-:Y:S02]  /*cd00*/  IABS R23, R37 ;  /* 0x0000002500177213 */ /* 0x010fe40000000000 */
[----:B------:R-:W4:Y:S01]  /*cd10*/  LDL R37, [R1+0x6474] ;  /* 0x0064740001257983 */ /* 0x000f220000100800 */
[----:B--2---:R-:W-:-:S03]  /*cd20*/  IABS R21, R39 ;  /* 0x0000002700157213 */ /* 0x004fc60000000000 */
[----:B------:R-:W2:Y:S01]  /*cd30*/  LDL R39, [R1+0x6478] ;  /* 0x0064780001277983 */ /* 0x000ea20000100800 */
[----:B---3--:R-:W-:-:S03]  /*cd40*/  IABS R19, R38 ;  /* 0x0000002600137213 */ /* 0x008fc60000000000 */
[----:B------:R-:W3:Y:S01]  /*cd50*/  LDL R38, [R1+0x647c] ;  /* 0x00647c0001267983 */ /* 0x000ee20000100800 */
[----:B------:R-:W-:-:S13]  /*cd60*/  ISETP.GT.U32.AND P3, PT, R61, R27, PT ;  /* 0x0000001b3d00720c */ /* 0x000fda0003f64070 */
[----:B------:R-:W-:Y:S01]  /*cd70*/  @!P3 IMAD.IADD R27, R27, 0x1, -R61 ;  /* 0x000000011b1bb824 */ /* 0x000fe200078e0a3d */
[----:B------:R-:W-:-:S13]  /*cd80*/  ISETP.GT.U32.AND P3, PT, R61, R47, PT ;  /* 0x0000002f3d00720c */ /* 0x000fda0003f64070 */
[----:B------:R-:W-:-:S05]  /*cd90*/  @!P3 IMAD.IADD R47, R47, 0x1, -R61 ;  /* 0x000000012f2fb824 */ /* 0x000fca00078e0a3d */
        /* <DEDUP_REMOVED lines=8> */
[C---:B------:R-:W-:Y:S02]  /*ce20*/  ISETP.GT.U32.AND P3, PT, R61.reuse, R49, PT ;  /* 0x000000313d00720c */ /* 0x040fe40003f64070 */
[C---:B------:R-:W-:Y:S02]  /*ce30*/  ISETP.GT.U32.AND P4, PT, R61.reuse, R14, PT ;  /* 0x0000000e3d00720c */ /* 0x040fe40003f84070 */
[C---:B------:R-:W-:Y:S02]  /*ce40*/  ISETP.GT.U32.AND P6, PT, R61.reuse, R13, PT ;  /* 0x0000000d3d00720c */ /* 0x040fe40003fc4070 */
[----:B------:R-:W-:-:S07]  /*ce50*/  ISETP.GT.U32.AND P5, PT, R61, R12, PT ;  /* 0x0000000c3d00720c */ /* 0x000fce0003fa4070 */
[--C-:B------:R-:W-:Y:S01]  /*ce60*/  @!P3 IMAD.IADD R49, R49, 0x1, -R61.reuse ;  /* 0x000000013131b824 */ /* 0x100fe200078e0a3d */
[----:B------:R-:W-:Y:S01]  /*ce70*/  ISETP.GT.U32.AND P3, PT, R61, R15, PT ;  /* 0x0000000f3d00720c */ /* 0x000fe20003f64070 */
[--C-:B------:R-:W-:Y:S02]  /*ce80*/  @!P4 IMAD.IADD R14, R14, 0x1, -R61.reuse ;  /* 0x000000010e0ec824 */ /* 0x100fe400078e0a3d */
[--C-:B------:R-:W-:Y:S02]  /*ce90*/  @!P6 IMAD.IADD R13, R13, 0x1, -R61.reuse ;  /* 0x000000010d0de824 */ /* 0x100fe400078e0a3d */
[----:B------:R-:W-:Y:S01]  /*cea0*/  @!P5 IMAD.IADD R12, R12, 0x1, -R61 ;  /* 0x000000010c0cd824 */ /* 0x000fe200078e0a3d */
[----:B------:R-:W-:-:S07]  /*ceb0*/  ISETP.GT.U32.AND P4, PT, R61, R14, PT ;  /* 0x0000000e3d00720c */ /* 0x000fce0003f84070 */
[----:B------:R-:W-:Y:S01]  /*cec0*/  @!P3 IMAD.IADD R15, R15, 0x1, -R61 ;  /* 0x000000010f0fb824 */ /* 0x000fe200078e0a3d */
[----:B------:R-:W-:-:S04]  /*ced0*/  ISETP.GT.U32.AND P6, PT, R61, R13, PT ;  /* 0x0000000d3d00720c */ /* 0x000fc80003fc4070 */
[C---:B------:R-:W-:Y:S01]  /*cee0*/  ISETP.GT.U32.AND P3, PT, R61.reuse, R15, PT ;  /* 0x0000000f3d00720c */ /* 0x040fe20003f64070 */
[----:B------:R-:W-:Y:S01]  /*cef0*/  IMAD.HI.U32 R20, R58, R2, RZ ;  /* 0x000000023a147227 */ /* 0x000fe200078e00ff */
[----:B------:R-:W-:-:S03]  /*cf00*/  ISETP.GT.U32.AND P5, PT, R61, R12, PT ;  /* 0x0000000c3d00720c */ /* 0x000fc60003fa4070 */
[----:B------:R-:W-:Y:S02]  /*cf10*/  IMAD.MOV R20, RZ, RZ, -R20 ;  /* 0x000000ffff147224 */ /* 0x000fe400078e0a14 */
[----:B------:R-:W-:-:S04]  /*cf20*/  IMAD.HI.U32 R24, R58, R23, RZ ;  /* 0x000000173a187227 */ /* 0x000fc800078e00ff */
[----:B------:R-:W-:Y:S02]  /*cf30*/  IMAD R2, R61, R20, R2 ;  /* 0x000000143d027224 */ /* 0x000fe400078e0202 */
[----:B------:R-:W-:Y:S02]  /*cf40*/  @!P3 IMAD.IADD R15, R15, 0x1, -R61 ;  /* 0x000000010f0fb824 */ /* 0x000fe400078e0a3d */
[----:B------:R-:W-:-:S04]  /*cf50*/  IMAD.HI.U32 R22, R58, R21, RZ ;  /* 0x000000153a167227 */ /* 0x000fc800078e00ff */
[----:B------:R-:W-:-:S04]  /*cf60*/  IMAD.HI.U32 R20, R58, R19, RZ ;  /* 0x000000133a147227 */ /* 0x000fc800078e00ff */
[--C-:B------:R-:W-:Y:S02]  /*cf70*/  @!P4 IMAD.IADD R14, R14, 0x1, -R61.reuse ;  /* 0x000000010e0ec824 */ /* 0x100fe400078e0a3d */
[----:B------:R-:W-:Y:S02]  /*cf80*/  IMAD.MOV R24, RZ, RZ, -R24 ;  /* 0x000000ffff187224 */ /* 0x000fe400078e0a18 */
[--C-:B------:R-:W-:Y:S01]  /*cf90*/  @!P6 IMAD.IADD R13, R13, 0x1, -R61.reuse ;  /* 0x000000010d0de824 */ /* 0x100fe200078e0a3d */
[----:B------:R-:W-:Y:S01]  /*cfa0*/  STL [R1+0x6700], R15 ;  /* 0x0067000f01007387 */ /* 0x000fe20000100800 */
[----:B------:R-:W-:Y:S02]  /*cfb0*/  IMAD.MOV R22, RZ, RZ, -R22 ;  /* 0x000000ffff167224 */ /* 0x000fe400078e0a16 */
[----:B------:R-:W-:Y:S02]  /*cfc0*/  IMAD.MOV R20, RZ, RZ, -R20 ;  /* 0x000000ffff147224 */ /* 0x000fe400078e0a14 */
[----:B------:R-:W-:Y:S01]  /*cfd0*/  @!P5 IMAD.IADD R12, R12, 0x1, -R61 ;  /* 0x000000010c0cd824 */ /* 0x000fe200078e0a3d */
[----:B------:R-:W-:Y:S01]  /*cfe0*/  STL [R1+0x66fc], R14 ;  /* 0x0066fc0e01007387 */ /* 0x000fe20000100800 */
[----:B------:R-:W-:-:S02]  /*cff0*/  IMAD R29, R61, R24, R23 ;  /* 0x000000183d1d7224 */ /* 0x000fc400078e0217 */
[C---:B------:R-:W-:Y:S01]  /*d000*/  IMAD R25, R61.reuse, R22, R21 ;  /* 0x000000163d197224 */ /* 0x040fe200078e0215 */
[----:B------:R-:W-:Y:S01]  /*d010*/  STL [R1+0x6708], R13 ;  /* 0x0067080d01007387 */ /* 0x000fe20000100800 */
[----:B0-----:R-:W-:Y:S01]  /*d020*/  IMAD R18, R61, R20, R19 ;  /* 0x000000143d127224 */ /* 0x001fe200078e0213 */
[----:B----4-:R-:W-:Y:S02]  /*d030*/  IABS R23, R37 ;  /* 0x0000002500177213 */ /* 0x010fe40000000000 */
[----:B------:R-:W4:Y:S04]  /*d040*/  LDL R37, [R1+0x6480] ;  /* 0x0064800001257983 */ /* 0x000f280000100800 */
[----:B------:R0:W-:Y:S01]  /*d050*/  STL [R1+0x66f4], R12 ;  /* 0x0066f40c01007387 */ /* 0x0001e20000100800 */
[----:B--2---:R-:W-:-:S03]  /*d060*/  IABS R21, R39 ;  /* 0x0000002700157213 */ /* 0x004fc60000000000 */
[----:B------:R-:W2:Y:S01]  /*d070*/  LDL R39, [R1+0x6484] ;  /* 0x0064840001277983 */ /* 0x000ea20000100800 */
[----:B---3--:R-:W-:-:S03]  /*d080*/  IABS R19, R38 ;  /* 0x0000002600137213 */ /* 0x008fc60000000000 */
[----:B------:R-:W3:Y:S01]  /*d090*/  LDL R38, [R1+0x6488] ;  /* 0x0064880001267983 */ /* 0x000ee20000100800 */
[----:B------:R-:W-:-:S13]  /*d0a0*/  ISETP.GT.U32.AND P3, PT, R61, R11, PT ;  /* 0x0000000b3d00720c */ /* 0x000fda0003f64070 */
[----:B------:R-:W-:-:S05]  /*d0b0*/  @!P3 IMAD.IADD R11, R11, 0x1, -R61 ;  /* 0x000000010b0bb824 */ /* 0x000fca00078e0a3d */
[----:B------:R-:W-:Y:S01]  /*d0c0*/  ISETP.GT.U32.AND P3, PT, R61, R11, PT ;  /* 0x0000000b3d00720c */ /* 0x000fe20003f64070 */
[----:B------:R-:W-:-:S04]  /*d0d0*/  IMAD.HI.U32 R24, R58, R23, RZ ;  /* 0x000000173a187227 */ /* 0x000fc800078e00ff */
[----:B------:R-:W-:-:S04]  /*d0e0*/  IMAD.HI.U32 R22, R58, R21, RZ ;  /* 0x000000153a167227 */ /* 0x000fc800078e00ff */
[----:B------:R-:W-:-:S04]  /*d0f0*/  IMAD.HI.U32 R20, R58, R19, RZ ;  /* 0x000000133a147227 */ /* 0x000fc800078e00ff */
[----:B------:R-:W-:Y:S02]  /*d100*/  @!P3 IMAD.IADD R11, R11, 0x1, -R61 ;  /* 0x000000010b0bb824 */ /* 0x000fe400078e0a3d */
[----:B------:R-:W-:Y:S02]  /*d110*/  IMAD.MOV R24, RZ, RZ, -R24 ;  /* 0x000000ffff187224 */ /* 0x000fe400078e0a18 */
[----:B------:R-:W-:Y:S02]  /*d120*/  IMAD.MOV R22, RZ, RZ, -R22 ;  /* 0x000000ffff167224 */ /* 0x000fe400078e0a16 */
[----:B------:R-:W-:Y:S01]  /*d130*/  IMAD.MOV R20, RZ, RZ, -R20 ;  /* 0x000000ffff147224 */ /* 0x000fe200078e0a14 */
[----:B------:R1:W-:Y:S01]  /*d140*/  STL [R1+0x66f8], R11 ;  /* 0x0066f80b01007387 */ /* 0x0003e20000100800 */
[C---:B0-----:R-:W-:Y:S02]  /*d150*/  IMAD R12, R61.reuse, R24, R23 ;  /* 0x000000183d0c7224 */ /* 0x041fe400078e0217 */
[----:B------:R-:W-:-:S02]  /*d160*/  IMAD R28, R61, R22, R21 ;  /* 0x000000163d1c7224 */ /* 0x000fc400078e0215 */
[----:B------:R-:W-:Y:S01]  /*d170*/  IMAD R17, R61, R20, R19 ;  /* 0x000000143d117224 */ /* 0x000fe200078e0213 */
[----:B----4-:R-:W-:Y:S02]  /*d180*/  IABS R23, R37 ;  /* 0x0000002500177213 */ /* 0x010fe40000000000 */
[----:B------:R-:W4:Y:S01]  /*d190*/  LDL R37, [R1+0x648c] ;  /* 0x00648c0001257983 */ /* 0x000f220000100800 */
[----:B--2---:R-:W-:-:S03]  /*d1a0*/  IABS R21, R39 ;  /* 0x0000002700157213 */ /* 0x004fc60000000000 */
[----:B------:R-:W2:Y:S01]  /*d1b0*/  LDL R39, [R1+0x6490] ;  /* 0x0064900001277983 */ /* 0x000ea20000100800 */
[----:B---3--:R-:W-:-:S03]  /*d1c0*/  IABS R19, R38 ;  /* 0x0000002600137213 */ /* 0x008fc60000000000 */
[----:B------:R-:W3:Y:S01]  /*d1d0*/  LDL R38, [R1+0x6494] ;  /* 0x0064940001267983 */ /* 0x000ee20000100800 */
[----:B------:R-:W-:-:S04]  /*d1e0*/  IMAD.HI.U32 R24, R58, R23, RZ ;  /* 0x000000173a187227 */ /* 0x000fc800078e00ff */
[----:B------:R-:W-:-:S04]  /*d1f0*/  IMAD.HI.U32 R22, R58, R21, RZ ;  /* 0x000000153a167227 */ /* 0x000fc800078e00ff */
[----:B------:R-:W-:-:S04]  /*d200*/  IMAD.HI.U32 R20, R58, R19, RZ ;  /* 0x000000133a147227 */ /* 0x000fc800078e00ff */
[----:B------:R-:W-:Y:S02]  /*d210*/  IMAD.MOV R24, RZ, RZ, -R24 ;  /* 0x000000ffff187224 */ /* 0x000fe400078e0a18 */
[----:B------:R-:W-:Y:S02]  /*d220*/  IMAD.MOV R22, RZ, RZ, -R22 ;  /* 0x000000ffff167224 */ /* 0x000fe400078e0a16 */
[----:B------:R-:W-:Y:S02]  /*d230*/  IMAD.MOV R20, RZ, RZ, -R20 ;  /* 0x000000ffff147224 */ /* 0x000fe400078e0a14 */
[C---:B------:R-:W-:Y:S02]  /*d240*/  IMAD R16, R61.reuse, R24, R23 ;  /* 0x000000183d107224 */ /* 0x040fe400078e0217 */
[C---:B-1----:R-:W-:Y:S02]  /*d250*/  IMAD R11, R61.reuse, R22, R21 ;  /* 0x000000163d0b7224 */ /* 0x042fe400078e0215 */
[C---:B------:R-:W-:Y:S01]  /*d260*/  IMAD R26, R61.reuse, R20, R19 ;  /* 0x000000143d1a7224 */ /* 0x040fe200078e0213 */
[----:B------:R-:W-:-:S13]  /*d270*/  ISETP.GT.U32.AND P5, PT, R61, R8, PT ;  /* 0x000000083d00720c */ /* 0x000fda0003fa4070 */
[----:B------:R-:W-:-:S05]  /*d280*/  @!P5 IMAD.IADD R8, R8, 0x1, -R61 ;  /* 0x000000010808d824 */ /* 0x000fca00078e0a3d */
[----:B------:R-:W-:Y:S02]  /*d290*/  ISETP.GT.U32.AND P5, PT, R61, R8, PT ;  /* 0x000000083d00720c */ /* 0x000fe40003fa4070 */
[----:B----4-:R-:W-:Y:S02]  /*d2a0*/  IABS R23, R37 ;  /* 0x0000002500177213 */ /* 0x010fe40000000000 */
[----:B------:R-:W4:Y:S01]  /*d2b0*/  LDL R37, [R1+0x6498] ;  /* 0x0064980001257983 */ /* 0x000f220000100800 */
[----:B--2---:R-:W-:-:S03]  /*d2c0*/  IABS R21, R39 ;  /* 0x0000002700157213 */ /* 0x004fc60000000000 */
[----:B------:R-:W2:Y:S01]  /*d2d0*/  LDL R39, [R1+0x649c] ;  /* 0x00649c0001277983 */ /* 0x000ea20000100800 */
[----:B---3--:R-:W-:-:S03]  /*d2e0*/  IABS R19, R38 ;  /* 0x0000002600137213 */ /* 0x008fc60000000000 */
[----:B------:R-:W3:Y:S01]  /*d2f0*/  LDL R38, [R1+0x64a0] ;  /* 0x0064a00001267983 */ /* 0x000ee20000100800 */
[----:B------:R-:W-:Y:S01]  /*d300*/  @!P5 IMAD.IADD R8, R8, 0x1, -R61 ;  /* 0x000000010808d824 */ /* 0x000fe200078e0a3d */
[----:B------:R-:W-:-:S13]  /*d310*/  ISETP.GT.U32.AND P5, PT, R61, R4, PT ;  /* 0x000000043d00720c */ /* 0x000fda0003fa4070 */
[----:B------:R-:W-:-:S05]  /*d320*/  @!P5 IMAD.IADD R4, R4, 0x1, -R61 ;  /* 0x000000010404d824 */ /* 0x000fca00078e0a3d */
[----:B------:R-:W-:-:S13]  /*d330*/  ISETP.GT.U32.AND P5, PT, R61, R4, PT ;  /* 0x000000043d00720c */ /* 0x000fda0003fa4070 */
[----:B------:R-:W-:Y:S01]  /*d340*/  @!P5 IMAD.IADD R4, R4, 0x1, -R61 ;  /* 0x000000010404d824 */ /* 0x000fe200078e0a3d */
[----:B------:R-:W-:Y:S01]  /*d350*/  ISETP.GT.U32.AND P5, PT, R61, R29, PT ;  /* 0x0000001d3d00720c */ /* 0x000fe20003fa4070 */
[----:B------:R-:W-:-:S12]  /*d360*/  IMAD.HI.U32 R24, R58, R23, RZ ;  /* 0x000000173a187227 */ /* 0x000fd800078e00ff */
[----:B------:R-:W-:-:S05]  /*d370*/  @!P5 IMAD.IADD R29, R29, 0x1, -R61 ;  /* 0x000000011d1dd824 */ /* 0x000fca00078e0a3d */
[----:B------:R-:W-:Y:S01]  /*d380*/  ISETP.GT.U32.AND P5, PT, R61, R29, PT ;  /* 0x0000001d3d00720c */ /* 0x000fe20003fa4070 */
[----:B------:R-:W-:-:S04]  /*d390*/  IMAD.HI.U32 R22, R58, R21, RZ ;  /* 0x000000153a167227 */ /* 0x000fc800078e00ff */
[----:B------:R-:W-:-:S04]  /*d3a0*/  IMAD.HI.U32 R20, R58, R19, RZ ;  /* 0x000000133a147227 */ /* 0x000fc800078e00ff */
[----:B------:R-:W-:Y:S02]  /*d3b0*/  IMAD.MOV R24, RZ, RZ, -R24 ;  /* 0x000000ffff187224 */ /* 0x000fe400078e0a18 */
[----:B------:R-:W-:Y:S02]  /*d3c0*/  IMAD.MOV R22, RZ, RZ, -R22 ;  /* 0x000000ffff167224 */ /* 0x000fe400078e0a16 */
[----:B------:R-:W-:Y:S02]  /*d3d0*/  IMAD.MOV R20, RZ, RZ, -R20 ;  /* 0x000000ffff147224 */ /* 0x000fe400078e0a14 */
[----:B------:R-:W-:Y:S02]  /*d3e0*/  @!P5 IMAD.IADD R29, R29, 0x1, -R61 ;  /* 0x000000011d1dd824 */ /* 0x000fe400078e0a3d */
[C---:B------:R-:W-:Y:S02]  /*d3f0*/  IMAD R15, R61.reuse, R24, R23 ;  /* 0x000000183d0f7224 */ /* 0x040fe400078e0217 */
[----:B------:R-:W-:-:S02]  /*d400*/  IMAD R14, R61, R22, R21 ;  /* 0x000000163d0e7224 */ /* 0x000fc400078e0215 */
[C---:B------:R-:W-:Y:S01]  /*d410*/  IMAD R13, R61.reuse, R20, R19 ;  /* 0x000000143d0d7224 */ /* 0x040fe200078e0213 */
[C---:B------:R-:W-:Y:S02]  /*d420*/  ISETP.GT.U32.AND P4, PT, R61.reuse, R10, PT ;  /* 0x0000000a3d00720c */ /* 0x040fe40003f84070 */
[----:B------:R-:W-:-:S11]  /*d430*/  ISETP.GT.U32.AND P6, PT, R61, R9, PT ;  /* 0x000000093d00720c */ /* 0x000fd60003fc4070 */
[--C-:B------:R-:W-:Y:S02]  /*d440*/  @!P4 IMAD.IADD R10, R10, 0x1, -R61.reuse ;  /* 0x000000010a0ac824 */ /* 0x100fe400078e0a3d */
[----:B------:R-:W-:-:S03]  /*d450*/  @!P6 IMAD.IADD R9, R9, 0x1, -R61 ;  /* 0x000000010909e824 */ /* 0x000fc600078e0a3d */
[C---:B------:R-:W-:Y:S02]  /*d460*/  ISETP.GT.U32.AND P4, PT, R61.reuse, R10, PT ;  /* 0x0000000a3d00720c */ /* 0x040fe40003f84070 */
[----:B------:R-:W-:Y:S02]  /*d470*/  ISETP.GT.U32.AND P6, PT, R61, R9, PT ;  /* 0x000000093d00720c */ /* 0x000fe40003fc4070 */
[----:B----4-:R-:W-:Y:S02]  /*d480*/  IABS R23, R37 ;  /* 0x0000002500177213 */ /* 0x010fe40000000000 */
[----:B------:R-:W4:Y:S04]  /*d490*/  LDL R37, [R1+0x64a4] ;  /* 0x0064a40001257983 */ /* 0x000f280000100800 */
[----:B------:R-:W-:Y:S01]  /*d4a0*/  STL [R1+0x58], R29 ;  /* 0x0000581d01007387 */ /* 0x000fe20000100800 */
[----:B--2---:R-:W-:-:S03]  /*d4b0*/  IABS R21, R39 ;  /* 0x0000002700157213 */ /* 0x004fc60000000000 */
[----:B------:R-:W2:Y:S01]  /*d4c0*/  LDL R39, [R1+0x64a8] ;  /* 0x0064a80001277983 */ /* 0x000ea20000100800 */
[----:B---3--:R-:W-:-:S03]  /*d4d0*/  IABS R19, R38 ;  /* 0x0000002600137213 */ /* 0x008fc60000000000 */
[----:B------:R-:W3:Y:S01]  /*d4e0*/  LDL R38, [R1+0x64ac] ;  /* 0x0064ac0001267983 */ /* 0x000ee20000100800 */
        /* <DEDUP_REMOVED lines=22> */
[C---:B------:R-:W-:Y:S02]  /*d650*/  ISETP.GT.U32.AND P6, PT, R61.reuse, R0, PT ;  /* 0x000000003d00720c */ /* 0x040fe40003fc4070 */
[----:B------:R-:W-:-:S07]  /*d660*/  ISETP.GT.U32.AND P5, PT, R61, R28, PT ;  /* 0x0000001c3d00720c */ /* 0x000fce0003fa4070 */
[--C-:B------:R-:W-:Y:S01]  /*d670*/  @!P3 IMAD.IADD R3, R3, 0x1, -R61.reuse ;  /* 0x000000010303b824 */ /* 0x100fe200078e0a3d */
[C---:B------:R-:W-:Y:S01]  /*d680*/  ISETP.GT.U32.AND P3, PT, R61.reuse, R25, PT ;  /* 0x000000193d00720c */ /* 0x040fe20003f64070 */
[--C-:B------:R-:W-:Y:S01]  /*d690*/  @!P4 IMAD.IADD R2, R2, 0x1, -R61.reuse ;  /* 0x000000010202c824 */ /* 0x100fe200078e0a3d */
[C---:B------:R-:W-:Y:S01]  /*d6a0*/  ISETP.GT.U32.AND P4, PT, R61.reuse, R18, PT ;  /* 0x000000123d00720c */ /* 0x040fe20003f84070 */
[--C-:B------:R-:W-:Y:S01]  /*d6b0*/  @!P6 IMAD.IADD R0, R0, 0x1, -R61.reuse ;  /* 0x000000010000e824 */ /* 0x100fe200078e0a3d */
[----:B------:R-:W-:Y:S01]  /*d6c0*/  ISETP.GT.U32.AND P6, PT, R61, R12, PT ;  /* 0x0000000c3d00720c */ /* 0x000fe20003fc4070 */
[----:B------:R-:W-:-:S08]  /*d6d0*/  @!P5 IMAD.IADD R28, R28, 0x1, -R61 ;  /* 0x000000011c1cd824 */ /* 0x000fd000078e0a3d */
[--C-:B------:R-:W-:Y:S02]  /*d6e0*/  @!P3 IMAD.IADD R25, R25, 0x1, -R61.reuse ;  /* 0x000000011919b824 */ /* 0x100fe400078e0a3d */
[--C-:B------:R-:W-:Y:S02]  /*d6f0*/  @!P4 IMAD.IADD R18, R18, 0x1, -R61.reuse ;  /* 0x000000011212c824 */ /* 0x100fe400078e0a3d */
[----:B------:R-:W-:Y:S01]  /*d700*/  @!P6 IMAD.IADD R12, R12, 0x1, -R61 ;  /* 0x000000010c0ce824 */ /* 0x000fe200078e0a3d */
[C---:B------:R-:W-:Y:S02]  /*d710*/  ISETP.GT.U32.AND P3, PT, R61.reuse, R25, PT ;  /* 0x000000193d00720c */ /* 0x040fe40003f64070 */
[C---:B------:R-:W-:Y:S02]  /*d720*/  ISETP.GT.U32.AND P4, PT, R61.reuse, R18, PT ;  /* 0x000000123d00720c */ /* 0x040fe40003f84070 */
[C---:B------:R-:W-:Y:S02]  /*d730*/  ISETP.GT.U32.AND P6, PT, R61.reuse, R12, PT ;  /* 0x0000000c3d00720c */ /* 0x040fe40003fc4070 */
[----:B------:R-:W-:Y:S01]  /*d740*/  ISETP.GT.U32.AND P5, PT, R61, R28, PT ;  /* 0x0000001c3d00720c */ /* 0x000fe20003fa4070 */
[----:B------:R-:W-:-:S04]  /*d750*/  IMAD.HI.U32 R24, R58, R23, RZ ;  /* 0x000000173a187227 */ /* 0x000fc800078e00ff */
[----:B------:R-:W-:-:S04]  /*d760*/  IMAD.HI.U32 R22, R58, R21, RZ ;  /* 0x000000153a167227 */ /* 0x000fc800078e00ff */
[----:B------:R-:W-:Y:S02]  /*d770*/  @!P3 IMAD.IADD R25, R25, 0x1, -R61 ;  /* 0x000000011919b824 */ /* 0x000fe400078e0a3d */
[----:B------:R-:W-:-:S04]  /*d780*/  IMAD.HI.U32 R20, R58, R19, RZ ;  /* 0x000000133a147227 */ /* 0x000fc800078e00ff */
[--C-:B------:R-:W-:Y:S02]  /*d790*/  @!P4 IMAD.IADD R18, R18, 0x1, -R61.reuse ;  /* 0x000000011212c824 */ /* 0x100fe400078e0a3d */
[----:B------:R-:W-:Y:S02]  /*d7a0*/  IMAD.MOV R24, RZ, RZ, -R24 ;  /* 0x000000ffff187224 */ /* 0x000fe400078e0a18 */
[--C-:B------:R-:W-:Y:S01]  /*d7b0*/  @!P6 IMAD.IADD R12, R12, 0x1, -R61.reuse ;  /* 0x000000010c0ce824 */ /* 0x100fe200078e0a3d */
[----:B------:R0:W-:Y:S01]  /*d7c0*/  STL [R1+0x54], R25 ;  /* 0x0000541901007387 */ /* 0x0001e20000100800 */
[----:B------:R-:W-:Y:S02]  /*d7d0*/  IMAD.MOV R22, RZ, RZ, -R22 ;  /* 0x000000ffff167224 */ /* 0x000fe400078e0a16 */
[----:B------:R-:W-:Y:S02]  /*d7e0*/  IMAD.MOV R20, RZ, RZ, -R20 ;  /* 0x000000ffff147224 */ /* 0x000fe400078e0a14 */
[----:B------:R-:W-:Y:S01]  /*d7f0*/  @!P5 IMAD.IADD R28, R28, 0x1, -R61 ;  /* 0x000000011c1cd824 */ /* 0x000fe200078e0a3d */
[----:B------:R1:W-:Y:S01]  /*d800*/  STL [R1+0x50], R18 ;  /* 0x0000501201007387 */ /* 0x0003e20000100800 */
[----:B0-----:R-:W-:-:S03]  /*d810*/  IMAD R25, R61, R24, R23 ;  /* 0x000000183d197224 */ /* 0x001fc600078e0217 */
[----:B------:R0:W-:Y:S01]  /*d820*/  STL [R1+0x4c], R12 ;  /* 0x00004c0c01007387 */ /* 0x0001e20000100800 */
[C---:B-1----:R-:W-:Y:S02]  /*d830*/  IMAD R18, R61.reuse, R22, R21 ;  /* 0x000000163d127224 */ /* 0x042fe400078e0215 */
[----:B0-----:R-:W-:Y:S01]  /*d840*/  IMAD R12, R61, R20, R19 ;  /* 0x000000143d0c7224 */ /* 0x001fe200078e0213 */
[----:B----4-:R-:W-:Y:S02]  /*d850*/  IABS R23, R37 ;  /* 0x0000002500177213 */ /* 0x010fe40000000000 */
[----:B------:R-:W4:Y:S04]  /*d860*/  LDL R37, [R1+0x64b0] ;  /* 0x0064b00001257983 */ /* 0x000f280000100800 */
[----:B------:R-:W-:Y:S01]  /*d870*/  STL [R1+0x48], R28 ;  /* 0x0000481c01007387 */ /* 0x000fe20000100800 */
[----:B--2---:R-:W-:-:S03]  /*d880*/  IABS R21, R39 ;  /* 0x0000002700157213 */ /* 0x004fc60000000000 */
[----:B------:R-:W2:Y:S01]  /*d890*/  LDL R39, [R1+0x64b4] ;  /* 0x0064b40001277983 */ /* 0x000ea20000100800 */
[----:B---3--:R-:W-:-:S03]  /*d8a0*/  IABS R19, R38 ;  /* 0x0000002600137213 */ /* 0x008fc60000000000 */
[----:B------:R-:W3:Y:S01]  /*d8b0*/  LDL R38, [R1+0x64b8] ;  /* 0x0064b80001267983 */ /* 0x000ee20000100800 */
[C---:B------:R-:W-:Y:S02]  /*d8c0*/  ISETP.GT.U32.AND P3, PT, R61.reuse, R17, PT ;  /* 0x000000113d00720c */ /* 0x040fe40003f64070 */
[C---:B------:R-:W-:Y:S02]  /*d8d0*/  ISETP.GT.U32.AND P4, PT, R61.reuse, R16, PT ;  /* 0x000000103d00720c */ /* 0x040fe40003f84070 */
[C---:B------:R-:W-:Y:S02]  /*d8e0*/  ISETP.GT.U32.AND P6, PT, R61.reuse, R11, PT ;  /* 0x0000000b3d00720c */ /* 0x040fe40003fc4070 */
[----:B------:R-:W-:-:S07]  /*d8f0*/  ISETP.GT.U32.AND P5, PT, R61, R26, PT ;  /* 0x0000001a3d00720c */ /* 0x000fce0003fa4070 */
[--C-:B------:R-:W-:Y:S02]  /*d900*/  @!P3 IMAD.IADD R17, R17, 0x1, -R61.reuse ;  /* 0x000000011111b824 */ /* 0x100fe400078e0a3d */
[--C-:B------:R-:W-:Y:S02]  /*d910*/  @!P4 IMAD.IADD R16, R16, 0x1, -R61.reuse ;  /* 0x000000011010c824 */ /* 0x100fe400078e0a3d */
[--C-:B------:R-:W-:Y:S01]  /*d920*/  @!P6 IMAD.IADD R11, R11, 0x1, -R61.reuse ;  /* 0x000000010b0be824 */ /* 0x100fe200078e0a3d */
[C---:B------:R-:W-:Y:S01]  /*d930*/  ISETP.GT.U32.AND P3, PT, R61.reuse, R17, PT ;  /* 0x000000113d00720c */ /* 0x040fe20003f64070 */
        /* <DEDUP_REMOVED lines=8> */
[----:B------:R-:W-:Y:S01]  /*d9c0*/  IMAD.HI.U32 R20, R58, R19, RZ ;  /* 0x000000133a147227 */ /* 0x000fe200078e00ff */
[----:B------:R0:W-:Y:S03]  /*d9d0*/  STL [R1+0x44], R17 ;  /* 0x0000441101007387 */ /* 0x0001e60000100800 */
[----:B------:R-:W-:Y:S02]  /*d9e0*/  @!P6 IMAD.IADD R11, R11, 0x1, -R61 ;  /* 0x000000010b0be824 */ /* 0x000fe400078e0a3d */
[----:B------:R-:W-:Y:S01]  /*d9f0*/  IMAD.MOV R24, RZ, RZ, -R24 ;  /* 0x000000ffff187224 */ /* 0x000fe200078e0a18 */
[----:B------:R1:W-:Y:S01]  /*da00*/  STL [R1+0x40], R16 ;  /* 0x0000401001007387 */ /* 0x0003e20000100800 */
[----:B------:R-:W-:-:S02]  /*da10*/  IMAD.MOV R22, RZ, RZ, -R22 ;  /* 0x000000ffff167224 */ /* 0x000fc400078e0a16 */
[----:B------:R-:W-:Y:S01]  /*da20*/  IMAD.MOV R20, RZ, RZ, -R20 ;  /* 0x000000ffff147224 */ /* 0x000fe200078e0a14 */
[----:B------:R5:W-:Y:S01]  /*da30*/  STL [R1+0x3c], R11 ;  /* 0x00003c0b01007387 */ /* 0x000be20000100800 */
[----:B------:R-:W-:Y:S02]  /*da40*/  @!P5 IMAD.IADD R26, R26, 0x1, -R61 ;  /* 0x000000011a1ad824 */ /* 0x000fe400078e0a3d */
[C---:B0-----:R-:W-:Y:S02]  /*da50*/  IMAD R17, R61.reuse, R22, R21 ;  /* 0x000000163d117224 */ /* 0x041fe400078e0215 */
[C---:B-1----:R-:W-:Y:S02]  /*da60*/  IMAD R16, R61.reuse, R20, R19 ;  /* 0x000000143d107224 */ /* 0x042fe400078e0213 */
[----:B-----5:R-:W-:Y:S01]  /*da70*/  IMAD R11, R61, R24, R23 ;  /* 0x000000183d0b7224 */ /* 0x020fe200078e0217 */
        /* <DEDUP_REMOVED lines=14> */
[----:B------:R-:W-:Y:S01]  /*db60*/  ISETP.GT.U32.AND P3, PT, R61, R15, PT ;  /* 0x0000000f3d00720c */ /* 0x000fe20003f64070 */
[----:B------:R-:W-:Y:S01]  /*db70*/  @!P5 IMAD.IADD R25, R25, 0x1, -R61 ;  /* 0x000000011919d824 */ /* 0x000fe200078e0a3d */
        /* <DEDUP_REMOVED lines=42> */
[--C-:B------:R-:W-:Y:S02]  /*de20*/  @!P6 IMAD.IADD R11, R11, 0x1, -R61.reuse ;  /* 0x000000010b0be824 */ /* 0x100fe400078e0a3d */
[----:B------:R-:W-:Y:S01]  /*de30*/  IMAD.MOV R20, RZ, RZ, -R20 ;  /* 0x000000ffff147224 */ /* 0x000fe200078e0a14 */
[----:B------:R-:W-:Y:S01]  /*de40*/  STL [R1+0x24], R18 ;  /* 0x0000241201007387 */ /* 0x000fe20000100800 */
[----:B------:R-:W-:Y:S02]  /*de50*/  IMAD.MOV R22, RZ, RZ, -R22 ;  /* 0x000000ffff167224 */ /* 0x000fe400078e0a16 */
[----:B------:R-:W-:Y:S01]  /*de60*/  @!P5 IMAD.IADD R17, R17, 0x1, -R61 ;  /* 0x000000011111d824 */ /* 0x000fe200078e0a3d */
[----:B------:R-:W-:Y:S01]  /*de70*/  STL [R1+0x20], R12 ;  /* 0x0000200c01007387 */ /* 0x000fe20000100800 */
[----:B------:R-:W-:-:S03]  /*de80*/  IMAD R19, R61, R20, R19 ;  /* 0x000000143d137224 */ /* 0x000fc600078e0213 */
[----:B------:R0:W-:Y:S02]  /*de90*/  STL [R1+0x1c], R11 ;  /* 0x00001c0b01007387 */ /* 0x0001e40000100800 */
        /* <DEDUP_REMOVED lines=10> */
[----:B------:R-:W-:-:S09]  /*df40*/  ISETP.GT.U32.AND P6, PT, R61, R14, PT ;  /* 0x0000000e3d00720c */ /* 0x000fd20003fc4070 */
        /* <DEDUP_REMOVED lines=8> */
[----:B------:R-:W-:Y:S02]  /*dfd0*/  IMAD.MOV R24, RZ, RZ, -R24 ;  /* 0x000000ffff187224 */ /* 0x000fe400078e0a18 */
[--C-:B------:R-:W-:Y:S02]  /*dfe0*/  @!P3 IMAD.IADD R16, R16, 0x1, -R61.reuse ;  /* 0x000000011010b824 */ /* 0x100fe400078e0a3d */
[--C-:B------:R-:W-:Y:S02]  /*dff0*/  @!P4 IMAD.IADD R15, R15, 0x1, -R61.reuse ;  /* 0x000000010f0fc824 */ /* 0x100fe400078e0a3d */
[----:B------:R-:W-:Y:S01]  /*e000*/  @!P6 IMAD.IADD R14, R14, 0x1, -R61 ;  /* 0x000000010e0ee824 */ /* 0x000fe200078e0a3d */
[----:B------:R-:W-:Y:S01]  /*e010*/  STL [R1+0x14], R16 ;  /* 0x0000141001007387 */ /* 0x000fe20000100800 */
[----:B------:R-:W-:Y:S02]  /*e020*/  IMAD R12, R61, R24, R23 ;  /* 0x000000183d0c7224 */ /* 0x000fe400078e0217 */
[----:B------:R-:W-:Y:S01]  /*e030*/  @!P5 IMAD.IADD R13, R13, 0x1, -R61 ;  /* 0x000000010d0dd824 */ /* 0x000fe200078e0a3d */
[----:B------:R-:W-:Y:S01]  /*e040*/  STL [R1+0x10], R15 ;  /* 0x0000100f01007387 */ /* 0x000fe20000100800 */
[----:B------:R-:W-:-:S03]  /*e050*/  ISETP.GT.U32.AND P4, PT, R61, R11, PT ;  /* 0x0000000b3d00720c */ /* 0x000fc60003f84070 */
[----:B------:R-:W-:Y:S01]  /*e060*/  STL [R1+0xc], R14 ;  /* 0x00000c0e01007387 */ /* 0x000fe20000100800 */
[----:B------:R-:W-:-:S03]  /*e070*/  ISETP.GT.U32.AND P3, PT, R61, R12, PT ;  /* 0x0000000c3d00720c */ /* 0x000fc60003f64070 */
[----:B------:R-:W5:Y:S01]  /*e080*/  LDL R36, [R1+0x64e0] ;  /* 0x0064e00001247983 */ /* 0x000f620000100800 */
[----:B------:R-:W-:Y:S01]  /*e090*/  ISETP.GT.U32.AND P5, PT, R61, R13, PT ;  /* 0x0000000d3d00720c */ /* 0x000fe20003fa4070 */
[----:B------:R-:W-:-:S04]  /*e0a0*/  IMAD.HI.U32 R23, R58, R20, RZ ;  /* 0x000000143a177227 */ /* 0x000fc800078e00ff */
[----:B------:R-:W-:-:S04]  /*e0b0*/  IMAD.HI.U32 R24, R58, R21, RZ ;  /* 0x000000153a187227 */ /* 0x000fc800078e00ff */
[----:B------:R-:W-:-:S04]  /*e0c0*/  IMAD.HI.U32 R25, R58, R22, RZ ;  /* 0x000000163a197227 */ /* 0x000fc800078e00ff */
[--C-:B------:R-:W-:Y:S02]  /*e0d0*/  @!P3 IMAD.IADD R12, R12, 0x1, -R61.reuse ;  /* 0x000000010c0cb824 */ /* 0x100fe400078e0a3d */
[----:B------:R-:W-:Y:S02]  /*e0e0*/  @!P4 IMAD.IADD R11, R11, 0x1, -R61 ;  /* 0x000000010b0bc824 */ /* 0x000fe400078e0a3d */
[----:B------:R-:W-:Y:S02]  /*e0f0*/  IMAD.MOV R23, RZ, RZ, -R23 ;  /* 0x000000ffff177224 */ /* 0x000fe400078e0a17 */
[----:B------:R-:W-:Y:S01]  /*e100*/  @!P5 IMAD.IADD R13, R13, 0x1, -R61 ;  /* 0x000000010d0dd824 */ /* 0x000fe200078e0a3d */
[C---:B------:R-:W-:Y:S01]  /*e110*/  ISETP.GT.U32.AND P3, PT, R61.reuse, R12, PT ;  /* 0x0000000c3d00720c */ /* 0x040fe20003f64070 */
[----:B------:R-:W-:Y:S02]  /*e120*/  IMAD.MOV R24, RZ, RZ, -R24 ;  /* 0x000000ffff187224 */ /* 0x000fe400078e0a18 */
[----:B------:R-:W-:Y:S01]  /*e130*/  IMAD.MOV R25, RZ, RZ, -R25 ;  /* 0x000000ffff197224 */ /* 0x000fe200078e0a19 */
[C---:B------:R-:W-:Y:S01]  /*e140*/  ISETP.GT.U32.AND P4, PT, R61.reuse, R11, PT ;  /* 0x0000000b3d00720c */ /* 0x040fe20003f84070 */
[C---:B------:R-:W-:Y:S01]  /*e150*/  IMAD R20, R61.reuse, R23, R20 ;  /* 0x000000173d147224 */ /* 0x040fe200078e0214 */
[----:B------:R-:W-:Y:S01]  /*e160*/  STL [R1+0x8], R13 ;  /* 0x0000080d01007387 */ /* 0x000fe20000100800 */
[----:B------:R-:W-:-:S02]  /*e170*/  IMAD R21, R61, R24, R21 ;  /* 0x000000183d157224 */ /* 0x000fc400078e0215 */
[----:B------:R-:W-:-:S04]  /*e180*/  IMAD R22, R61, R25, R22 ;  /* 0x000000193d167224 */ /* 0x000fc800078e0216 */
[----:B------:R-:W-:-:S04]  /*e190*/  @!P3 IMAD.IADD R12, R12, 0x1, -R61 ;  /* 0x000000010c0cb824 */ /* 0x000fc800078e0a3d */
[----:B------:R-:W-:Y:S01]  /*e1a0*/  @!P4 IMAD.IADD R11, R11, 0x1, -R61 ;  /* 0x000000010b0bc824 */ /* 0x000fe200078e0a3d */
[----:B----4-:R-:W-:Y:S02]  /*e1b0*/  IABS R23, R37 ;  /* 0x0000002500177213 */ /* 0x010fe40000000000 */
[----:B------:R-:W4:Y:S01]  /*e1c0*/  LDL R37, [R1+0x64e4] ;  /* 0x0064e40001257983 */ /* 0x000f220000100800 */
[----:B--2---:R-:W-:-:S03]  /*e1d0*/  IABS R24, R39 ;  /* 0x0000002700187213 */ /* 0x004fc60000000000 */
[----:B------:R-:W2:Y:S01]  /*e1e0*/  LDL R39, [R1+0x64e8] ;  /* 0x0064e80001277983 */ /* 0x000ea20000100800 */
[----:B---3--:R-:W-:-:S03]  /*e1f0*/  IABS R25, R38 ;  /* 0x0000002600197213 */ /* 0x008fc60000000000 */
[----:B------:R-:W3:Y:S04]  /*e200*/  LDL R38, [R1+0x64ec] ;  /* 0x0064ec0001267983 */ /* 0x000ee80000100800 */
[----:B------:R-:W-:Y:S04]  /*e210*/  STL [R1+0x4], R12 ;  /* 0x0000040c01007387 */ /* 0x000fe80000100800 */
[----:B------:R0:W-:Y:S04]  /*e220*/  STL [R1], R11 ;  /* 0x0000000b01007387 */ /* 0x0001e80000100800 */
[----:B------:R-:W3:Y:S01]  /*e230*/  LDL R48, [R1+0x64f4] ;  /* 0x0064f40001307983 */ /* 0x000ee20000100800 */
[----:B------:R-:W-:-:S04]  /*e240*/  IMAD.HI.U32 R26, R58, R23, RZ ;  /* 0x000000173a1a7227 */ /* 0x000fc800078e00ff */
[----:B------:R-:W-:Y:S02]  /*e250*/  IMAD.MOV R26, RZ, RZ, -R26 ;  /* 0x000000ffff1a7224 */ /* 0x000fe400078e0a1a */
[----:B------:R-:W-:-:S04]  /*e260*/  IMAD.HI.U32 R28, R58, R24, RZ ;  /* 0x000000183a1c7227 */ /* 0x000fc800078e00ff */
[----:B------:R-:W-:-:S04]  /*e270*/  IMAD.HI.U32 R29, R58, R25, RZ ;  /* 0x000000193a1d7227 */ /* 0x000fc800078e00ff */
[C---:B------:R-:W-:Y:S02]  /*e280*/  IMAD R23, R61.reuse, R26, R23 ;  /* 0x0000001a3d177224 */ /* 0x040fe400078e0217 */
[----:B------:R-:W-:Y:S02]  /*e290*/  IMAD.MOV R26, RZ, RZ, -R28 ;  /* 0x000000ffff1a7224 */ /* 0x000fe400078e0a1c */
[----:B------:R-:W-:Y:S02]  /*e2a0*/  IMAD.MOV R28, RZ, RZ, -R29 ;  /* 0x000000ffff1c7224 */ /* 0x000fe400078e0a1d */
[----:B------:R-:W-:Y:S01]  /*e2b0*/  IMAD R24, R61, R26, R24 ;  /* 0x0000001a3d187224 */ /* 0x000fe200078e0218 */
[----:B-----5:R-:W-:Y:S02]  /*e2c0*/  IABS R29, R36 ;  /* 0x00000024001d7213 */ /* 0x020fe40000000000 */
[----:B------:R-:W5:Y:S03]  /*e2d0*/  LDL R36, [R1+0x64f0] ;  /* 0x0064f00001247983 */ /* 0x000f660000100800 */
[----:B------:R-:W-:-:S04]  /*e2e0*/  IMAD.MOV.U32 R26, RZ, RZ, R29 ;  /* 0x000000ffff1a7224 */ /* 0x000fc800078e001d */
[----:B------:R-:W-:-:S04]  /*e2f0*/  IMAD.HI.U32 R30, R58, R26, RZ ;  /* 0x0000001a3a1e7227 */ /* 0x000fc800078e00ff */
[C---:B------:R-:W-:Y:S02]  /*e300*/  IMAD R25, R61.reuse, R28, R25 ;  /* 0x0000001c3d197224 */ /* 0x040fe400078e0219 */
[----:B------:R-:W-:Y:S02]  /*e310*/  IMAD.MOV R30, RZ, RZ, -R30 ;  /* 0x000000ffff1e7224 */ /* 0x000fe400078e0a1e */
[----:B0-----:R-:W-:Y:S02]  /*e320*/  IMAD.MOV.U32 R11, RZ, RZ, R27 ;  /* 0x000000ffff0b7224 */ /* 0x001fe400078e001b */
[C---:B------:R-:W-:Y:S02]  /*e330*/  IMAD R26, R61.reuse, R30, R26 ;  /* 0x0000001e3d1a7224 */ /* 0x040fe400078e021a */
[----:B------:R-:W-:Y:S01]  /*e340*/  @!P2 IMAD.MOV R11, RZ, RZ, -R11 ;  /* 0x000000ffff0ba224 */ /* 0x000fe200078e0a0b */
[----:B------:R-:W-:Y:S02]  /*e350*/  ISETP.GT.U32.AND P5, PT, R61, R20, PT ;  /* 0x000000143d00720c */ /* 0x000fe40003fa4070 */
[----:B----4-:R-:W-:-:S02]  /*e360*/  IABS R28, R37 ;  /* 0x00000025001c7213 */ /* 0x010fc40000000000 */
[----:B--2---:R-:W-:Y:S02]  /*e370*/  IABS R29, R39 ;  /* 0x00000027001d7213 */ /* 0x004fe40000000000 */
[----:B---3--:R-:W-:Y:S01]  /*e380*/  IABS R34, R38 ;  /* 0x0000002600227213 */ /* 0x008fe20000000000 */
[C---:B------:R-:W-:Y:S01]  /*e390*/  IMAD.HI.U32 R30, R58.reuse, R28, RZ ;  /* 0x0000001c3a1e7227 */ /* 0x040fe200078e00ff */
[----:B------:R-:W2:Y:S03]  /*e3a0*/  LDL R38, [R1+0x64fc] ;  /* 0x0064fc0001267983 */ /* 0x000ea60000100800 */
[C---:B------:R-:W-:Y:S01]  /*e3b0*/  IMAD.HI.U32 R35, R58.reuse, R29, RZ ;  /* 0x0000001d3a237227 */ /* 0x040fe200078e00ff */
[----:B------:R-:W3:Y:S03]  /*e3c0*/  LDL R39, [R1+0x64f8] ;  /* 0x0064f80001277983 */ /* 0x000ee60000100800 */
[----:B------:R-:W-:-:S04]  /*e3d0*/  IMAD.HI.U32 R37, R58, R34, RZ ;  /* 0x000000223a257227 */ /* 0x000fc800078e00ff */
[----:B------:R-:W-:Y:S02]  /*e3e0*/  IMAD.MOV R27, RZ, RZ, -R30 ;  /* 0x000000ffff1b7224 */ /* 0x000fe400078e0a1e */
[----:B------:R-:W-:Y:S02]  /*e3f0*/  IMAD.MOV R30, RZ, RZ, -R35 ;  /* 0x000000ffff1e7224 */ /* 0x000fe400078e0a23 */
[----:B------:R-:W-:Y:S02]  /*e400*/  IMAD.MOV R35, RZ, RZ, -R37 ;  /* 0x000000ffff237224 */ /* 0x000fe400078e0a25 */
[C---:B------:R-:W-:Y:S01]  /*e410*/  IMAD R27, R61.reuse, R27, R28 ;  /* 0x0000001b3d1b7224 */ /* 0x040fe200078e021c */
[----:B------:R0:W-:Y:S01]  /*e420*/  STL [R1+0xd8], R11 ;  /* 0x0000d80b01007387 */ /* 0x0001e20000100800 */
[C---:B------:R-:W-:Y:S02]  /*e430*/  IMAD R28, R61.reuse, R30, R29 ;  /* 0x0000001e3d1c7224 */ /* 0x040fe400078e021d */
[C---:B------:R-:W-:Y:S01]  /*e440*/  IMAD R29, R61.reuse, R35, R34 ;  /* 0x000000233d1d7224 */ /* 0x040fe200078e0222 */
[----:B------:R-:W-:Y:S01]  /*e450*/  IABS R34, R48 ;  /* 0x0000003000227213 */ /* 0x000fe20000000000 */
[----:B------:R-:W4:Y:S04]  /*e460*/  LDL.LU R18, [R1+0x5c] ;  /* 0x00005c0001127983 */ /* 0x000f280000300800 */
[----:B------:R-:W4:Y:S04]  /*e470*/  LDL R48, [R1+0x6500] ;  /* 0x0065000001307983 */ /* 0x000f280000100800 */
[----:B------:R-:W4:Y:S04]  /*e480*/  LDL R52, [R1+0x6504] ;  /* 0x0065040001347983 */ /* 0x000f280000100800 */
[----:B------:R-:W4:Y:S04]  /*e490*/  LDL R50, [R1+0x650c] ;  /* 0x00650c0001327983 */ /* 0x000f280000100800 */
[----:B------:R-:W4:Y:S01]  /*e4a0*/  LDL R51, [R1+0x6508] ;  /* 0x0065080001337983 */ /* 0x000f220000100800 */
[----:B------:R-:W-:-:S02]  /*e4b0*/  ISETP.GT.U32.AND P3, PT, R61, R21, PT ;  /* 0x000000153d00720c */ /* 0x000fc40003f64070 */
[----:B------:R-:W-:Y:S01]  /*e4c0*/  ISETP.GT.U32.AND P4, PT, R61, R22, PT ;  /* 0x000000163d00720c */ /* 0x000fe20003f84070 */
[----:B------:R-:W-:-:S05]  /*e4d0*/  @!P5 IMAD.IADD R20, R20, 0x1, -R61 ;  /* 0x000000011414d824 */ /* 0x000fca00078e0a3d */
[----:B------:R-:W-:-:S05]  /*e4e0*/  ISETP.GT.U32.AND P5, PT, R61, R20, PT ;  /* 0x000000143d00720c */ /* 0x000fca0003fa4070 */
[--C-:B------:R-:W-:Y:S02]  /*e4f0*/  @!P3 IMAD.IADD R21, R21, 0x1, -R61.reuse ;  /* 0x000000011515b824 */ /* 0x100fe400078e0a3d */
[----:B------:R-:W-:-:S03]  /*e500*/  @!P4 IMAD.IADD R22, R22, 0x1, -R61 ;  /* 0x000000011616c824 */ /* 0x000fc600078e0a3d */
[C---:B------:R-:W-:Y:S02]  /*e510*/  ISETP.GT.U32.AND P3, PT, R61.reuse, R21, PT ;  /* 0x000000153d00720c */ /* 0x040fe40003f64070 */
[C---:B------:R-:W-:Y:S01]  /*e520*/  ISETP.GT.U32.AND P4, PT, R61.reuse, R22, PT ;  /* 0x000000163d00720c */ /* 0x040fe20003f84070 */
[----:B------:R-:W-:Y:S01]  /*e530*/  @!P5 IMAD.IADD R20, R20, 0x1, -R61 ;  /* 0x000000011414d824 */ /* 0x000fe200078e0a3d */
[----:B------:R-:W-:-:S09]  /*e540*/  ISETP.GT.U32.AND P5, PT, R61, R23, PT ;  /* 0x000000173d00720c */ /* 0x000fd20003fa4070 */
[--C-:B------:R-:W-:Y:S01]  /*e550*/  @!P3 IMAD.IADD R21, R21, 0x1, -R61.reuse ;  /* 0x000000011515b824 */ /* 0x100fe200078e0a3d */
[C---:B------:R-:W-:Y:S01]  /*e560*/  ISETP.GT.U32.AND P3, PT, R61.reuse, R24, PT ;  /* 0x000000183d00720c */ /* 0x040fe20003f64070 */
[--C-:B------:R-:W-:Y:S01]  /*e570*/  @!P4 IMAD.IADD R22, R22, 0x1, -R61.reuse ;  /* 0x000000011616c824 */ /* 0x100fe200078e0a3d */
[----:B------:R-:W-:Y:S01]  /*e580*/  ISETP.GT.U32.AND P4, PT, R61, R25, PT ;  /* 0x000000193d00720c */ /* 0x000fe20003f84070 */
[----:B------:R-:W-:Y:S01]  /*e590*/  @!P5 IMAD.IADD R23, R23, 0x1, -R61 ;  /* 0x000000011717d824 */ /* 0x000fe200078e0a3d */
[----:B------:R-:W-:-:S09]  /*e5a0*/  ISETP.GT.U32.AND P6, PT, R61, R19, PT ;  /* 0x000000133d00720c */ /* 0x000fd20003fc4070 */
[--C-:B------:R-:W-:Y:S01]  /*e5b0*/  @!P3 IMAD.IADD R24, R24, 0x1, -R61.reuse ;  /* 0x000000011818b824 */ /* 0x100fe200078e0a3d */
[----:B------:R-:W-:Y:S01]  /*e5c0*/  ISETP.GT.U32.AND P3, PT, R61, R23, PT ;  /* 0x000000173d00720c */ /* 0x000fe20003f64070 */
[----:B------:R-:W-:-:S03]  /*e5d0*/  @!P4 IMAD.IADD R25, R25, 0x1, -R61 ;  /* 0x000000011919c824 */ /* 0x000fc600078e0a3d */
[----:B------:R-:W-:Y:S02]  /*e5e0*/  ISETP.GT.U32.AND P4, PT, R61, R24, PT ;  /* 0x000000183d00720c */ /* 0x000fe40003f84070 */
[----:B-----5:R-:W-:Y:S01]  /*e5f0*/  IABS R36, R36 ;  /* 0x0000002400247213 */ /* 0x020fe20000000000 */
[----:B------:R-:W-:-:S04]  /*e600*/  @!P6 IMAD.IADD R19, R19, 0x1, -R61 ;  /* 0x000000011313e824 */ /* 0x000fc800078e0a3d */
[----:B------:R-:W-:Y:S02]  /*e610*/  IMAD.MOV.U32 R30, RZ, RZ, R36 ;  /* 0x000000ffff1e7224 */ /* 0x000fe400078e0024 */
[--C-:B------:R-:W-:Y:S01]  /*e620*/  @!P3 IMAD.IADD R23, R23, 0x1, -R61.reuse ;  /* 0x000000011717b824 */ /* 0x100fe200078e0a3d */
[C---:B------:R-:W-:Y:S02]  /*e630*/  ISETP.GT.U32.AND P3, PT, R61.reuse, R26, PT ;  /* 0x0000001a3d00720c */ /* 0x040fe40003f64070 */
[C---:B------:R-:W-:Y:S01]  /*e640*/  ISETP.GT.U32.AND P6, PT, R61.reuse, R19, PT ;  /* 0x000000133d00720c */ /* 0x040fe20003fc4070 */
[----:B------:R-:W-:Y:S01]  /*e650*/  @!P4 IMAD.IADD R24, R24, 0x1, -R61 ;  /* 0x000000011818c824 */ /* 0x000fe200078e0a3d */
[----:B------:R-:W-:Y:S01]  /*e660*/  ISETP.GT.U32.AND P4, PT, R61, R27, PT ;  /* 0x0000001b3d00720c */ /* 0x000fe20003f84070 */
[----:B------:R-:W-:-:S04]  /*e670*/  IMAD.HI.U32 R35, R58, R30, RZ ;  /* 0x0000001e3a237227 */ /* 0x000fc800078e00ff */
[----:B------:R-:W-:-:S04]  /*e680*/  IMAD.MOV R35, RZ, RZ, -R35 ;  /* 0x000000ffff237224 */ /* 0x000fc800078e0a23 */
[--C-:B------:R-:W-:Y:S01]  /*e690*/  @!P3 IMAD.IADD R26, R26, 0x1, -R61.reuse ;  /* 0x000000011a1ab824 */ /* 0x100fe200078e0a3d */
[C---:B------:R-:W-:Y:S01]  /*e6a0*/  ISETP.GT.U32.AND P3, PT, R61.reuse, R29, PT ;  /* 0x0000001d3d00720c */ /* 0x040fe20003f64070 */
[----:B------:R-:W-:Y:S02]  /*e6b0*/  IMAD R30, R61, R35, R30 ;  /* 0x000000233d1e7224 */ /* 0x000fe400078e021e */
[----:B------:R-:W-:Y:S01]  /*e6c0*/  @!P6 IMAD.IADD R19, R19, 0x1, -R61 ;  /* 0x000000011313e824 */ /* 0x000fe200078e0a3d */
[----:B------:R-:W-:Y:S01]  /*e6d0*/  ISETP.GE.AND P6, PT, R56, RZ, PT ;  /* 0x000000ff3800720c */ /* 0x000fe20003fc6270 */
[----:B0-----:R-:W-:Y:S02]  /*e6e0*/  IMAD.MOV.U32 R11, RZ, RZ, R33 ;  /* 0x000000ffff0b7224 */ /* 0x001fe400078e0021 */
[----:B------:R-:W-:Y:S01]  /*e6f0*/  @!P4 IMAD.IADD R27, R27, 0x1, -R61 ;  /* 0x000000011b1bc824 */ /* 0x000fe200078e0a3d */
[----:B------:R-:W-:Y:S01]  /*e700*/  ISETP.GT.U32.AND P4, PT, R61, R30, PT ;  /* 0x0000001e3d00720c */ /* 0x000fe20003f84070 */
[----:B------:R-:W-:-:S02]  /*e710*/  @!P1 IMAD.MOV R11, RZ, RZ, -R11 ;  /* 0x000000ffff0b9224 */ /* 0x000fc400078e0a0b */
[----:B------:R-:W-:-:S03]  /*e720*/  IMAD.MOV.U32 R12, RZ, RZ, R32 ;  /* 0x000000ffff0c7224 */ /* 0x000fc600078e0020 */
[----:B------:R0:W-:Y:S01]  /*e730*/  STL [R1+0xd4], R11 ;  /* 0x0000d40b01007387 */ /* 0x0001e20000100800 */
[----:B------:R-:W-:Y:S02]  /*e740*/  @!P3 IMAD.IADD R29, R29, 0x1, -R61 ;  /* 0x000000011d1db824 */ /* 0x000fe400078e0a3d */
[----:B------:R-:W-:Y:S02]  /*e750*/  @!P0 IMAD.MOV R12, RZ, RZ, -R12 ;  /* 0x000000ffff0c8224 */ /* 0x000fe400078e0a0c */
[----:B0-----:R-:W-:Y:S02]  /*e760*/  IMAD.MOV.U32 R11, RZ, RZ, R31 ;  /* 0x000000ffff0b7224 */ /* 0x001fe400078e001f */
[----:B------:R-:W-:Y:S02]  /*e770*/  @!P4 IMAD.IADD R30, R30, 0x1, -R61 ;  /* 0x000000011e1ec824 */ /* 0x000fe400078e0a3d */
[----:B------:R-:W-:Y:S01]  /*e780*/  @!P6 IMAD.MOV R11, RZ, RZ, -R11 ;  /* 0x000000ffff0be224 */ /* 0x000fe200078e0a0b */
[C---:B------:R-:W-:Y:S01]  /*e790*/  ISETP.GT.U32.AND P4, PT, R61.reuse, R29, PT ;  /* 0x0000001d3d00720c */ /* 0x040fe20003f84070 */
[----:B------:R-:W-:Y:S04]  /*e7a0*/  STL [R1+0xd0], R12 ;  /* 0x0000d00c01007387 */ /* 0x000fe80000100800 */
[----:B------:R0:W-:Y:S01]  /*e7b0*/  STL [R1+0xcc], R11 ;  /* 0x0000cc0b01007387 */ /* 0x0001e20000100800 */
[----:B------:R-:W-:-:S03]  /*e7c0*/  ISETP.GT.U32.AND P3, PT, R61, R27, PT ;  /* 0x0000001b3d00720c */ /* 0x000fc60003f64070 */
[----:B------:R-:W5:Y:S04]  /*e7d0*/  LDL R16, [R1+0x6524] ;  /* 0x0065240001107983 */ /* 0x000f680000100800 */
[--C-:B------:R-:W-:Y:S01]  /*e7e0*/  @!P4 IMAD.IADD R29, R29, 0x1, -R61.reuse ;  /* 0x000000011d1dc824 */ /* 0x100fe200078e0a3d */
[----:B------:R-:W-:Y:S02]  /*e7f0*/  ISETP.GE.AND P4, PT, R53, RZ, PT ;  /* 0x000000ff3500720c */ /* 0x000fe40003f86270 */
[----:B------:R-:W5:Y:S03]  /*e800*/  LDL R53, [R1+0x6514] ;  /* 0x0065140001357983 */ /* 0x000f660000100800 */
[----:B------:R-:W-:Y:S01]  /*e810*/  @!P3 IMAD.IADD R27, R27, 0x1, -R61 ;  /* 0x000000011b1bb824 */ /* 0x000fe200078e0a3d */
[----:B--2---:R-:W-:-:S05]  /*e820*/  IABS R37, R38 ;  /* 0x0000002600257213 */ /* 0x004fca0000000000 */
[----:B------:R-:W-:Y:S02]  /*e830*/  IMAD.MOV.U32 R35, RZ, RZ, R37 ;  /* 0x000000ffff237224 */ /* 0x000fe400078e0025 */
[----:B------:R-:W-:-:S04]  /*e840*/  IMAD.HI.U32 R37, R58, R34, RZ ;  /* 0x000000223a257227 */ /* 0x000fc800078e00ff */
[----:B------:R-:W-:Y:S01]  /*e850*/  IMAD.MOV R33, RZ, RZ, -R37 ;  /* 0x000000ffff217224 */ /* 0x000fe200078e0a25 */
[----:B---3--:R-:W-:Y:S01]  /*e860*/  IABS R36, R39 ;  /* 0x0000002700247213 */ /* 0x008fe20000000000 */
[----:B------:R-:W-:-:S04]  /*e870*/  IMAD.HI.U32 R39, R58, R35, RZ ;  /* 0x000000233a277227 */ /* 0x000fc800078e00ff */
[C---:B------:R-:W-:Y:S02]  /*e880*/  IMAD R31, R61.reuse, R33, R34 ;  /* 0x000000213d1f7224 */ /* 0x040fe400078e0222 */
[----:B------:R-:W-:Y:S01]  /*e890*/  IMAD.MOV R33, RZ, RZ, -R39 ;  /* 0x000000ffff217224 */ /* 0x000fe200078e0a27 */
[----:B----4-:R-:W-:Y:S02]  /*e8a0*/  IABS R34, R48 ;  /* 0x0000003000227213 */ /* 0x010fe40000000000 */
[----:B------:R-:W2:Y:S01]  /*e8b0*/  LDL R48, [R1+0x6510] ;  /* 0x0065100001307983 */ /* 0x000ea20000100800 */
[----:B------:R-:W-:Y:S01]  /*e8c0*/  IMAD R33, R61, R33, R35 ;  /* 0x000000213d217224 */ /* 0x000fe200078e0223 */
[----:B------:R-:W-:Y:S02]  /*e8d0*/  IABS R35, R52 ;  /* 0x0000003400237213 */ /* 0x000fe40000000000 */
[----:B------:R-:W3:Y:S01]  /*e8e0*/  LDL R52, [R1+0x6518] ;  /* 0x0065180001347983 */ /* 0x000ee20000100800 */
[----:B------:R-:W-:-:S03]  /*e8f0*/  IABS R39, R50 ;  /* 0x0000003200277213 */ /* 0x000fc60000000000 */
[----:B------:R-:W4:Y:S01]  /*e900*/  LDL R50, [R1+0x651c] ;  /* 0x00651c0001327983 */ /* 0x000f220000100800 */
[----:B------:R-:W-:-:S04]  /*e910*/  IMAD.HI.U32 R38, R58, R36, RZ ;  /* 0x000000243a267227 */ /* 0x000fc800078e00ff */
[----:B------:R-:W-:Y:S01]  /*e920*/  IMAD.MOV R37, RZ, RZ, -R38 ;  /* 0x000000ffff257224 */ /* 0x000fe200078e0a26 */
[----:B------:R-:W-:-:S03]  /*e930*/  ISETP.GE.AND P3, PT, R18, RZ, PT ;  /* 0x000000ff1200720c */ /* 0x000fc60003f66270 */
[C---:B------:R-:W-:Y:S01]  /*e940*/  IMAD R32, R61.reuse, R37, R36 ;  /* 0x000000253d207224 */ /* 0x040fe200078e0224 */
[----:B------:R-:W-:Y:S02]  /*e950*/  IABS R36, R51 ;  /* 0x0000003300247213 */ /* 0x000fe40000000000 */
[----:B------:R-:W4:Y:S04]  /*e960*/  LDL R51, [R1+0x6520] ;  /* 0x0065200001337983 */ /* 0x000f280000100800 */
[----:B------:R-:W4:Y:S04]  /*e970*/  LDL.LU R17, [R1+0x7c] ;  /* 0x00007c0001117983 */ /* 0x000f280000300800 */
[----:B------:R-:W4:Y:S01]  /*e980*/  LDL R18, [R1+0x6528] ;  /* 0x0065280001127983 */ /* 0x000f220000100800 */
[----:B------:R-:W-:-:S02]  /*e990*/  ISETP.GT.U32.AND P6, PT, R61, R30, PT ;  /* 0x0000001e3d00720c */ /* 0x000fc40003fc4070 */
[----:B------:R-:W-:Y:S01]  /*e9a0*/  ISETP.GT.U32.AND P2, PT, R61, R25, PT ;  /* 0x000000193d00720c */ /* 0x000fe20003f44070 */
[----:B------:R-:W-:-:S04]  /*e9b0*/  IMAD.HI.U32 R37, R58, R34, RZ ;  /* 0x000000223a257227 */ /* 0x000fc800078e00ff */
[----:B------:R-:W-:-:S06]  /*e9c0*/  IMAD.MOV R37, RZ, RZ, -R37 ;  /* 0x000000ffff257224 */ /* 0x000fcc00078e0a25 */
[----:B------:R-:W-:Y:S01]  /*e9d0*/  @!P6 IMAD.IADD R30, R30, 0x1, -R61 ;  /* 0x000000011e1ee824 */ /* 0x000fe200078e0a3d */
[----:B------:R-:W-:Y:S01]  /*e9e0*/  ISETP.GT.U32.AND P6, PT, R61, R33, PT ;  /* 0x000000213d00720c */ /* 0x000fe20003fc4070 */
[----:B------:R-:W-:-:S04]  /*e9f0*/  IMAD.HI.U32 R38, R58, R35, RZ ;  /* 0x000000233a267227 */ /* 0x000fc800078e00ff */
[----:B------:R-:W-:Y:S01]  /*ea00*/  @!P2 IMAD.IADD R25, R25, 0x1, -R61 ;  /* 0x000000011919a824 */ /* 0x000fe200078e0a3d */
[C---:B------:R-:W-:Y:S01]  /*ea10*/  ISETP.GT.U32.AND P2, PT, R61.reuse, R28, PT ;  /* 0x0000001c3d00720c */ /* 0x040fe20003f44070 */
[----:B------:R-:W-:Y:S02]  /*ea20*/  IMAD R34, R61, R37, R34 ;  /* 0x000000253d227224 */ /* 0x000fe400078e0222 */
[----:B------:R-:W-:Y:S02]  /*ea30*/  IMAD.MOV.U32 R37, RZ, RZ, R39 ;  /* 0x000000ffff257224 */ /* 0x000fe400078e0027 */
[----:B------:R-:W-:Y:S02]  /*ea40*/  IMAD.MOV R38, RZ, RZ, -R38 ;  /* 0x000000ffff267224 */ /* 0x000fe400078e0a26 */
[----:B------:R-:W-:Y:S01]  /*ea50*/  IMAD.HI.U32 R39, R58, R36, RZ ;  /* 0x000000243a277227 */ /* 0x000fe200078e00ff */
[----:B------:R-:W-:-:S03]  /*ea60*/  ISETP.GE.AND P5, PT, R57, RZ, PT ;  /* 0x000000ff3900720c */ /* 0x000fc60003fa6270 */
[----:B------:R-:W-:Y:S02]  /*ea70*/  IMAD R35, R61, R38, R35 ;  /* 0x000000263d237224 */ /* 0x000fe400078e0223 */
[----:B------:R-:W-:Y:S02]  /*ea80*/  @!P6 IMAD.IADD R33, R33, 0x1, -R61 ;  /* 0x000000012121e824 */ /* 0x000fe400078e0a3d */
[----:B------:R-:W-:Y:S02]  /*ea90*/  IMAD.MOV R39, RZ, RZ, -R39 ;  /* 0x000000ffff277224 */ /* 0x000fe400078e0a27 */
[----:B------:R-:W-:Y:S01]  /*eaa0*/  @!P2 IMAD.IADD R28, R28, 0x1, -R61 ;  /* 0x000000011c1ca824 */ /* 0x000fe200078e0a3d */
[C---:B------:R-:W-:Y:S01]  /*eab0*/  ISETP.GT.U32.AND P6, PT, R61.reuse, R33, PT ;  /* 0x000000213d00720c */ /* 0x040fe20003fc4070 */
[----:B------:R-:W-:Y:S01]  /*eac0*/  IMAD R36, R61, R39, R36 ;  /* 0x000000273d247224 */ /* 0x000fe200078e0224 */
[----:B------:R-:W-:Y:S01]  /*ead0*/  ISETP.GE.AND P2, PT, R60, RZ, PT ;  /* 0x000000ff3c00720c */ /* 0x000fe20003f46270 */
[----:B0-----:R-:W-:-:S04]  /*eae0*/  IMAD.MOV.U32 R11, RZ, RZ, R47 ;  /* 0x000000ffff0b7224 */ /* 0x001fc800078e002f */
[----:B------:R-:W-:Y:S02]  /*eaf0*/  @!P5 IMAD.MOV R11, RZ, RZ, -R11 ;  /* 0x000000ffff0bd224 */ /* 0x000fe400078e0a0b */
[----:B------:R-:W-:Y:S02]  /*eb00*/  IMAD.MOV.U32 R13, RZ, RZ, R42 ;  /* 0x000000ffff0d7224 */ /* 0x000fe400078e002a */
[----:B------:R-:W-:Y:S01]  /*eb10*/  IMAD.MOV.U32 R12, RZ, RZ, R41 ;  /* 0x000000ffff0c7224 */ /* 0x000fe200078e0029 */
[----:B------:R0:W-:Y:S01]  /*eb20*/  STL [R1+0xc8], R11 ;  /* 0x0000c80b01007387 */ /* 0x0001e20000100800 */
[----:B------:R-:W-:Y:S01]  /*eb30*/  @!P6 IMAD.IADD R33, R33, 0x1, -R61 ;  /* 0x000000012121e824 */ /* 0x000fe200078e0a3d */
[----:B------:R-:W-:Y:S01]  /*eb40*/  ISETP.GE.AND P6, PT, R55, RZ, PT ;  /* 0x000000ff3700720c */ /* 0x000fe20003fc6270 */
[----:B------:R-:W-:Y:S02]  /*eb50*/  @!P2 IMAD.MOV R13, RZ, RZ, -R13 ;  /* 0x000000ffff0da224 */ /* 0x000fe400078e0a0d */
[----:B------:R-:W-:-:S02]  /*eb60*/  @!P3 IMAD.MOV R12, RZ, RZ, -R12 ;  /* 0x000000ffff0cb224 */ /* 0x000fc400078e0a0c */
[----:B0-----:R-:W-:Y:S01]  /*eb70*/  IMAD.MOV.U32 R11, RZ, RZ, R40 ;  /* 0x000000ffff0b7224 */ /* 0x001fe200078e0028 */
[----:B------:R-:W-:Y:S03]  /*eb80*/  STL [R1+0xc4], R13 ;  /* 0x0000c40d01007387 */ /* 0x000fe60000100800 */
[----:B------:R-:W-:Y:S01]  /*eb90*/  @!P4 IMAD.MOV R11, RZ, RZ, -R11 ;  /* 0x000000ffff0bc224 */ /* 0x000fe200078e0a0b */
[----:B------:R-:W-:Y:S04]  /*eba0*/  STL [R1+0xc0], R12 ;  /* 0x0000c00c01007387 */ /* 0x000fe80000100800 */
[----:B------:R0:W-:Y:S04]  /*ebb0*/  STL [R1+0xbc], R11 ;  /* 0x0000bc0b01007387 */ /* 0x0001e80000100800 */
[----:B------:R-:W4:Y:S04]  /*ebc0*/  LDL.LU R14, [R1+0x94] ;  /* 0x00009400010e7983 */ /* 0x000f280000300800 */
[----:B------:R-:W4:Y:S01]  /*ebd0*/  LDL.LU R15, [R1+0x98] ;  /* 0x00009800010f7983 */ /* 0x000f220000300800 */
[----:B--2---:R-:W-:Y:S01]  /*ebe0*/  IABS R38, R48 ;  /* 0x0000003000267213 */ /* 0x004fe20000000000 */
[----:B------:R-:W-:-:S04]  /*ebf0*/  IMAD.HI.U32 R48, R58, R37, RZ ;  /* 0x000000253a307227 */ /* 0x000fc800078e00ff */
[----:B------:R-:W-:Y:S02]  /*ec00*/  IMAD.MOV R39, RZ, RZ, -R48 ;  /* 0x000000ffff277224 */ /* 0x000fe400078e0a30 */
[----:B------:R-:W-:Y:S01]  /*ec10*/  IMAD.HI.U32 R48, R58, R38, RZ ;  /* 0x000000263a307227 */ /* 0x000fe200078e00ff */
[----:B---3--:R-:W-:-:S03]  /*ec20*/  IABS R52, R52 ;  /* 0x0000003400347213 */ /* 0x008fc60000000000 */
[----:B------:R-:W-:Y:S01]  /*ec30*/  IMAD R37, R61, R39, R37 ;  /* 0x000000273d257224 */ /* 0x000fe200078e0225 */
[----:B-----5:R-:W-:Y:S01]  /*ec40*/  IABS R39, R53 ;  /* 0x0000003500277213 */ /* 0x020fe20000000000 */
[----:B------:R-:W-:Y:S01]  /*ec50*/  IMAD.MOV R48, RZ, RZ, -R48 ;  /* 0x000000ffff307224 */ /* 0x000fe200078e0a30 */
[----:B----4-:R-:W-:-:S03]  /*ec60*/  IABS R50, R50 ;  /* 0x0000003200327213 */ /* 0x010fc60000000000 */
[----:B------:R-:W-:Y:S02]  /*ec70*/  IMAD R38, R61, R48, R38 ;  /* 0x000000303d267224 */ /* 0x000fe400078e0226 */
[----:B------:R-:W-:Y:S02]  /*ec80*/  IMAD.MOV.U32 R48, RZ, RZ, R52 ;  /* 0x000000ffff307224 */ /* 0x000fe400078e0034 */
[----:B------:R-:W-:-:S04]  /*ec90*/  IMAD.HI.U32 R52, R58, R39, RZ ;  /* 0x000000273a347227 */ /* 0x000fc800078e00ff */
[----:B------:R-:W-:Y:S02]  /*eca0*/  IMAD.MOV R52, RZ, RZ, -R52 ;  /* 0x000000ffff347224 */ /* 0x000fe400078e0a34 */
[----:B------:R-:W-:-:S04]  /*ecb0*/  IMAD.HI.U32 R55, R58, R50, RZ ;  /* 0x000000323a377227 */ /* 0x000fc800078e00ff */
[----:B------:R-:W-:-:S04]  /*ecc0*/  IMAD.HI.U32 R53, R58, R48, RZ ;  /* 0x000000303a357227 */ /* 0x000fc800078e00ff */
[C---:B------:R-:W-:Y:S02]  /*ecd0*/  IMAD R39, R61.reuse, R52, R39 ;  /* 0x000000343d277224 */ /* 0x040fe400078e0227 */
[----:B------:R-:W-:Y:S02]  /*ece0*/  IMAD.MOV R47, RZ, RZ, -R55 ;  /* 0x000000ffff2f7224 */ /* 0x000fe400078e0a37 */
[----:B------:R-:W-:Y:S02]  /*ecf0*/  IMAD.MOV R52, RZ, RZ, -R53 ;  /* 0x000000ffff347224 */ /* 0x000fe400078e0a35 */
[C---:B------:R-:W-:Y:S01]  /*ed00*/  IMAD R41, R61.reuse, R47, R50 ;  /* 0x0000002f3d297224 */ /* 0x040fe200078e0232 */
[----:B------:R-:W-:Y:S01]  /*ed10*/  IABS R47, R16 ;  /* 0x00000010002f7213 */ /* 0x000fe20000000000 */
[C---:B------:R-:W-:Y:S01]  /*ed20*/  IMAD R40, R61.reuse, R52, R48 ;  /* 0x000000343d287224 */ /* 0x040fe200078e0230 */
[----:B------:R-:W-:Y:S01]  /*ed30*/  IABS R48, R18 ;  /* 0x0000001200307213 */ /* 0x000fe20000000000 */
[----:B------:R-:W2:Y:S04]  /*ed40*/  LDL.LU R16, [R1+0x9c] ;  /* 0x00009c0001107983 */ /* 0x000ea80000300800 */
[----:B------:R-:W3:Y:S01]  /*ed50*/  LDL R18, [R1+0x6530] ;  /* 0x0065300001127983 */ /* 0x000ee20000100800 */
[----:B------:R-:W-:-:S02]  /*ed60*/  ISETP.GT.U32.AND P1, PT, R61, R26, PT ;  /* 0x0000001a3d00720c */ /* 0x000fc40003f24070 */
[----:B------:R-:W-:-:S11]  /*ed70*/  ISETP.GT.U32.AND P0, PT, R61, R28, PT ;  /* 0x0000001c3d00720c */ /* 0x000fd60003f04070 */
[--C-:B------:R-:W-:Y:S01]  /*ed80*/  @!P1 IMAD.IADD R26, R26, 0x1, -R61.reuse ;  /* 0x000000011a1a9824 */ /* 0x100fe200078e0a3d */
[C---:B------:R-:W-:Y:S01]  /*ed90*/  ISETP.GT.U32.AND P1, PT, R61.reuse, R31, PT ;  /* 0x0000001f3d00720c */ /* 0x040fe20003f24070 */
[----:B------:R-:W-:Y:S01]  /*eda0*/  @!P0 IMAD.IADD R28, R28, 0x1, -R61 ;  /* 0x000000011c1c8824 */ /* 0x000fe200078e0a3d */
[----:B------:R-:W-:-:S11]  /*edb0*/  ISETP.GT.U32.AND P0, PT, R61, R32, PT ;  /* 0x000000203d00720c */ /* 0x000fd60003f04070 */
[----:B------:R-:W-:-:S05]  /*edc0*/  @!P1 IMAD.IADD R31, R31, 0x1, -R61 ;  /* 0x000000011f1f9824 */ /* 0x000fca00078e0a3d */
[----:B------:R-:W-:Y:S01]  /*edd0*/  ISETP.GT.U32.AND P1, PT, R61, R31, PT ;  /* 0x0000001f3d00720c */ /* 0x000fe20003f24070 */
[----:B------:R-:W-:-:S12]  /*ede0*/  @!P0 IMAD.IADD R32, R32, 0x1, -R61 ;  /* 0x0000000120208824 */ /* 0x000fd800078e0a3d */
[----:B------:R-:W-:Y:S01]  /*edf0*/  @!P1 IMAD.IADD R31, R31, 0x1, -R61 ;  /* 0x000000011f1f9824 */ /* 0x000fe200078e0a3d */
[C---:B------:R-:W-:Y:S02]  /*ee00*/  ISETP.GT.U32.AND P1, PT, R61.reuse, R34, PT ;  /* 0x000000223d00720c */ /* 0x040fe40003f24070 */
[----:B------:R-:W-:-:S11]  /*ee10*/  ISETP.GT.U32.AND P0, PT, R61, R32, PT ;  /* 0x000000203d00720c */ /* 0x000fd60003f04070 */
[--C-:B------:R-:W-:Y:S01]  /*ee20*/  @!P1 IMAD.IADD R34, R34, 0x1, -R61.reuse ;  /* 0x0000000122229824 */ /* 0x100fe200078e0a3d */
[C---:B------:R-:W-:Y:S01]  /*ee30*/  ISETP.GT.U32.AND P1, PT, R61.reuse, R36, PT ;  /* 0x000000243d00720c */ /* 0x040fe20003f24070 */
[----:B------:R-:W-:Y:S01]  /*ee40*/  @!P0 IMAD.IADD R32, R32, 0x1, -R61 ;  /* 0x0000000120208824 */ /* 0x000fe200078e0a3d */
[----:B------:R-:W-:-:S11]  /*ee50*/  ISETP.GT.U32.AND P0, PT, R61, R35, PT ;  /* 0x000000233d00720c */ /* 0x000fd60003f04070 */
[--C-:B------:R-:W-:Y:S01]  /*ee60*/  @!P1 IMAD.IADD R36, R36, 0x1, -R61.reuse ;  /* 0x0000000124249824 */ /* 0x100fe200078e0a3d */
[----:B------:R-:W-:Y:S01]  /*ee70*/  ISETP.GT.U32.AND P1, PT, R61, R38, PT ;  /* 0x000000263d00720c */ /* 0x000fe20003f24070 */
[----:B------:R-:W-:Y:S01]  /*ee80*/  @!P0 IMAD.IADD R35, R35, 0x1, -R61 ;  /* 0x0000000123238824 */ /* 0x000fe200078e0a3d */
[----:B------:R-:W-:-:S11]  /*ee90*/  ISETP.GT.U32.AND P0, PT, R61, R37, PT ;  /* 0x000000253d00720c */ /* 0x000fd60003f04070 */
[--C-:B------:R-:W-:Y:S01]  /*eea0*/  @!P1 IMAD.IADD R38, R38, 0x1, -R61.reuse ;  /* 0x0000000126269824 */ /* 0x100fe200078e0a3d */
[----:B------:R-:W-:Y:S01]  /*eeb0*/  ISETP.GT.U32.AND P1, PT, R61, R34, PT ;  /* 0x000000223d00720c */ /* 0x000fe20003f24070 */
[----:B------:R-:W-:-:S05]  /*eec0*/  @!P0 IMAD.IADD R37, R37, 0x1, -R61 ;  /* 0x0000000125258824 */ /* 0x000fca00078e0a3d */
[----:B------:R-:W-:-:S07]  /*eed0*/  ISETP.GT.U32.AND P5, PT, R61, R37, PT ;  /* 0x000000253d00720c */ /* 0x000fce0003fa4070 */
[----:B------:R-:W-:Y:S01]  /*eee0*/  @!P1 IMAD.IADD R34, R34, 0x1, -R61 ;  /* 0x0000000122229824 */ /* 0x000fe200078e0a3d */
[----:B------:R-:W-:Y:S01]  /*eef0*/  ISETP.GT.U32.AND P1, PT, R61, R39, PT ;  /* 0x000000273d00720c */ /* 0x000fe20003f24070 */
[----:B0-----:R-:W-:Y:S01]  /*ef00*/  IMAD.MOV.U32 R11, RZ, RZ, R43 ;  /* 0x000000ffff0b7224 */ /* 0x001fe200078e002b */
[----:B------:R-:W-:-:S03]  /*ef10*/  ISETP.GE.AND P0, PT, R54, RZ, PT ;  /* 0x000000ff3600720c */ /* 0x000fc60003f06270 */
[----:B------:R-:W-:Y:S02]  /*ef20*/  @!P6 IMAD.MOV R11, RZ, RZ, -R11 ;  /* 0x000000ffff0be224 */ /* 0x000fe400078e0a0b */
[--C-:B------:R-:W-:Y:S01]  /*ef30*/  @!P5 IMAD.IADD R37, R37, 0x1, -R61.reuse ;  /* 0x000000012525d824 */ /* 0x100fe200078e0a3d */
[----:B------:R-:W-:Y:S02]  /*ef40*/  ISETP.GE.AND P5, PT, R17, RZ, PT ;  /* 0x000000ff1100720c */ /* 0x000fe40003fa6270 */
[----:B------:R-:W4:Y:S03]  /*ef50*/  LDL R17, [R1+0x652c] ;  /* 0x00652c0001117983 */ /* 0x000f260000100800 */
[----:B------:R-:W-:Y:S01]  /*ef60*/  @!P1 IMAD.IADD R39, R39, 0x1, -R61 ;  /* 0x0000000127279824 */ /* 0x000fe200078e0a3d */
[----:B------:R-:W-:Y:S02]  /*ef70*/  ISETP.GE.AND P1, PT, R59, RZ, PT ;  /* 0x000000ff3b00720c */ /* 0x000fe40003f26270 */
[----:B------:R-:W5:Y:S04]  /*ef80*/  LDL R59, [R1+0x6534] ;  /* 0x00653400013b7983 */ /* 0x000f680000100800 */
[----:B------:R0:W-:Y:S01]  /*ef90*/  STL [R1+0xb8], R11 ;  /* 0x0000b80b01007387 */ /* 0x0001e20000100800 */
[----:B------:R-:W-:-:S03]  /*efa0*/  IMAD.HI.U32 R50, R58, R47, RZ ;  /* 0x0000002f3a327227 */ /* 0x000fc600078e00ff */
[----:B------:R-:W5:Y:S01]  /*efb0*/  LDL.LU R13, [R1+0xa0] ;  /* 0x0000a000010d7983 */ /* 0x000f620000300800 */
[----:B0-----:R-:W-:-:S04]  /*efc0*/  IMAD.MOV.U32 R11, RZ, RZ, R44 ;  /* 0x000000ffff0b7224 */ /* 0x001fc800078e002c */
[----:B------:R-:W-:Y:S01]  /*efd0*/  @!P0 IMAD.MOV R11, RZ, RZ, -R11 ;  /* 0x000000ffff0b8224 */ /* 0x000fe200078e0a0b */
[----:B------:R-:W-:Y:S01]  /*efe0*/  ISETP.GE.AND P0, PT, R14, RZ, PT ;  /* 0x000000ff0e00720c */ /* 0x000fe20003f06270 */
[----:B------:R-:W-:-:S03]  /*eff0*/  IMAD.MOV R43, RZ, RZ, -R50 ;  /* 0x000000ffff2b7224 */ /* 0x000fc600078e0a32 */
[----:B------:R0:W-:Y:S04]  /*f000*/  STL [R1+0xb4], R11 ;  /* 0x0000b40b01007387 */ /* 0x0001e80000100800 */
[----:B------:R-:W5:Y:S01]  /*f010*/  LDL.LU R14, [R1+0xa4] ;  /* 0x0000a400010e7983 */ /* 0x000f620000300800 */
[----:B---3--:R-:W-:-:S03]  /*f020*/  IABS R50, R18 ;  /* 0x0000001200327213 */ /* 0x008fc60000000000 */
[----:B------:R-:W3:Y:S01]  /*f030*/  LDL R18, [R1+0x6544] ;  /* 0x0065440001127983 */ /* 0x000ee20000100800 */
        /* <DEDUP_REMOVED lines=8> */
[----:B------:R-:W-:-:S05]  /*f0c0*/  @!P3 IMAD.IADD R41, R41, 0x1, -R61 ;  /* 0x000000012929b824 */ /* 0x000fca00078e0a3d */
[----:B------:R-:W-:Y:S02]  /*f0d0*/  ISETP.GT.U32.AND P6, PT, R61, R41, PT ;  /* 0x000000293d00720c */ /* 0x000fe40003fc4070 */
[----:B------:R-:W-:Y:S01]  /*f0e0*/  IABS R51, R51 ;  /* 0x0000003300337213 */ /* 0x000fe20000000000 */
[----:B------:R-:W-:-:S04]  /*f0f0*/  IMAD.HI.U32 R44, R58, R48, RZ ;  /* 0x000000303a2c7227 */ /* 0x000fc800078e00ff */
[----:B------:R-:W-:Y:S01]  /*f100*/  @!P2 IMAD.IADD R39, R39, 0x1, -R61 ;  /* 0x000000012727a824 */ /* 0x000fe200078e0a3d */
[----:B------:R-:W-:Y:S02]  /*f110*/  ISETP.GE.AND P2, PT, R15, RZ, PT ;  /* 0x000000ff0f00720c */ /* 0x000fe40003f46270 */
[----:B------:R-:W3:Y:S01]  /*f120*/  LDL R15, [R1+0x6538] ;  /* 0x00653800010f7983 */ /* 0x000ee20000100800 */
[----:B0-----:R-:W-:Y:S02]  /*f130*/  IMAD.MOV.U32 R11, RZ, RZ, R45 ;  /* 0x000000ffff0b7224 */ /* 0x001fe400078e002d */
[----:B------:R-:W-:-:S04]  /*f140*/  IMAD.HI.U32 R54, R58, R51, RZ ;  /* 0x000000333a367227 */ /* 0x000fc800078e00ff */
[----:B------:R-:W-:Y:S01]  /*f150*/  @!P6 IMAD.IADD R41, R41, 0x1, -R61 ;  /* 0x000000012929e824 */ /* 0x000fe200078e0a3d */
[----:B--2---:R-:W-:Y:S01]  /*f160*/  ISETP.GE.AND P6, PT, R16, RZ, PT ;  /* 0x000000ff1000720c */ /* 0x004fe20003fc6270 */
[----:B------:R-:W-:Y:S01]  /*f170*/  IMAD.MOV R44, RZ, RZ, -R44 ;  /* 0x000000ffff2c7224 */ /* 0x000fe200078e0a2c */
[----:B------:R-:W2:Y:S01]  /*f180*/  LDL R16, [R1+0x653c] ;  /* 0x00653c0001107983 */ /* 0x000ea20000100800 */
[C---:B------:R-:W-:Y:S02]  /*f190*/  IMAD R43, R61.reuse, R43, R47 ;  /* 0x0000002b3d2b7224 */ /* 0x040fe400078e022f */
[----:B------:R-:W-:Y:S02]  /*f1a0*/  @!P5 IMAD.MOV R11, RZ, RZ, -R11 ;  /* 0x000000ffff0bd224 */ /* 0x000fe400078e0a0b */
[----:B------:R-:W-:Y:S02]  /*f1b0*/  IMAD.MOV R42, RZ, RZ, -R54 ;  /* 0x000000ffff2a7224 */ /* 0x000fe400078e0a36 */
[----:B------:R-:W-:-:S02]  /*f1c0*/  IMAD R44, R61, R44, R48 ;  /* 0x0000002c3d2c7224 */ /* 0x000fc400078e0230 */
[----:B------:R-:W-:Y:S02]  /*f1d0*/  IMAD R42, R61, R42, R51 ;  /* 0x0000002a3d2a7224 */ /* 0x000fe400078e0233 */
[----:B------:R-:W-:Y:S01]  /*f1e0*/  IMAD.HI.U32 R45, R58, R50, RZ ;  /* 0x000000323a2d7227 */ /* 0x000fe200078e00ff */
[----:B----4-:R-:W-:Y:S02]  /*f1f0*/  IABS R47, R17 ;  /* 0x00000011002f7213 */ /* 0x010fe40000000000 */
[----:B------:R-:W4:Y:S01]  /*f200*/  LDL R17, [R1+0x6540] ;  /* 0x0065400001117983 */ /* 0x000f220000100800 */
[----:B-----5:R-:W-:-:S03]  /*f210*/  IABS R48, R59 ;  /* 0x0000003b00307213 */ /* 0x020fc60000000000 */
[----:B------:R-:W5:Y:S01]  /*f220*/  LDL R59, [R1+0x6548] ;  /* 0x00654800013b7983 */ /* 0x000f620000100800 */
[----:B------:R-:W-:-:S03]  /*f230*/  IMAD.HI.U32 R51, R58, R47, RZ ;  /* 0x0000002f3a337227 */ /* 0x000fc600078e00ff */
[----:B------:R0:W-:Y:S01]  /*f240*/  STL [R1+0xb0], R11 ;  /* 0x0000b00b01007387 */ /* 0x0001e20000100800 */
[----:B------:R-:W-:Y:S02]  /*f250*/  IMAD.MOV R52, RZ, RZ, -R51 ;  /* 0x000000ffff347224 */ /* 0x000fe400078e0a33 */
[----:B0-----:R-:W-:-:S04]  /*f260*/  IMAD.MOV.U32 R11, RZ, RZ, R46 ;  /* 0x000000ffff0b7224 */ /* 0x001fc800078e002e */
[----:B------:R-:W-:Y:S02]  /*f270*/  @!P1 IMAD.MOV R11, RZ, RZ, -R11 ;  /* 0x000000ffff0b9224 */ /* 0x000fe400078e0a0b */
[----:B------:R-:W-:Y:S02]  /*f280*/  IMAD.MOV R46, RZ, RZ, -R45 ;  /* 0x000000ffff2e7224 */ /* 0x000fe400078e0a2d */
[----:B------:R-:W-:Y:S01]  /*f290*/  IMAD R45, R61, R52, R47 ;  /* 0x000000343d2d7224 */ /* 0x000fe200078e022f */
[----:B------:R0:W-:Y:S01]  /*f2a0*/  STL [R1+0xa8], R11 ;  /* 0x0000a80b01007387 */ /* 0x0001e20000100800 */
[----:B---3--:R-:W-:-:S03]  /*f2b0*/  IABS R52, R18 ;  /* 0x0000001200347213 */ /* 0x008fc60000000000 */
[----:B------:R-:W3:Y:S01]  /*f2c0*/  LDL R18, [R1+0x6550] ;  /* 0x0065500001127983 */ /* 0x000ee20000100800 */
[----:B------:R-:W-:-:S04]  /*f2d0*/  IMAD.HI.U32 R53, R58, R48, RZ ;  /* 0x000000303a357227 */ /* 0x000fc800078e00ff */
[----:B------:R-:W-:Y:S01]  /*f2e0*/  IMAD.MOV R51, RZ, RZ, -R53 ;  /* 0x000000ffff337224 */ /* 0x000fe200078e0a35 */
[----:B------:R-:W-:Y:S02]  /*f2f0*/  ISETP.GE.AND P1, PT, R14, RZ, PT ;  /* 0x000000ff0e00720c */ /* 0x000fe40003f26270 */
[----:B------:R-:W5:Y:S01]  /*f300*/  LDL R14, [R1+0x654c] ;  /* 0x00654c00010e7983 */ /* 0x000f620000100800 */
[C---:B------:R-:W-:Y:S02]  /*f310*/  IMAD R47, R61.reuse, R51, R48 ;  /* 0x000000333d2f7224 */ /* 0x040fe400078e0230 */
[----:B------:R-:W-:Y:S02]  /*f320*/  IMAD R46, R61, R46, R50 ;  /* 0x0000002e3d2e7224 */ /* 0x000fe400078e0232 */
[----:B0-----:R-:W-:-:S04]  /*f330*/  IMAD.MOV.U32 R11, RZ, RZ, R49 ;  /* 0x000000ffff0b7224 */ /* 0x001fc800078e0031 */
[----:B------:R-:W-:Y:S01]  /*f340*/  @!P0 IMAD.MOV R11, RZ, RZ, -R11 ;  /* 0x000000ffff0b8224 */ /* 0x000fe200078e0a0b */
[----:B------:R-:W-:Y:S02]  /*f350*/  IABS R48, R15 ;  /* 0x0000000f00307213 */ /* 0x000fe40000000000 */
[----:B------:R-:W5:Y:S03]  /*f360*/  LDL R15, [R1+0x6554] ;  /* 0x00655400010f7983 */ /* 0x000f660000100800 */
[----:B------:R-:W-:Y:S01]  /*f370*/  IMAD.HI.U32 R54, R58, R48, RZ ;  /* 0x000000303a367227 */ /* 0x000fe200078e00ff */
[----:B--2---:R-:W-:Y:S02]  /*f380*/  IABS R50, R16 ;  /* 0x0000001000327213 */ /* 0x004fe40000000000 */
[----:B------:R-:W2:Y:S01]  /*f390*/  LDL R16, [R1+0x6558] ;  /* 0x0065580001107983 */ /* 0x000ea20000100800 */
[----:B------:R-:W-:-:S02]  /*f3a0*/  IMAD.MOV R54, RZ, RZ, -R54 ;  /* 0x000000ffff367224 */ /* 0x000fc400078e0a36 */
[----:B------:R-:W-:-:S04]  /*f3b0*/  IMAD.HI.U32 R56, R58, R50, RZ ;  /* 0x000000323a387227 */ /* 0x000fc800078e00ff */
[----:B------:R-:W-:Y:S02]  /*f3c0*/  IMAD R48, R61, R54, R48 ;  /* 0x000000363d307224 */ /* 0x000fe400078e0230 */
[----:B------:R-:W-:-:S04]  /*f3d0*/  IMAD.MOV R57, RZ, RZ, -R56 ;  /* 0x000000ffff397224 */ /* 0x000fc800078e0a38 */
[----:B------:R-:W-:Y:S01]  /*f3e0*/  IMAD R49, R61, R57, R50 ;  /* 0x000000393d317224 */ /* 0x000fe200078e0232 */
[----:B----4-:R-:W-:Y:S02]  /*f3f0*/  IABS R51, R17 ;  /* 0x0000001100337213 */ /* 0x010fe40000000000 */
[----:B------:R-:W4:Y:S03]  /*f400*/  LDL.LU R17, [R1+0x11c] ;  /* 0x00011c0001117983 */ /* 0x000f260000300800 */
[----:B------:R-:W-:-:S04]  /*f410*/  IMAD.HI.U32 R54, R58, R51, RZ ;  /* 0x000000333a367227 */ /* 0x000fc800078e00ff */
[----:B------:R-:W-:Y:S01]  /*f420*/  IMAD.MOV R54, RZ, RZ, -R54 ;  /* 0x000000ffff367224 */ /* 0x000fe200078e0a36 */
[----:B------:R0:W-:Y:S03]  /*f430*/  STL [R1+0xa4], R11 ;  /* 0x0000a40b01007387 */ /* 0x0001e60000100800 */
[C---:B------:R-:W-:Y:S01]  /*f440*/  IMAD R50, R61.reuse, R54, R51 ;  /* 0x000000363d327224 */ /* 0x040fe200078e0233 */
[C---:B------:R-:W-:Y:S02]  /*f450*/  ISETP.GT.U32.AND P4, PT, R61.reuse, R38, PT ;  /* 0x000000263d00720c */ /* 0x040fe40003f84070 */
[----:B---3--:R-:W-:Y:S02]  /*f460*/  IABS R54, R18 ;  /* 0x0000001200367213 */ /* 0x008fe40000000000 */
[----:B------:R-:W3:Y:S09]  /*f470*/  LDL.LU R18, [R1+0x130] ;  /* 0x0001300001127983 */ /* 0x000ef20000300800 */
[----:B------:R-:W-:Y:S01]  /*f480*/  @!P4 IMAD.IADD R38, R38, 0x1, -R61 ;  /* 0x000000012626c824 */ /* 0x000fe200078e0a3d */
[----:B------:R-:W-:-:S02]  /*f490*/  ISETP.GT.U32.AND P4, PT, R61, R42, PT ;  /* 0x0000002a3d00720c */ /* 0x000fc40003f84070 */
[----:B------:R-:W-:Y:S01]  /*f4a0*/  ISETP.GT.U32.AND P3, PT, R61, R40, PT ;  /* 0x000000283d00720c */ /* 0x000fe20003f64070 */
[----:B------:R-:W-:Y:S01]  /*f4b0*/  IMAD.HI.U32 R55, R58, R52, RZ ;  /* 0x000000343a377227 */ /* 0x000fe200078e00ff */
[----:B-----5:R-:W-:Y:S01]  /*f4c0*/  IABS R53, R59 ;  /* 0x0000003b00357213 */ /* 0x020fe20000000000 */
[----:B------:R-:W5:Y:S08]  /*f4d0*/  LDL R12, [R1+0x655c] ;  /* 0x00655c00010c7983 */ /* 0x000f700000100800 */
[----:B------:R-:W-:-:S05]  /*f4e0*/  @!P4 IMAD.IADD R42, R42, 0x1, -R61 ;  /* 0x000000012a2ac824 */ /* 0x000fca00078e0a3d */
[C---:B------:R-:W-:Y:S01]  /*f4f0*/  ISETP.GT.U32.AND P4, PT, R61.reuse, R42, PT ;  /* 0x0000002a3d00720c */ /* 0x040fe20003f84070 */
[----:B------:R-:W-:Y:S01]  /*f500*/  @!P3 IMAD.IADD R40, R40, 0x1, -R61 ;  /* 0x000000012828b824 */ /* 0x000fe200078e0a3d */
[----:B------:R-:W-:-:S11]  /*f510*/  ISETP.GT.U32.AND P3, PT, R61, R43, PT ;  /* 0x0000002b3d00720c */ /* 0x000fd60003f64070 */
[--C-:B------:R-:W-:Y:S01]  /*f520*/  @!P4 IMAD.IADD R42, R42, 0x1, -R61.reuse ;  /* 0x000000012a2ac824 */ /* 0x100fe200078e0a3d */
[----:B------:R-:W-:Y:S01]  /*f530*/  ISETP.GT.U32.AND P4, PT, R61, R44, PT ;  /* 0x0000002c3d00720c */ /* 0x000fe20003f84070 */
[----:B------:R-:W-:-:S05]  /*f540*/  @!P3 IMAD.IADD R43, R43, 0x1, -R61 ;  /* 0x000000012b2bb824 */ /* 0x000fca00078e0a3d */
[----:B------:R-:W-:-:S07]  /*f550*/  ISETP.GT.U32.AND P3, PT, R61, R43, PT ;  /* 0x0000002b3d00720c */ /* 0x000fce0003f64070 */
[----:B------:R-:W-:-:S05]  /*f560*/  @!P4 IMAD.IADD R44, R44, 0x1, -R61 ;  /* 0x000000012c2cc824 */ /* 0x000fca00078e0a3d */
[----:B------:R-:W-:Y:S01]  /*f570*/  ISETP.GT.U32.AND P4, PT, R61, R44, PT ;  /* 0x0000002c3d00720c */ /* 0x000fe20003f84070 */
        /* <DEDUP_REMOVED lines=8> */
[----:B------:R-:W-:Y:S02]  /*f600*/  @!P3 IMAD.IADD R47, R47, 0x1, -R61 ;  /* 0x000000012f2fb824 */ /* 0x000fe400078e0a3d */
[----:B------:R-:W-:-:S03]  /*f610*/  IMAD.HI.U32 R59, R58, R53, RZ ;  /* 0x000000353a3b7227 */ /* 0x000fc600078e00ff */
[----:B------:R-:W-:Y:S01]  /*f620*/  ISETP.GT.U32.AND P0, PT, R61, R47, PT ;  /* 0x0000002f3d00720c */ /* 0x000fe20003f04070 */
[----:B------:R-:W-:Y:S02]  /*f630*/  IMAD.MOV R55, RZ, RZ, -R55 ;  /* 0x000000ffff377224 */ /* 0x000fe400078e0a37 */
[----:B------:R-:W-:-:S04]  /*f640*/  IMAD.MOV R56, RZ, RZ, -R59 ;  /* 0x000000ffff387224 */ /* 0x000fc800078e0a3b */
[----:B------:R-:W-:Y:S01]  /*f650*/  @!P4 IMAD.IADD R45, R45, 0x1, -R61 ;  /* 0x000000012d2dc824 */ /* 0x000fe200078e0a3d */
[C---:B------:R-:W-:Y:S01]  /*f660*/  ISETP.GT.U32.AND P4, PT, R61.reuse, R48, PT ;  /* 0x000000303d00720c */ /* 0x040fe20003f84070 */
[----:B------:R-:W-:Y:S01]  /*f670*/  IMAD R51, R61, R55, R52 ;  /* 0x000000373d337224 */ /* 0x000fe200078e0234 */
[----:B------:R-:W-:Y:S01]  /*f680*/  ISETP.GE.AND P5, PT, R13, RZ, PT ;  /* 0x000000ff0d00720c */ /* 0x000fe20003fa6270 */
[----:B------:R-:W-:Y:S01]  /*f690*/  IMAD R52, R61, R56, R53 ;  /* 0x000000383d347224 */ /* 0x000fe200078e0235 */
[----:B------:R-:W-:Y:S01]  /*f6a0*/  IABS R53, R14 ;  /* 0x0000000e00357213 */ /* 0x000fe20000000000 */
[----:B------:R-:W5:Y:S01]  /*f6b0*/  LDL R13, [R1+0x6560] ;  /* 0x00656000010d7983 */ /* 0x000f620000100800 */
[----:B------:R-:W-:-:S03]  /*f6c0*/  IABS R55, R15 ;  /* 0x0000000f00377213 */ /* 0x000fc60000000000 */
[----:B------:R-:W5:Y:S01]  /*f6d0*/  LDL R14, [R1+0x6564] ;  /* 0x00656400010e7983 */ /* 0x000f620000100800 */
[----:B--2---:R-:W-:Y:S01]  /*f6e0*/  IABS R56, R16 ;  /* 0x0000001000387213 */ /* 0x004fe20000000000 */
[--C-:B------:R-:W-:Y:S02]  /*f6f0*/  @!P0 IMAD.IADD R47, R47, 0x1, -R61.reuse ;  /* 0x000000012f2f8824 */ /* 0x100fe400078e0a3d */
[----:B------:R-:W2:Y:S01]  /*f700*/  LDL R15, [R1+0x6568] ;  /* 0x00656800010f7983 */ /* 0x000ea20000100800 */
[C---:B------:R-:W-:Y:S01]  /*f710*/  ISETP.GT.U32.AND P0, PT, R61.reuse, R50, PT ;  /* 0x000000323d00720c */ /* 0x040fe20003f04070 */
[----:B------:R-:W-:Y:S02]  /*f720*/  @!P4 IMAD.IADD R48, R48, 0x1, -R61 ;  /* 0x000000013030c824 */ /* 0x000fe400078e0a3d */
[----:B------:R-:W2:Y:S01]  /*f730*/  LDL R16, [R1+0x656c] ;  /* 0x00656c0001107983 */ /* 0x000ea20000100800 */
[----:B------:R-:W-:-:S09]  /*f740*/  ISETP.GT.U32.AND P4, PT, R61, R51, PT ;  /* 0x000000333d00720c */ /* 0x000fd20003f84070 */
[--C-:B------:R-:W-:Y:S01]  /*f750*/  @!P0 IMAD.IADD R50, R50, 0x1, -R61.reuse ;  /* 0x0000000132328824 */ /* 0x100fe200078e0a3d */
[----:B----4-:R-:W-:Y:S02]  /*f760*/  ISETP.GE.AND P0, PT, R17, RZ, PT ;  /* 0x000000ff1100720c */ /* 0x010fe40003f06270 */
[----:B------:R-:W4:Y:S01]  /*f770*/  LDL.LU R17, [R1+0x6710] ;  /* 0x0067100001117983 */ /* 0x000f220000300800 */
[----:B------:R-:W-:Y:S01]  /*f780*/  @!P4 IMAD.IADD R51, R51, 0x1, -R61 ;  /* 0x000000013333c824 */ /* 0x000fe200078e0a3d */
[----:B---3--:R-:W-:Y:S02]  /*f790*/  ISETP.GE.AND P4, PT, R18, RZ, PT ;  /* 0x000000ff1200720c */ /* 0x008fe40003f86270 */
[----:B------:R-:W3:Y:S01]  /*f7a0*/  LDL.LU R18, [R1+0x670c] ;  /* 0x00670c0001127983 */ /* 0x000ee20000300800 */
[----:B------:R-:W-:-:S04]  /*f7b0*/  IMAD.HI.U32 R57, R58, R53, RZ ;  /* 0x000000353a397227 */ /* 0x000fc800078e00ff */
[----:B------:R-:W-:-:S04]  /*f7c0*/  IMAD.HI.U32 R59, R58, R54, RZ ;  /* 0x000000363a3b7227 */ /* 0x000fc800078e00ff */
[----:B------:R-:W-:-:S04]  /*f7d0*/  IMAD.HI.U32 R60, R58, R55, RZ ;  /* 0x000000373a3c7227 */ /* 0x000fc800078e00ff */
[----:B------:R-:W-:Y:S02]  /*f7e0*/  IMAD.MOV R57, RZ, RZ, -R57 ;  /* 0x000000ffff397224 */ /* 0x000fe400078e0a39 */
[----:B0-----:R-:W-:-:S04]  /*f7f0*/  IMAD.HI.U32 R11, R58, R56, RZ ;  /* 0x000000383a0b7227 */ /* 0x001fc800078e00ff */
[----:B------:R-:W-:Y:S02]  /*f800*/  IMAD.MOV R59, RZ, RZ, -R59 ;  /* 0x000000ffff3b7224 */ /* 0x000fe400078e0a3b */
[----:B------:R-:W-:Y:S02]  /*f810*/  IMAD.MOV R60, RZ, RZ, -R60 ;  /* 0x000000ffff3c7224 */ /* 0x000fe400078e0a3c */
[C---:B------:R-:W-:Y:S01]  /*f820*/  IMAD R53, R61.reuse, R57, R53 ;  /* 0x000000393d357224 */ /* 0x040fe200078e0235 */
[----:B-----5:R-:W-:Y:S01]  /*f830*/  IABS R57, R12 ;  /* 0x0000000c00397213 */ /* 0x020fe20000000000 */
[----:B------:R-:W-:Y:S02]  /*f840*/  IMAD.MOV R11, RZ, RZ, -R11 ;  /* 0x000000ffff0b7224 */ /* 0x000fe400078e0a0b */
[C---:B------:R-:W-:Y:S02]  /*f850*/  IMAD R54, R61.reuse, R59, R54 ;  /* 0x0000003b3d367224 */ /* 0x040fe400078e0236 */
[----:B------:R-:W-:-:S02]  /*f860*/  IMAD R55, R61, R60, R55 ;  /* 0x0000003c3d377224 */ /* 0x000fc400078e0237 */
[----:B------:R-:W-:Y:S02]  /*f870*/  IMAD R56, R61, R11, R56 ;  /* 0x0000000b3d387224 */ /* 0x000fe400078e0238 */
[----:B------:R-:W-:-:S04]  /*f880*/  IMAD.HI.U32 R12, R58, R57, RZ ;  /* 0x000000393a0c7227 */ /* 0x000fc800078e00ff */
[----:B------:R-:W-:-:S04]  /*f890*/  IMAD.MOV R12, RZ, RZ, -R12 ;  /* 0x000000ffff0c7224 */ /* 0x000fc800078e0a0c */
[----:B------:R-:W-:Y:S01]  /*f8a0*/  IMAD R57, R61, R12, R57 ;  /* 0x0000000c3d397224 */ /* 0x000fe200078e0239 */
[----:B------:R-:W-:Y:S02]  /*f8b0*/  IABS R59, R13 ;  /* 0x0000000d003b7213 */ /* 0x000fe40000000000 */
[----:B------:R-:W-:-:S03]  /*f8c0*/  IABS R60, R14 ;  /* 0x0000000e003c7213 */ /* 0x000fc60000000000 */
[C---:B------:R-:W-:Y:S01]  /*f8d0*/  IMAD.HI.U32 R13, R58.reuse, R59, RZ ;  /* 0x0000003b3a0d7227 */ /* 0x040fe200078e00ff */
[----:B--2---:R-:W-:Y:S02]  /*f8e0*/  IABS R11, R15 ;  /* 0x0000000f000b7213 */ /* 0x004fe40000000000 */
[----:B------:R-:W-:Y:S01]  /*f8f0*/  IABS R14, R16 ;  /* 0x00000010000e7213 */ /* 0x000fe20000000000 */
[----:B------:R-:W-:-:S04]  /*f900*/  IMAD.HI.U32 R16, R58, R60, RZ ;  /* 0x0000003c3a107227 */ /* 0x000fc800078e00ff */
[----:B------:R-:W-:Y:S02]  /*f910*/  IMAD.MOV.U32 R15, RZ, RZ, R11 ;  /* 0x000000ffff0f7224 */ /* 0x000fe400078e000b */
[----:B------:R-:W-:Y:S02]  /*f920*/  IMAD.MOV R13, RZ, RZ, -R13 ;  /* 0x000000ffff0d7224 */ /* 0x000fe400078e0a0d */
[----:B------:R-:W-:Y:S02]  /*f930*/  IMAD.MOV R16, RZ, RZ, -R16 ;  /* 0x000000ffff107224 */ /* 0x000fe400078e0a10 */
[----:B------:R-:W-:-:S04]  /*f940*/  IMAD.HI.U32 R11, R58, R15, RZ ;  /* 0x0000000f3a0b7227 */ /* 0x000fc800078e00ff */
[----:B------:R-:W-:-:S04]  /*f950*/  IMAD.HI.U32 R12, R58, R14, RZ ;  /* 0x0000000e3a0c7227 */ /* 0x000fc800078e00ff */
[C---:B------:R-:W-:Y:S02]  /*f960*/  IMAD R58, R61.reuse, R13, R59 ;  /* 0x0000000d3d3a7224 */ /* 0x040fe400078e023b */
[----:B------:R-:W2:Y:S01]  /*f970*/  LDL.LU R13, [R1+0x6708] ;  /* 0x00670800010d7983 */ /* 0x000ea20000300800 */
[C---:B------:R-:W-:Y:S02]  /*f980*/  IMAD R59, R61.reuse, R16, R60 ;  /* 0x000000103d3b7224 */ /* 0x040fe400078e023c */
[----:B------:R-:W-:Y:S01]  /*f990*/  IMAD.MOV R11, RZ, RZ, -R11 ;  /* 0x000000ffff0b7224 */ /* 0x000fe200078e0a0b */
[----:B------:R-:W5:Y:S03]  /*f9a0*/  LDL.LU R16, [R1+0x6704] ;  /* 0x0067040001107983 */ /* 0x000f660000300800 */
[----:B------:R-:W-:Y:S02]  /*f9b0*/  IMAD R60, R61, R11, R15 ;  /* 0x0000000b3d3c7224 */ /* 0x000fe400078e020f */
[----:B------:R-:W2:Y:S01]  /*f9c0*/  LDL.LU R15, [R1+0x6700] ;  /* 0x00670000010f7983 */ /* 0x000ea20000300800 */
[----:B---3--:R-:W-:-:S02]  /*f9d0*/  IMAD.MOV.U32 R11, RZ, RZ, R18 ;  /* 0x000000ffff0b7224 */ /* 0x008fc400078e0012 */
[----:B------:R-:W-:Y:S02]  /*f9e0*/  IMAD.MOV R18, RZ, RZ, -R12 ;  /* 0x000000ffff127224 */ /* 0x000fe400078e0a0c */
[----:B----4-:R-:W-:Y:S02]  /*f9f0*/  IMAD.MOV.U32 R12, RZ, RZ, R17 ;  /* 0x000000ffff0c7224 */ /* 0x010fe400078e0011 */
[----:B------:R-:W-:Y:S02]  /*fa00*/  IMAD.MOV.U32 R17, RZ, RZ, R14 ;  /* 0x000000ffff117224 */ /* 0x000fe400078e000e */
[----:B------:R-:W3:Y:S01]  /*fa10*/  LDL.LU R14, [R1+0x66fc] ;  /* 0x0066fc00010e7983 */ /* 0x000ee20000300800 */
[----:B------:R-:W-:Y:S02]  /*fa20*/  @!P2 IMAD.MOV R11, RZ, RZ, -R11 ;  /* 0x000000ffff0ba224 */ /* 0x000fe400078e0a0b */
[----:B------:R-:W-:-:S03]  /*fa30*/  @!P6 IMAD.MOV R12, RZ, RZ, -R12 ;  /* 0x000000ffff0ce224 */ /* 0x000fc600078e0a0c */
[----:B------:R-:W-:Y:S04]  /*fa40*/  STL [R1+0xa0], R11 ;  /* 0x0000a00b01007387 */ /* 0x000fe80000100800 */
[----:B------:R0:W-:Y:S04]  /*fa50*/  STL [R1+0x9c], R12 ;  /* 0x00009c0c01007387 */ /* 0x0001e80000100800 */
[----:B0-----:R-:W4:Y:S01]  /*fa60*/  LDL.LU R12, [R1+0x134] ;  /* 0x00013400010c7983 */ /* 0x001f220000300800 */
[----:B-----5:R-:W-:-:S04]  /*fa70*/  IMAD.MOV.U32 R11, RZ, RZ, R16 ;  /* 0x000000ffff0b7224 */ /* 0x020fc800078e0010 */
[----:B------:R-:W-:Y:S02]  /*fa80*/  @!P5 IMAD.MOV R11, RZ, RZ, -R11 ;  /* 0x000000ffff0bd224 */ /* 0x000fe400078e0a0b */
[----:B------:R-:W-:-:S03]  /*fa90*/  IMAD.MOV.U32 R16, RZ, RZ, R17 ;  /* 0x000000ffff107224 */ /* 0x000fc600078e0011 */
[----:B------:R3:W-:Y:S01]  /*faa0*/  STL [R1+0x98], R11 ;  /* 0x0000980b01007387 */ /* 0x0007e20000100800 */
[----:B--2---:R-:W-:Y:S02]  /*fab0*/  @!P1 IMAD.MOV R15, RZ, RZ, -R15 ;  /* 0x000000ffff0f9224 */ /* 0x004fe400078e0a0f */
[----:B------:R-:W-:Y:S02]  /*fac0*/  IMAD.MOV.U32 R17, RZ, RZ, R13 ;  /* 0x000000ffff117224 */ /* 0x000fe400078e000d */
[----:B------:R-:W-:Y:S02]  /*fad0*/  IMAD.MOV.U32 R13, RZ, RZ, R16 ;  /* 0x000000ffff0d7224 */ /* 0x000fe400078e0010 */
[----:B------:R-:W-:Y:S02]  /*fae0*/  @!P4 IMAD.MOV R17, RZ, RZ, -R17 ;  /* 0x000000ffff11c224 */ /* 0x000fe400078e0a11 */
[----:B------:R-:W-:Y:S02]  /*faf0*/  IMAD R13, R61, R18, R13 ;  /* 0x000000123d0d7224 */ /* 0x000fe400078e020d */
[----:B---3--:R-:W-:-:S02]  /*fb00*/  IMAD.MOV.U32 R11, RZ, RZ, R14 ;  /* 0x000000ffff0b7224 */ /* 0x008fc400078e000e */
[----:B------:R-:W2:Y:S02]  /*fb10*/  LDL.LU R14, [R1+0x13c] ;  /* 0x00013c00010e7983 */ /* 0x000ea40000300800 */
[----:B------:R-:W-:Y:S02]  /*fb20*/  @!P0 IMAD.MOV R11, RZ, RZ, -R11 ;  /* 0x000000ffff0b8224 */ /* 0x000fe400078e0a0b */
[----:B------:R0:W-:Y:S04]  /*fb30*/  STL [R1+0x94], R15 ;  /* 0x0000940f01007387 */ /* 0x0001e80000100800 */
[----:B0-----:R-:W3:Y:S04]  /*fb40*/  LDL.LU R15, [R1+0x140] ;  /* 0x00014000010f7983 */ /* 0x001ee80000300800 */
[----:B------:R-:W5:Y:S04]  /*fb50*/  LDL.LU R16, [R1+0x144] ;  /* 0x0001440001107983 */ /* 0x000f680000300800 */
[----:B------:R0:W-:Y:S04]  /*fb60*/  STL [R1+0x90], R11 ;  /* 0x0000900b01007387 */ /* 0x0001e80000100800 */
[----:B0-----:R-:W2:Y:S04]  /*fb70*/  LDL.LU R11, [R1+0x66f8] ;  /* 0x0066f800010b7983 */ /* 0x001ea80000300800 */
[----:B------:R0:W-:Y:S04]  /*fb80*/  STL [R1+0x8c], R17 ;  /* 0x00008c1101007387 */ /* 0x0001e80000100800 */
[----:B0-----:R-:W3:Y:S04]  /*fb90*/  LDL.LU R17, [R1+0x148] ;  /* 0x0001480001117983 */ /* 0x001ee80000300800 */
[----:B------:R-:W2:Y:S01]  /*fba0*/  LDL.LU R18, [R1+0x138] ;  /* 0x0001380001127983 */ /* 0x000ea20000300800 */
[----:B------:R-:W-:-:S13]  /*fbb0*/  ISETP.GT.U32.AND P3, PT, R61, R46, PT ;  /* 0x0000002e3d00720c */ /* 0x000fda0003f64070 */
        /* <DEDUP_REMOVED lines=9> */
[--C-:B------:R-:W-:Y:S01]  /*fc50*/  @!P2 IMAD.IADD R55, R55, 0x1, -R61.reuse ;  /* 0x000000013737a824 */ /* 0x100fe200078e0a3d */
[----:B----4-:R-:W-:Y:S02]  /*fc60*/  ISETP.GE.AND P2, PT, R12, RZ, PT ;  /* 0x000000ff0c00720c */ /* 0x010fe40003f46270 */
[----:B------:R-:W4:Y:S09]  /*fc70*/  LDL.LU R12, [R1+0x66f4] ;  /* 0x0066f400010c7983 */ /* 0x000f320000300800 */
[----:B------:R-:W-:Y:S01]  /*fc80*/  @!P3 IMAD.IADD R53, R53, 0x1, -R61 ;  /* 0x000000013535b824 */ /* 0x000fe200078e0a3d */
[----:B------:R-:W-:-:S02]  /*fc90*/  ISETP.GT.U32.AND P3, PT, R61, R54, PT ;  /* 0x000000363d00720c */ /* 0x000fc40003f64070 */
[----:B------:R-:W-:-:S11]  /*fca0*/  ISETP.GT.U32.AND P0, PT, R61, R52, PT ;  /* 0x000000343d00720c */ /* 0x000fd60003f04070 */
[--C-:B------:R-:W-:Y:S01]  /*fcb0*/  @!P3 IMAD.IADD R54, R54, 0x1, -R61.reuse ;  /* 0x000000013636b824 */ /* 0x100fe200078e0a3d */
[C---:B------:R-:W-:Y:S01]  /*fcc0*/  ISETP.GT.U32.AND P3, PT, R61.reuse, R49, PT ;  /* 0x000000313d00720c */ /* 0x040fe20003f64070 */
[----:B------:R-:W-:Y:S01]  /*fcd0*/  @!P0 IMAD.IADD R52, R52, 0x1, -R61 ;  /* 0x0000000134348824 */ /* 0x000fe200078e0a3d */
[----:B------:R-:W-:-:S11]  /*fce0*/  ISETP.GT.U32.AND P0, PT, R61, R59, PT ;  /* 0x0000003b3d00720c */ /* 0x000fd60003f04070 */
[--C-:B------:R-:W-:Y:S01]  /*fcf0*/  @!P3 IMAD.IADD R49, R49, 0x1, -R61.reuse ;  /* 0x000000013131b824 */ /* 0x100fe200078e0a3d */
[----:B------:R-:W-:Y:S01]  /*fd00*/  ISETP.GT.U32.AND P3, PT, R61, R56, PT ;  /* 0x000000383d00720c */ /* 0x000fe20003f64070 */
[----:B------:R-:W-:-:S12]  /*fd10*/  @!P0 IMAD.IADD R59, R59, 0x1, -R61 ;  /* 0x000000013b3b8824 */ /* 0x000fd800078e0a3d */
[----:B------:R-:W-:Y:S01]  /*fd20*/  @!P3 IMAD.IADD R56, R56, 0x1, -R61 ;  /* 0x000000013838b824 */ /* 0x000fe200078e0a3d */
[----:B-----5:R-:W-:Y:S02]  /*fd30*/  ISETP.GE.AND P0, PT, R16, RZ, PT ;  /* 0x000000ff1000720c */ /* 0x020fe40003f06270 */
[----:B------:R-:W5:Y:S01]  /*fd40*/  LDL.LU R16, [R1+0x150] ;  /* 0x0001500001107983 */ /* 0x000f620000300800 */
[----:B--2---:R-:W-:-:S03]  /*fd50*/  ISETP.GE.AND P3, PT, R18, RZ, PT ;  /* 0x000000ff1200720c */ /* 0x004fc60003f66270 */
[----:B------:R-:W2:Y:S01]  /*fd60*/  LDL.LU R18, [R1+0x154] ;  /* 0x0001540001127983 */ /* 0x000ea20000300800 */
        /* <DEDUP_REMOVED lines=8> */
[----:B------:R-:W-:Y:S01]  /*fdf0*/  ISETP.GT.U32.AND P1, PT, R61, R58, PT ;  /* 0x0000003a3d00720c */ /* 0x000fe20003f24070 */
[----:B------:R-:W-:-:S08]  /*fe00*/  @!P3 IMAD.MOV R11, RZ, RZ, -R11 ;  /* 0x000000ffff0bb224 */ /* 0x000fd000078e0a0b */
[--C-:B------:R-:W-:Y:S01]  /*fe10*/  @!P4 IMAD.IADD R60, R60, 0x1, -R61.reuse ;  /* 0x000000013c3cc824 */ /* 0x100fe200078e0a3d */
[----:B---3--:R-:W-:Y:S02]  /*fe20*/  ISETP.GE.AND P4, PT, R17, RZ, PT ;  /* 0x000000ff1100720c */ /* 0x008fe40003f86270 */
[----:B------:R-:W3:Y:S01]  /*fe30*/  LDL.LU R17, [R1+0x198] ;  /* 0x0001980001117983 */ /* 0x000ee20000300800 */
[----:B------:R-:W-:Y:S01]  /*fe40*/  @!P5 IMAD.IADD R57, R57, 0x1, -R61 ;  /* 0x000000013939d824 */ /* 0x000fe200078e0a3d */
[----:B------:R-:W-:Y:S01]  /*fe50*/  ISETP.GE.AND P5, PT, R14, RZ, PT ;  /* 0x000000ff0e00720c */ /* 0x000fe20003fa6270 */
[----:B------:R-:W-:Y:S02]  /*fe60*/  IMAD.MOV.U32 R14, RZ, RZ, R9 ;  /* 0x000000ffff0e7224 */ /* 0x000fe400078e0009 */
[----:B----4-:R-:W-:-:S05]  /*fe70*/  @!P2 IMAD.MOV R12, RZ, RZ, -R12 ;  /* 0x000000ffff0ca224 */ /* 0x010fca00078e0a0c */
[----:B------:R0:W-:Y:S01]  /*fe80*/  STL [R1+0x88], R12 ;  /* 0x0000880c01007387 */ /* 0x0001e20000100800 */
[----:B------:R-:W-:Y:S01]  /*fe90*/  @!P1 IMAD.IADD R58, R58, 0x1, -R61 ;  /* 0x000000013a3a9824 */ /* 0x000fe200078e0a3d */
[----:B------:R-:W-:Y:S01]  /*fea0*/  ISETP.GE.AND P1, PT, R15, RZ, PT ;  /* 0x000000ff0f00720c */ /* 0x000fe20003f26270 */
[----:B0-----:R-:W-:Y:S02]  /*feb0*/  IMAD.MOV.U32 R12, RZ, RZ, R10 ;  /* 0x000000ffff0c7224 */ /* 0x001fe400078e000a */
[----:B------:R-:W4:Y:S04]  /*fec0*/  LDL.LU R10, [R1+0x158] ;  /* 0x00015800010a7983 */ /* 0x000f280000300800 */
[----:B------:R0:W-:Y:S04]  /*fed0*/  STL [R1+0x84], R11 ;  /* 0x0000840b01007387 */ /* 0x0001e80000100800 */
[----:B0-----:R-:W4:Y:S04]  /*fee0*/  LDL.LU R11, [R1+0x19c] ;  /* 0x00019c00010b7983 */ /* 0x001f280000300800 */
[----:B------:R-:W4:Y:S01]  /*fef0*/  LDL.LU R9, [R1+0x14c] ;  /* 0x00014c0001097983 */ /* 0x000f220000300800 */
[C---:B------:R-:W-:Y:S01]  /*ff00*/  ISETP.GT.U32.AND P3, PT, R61.reuse, R56, PT ;  /* 0x000000383d00720c */ /* 0x040fe20003f64070 */
[----:B------:R-:W-:Y:S01]  /*ff10*/  @!P5 IMAD.MOV R12, RZ, RZ, -R12 ;  /* 0x000000ffff0cd224 */ /* 0x000fe200078e0a0c */
[----:B------:R-:W-:Y:S01]  /*ff20*/  ISETP.GT.U32.AND P5, PT, R61, R57, PT ;  /* 0x000000393d00720c */ /* 0x000fe20003fa4070 */
[----:B------:R-:W-:-:S02]  /*ff30*/  @!P1 IMAD.MOV R14, RZ, RZ, -R14 ;  /* 0x000000ffff0e9224 */ /* 0x000fc400078e0a0e */
[----:B------:R-:W-:Y:S01]  /*ff40*/  @!P0 IMAD.MOV R8, RZ, RZ, -R8 ;  /* 0x000000ffff088224 */ /* 0x000fe200078e0a08 */
[----:B------:R0:W-:Y:S01]  /*ff50*/  STL [R1+0x80], R12 ;  /* 0x0000800c01007387 */ /* 0x0001e20000100800 */
[----:B------:R-:W-:-:S03]  /*ff60*/  @!P4 IMAD.MOV R7, RZ, RZ, -R7 ;  /* 0x000000ffff07c224 */ /* 0x000fc600078e0a07 */
[----:B0-----:R-:W4:Y:S03]  /*ff70*/  LDL.LU R12, [R1+0xac] ;  /* 0x0000ac00010c7983 */ /* 0x001f260000300800 */
[--C-:B------:R-:W-:Y:S01]  /*ff80*/  @!P3 IMAD.IADD R56, R56, 0x1, -R61.reuse ;  /* 0x000000013838b824 */ /* 0x100fe200078e0a3d */
[----:B------:R0:W-:Y:S01]  /*ff90*/  STL [R1+0x7c], R14 ;  /* 0x00007c0e01007387 */ /* 0x0001e20000100800 */
[----:B------:R-:W-:-:S03]  /*ffa0*/  @!P5 IMAD.IADD R57, R57, 0x1, -R61 ;  /* 0x000000013939d824 */ /* 0x000fc600078e0a3d */
[----:B0-----:R-:W4:Y:S04]  /*ffb0*/  LDL R14, [R1+0x6468] ;  /* 0x00646800010e7983 */ /* 0x001f280000100800 */
[----:B------:R-:W-:Y:S04]  /*ffc0*/  STL [R1+0x78], R8 ;  /* 0x0000780801007387 */ /* 0x000fe80000100800 */
[----:B------:R-:W4:Y:S04]  /*ffd0*/  LDL R15, [R1+0x646c] ;  /* 0x00646c00010f7983 */ /* 0x000f280000100800 */
[----:B------:R0:W-:Y:S01]  /*ffe0*/  STL [R1+0x74], R7 ;  /* 0x0000740701007387 */ /* 0x0001e20000100800 */
[----:B-----5:R-:W-:-:S03]  /*fff0*/  ISETP.GE.AND P3, PT, R16, RZ, PT ;  /* 0x000000ff1000720c */ /* 0x020fc60003f66270 */
[----:B------:R-:W5:Y:S01]  /*10000*/  LDL R16, [R1+0x6470] ;  /* 0x0064700001107983 */ /* 0x000f620000100800 */
[----:B--2---:R-:W-:-:S03]  /*10010*/  ISETP.GE.AND P5, PT, R18, RZ, PT ;  /* 0x000000ff1200720c */ /* 0x004fc60003fa6270 */
[----:B------:R-:W2:Y:S01]  /*10020*/  LDL R18, [R1+0x6474] ;  /* 0x0064740001127983 */ /* 0x000ea20000100800 */
[C---:B------:R-:W-:Y:S02]  /*10030*/  ISETP.GT.U32.AND P2, PT, R61.reuse, R55, PT ;  /* 0x000000373d00720c */ /* 0x040fe40003f44070 */
[C---:B------:R-:W-:Y:S02]  /*10040*/  ISETP.GT.U32.AND P1, PT, R61.reuse, R58, PT ;  /* 0x0000003a3d00720c */ /* 0x040fe40003f24070 */
[C---:B------:R-:W-:Y:S02]  /*10050*/  ISETP.GT.U32.AND P0, PT, R61.reuse, R59, PT ;  /* 0x0000003b3d00720c */ /* 0x040fe40003f04070 */
[----:B------:R-:W-:-:S07]  /*10060*/  ISETP.GT.U32.AND P4, PT, R61, R60, PT ;  /* 0x0000003c3d00720c */ /* 0x000fce0003f84070 */
[--C-:B------:R-:W-:Y:S02]  /*10070*/  @!P2 IMAD.IADD R55, R55, 0x1, -R61.reuse ;  /* 0x000000013737a824 */ /* 0x100fe400078e0a3d */
[--C-:B------:R-:W-:Y:S02]  /*10080*/  @!P1 IMAD.IADD R58, R58, 0x1, -R61.reuse ;  /* 0x000000013a3a9824 */ /* 0x100fe400078e0a3d */
[--C-:B------:R-:W-:Y:S02]  /*10090*/  @!P0 IMAD.IADD R59, R59, 0x1, -R61.reuse ;  /* 0x000000013b3b8824 */ /* 0x100fe400078e0a3d */
[----:B0-----:R-:W-:Y:S02]  /*100a0*/  IMAD.MOV.U32 R7, RZ, RZ, R6 ;  /* 0x000000ffff077224 */ /* 0x001fe400078e0006 */
[----:B------:R-:W-:Y:S02]  /*100b0*/  @!P4 IMAD.IADD R60, R60, 0x1, -R61 ;  /* 0x000000013c3cc824 */ /* 0x000fe400078e0a3d */
[----:B------:R-:W-:Y:S01]  /*100c0*/  IMAD.MOV.U32 R6, RZ, RZ, R5 ;  /* 0x000000ffff067224 */ /* 0x000fe200078e0005 */
[----:B---3--:R-:W-:-:S03]  /*100d0*/  ISETP.GE.AND P0, PT, R17, RZ, PT ;  /* 0x000000ff1100720c */ /* 0x008fc60003f06270 */
[----:B------:R-:W-:Y:S01]  /*100e0*/  @!P3 IMAD.MOV R6, RZ, RZ, -R6 ;  /* 0x000000ffff06b224 */ /* 0x000fe200078e0a06 */
[----:B------:R-:W3:Y:S01]  /*100f0*/  LDL R17, [R1+0x647c] ;  /* 0x00647c0001117983 */ /* 0x000ee20000100800 */
[----:B------:R-:W-:-:S08]  /*10100*/  @!P5 IMAD.MOV R4, RZ, RZ, -R4 ;  /* 0x000000ffff04d224 */ /* 0x000fd000078e0a04 */
[----:B------:R-:W-:Y:S01]  /*10110*/  @!P0 IMAD.MOV R2, RZ, RZ, -R2 ;  /* 0x000000ffff028224 */ /* 0x000fe200078e0a02 */
[----:B----4-:R-:W-:Y:S02]  /*10120*/  ISETP.GE.AND P1, PT, R10, RZ, PT ;  /* 0x000000ff0a00720c */ /* 0x010fe40003f26270 */
[----:B------:R-:W-:Y:S02]  /*10130*/  ISETP.GE.AND P2, PT, R9, RZ, PT ;  /* 0x000000ff0900720c */ /* 0x000fe40003f46270 */
[----:B------:R-:W-:Y:S01]  /*10140*/  ISETP.GE.AND P4, PT, R11, RZ, PT ;  /* 0x000000ff0b00720c */ /* 0x000fe20003f86270 */
[----:B------:R-:W4:Y:S08]  /*10150*/  LDL R9, [R1+0x6478] ;  /* 0x0064780001097983 */ /* 0x000f300000100800 */
[----:B------:R-:W-:Y:S01]  /*10160*/  @!P1 IMAD.MOV R3, RZ, RZ, -R3 ;  /* 0x000000ffff039224 */ /* 0x000fe200078e0a03 */
[----:B------:R-:W4:Y:S01]  /*10170*/  LDL R11, [R1+0x6480] ;  /* 0x00648000010b7983 */ /* 0x000f220000100800 */
[----:B------:R-:W-:Y:S01]  /*10180*/  @!P2 IMAD.MOV R7, RZ, RZ, -R7 ;  /* 0x000000ffff07a224 */ /* 0x000fe200078e0a07 */
[----:B------:R-:W-:-:S02]  /*10190*/  ISETP.NE.AND P2, PT, R12, RZ, PT ;  /* 0x000000ff0c00720c */ /* 0x000fc40003f45270 */
[----:B------:R-:W-:Y:S02]  /*101a0*/  LOP3.LUT R5, RZ, R12, RZ, 0x33, !PT ;  /* 0x0000000cff057212 */ /* 0x000fe400078e33ff */
[----:B------:R-:W4:Y:S04]  /*101b0*/  LDL R12, [R1+0x6484] ;  /* 0x00648400010c7983 */ /* 0x000f280000100800 */
[----:B------:R-:W-:Y:S04]  /*101c0*/  STL [R1+0x70], R7 ;  /* 0x0000700701007387 */ /* 0x000fe80000100800 */
[----:B------:R-:W4:Y:S01]  /*101d0*/  LDL R10, [R1+0x6488] ;  /* 0x00648800010a7983 */ /* 0x000f220000100800 */
[----:B------:R-:W-:-:S03]  /*101e0*/  ISETP.GE.AND P3, PT, R14, RZ, PT ;  /* 0x000000ff0e00720c */ /* 0x000fc60003f66270 */
[----:B------:R-:W-:Y:S01]  /*101f0*/  STL [R1+0x6c], R6 ;  /* 0x00006c0601007387 */ /* 0x000fe20000100800 */
[----:B------:R-:W-:-:S03]  /*10200*/  @!P4 IMAD.MOV R0, RZ, RZ, -R0 ;  /* 0x000000ffff00c224 */ /* 0x000fc600078e0a00 */
[----:B------:R-:W4:Y:S01]  /*10210*/  LDL R14, [R1+0x648c] ;  /* 0x00648c00010e7983 */ /* 0x000f220000100800 */
[----:B------:R-:W-:-:S03]  /*10220*/  ISETP.GE.AND P5, PT, R15, RZ, PT ;  /* 0x000000ff0f00720c */ /* 0x000fc60003fa6270 */
[----:B------:R-:W-:Y:S04]  /*10230*/  STL [R1+0x68], R4 ;  /* 0x0000680401007387 */ /* 0x000fe80000100800 */
[----:B------:R-:W4:Y:S04]  /*10240*/  LDL R15, [R1+0x6490] ;  /* 0x00649000010f7983 */ /* 0x000f280000100800 */
[----:B------:R-:W-:Y:S01]  /*10250*/  STL [R1+0x64], R3 ;  /* 0x0000640301007387 */ /* 0x000fe20000100800 */
[----:B-----5:R-:W-:-:S03]  /*10260*/  ISETP.GE.AND P1, PT, R16, RZ, PT ;  /* 0x000000ff1000720c */ /* 0x020fc60003f26270 */
[----:B------:R-:W5:Y:S04]  /*10270*/  LDL R16, [R1+0x6494] ;  /* 0x0064940001107983 */ /* 0x000f680000100800 */
[----:B------:R0:W-:Y:S04]  /*10280*/  STL [R1+0x60], R2 ;  /* 0x0000600201007387 */ /* 0x0001e80000100800 */
[----:B0-----:R-:W3:Y:S01]  /*10290*/  LDL.LU R2, [R1+0x58] ;  /* 0x0000580001027983 */ /* 0x001ee20000300800 */
[----:B--2---:R-:W-:-:S03]  /*102a0*/  ISETP.GE.AND P0, PT, R18, RZ, PT ;  /* 0x000000ff1200720c */ /* 0x004fc60003f06270 */
[----:B------:R-:W2:Y:S04]  /*102b0*/  LDL R18, [R1+0x6498] ;  /* 0x0064980001127983 */ /* 0x000ea80000100800 */
[----:B------:R0:W-:Y:S04]  /*102c0*/  STL [R1+0x5c], R0 ;  /* 0x00005c0001007387 */ /* 0x0001e80000100800 */
[----:B0-----:R-:W4:Y:S01]  /*102d0*/  LDL.LU R0, [R1+0x54] ;  /* 0x0000540001007983 */ /* 0x001f220000300800 */
[----:B---3--:R-:W-:Y:S01]  /*102e0*/  @!P3 IMAD.MOV R2, RZ, RZ, -R2 ;  /* 0x000000ffff02b224 */ /* 0x008fe200078e0a02 */
[----:B------:R-:W-:-:S02]  /*102f0*/  ISETP.GE.AND P3, PT, R17, RZ, PT ;  /* 0x000000ff1100720c */ /* 0x000fc40003f66270 */
[----:B------:R-:W3:Y:S04]  /*10300*/  LDL R17, [R1+0x649c] ;  /* 0x00649c0001117983 */ /* 0x000ee80000100800 */
[----:B------:R0:W-:Y:S04]  /*10310*/  STL [R1+0x58], R2 ;  /* 0x0000580201007387 */ /* 0x0001e80000100800 */
[----:B0-----:R-:W5:Y:S01]  /*10320*/  LDL.LU R2, [R1+0x50] ;  /* 0x0000500001027983 */ /* 0x001f620000300800 */
[----:B----4-:R-:W-:-:S05]  /*10330*/  @!P5 IMAD.MOV R0, RZ, RZ, -R0 ;  /* 0x000000ffff00d224 */ /* 0x010fca00078e0a00 */
[----:B------:R0:W-:Y:S04]  /*10340*/  STL [R1+0x54], R0 ;  /* 0x0000540001007387 */ /* 0x0001e80000100800 */
[----:B0-----:R-:W4:Y:S01]  /*10350*/  LDL.LU R0, [R1+0x4c] ;  /* 0x00004c0001007983 */ /* 0x001f220000300800 */
[----:B------:R-:W-:-:S03]  /*10360*/  ISETP.GE.AND P5, PT, R11, RZ, PT ;  /* 0x000000ff0b00720c */ /* 0x000fc60003fa6270 */
[----:B------:R-:W3:Y:S01]  /*10370*/  LDL R11, [R1+0x64a0] ;  /* 0x0064a000010b7983 */ /* 0x000ee20000100800 */
[----:B-----5:R-:W-:Y:S01]  /*10380*/  @!P1 IMAD.MOV R2, RZ, RZ, -R2 ;  /* 0x000000ffff029224 */ /* 0x020fe200078e0a02 */
[----:B------:R-:W-:-:S04]  /*10390*/  ISETP.GE.AND P1, PT, R12, RZ, PT ;  /* 0x000000ff0c00720c */ /* 0x000fc80003f26270 */
[----:B------:R0:W-:Y:S04]  /*103a0*/  STL [R1+0x50], R2 ;  /* 0x0000500201007387 */ /* 0x0001e80000100800 */
[----:B0-----:R-:W5:Y:S04]  /*103b0*/  LDL.LU R2, [R1+0x48] ;  /* 0x0000480001027983 */ /* 0x001f680000300800 */
[----:B------:R-:W3:Y:S01]  /*103c0*/  LDL R12, [R1+0x64a4] ;  /* 0x0064a400010c7983 */ /* 0x000ee20000100800 */
[----:B----4-:R-:W-:-:S05]  /*103d0*/  @!P0 IMAD.MOV R0, RZ, RZ, -R0 ;  /* 0x000000ffff008224 */ /* 0x010fca00078e0a00 */
[----:B------:R0:W-:Y:S04]  /*103e0*/  STL [R1+0x4c], R0 ;  /* 0x00004c0001007387 */ /* 0x0001e80000100800 */
[----:B0-----:R-:W4:Y:S01]  /*103f0*/  LDL.LU R0, [R1+0x44] ;  /* 0x0000440001007983 */ /* 0x001f220000300800 */
[----:B------:R-:W-:Y:S02]  /*10400*/  ISETP.GE.AND P4, PT, R9, RZ, PT ;  /* 0x000000ff0900720c */ /* 0x000fe40003f86270 */
[----:B------:R-:W-:-:S13]  /*10410*/  ISETP.GT.U32.AND P6, PT, R61, R54, PT ;  /* 0x000000363d00720c */ /* 0x000fda0003fc4070 */
[----:B------:R-:W-:Y:S01]  /*10420*/  @!P6 IMAD.IADD R54, R54, 0x1, -R61 ;  /* 0x000000013636e824 */ /* 0x000fe200078e0a3d */
[----:B------:R-:W-:Y:S01]  /*10430*/  ISETP.GT.U32.AND P6, PT, R61, R13, PT ;  /* 0x0000000d3d00720c */ /* 0x000fe20003fc4070 */
[----:B-----5:R-:W-:Y:S01]  /*10440*/  @!P4 IMAD.MOV R2, RZ, RZ, -R2 ;  /* 0x000000ffff02c224 */ /* 0x020fe200078e0a02 */
[----:B------:R-:W-:Y:S02]  /*10450*/  ISETP.GE.AND P4, PT, R14, RZ, PT ;  /* 0x000000ff0e00720c */ /* 0x000fe40003f86270 */
[----:B------:R-:W5:Y:S04]  /*10460*/  LDL R14, [R1+0x64a8] ;  /* 0x0064a800010e7983 */ /* 0x000f680000100800 */
[----:B------:R0:W-:Y:S04]  /*10470*/  STL [R1+0x48], R2 ;  /* 0x0000480201007387 */ /* 0x0001e80000100800 */
[----:B0-----:R-:W2:Y:S01]  /*10480*/  LDL.LU R2, [R1+0x40] ;  /* 0x0000400001027983 */ /* 0x001ea20000300800 */
[----:B----4-:R-:W-:-:S05]  /*10490*/  @!P3 IMAD.MOV R0, RZ, RZ, -R0 ;  /* 0x000000ffff00b224 */ /* 0x010fca00078e0a00 */
[----:B------:R0:W-:Y:S04]  /*104a0*/  STL [R1+0x44], R0 ;  /* 0x0000440001007387 */ /* 0x0001e80000100800 */
[----:B0-----:R-:W4:Y:S01]  /*104b0*/  LDL.LU R0, [R1+0x3c] ;  /* 0x00003c0001007983 */ /* 0x001f220000300800 */
[----:B------:R-:W-:-:S05]  /*104c0*/  @!P6 IMAD.IADD R13, R13, 0x1, -R61 ;  /* 0x000000010d0de824 */ /* 0x000fca00078e0a3d */
[----:B------:R-:W-:Y:S02]  /*104d0*/  ISETP.GT.U32.AND P6, PT, R61, R13, PT ;  /* 0x0000000d3d00720c */ /* 0x000fe40003fc4070 */
[----:B------:R-:W-:Y:S02]  /*104e0*/  ISETP.GE.AND P3, PT, R15, RZ, PT ;  /* 0x000000ff0f00720c */ /* 0x000fe40003f66270 */
[----:B------:R-:W5:Y:S09]  /*104f0*/  LDL R15, [R1+0x64ac] ;  /* 0x0064ac00010f7983 */ /* 0x000f720000100800 */
[----:B------:R-:W-:-:S02]  /*10500*/  @!P6 IMAD.IADD R13, R13, 0x1, -R61 ;  /* 0x000000010d0de824 */ /* 0x000fc400078e0a3d */
[----:B------:R-:W3:Y:S01]  /*10510*/  LDL.LU R61, [R1+0x38] ;  /* 0x00003800013d7983 */ /* 0x000ee20000300800 */
[----:B------:R-:W-:Y:S01]  /*10520*/  ISETP.GE.AND P0, PT, R10, RZ, PT ;  /* 0x000000ff0a00720c */ /* 0x000fe20003f06270 */
[----:B--2---:R-:W-:Y:S01]  /*10530*/  @!P5 IMAD.MOV R2, RZ, RZ, -R2 ;  /* 0x000000ffff02d224 */ /* 0x004fe200078e0a02 */
[----:B------:R-:W-:-:S04]  /*10540*/  ISETP.GE.AND P5, PT, R16, RZ, PT ;  /* 0x000000ff1000720c */ /* 0x000fc80003fa6270 */
[----:B------:R-:W-:Y:S04]  /*10550*/  STL [R1+0x40], R2 ;  /* 0x0000400201007387 */ /* 0x000fe80000100800 */
[----:B------:R-:W2:Y:S01]  /*10560*/  LDL R16, [R1+0x64b0] ;  /* 0x0064b00001107983 */ /* 0x000ea20000100800 */
[----:B----4-:R-:W-:-:S05]  /*10570*/  @!P1 IMAD.MOV R0, RZ, RZ, -R0 ;  /* 0x000000ffff009224 */ /* 0x010fca00078e0a00 */
[----:B------:R0:W-:Y:S04]  /*10580*/  STL [R1+0x3c], R0 ;  /* 0x00003c0001007387 */ /* 0x0001e80000100800 */
[----:B0-----:R-:W4:Y:S01]  /*10590*/  LDL.LU R0, [R1+0x34] ;  /* 0x0000340001007983 */ /* 0x001f220000300800 */
[----:B------:R-:W-:-:S03]  /*105a0*/  ISETP.GE.AND P1, PT, R18, RZ, PT ;  /* 0x000000ff1200720c */ /* 0x000fc60003f26270 */
[----:B------:R-:W2:Y:S01]  /*105b0*/  LDL R18, [R1+0x64b4] ;  /* 0x0064b40001127983 */ /* 0x000ea20000100800 */
[----:B---3--:R-:W-:-:S05]  /*105c0*/  @!P0 IMAD.MOV R61, RZ, RZ, -R61 ;  /* 0x000000ffff3d8224 */ /* 0x008fca00078e0a3d */
[----:B------:R-:W-:Y:S04]  /*105d0*/  STL [R1+0x6690], R61 ;  /* 0x0066903d01007387 */ /* 0x000fe80000100800 */
[----:B------:R-:W3:Y:S01]  /*105e0*/  LDL.LU R2, [R1+0x30] ;  /* 0x0000300001027983 */ /* 0x000ee20000300800 */
[----:B------:R-:W-:-:S03]  /*105f0*/  ISETP.GE.AND P0, PT, R17, RZ, PT ;  /* 0x000000ff1100720c */ /* 0x000fc60003f06270 */
[----:B------:R-:W2:Y:S01]  /*10600*/  LDL R17, [R1+0x64b8] ;  /* 0x0064b80001117983 */ /* 0x000ea20000100800 */
[----:B----4-:R-:W-:-:S05]  /*10610*/  @!P4 IMAD.MOV R0, RZ, RZ, -R0 ;  /* 0x000000ffff00c224 */ /* 0x010fca00078e0a00 */
[----:B------:R-:W-:Y:S04]  /*10620*/  STL [R1+0x6694], R0 ;  /* 0x0066940001007387 */ /* 0x000fe80000100800 */
[----:B------:R-:W4:Y:S01]  /*10630*/  LDL.LU R3, [R1+0x2c] ;  /* 0x00002c0001037983 */ /* 0x000f220000300800 */
        /* <DEDUP_REMOVED lines=8> */
[----:B------:R0:W-:Y:S04]  /*106c0*/  STL [R1+0x669c], R3 ;  /* 0x00669c0301007387 */ /* 0x0001e80000100800 */
[----:B------:R-:W4:Y:S01]  /*106d0*/  LDL.LU R6, [R1+0x24] ;  /* 0x0000240001067983 */ /* 0x000f220000300800 */
[----:B-----5:R-:W-:-:S03]  /*106e0*/  ISETP.GE.AND P5, PT, R14, RZ, PT ;  /* 0x000000ff0e00720c */ /* 0x020fc60003fa6270 */
[----:B------:R-:W5:Y:S01]  /*106f0*/  LDL R14, [R1+0x64c4] ;  /* 0x0064c400010e7983 */ /* 0x000f620000100800 */
[----:B---3--:R-:W-:-:S05]  /*10700*/  @!P1 IMAD.MOV R4, RZ, RZ, -R4 ;  /* 0x000000ffff049224 */ /* 0x008fca00078e0a04 */
[----:B------:R1:W-:Y:S04]  /*10710*/  STL [R1+0x66a0], R4 ;  /* 0x0066a00401007387 */ /* 0x0003e80000100800 */
[----:B------:R-:W3:Y:S01]  /*10720*/  LDL.LU R7, [R1+0x20] ;  /* 0x0000200001077983 */ /* 0x000ee20000300800 */
[----:B------:R-:W-:-:S03]  /*10730*/  ISETP.GE.AND P1, PT, R15, RZ, PT ;  /* 0x000000ff0f00720c */ /* 0x000fc60003f26270 */
[----:B------:R-:W5:Y:S01]  /*10740*/  LDL R15, [R1+0x64c8] ;  /* 0x0064c800010f7983 */ /* 0x000f620000100800 */
[----:B----4-:R-:W-:-:S05]  /*10750*/  @!P0 IMAD.MOV R6, RZ, RZ, -R6 ;  /* 0x000000ffff068224 */ /* 0x010fca00078e0a06 */
[----:B------:R4:W-:Y:S04]  /*10760*/  STL [R1+0x66a4], R6 ;  /* 0x0066a40601007387 */ /* 0x0009e80000100800 */
[----:B------:R-:W4:Y:S01]  /*10770*/  LDL.LU R8, [R1+0x1c] ;  /* 0x00001c0001087983 */ /* 0x000f220000300800 */
[----:B--2---:R-:W-:-:S03]  /*10780*/  ISETP.GE.AND P0, PT, R16, RZ, PT ;  /* 0x000000ff1000720c */ /* 0x004fc60003f06270 */
[----:B------:R-:W2:Y:S01]  /*10790*/  LDL R16, [R1+0x64cc] ;  /* 0x0064cc0001107983 */ /* 0x000ea20000100800 */
[----:B---3--:R-:W-:-:S05]  /*107a0*/  @!P4 IMAD.MOV R7, RZ, RZ, -R7 ;  /* 0x000000ffff07c224 */ /* 0x008fca00078e0a07 */
[----:B------:R3:W-:Y:S04]  /*107b0*/  STL [R1+0x66a8], R7 ;  /* 0x0066a80701007387 */ /* 0x0007e80000100800 */
[----:B------:R-:W5:Y:S01]  /*107c0*/  LDL.LU R9, [R1+0x18] ;  /* 0x0000180001097983 */ /* 0x000f620000300800 */
[----:B------:R-:W-:-:S03]  /*107d0*/  ISETP.GE.AND P4, PT, R18, RZ, PT ;  /* 0x000000ff1200720c */ /* 0x000fc60003f86270 */
[----:B------:R-:W3:Y:S01]  /*107e0*/  LDL R18, [R1+0x64d0] ;  /* 0x0064d00001127983 */ /* 0x000ee20000100800 */
[----:B----4-:R-:W-:-:S05]  /*107f0*/  @!P3 IMAD.MOV R8, RZ, RZ, -R8 ;  /* 0x000000ffff08b224 */ /* 0x010fca00078e0a08 */
[----:B------:R-:W-:Y:S04]  /*10800*/  STL [R1+0x66ac], R8 ;  /* 0x0066ac0801007387 */ /* 0x000fe80000100800 */
[----:B------:R-:W4:Y:S01]  /*10810*/  LDL.LU R10, [R1+0x14] ;  /* 0x00001400010a7983 */ /* 0x000f220000300800 */
[----:B------:R-:W-:-:S03]  /*10820*/  ISETP.GE.AND P3, PT, R17, RZ, PT ;  /* 0x000000ff1100720c */ /* 0x000fc60003f66270 */
[----:B------:R-:W3:Y:S01]  /*10830*/  LDL R17, [R1+0x64d4] ;  /* 0x0064d40001117983 */ /* 0x000ee20000100800 */
[----:B-----5:R-:W-:Y:S01]  /*10840*/  @!P5 IMAD.MOV R9, RZ, RZ, -R9 ;  /* 0x000000ffff09d224 */ /* 0x020fe200078e0a09 */
[----:B------:R-:W-:-:S04]  /*10850*/  ISETP.GE.AND P5, PT, R11, RZ, PT ;  /* 0x000000ff0b00720c */ /* 0x000fc80003fa6270 */
[----:B------:R-:W-:Y:S04]  /*10860*/  STL [R1+0x66b0], R9 ;  /* 0x0066b00901007387 */ /* 0x000fe80000100800 */
[----:B------:R-:W5:Y:S04]  /*10870*/  LDL.LU R11, [R1+0x10] ;  /* 0x00001000010b7983 */ /* 0x000f680000300800 */
[----:B0-----:R-:W3:Y:S01]  /*10880*/  LDL R3, [R1+0x64d8] ;  /* 0x0064d80001037983 */ /* 0x001ee20000100800 */
[----:B----4-:R-:W-:Y:S01]  /*10890*/  @!P1 IMAD.MOV R10, RZ, RZ, -R10 ;  /* 0x000000ffff0a9224 */ /* 0x010fe200078e0a0a */
[----:B------:R-:W-:-:S04]  /*108a0*/  ISETP.GE.AND P1, PT, R12, RZ, PT ;  /* 0x000000ff0c00720c */ /* 0x000fc80003f26270 */
[----:B------:R0:W-:Y:S04]  /*108b0*/  STL [R1+0x66b4], R10 ;  /* 0x0066b40a01007387 */ /* 0x0001e80000100800 */
[----:B------:R-:W4:Y:S04]  /*108c0*/  LDL.LU R12, [R1+0xc] ;  /* 0x00000c00010c7983 */ /* 0x000f280000300800 */
[----:B------:R-:W3:Y:S01]  /*108d0*/  LDL R2, [R1+0x64dc] ;  /* 0x0064dc0001027983 */ /* 0x000ee20000100800 */
[----:B-----5:R-:W-:Y:S01]  /*108e0*/  @!P0 IMAD.MOV R11, RZ, RZ, -R11 ;  /* 0x000000ffff0b8224 */ /* 0x020fe200078e0a0b */
[----:B------:R-:W-:-:S04]  /*108f0*/  ISETP.GE.AND P0, PT, R14, RZ, PT ;  /* 0x000000ff0e00720c */ /* 0x000fc80003f06270 */
[----:B------:R-:W-:Y:S04]  /*10900*/  STL [R1+0x66b8], R11 ;  /* 0x0066b80b01007387 */ /* 0x000fe80000100800 */
[----:B------:R-:W5:Y:S04]  /*10910*/  LDL.LU R14, [R1+0x8] ;  /* 0x00000800010e7983 */ /* 0x000f680000300800 */
[----:B------:R-:W3:Y:S01]  /*10920*/  LDL R61, [R1+0x64e0] ;  /* 0x0064e000013d7983 */ /* 0x000ee20000100800 */
[----:B----4-:R-:W-:Y:S01]  /*10930*/  @!P4 IMAD.MOV R12, RZ, RZ, -R12 ;  /* 0x000000ffff0cc224 */ /* 0x010fe200078e0a0c */
[----:B------:R-:W-:-:S04]  /*10940*/  ISETP.GE.AND P4, PT, R15, RZ, PT ;  /* 0x000000ff0f00720c */ /* 0x000fc80003f86270 */
[----:B------:R-:W-:Y:S04]  /*10950*/  STL [R1+0x66bc], R12 ;  /* 0x0066bc0c01007387 */ /* 0x000fe80000100800 */
[----:B------:R-:W4:Y:S04]  /*10960*/  LDL.LU R15, [R1+0x4] ;  /* 0x00000400010f7983 */ /* 0x000f280000300800 */
[----:B------:R-:W4:Y:S01]  /*10970*/  LDL R0, [R1+0x64e4] ;  /* 0x0064e40001007983 */ /* 0x000f220000100800 */
[----:B-----5:R-:W-:Y:S01]  /*10980*/  @!P3 IMAD.MOV R14, RZ, RZ, -R14 ;  /* 0x000000ffff0eb224 */ /* 0x020fe200078e0a0e */
[----:B--2---:R-:W-:-:S04]  /*10990*/  ISETP.GE.AND P3, PT, R16, RZ, PT ;  /* 0x000000ff1000720c */ /* 0x004fc80003f66270 */
[----:B------:R-:W-:Y:S04]  /*109a0*/  STL [R1+0x66c0], R14 ;  /* 0x0066c00e01007387 */ /* 0x000fe80000100800 */
[----:B------:R-:W2:Y:S04]  /*109b0*/  LDL.LU R16, [R1] ;  /* 0x0000000001107983 */ /* 0x000ea80000300800 */
[----:B-1----:R-:W5:Y:S01]  /*109c0*/  LDL R4, [R1+0x64e8] ;  /* 0x0064e80001047983 */ /* 0x002f620000100800 */
[----:B------:R-:W-:Y:S02]  /*109d0*/  @!P0 IMAD.MOV R19, RZ, RZ, -R19 ;  /* 0x000000ffff138224 */ /* 0x000fe400078e0a13 */
[----:B------:R-:W-:-:S02]  /*109e0*/  @!P4 IMAD.MOV R20, RZ, RZ, -R20 ;  /* 0x000000ffff14c224 */ /* 0x000fc400078e0a14 */
[----:B------:R-:W-:Y:S01]  /*109f0*/  @!P3 IMAD.MOV R21, RZ, RZ, -R21 ;  /* 0x000000ffff15b224 */ /* 0x000fe200078e0a15 */
[----:B---3--:R-:W-:Y:S02]  /*10a00*/  ISETP.GE.AND P0, PT, R3, RZ, PT ;  /* 0x000000ff0300720c */ /* 0x008fe40003f06270 */
[----:B------:R-:W-:Y:S01]  /*10a10*/  ISETP.GE.AND P3, PT, R61, RZ, PT ;  /* 0x000000ff3d00720c */ /* 0x000fe20003f66270 */
[----:B----4-:R-:W-:Y:S01]  /*10a20*/  @!P5 IMAD.MOV R15, RZ, RZ, -R15 ;  /* 0x000000ffff0fd224 */ /* 0x010fe200078e0a0f */
[----:B------:R-:W-:-:S04]  /*10a30*/  ISETP.GE.AND P5, PT, R18, RZ, PT ;  /* 0x000000ff1200720c */ /* 0x000fc80003fa6270 */
[----:B------:R-:W-:Y:S04]  /*10a40*/  STL [R1+0x66c4], R15 ;  /* 0x0066c40f01007387 */ /* 0x000fe80000100800 */
[----:B------:R-:W3:Y:S01]  /*10a50*/  LDL R18, [R1+0x64ec] ;  /* 0x0064ec0001127983 */ /* 0x000ee20000100800 */
[----:B--2---:R-:W-:Y:S01]  /*10a60*/  @!P1 IMAD.MOV R16, RZ, RZ, -R16 ;  /* 0x000000ffff109224 */ /* 0x004fe200078e0a10 */
[----:B------:R-:W-:-:S04]  /*10a70*/  ISETP.GE.AND P1, PT, R17, RZ, PT ;  /* 0x000000ff1100720c */ /* 0x000fc80003f26270 */
[----:B------:R-:W-:Y:S04]  /*10a80*/  STL [R1+0x66c8], R16 ;  /* 0x0066c81001007387 */ /* 0x000fe80000100800 */
[----:B------:R-:W2:Y:S04]  /*10a90*/  LDL R17, [R1+0x64f0] ;  /* 0x0064f00001117983 */ /* 0x000ea80000100800 */
[----:B------:R-:W-:Y:S04]  /*10aa0*/  STL [R1+0x66cc], R19 ;  /* 0x0066cc1301007387 */ /* 0x000fe80000100800 */
[----:B------:R-:W-:Y:S04]  /*10ab0*/  STL [R1+0x66d0], R20 ;  /* 0x0066d01401007387 */ /* 0x000fe80000100800 */
[----:B------:R-:W4:Y:S04]  /*10ac0*/  LDL R3, [R1+0x64f4] ;  /* 0x0064f40001037983 */ /* 0x000f280000100800 */
[----:B------:R-:W-:Y:S04]  /*10ad0*/  STL [R1+0x66d4], R21 ;  /* 0x0066d41501007387 */ /* 0x000fe80000100800 */
[----:B------:R-:W4:Y:S01]  /*10ae0*/  LDL R61, [R1+0x64f8] ;  /* 0x0064f800013d7983 */ /* 0x000f220000100800 */
[----:B------:R-:W-:Y:S01]  /*10af0*/  @!P5 IMAD.MOV R22, RZ, RZ, -R22 ;  /* 0x000000ffff16d224 */ /* 0x000fe200078e0a16 */
[----:B------:R-:W-:-:S02]  /*10b00*/  ISETP.GE.AND P4, PT, R2, RZ, PT ;  /* 0x000000ff0200720c */ /* 0x000fc40003f86270 */
[----:B------:R-:W-:Y:S02]  /*10b10*/  ISETP.GE.AND P5, PT, R0, RZ, PT ;  /* 0x000000ff0000720c */ /* 0x000fe40003fa6270 */
[----:B------:R-:W-:Y:S04]  /*10b20*/  STL [R1+0x66d8], R22 ;  /* 0x0066d81601007387 */ /* 0x000fe80000100800 */
[----:B------:R-:W4:Y:S04]  /*10b30*/  LDL R2, [R1+0x64fc] ;  /* 0x0064fc0001027983 */ /* 0x000f280000100800 */
[----:B------:R-:W4:Y:S01]  /*10b40*/  LDL R0, [R1+0x6500] ;  /* 0x0065000001007983 */ /* 0x000f220000100800 */
[----:B------:R-:W-:-:S02]  /*10b50*/  @!P1 IMAD.MOV R23, RZ, RZ, -R23 ;  /* 0x000000ffff179224 */ /* 0x000fc400078e0a17 */
[----:B------:R-:W-:Y:S01]  /*10b60*/  @!P0 IMAD.MOV R24, RZ, RZ, -R24 ;  /* 0x000000ffff188224 */ /* 0x000fe200078e0a18 */
[----:B-----5:R-:W-:Y:S02]  /*10b70*/  ISETP.GE.AND P1, PT, R4, RZ, PT ;  /* 0x000000ff0400720c */ /* 0x020fe40003f26270 */
[----:B------:R-:W-:Y:S04]  /*10b80*/  STL [R1+0x66dc], R23 ;  /* 0x0066dc1701007387 */ /* 0x000fe80000100800 */
[----:B------:R-:W5:Y:S04]  /*10b90*/  LDL R4, [R1+0x6504] ;  /* 0x0065040001047983 */ /* 0x000f680000100800 */
[----:B------:R-:W-:Y:S01]  /*10ba0*/  STL [R1+0x66e0], R24 ;  /* 0x0066e01801007387 */ /* 0x000fe20000100800 */
[----:B---3--:R-:W-:-:S03]  /*10bb0*/  ISETP.GE.AND P0, PT, R18, RZ, PT ;  /* 0x000000ff1200720c */ /* 0x008fc60003f06270 */
[----:B------:R-:W3:Y:S01]  /*10bc0*/  LDL R18, [R1+0x6508] ;  /* 0x0065080001127983 */ /* 0x000ee20000100800 */
[----:B------:R-:W-:Y:S02]  /*10bd0*/  @!P4 IMAD.MOV R25, RZ, RZ, -R25 ;  /* 0x000000ffff19c224 */ /* 0x000fe400078e0a19 */
[----:B------:R-:W-:Y:S02]  /*10be0*/  @!P3 IMAD.MOV R26, RZ, RZ, -R26 ;  /* 0x000000ffff1ab224 */ /* 0x000fe400078e0a1a */
[----:B------:R-:W-:Y:S01]  /*10bf0*/  @!P5 IMAD.MOV R27, RZ, RZ, -R27 ;  /* 0x000000ffff1bd224 */ /* 0x000fe200078e0a1b */
[----:B------:R-:W-:Y:S04]  /*10c00*/  STL [R1+0x66e4], R25 ;  /* 0x0066e41901007387 */ /* 0x000fe80000100800 */
[----:B------:R-:W5:Y:S01]  /*10c10*/  LDL R6, [R1+0x6510] ;  /* 0x0065100001067983 */ /* 0x000f620000100800 */
[----:B--2---:R-:W-:-:S03]  /*10c20*/  ISETP.GE.AND P4, PT, R17, RZ, PT ;  /* 0x000000ff1100720c */ /* 0x004fc60003f86270 */
[----:B------:R-:W2:Y:S04]  /*10c30*/  LDL R17, [R1+0x650c] ;  /* 0x00650c0001117983 */ /* 0x000ea80000100800 */
[----:B------:R-:W-:Y:S01]  /*10c40*/  STL [R1+0x66e8], R26 ;  /* 0x0066e81a01007387 */ /* 0x000fe20000100800 */
[----:B----4-:R-:W-:-:S03]  /*10c50*/  ISETP.GE.AND P3, PT, R3, RZ, PT ;  /* 0x000000ff0300720c */ /* 0x010fc60003f66270 */
[----:B------:R-:W4:Y:S04]  /*10c60*/  LDL R3, [R1+0x6514] ;  /* 0x0065140001037983 */ /* 0x000f280000100800 */
[----:B------:R-:W-:Y:S01]  /*10c70*/  STL [R1+0x66ec], R27 ;  /* 0x0066ec1b01007387 */ /* 0x000fe20000100800 */
[----:B------:R-:W-:-:S03]  /*10c80*/  ISETP.GE.AND P5, PT, R61, RZ, PT ;  /* 0x000000ff3d00720c */ /* 0x000fc60003fa6270 */
[----:B------:R-:W4:Y:S01]  /*10c90*/  LDL R61, [R1+0x6518] ;  /* 0x00651800013d7983 */ /* 0x000f220000100800 */
[----:B------:R-:W-:Y:S02]  /*10ca0*/  @!P1 IMAD.MOV R28, RZ, RZ, -R28 ;  /* 0x000000ffff1c9224 */ /* 0x000fe400078e0a1c */
[----:B------:R-:W-:-:S03]  /*10cb0*/  @!P0 IMAD.MOV R29, RZ, RZ, -R29 ;  /* 0x000000ffff1d8224 */ /* 0x000fc600078e0a1d */
[----:B------:R-:W-:Y:S01]  /*10cc0*/  STL [R1+0x66f0], R28 ;  /* 0x0066f01c01007387 */ /* 0x000fe20000100800 */
[----:B------:R-:W-:-:S03]  /*10cd0*/  ISETP.GE.AND P1, PT, R2, RZ, PT ;  /* 0x000000ff0200720c */ /* 0x000fc60003f26270 */
[----:B------:R-:W4:Y:S01]  /*10ce0*/  LDL R2, [R1+0x651c] ;  /* 0x00651c0001027983 */ /* 0x000f220000100800 */
[----:B------:R-:W-:-:S03]  /*10cf0*/  ISETP.GE.AND P0, PT, R0, RZ, PT ;  /* 0x000000ff0000720c */ /* 0x000fc60003f06270 */
[----:B------:R-:W4:Y:S01]  /*10d00*/  LDL R0, [R1+0x6520] ;  /* 0x0065200001007983 */ /* 0x000f220000100800 */
[----:B------:R-:W-:Y:S02]  /*10d10*/  @!P3 IMAD.MOV R31, RZ, RZ, -R31 ;  /* 0x000000ffff1fb224 */ /* 0x000fe400078e0a1f */
[----:B------:R-:W-:Y:S01]  /*10d20*/  @!P4 IMAD.MOV R30, RZ, RZ, -R30 ;  /* 0x000000ffff1ec224 */ /* 0x000fe200078e0a1e */
[----:B------:R-:W4:Y:S01]  /*10d30*/  LDL R7, [R1+0x6550] ;  /* 0x0065500001077983 */ /* 0x000f220000100800 */
[----:B---3--:R-:W-:-:S03]  /*10d40*/  ISETP.GE.AND P3, PT, R18, RZ, PT ;  /* 0x000000ff1200720c */ /* 0x008fc60003f66270 */
[----:B------:R-:W3:Y:S01]  /*10d50*/  LDL R18, [R1+0x6528] ;  /* 0x0065280001127983 */ /* 0x000ee20000100800 */
[----:B-----5:R-:W-:-:S03]  /*10d60*/  ISETP.GE.AND P4, PT, R4, RZ, PT ;  /* 0x000000ff0400720c */ /* 0x020fc60003f86270 */
[----:B------:R-:W5:Y:S01]  /*10d70*/  LDL R4, [R1+0x6524] ;  /* 0x0065240001047983 */ /* 0x000f620000100800 */
[----:B------:R-:W-:Y:S01]  /*10d80*/  @!P5 IMAD.MOV R32, RZ, RZ, -R32 ;  /* 0x000000ffff20d224 */ /* 0x000fe200078e0a20 */
[----:B--2---:R-:W-:-:S08]  /*10d90*/  ISETP.GE.AND P5, PT, R17, RZ, PT ;  /* 0x000000ff1100720c */ /* 0x004fd00003fa6270 */
[----:B------:R-:W-:Y:S01]  /*10da0*/  @!P4 IMAD.MOV R35, RZ, RZ, -R35 ;  /* 0x000000ffff23c224 */ /* 0x000fe200078e0a23 */
[----:B------:R-:W2:Y:S01]  /*10db0*/  LDL R17, [R1+0x652c] ;  /* 0x00652c0001117983 */ /* 0x000ea20000100800 */
[----:B------:R-:W-:Y:S02]  /*10dc0*/  @!P0 IMAD.MOV R34, RZ, RZ, -R34 ;  /* 0x000000ffff228224 */ /* 0x000fe400078e0a22 */
[----:B------:R-:W-:Y:S01]  /*10dd0*/  @!P3 IMAD.MOV R36, RZ, RZ, -R36 ;  /* 0x000000ffff24b224 */ /* 0x000fe200078e0a24 */
[----:B----4-:R-:W-:Y:S02]  /*10de0*/  ISETP.GE.AND P0, PT, R3, RZ, PT ;  /* 0x000000ff0300720c */ /* 0x010fe40003f06270 */
[----:B------:R-:W4:Y:S01]  /*10df0*/  LDL R3, [R1+0x6534] ;  /* 0x0065340001037983 */ /* 0x000f220000100800 */
[----:B------:R-:W-:-:S03]  /*10e00*/  ISETP.GE.AND P4, PT, R61, RZ, PT ;  /* 0x000000ff3d00720c */ /* 0x000fc60003f86270 */
[----:B------:R-:W4:Y:S01]  /*10e10*/  LDL R61, [R1+0x6538] ;  /* 0x00653800013d7983 */ /* 0x000f220000100800 */
[----:B------:R-:W-:Y:S01]  /*10e20*/  @!P5 IMAD.MOV R37, RZ, RZ, -R37 ;  /* 0x000000ffff25d224 */ /* 0x000fe200078e0a25 */
[----:B------:R-:W-:Y:S02]  /*10e30*/  ISETP.GE.AND P3, PT, R2, RZ, PT ;  /* 0x000000ff0200720c */ /* 0x000fe40003f66270 */
[----:B------:R-:W4:Y:S01]  /*10e40*/  LDL R2, [R1+0x653c] ;  /* 0x00653c0001027983 */ /* 0x000f220000100800 */
[----:B------:R-:W-:-:S03]  /*10e50*/  ISETP.GE.AND P5, PT, R0, RZ, PT ;  /* 0x000000ff0000720c */ /* 0x000fc60003fa6270 */
[----:B------:R-:W4:Y:S01]  /*10e60*/  LDL R0, [R1+0x6540] ;  /* 0x0065400001007983 */ /* 0x000f220000100800 */
[----:B------:R-:W-:Y:S01]  /*10e70*/  @!P1 IMAD.MOV R33, RZ, RZ, -R33 ;  /* 0x000000ffff219224 */ /* 0x000fe200078e0a21 */
[----:B------:R-:W-:Y:S02]  /*10e80*/  ISETP.GE.AND P1, PT, R6, RZ, PT ;  /* 0x000000ff0600720c */ /* 0x000fe40003f26270 */
[----:B------:R-:W4:Y:S01]  /*10e90*/  LDL R6, [R1+0x6530] ;  /* 0x0065300001067983 */ /* 0x000f220000100800 */
[----:B------:R-:W-:Y:S01]  /*10ea0*/  @!P0 IMAD.MOV R39, RZ, RZ, -R39 ;  /* 0x000000ffff278224 */ /* 0x000fe200078e0a27 */
[----:B---3--:R-:W-:Y:S02]  /*10eb0*/  ISETP.GE.AND P0, PT, R18, RZ, PT ;  /* 0x000000ff1200720c */ /* 0x008fe40003f06270 */
[----:B------:R-:W3:Y:S07]  /*10ec0*/  LDL R18, [R1+0x6548] ;  /* 0x0065480001127983 */ /* 0x000eee0000100800 */
[----:B------:R-:W-:Y:S01]  /*10ed0*/  @!P1 IMAD.MOV R38, RZ, RZ, -R38 ;  /* 0x000000ffff269224 */ /* 0x000fe200078e0a26 */
[----:B-----5:R-:W-:-:S02]  /*10ee0*/  ISETP.GE.AND P1, PT, R4, RZ, PT ;  /* 0x000000ff0400720c */ /* 0x020fc40003f26270 */
[----:B------:R-:W5:Y:S01]  /*10ef0*/  LDL R4, [R1+0x6544] ;  /* 0x0065440001047983 */ /* 0x000f620000100800 */
[----:B------:R-:W-:Y:S01]  /*10f00*/  @!P4 IMAD.MOV R40, RZ, RZ, -R40 ;  /* 0x000000ffff28c224 */ /* 0x000fe200078e0a28 */
[----:B--2---:R-:W-:Y:S02]  /*10f10*/  ISETP.GE.AND P4, PT, R17, RZ, PT ;  /* 0x000000ff1100720c */ /* 0x004fe40003f86270 */
[----:B------:R-:W2:Y:S07]  /*10f20*/  LDL R17, [R1+0x654c] ;  /* 0x00654c0001117983 */ /* 0x000eae0000100800 */
[----:B------:R-:W-:-:S02]  /*10f30*/  @!P1 IMAD.MOV R43, RZ, RZ, -R43 ;  /* 0x000000ffff2b9224 */ /* 0x000fc400078e0a2b */
        /* <DEDUP_REMOVED lines=18> */
[----:B-----5:R-:W-:Y:S01]  /*11060*/  ISETP.GE.AND P3, PT, R4, RZ, PT ;  /* 0x000000ff0400720c */ /* 0x020fe20003f66270 */
[----:B------:R-:W-:Y:S01]  /*11070*/  @!P1 IMAD.MOV R48, RZ, RZ, -R48 ;  /* 0x000000ffff309224 */ /* 0x000fe200078e0a30 */
[----:B------:R-:W1:Y:S01]  /*11080*/  LDC R4, c[0x0][0x23c] ;  /* 0x00008f00ff047b82 */ /* 0x000e620000000800 */
[----:B------:R-:W-:Y:S01]  /*11090*/  @!P0 IMAD.MOV R49, RZ, RZ, -R49 ;  /* 0x000000ffff318224 */ /* 0x000fe200078e0a31 */
[----:B------:R-:W-:Y:S01]  /*110a0*/  ISETP.GE.AND P0, PT, R7, RZ, PT ;  /* 0x000000ff0700720c */ /* 0x000fe20003f06270 */
[----:B------:R-:W-:Y:S01]  /*110b0*/  @!P5 IMAD.MOV R52, RZ, RZ, -R52 ;  /* 0x000000ffff34d224 */ /* 0x000fe200078e0a34 */
[----:B--2---:R-:W-:-:S02]  /*110c0*/  ISETP.GE.AND P1, PT, R17, RZ, PT ;  /* 0x000000ff1100720c */ /* 0x004fc40003f26270 */
[----:B------:R-:W2:Y:S05]  /*110d0*/  LDL R17, [R1+0x656c] ;  /* 0x00656c0001117983 */ /* 0x000eaa0000100800 */
[----:B------:R-:W-:Y:S01]  /*110e0*/  @!P3 IMAD.MOV R51, RZ, RZ, -R51 ;  /* 0x000000ffff33b224 */ /* 0x000fe200078e0a33 */
[----:B0-----:R-:W5:Y:S04]  /*110f0*/  LDL.LU R10, [R1+0xdc] ;  /* 0x0000dc00010a7983 */ /* 0x001f680000300800 */
[----:B------:R-:W5:Y:S01]  /*11100*/  LDL.LU R9, [R1+0xf0] ;  /* 0x0000f00001097983 */ /* 0x000f620000300800 */
[----:B----4-:R-:W-:-:S03]  /*11110*/  ISETP.GE.AND P3, PT, R3, RZ, PT ;  /* 0x000000ff0300720c */ /* 0x010fc60003f66270 */
[----:B------:R-:W4:Y:S01]  /*11120*/  LDL.LU R8, [R1+0xec] ;  /* 0x0000ec0001087983 */ /* 0x000f220000300800 */
[----:B------:R-:W-:-:S03]  /*11130*/  ISETP.GE.AND P5, PT, R61, RZ, PT ;  /* 0x000000ff3d00720c */ /* 0x000fc60003fa6270 */
[----:B------:R-:W4:Y:S01]  /*11140*/  LDL.LU R3, [R1+0xe8] ;  /* 0x0000e80001037983 */ /* 0x000f220000300800 */
[----:B------:R-:W0:Y:S01]  /*11150*/  S2R R61, SR_TID.X ;  /* 0x00000000003d7919 */ /* 0x000e220000002100 */
[----:B------:R-:W-:Y:S02]  /*11160*/  @!P1 IMAD.MOV R53, RZ, RZ, -R53 ;  /* 0x000000ffff359224 */ /* 0x000fe400078e0a35 */
[----:B------:R-:W-:Y:S01]  /*11170*/  @!P0 IMAD.MOV R54, RZ, RZ, -R54 ;  /* 0x000000ffff368224 */ /* 0x000fe200078e0a36 */
[----:B------:R-:W-:Y:S02]  /*11180*/  ISETP.GE.AND P1, PT, R2, RZ, PT ;  /* 0x000000ff0200720c */ /* 0x000fe40003f26270 */
[----:B------:R-:W4:Y:S01]  /*11190*/  LDL.LU R2, [R1+0xe4] ;  /* 0x0000e40001027983 */ /* 0x000f220000300800 */
[----:B------:R-:W-:-:S03]  /*111a0*/  ISETP.GE.AND P0, PT, R0, RZ, PT ;  /* 0x000000ff0000720c */ /* 0x000fc60003f06270 */
[----:B------:R-:W4:Y:S01]  /*111b0*/  LDL.LU R0, [R1+0xe0] ;  /* 0x0000e00001007983 */ /* 0x000f220000300800 */
[----:B------:R-:W-:Y:S01]  /*111c0*/  @!P4 IMAD.MOV R50, RZ, RZ, -R50 ;  /* 0x000000ffff32c224 */ /* 0x000fe200078e0a32 */
[----:B------:R-:W-:Y:S01]  /*111d0*/  ISETP.GE.AND P4, PT, R6, RZ, PT ;  /* 0x000000ff0600720c */ /* 0x000fe20003f86270 */
[----:B------:R-:W-:Y:S01]  /*111e0*/  @!P5 IMAD.MOV R57, RZ, RZ, -R57 ;  /* 0x000000ffff39d224 */ /* 0x000fe200078e0a39 */
[----:B0-----:R-:W-:-:S11]  /*111f0*/  LOP3.LUT R61, R61, 0x1f, RZ, 0xc0, !PT ;  /* 0x0000001f3d3d7812 */ /* 0x001fd600078ec0ff */
[----:B------:R-:W-:Y:S02]  /*11200*/  @!P4 IMAD.MOV R55, RZ, RZ, -R55 ;  /* 0x000000ffff37c224 */ /* 0x000fe400078e0a37 */
[----:B-1----:R-:W-:Y:S01]  /*11210*/  IMAD R6, R61, R4, RZ ;  /* 0x000000043d067224 */ /* 0x002fe200078e02ff */
[----:B---3--:R-:W-:-:S04]  /*11220*/  ISETP.GE.AND P4, PT, R18, RZ, PT ;  /* 0x000000ff1200720c */ /* 0x008fc80003f86270 */
[----:B------:R-:W-:-:S05]  /*11230*/  IADD3 R18, P5, R6, UR8, RZ ;  /* 0x0000000806127c10 */ /* 0x000fca000ffbe0ff */
[----:B------:R-:W-:Y:S04]  /*11240*/  STL [R1+0x65b8], R18 ;  /* 0x0065b81201007387 */ /* 0x000fe80000100800 */
[----:B------:R-:W3:Y:S04]  /*11250*/  LDL.LU R7, [R1+0xf4] ;  /* 0x0000f40001077983 */ /* 0x000ee80000300800 */
[----:B------:R-:W3:Y:S01]  /*11260*/  LDL.LU R61, [R1+0xf8] ;  /* 0x0000f800013d7983 */ /* 0x000ee20000300800 */
[----:B------:R-:W-:Y:S02]  /*11270*/  IMAD R4, R4, 0x20, R6 ;  /* 0x0000002004047824 */ /* 0x000fe400078e0206 */
[----:B------:R-:W-:Y:S01]  /*11280*/  @!P3 IMAD.MOV R56, RZ, RZ, -R56 ;  /* 0x000000ffff38b224 */ /* 0x000fe200078e0a38 */
[----:B--2---:R-:W-:Y:S01]  /*11290*/  ISETP.GE.AND P3, PT, R17, RZ, PT ;  /* 0x000000ff1100720c */ /* 0x004fe20003f66270 */
[----:B------:R-:W2:Y:S01]  /*112a0*/  LDL.LU R6, [R1+0xfc] ;  /* 0x0000fc0001067983 */ /* 0x000ea20000300800 */
[----:B------:R-:W-:-:S02]  /*112b0*/  IADD3 R17, P6, R4, UR8, RZ ;  /* 0x0000000804117c10 */ /* 0x000fc4000ffde0ff */
[C---:B-----5:R-:W-:Y:S01]  /*112c0*/  SEL R10, R5.reuse, R10, !P2 ;  /* 0x0000000a050a7207 */ /* 0x060fe20005000000 */
[----:B------:R-:W5:Y:S01]  /*112d0*/  LDL.LU R4, [R1+0x100] ;  /* 0x0001000001047983 */ /* 0x000f620000300800 */
[C---:B------:R-:W-:Y:S02]  /*112e0*/  SEL R9, R5.reuse, R9, !P2 ;  /* 0x0000000905097207 */ /* 0x040fe40005000000 */
[C---:B----4-:R-:W-:Y:S01]  /*112f0*/  SEL R8, R5.reuse, R8, !P2 ;  /* 0x0000000805087207 */ /* 0x050fe20005000000 */
[----:B------:R0:W-:Y:S01]  /*11300*/  STL [R1+0x65bc], R17 ;  /* 0x0065bc1101007387 */ /* 0x0001e20000100800 */
[----:B------:R-:W-:-:S03]  /*11310*/  SEL R3, R5, R3, !P2 ;  /* 0x0000000305037207 */ /* 0x000fc60005000000 */
[----:B------:R-:W-:Y:S01]  /*11320*/  STL [R1+0x158], R10 ;  /* 0x0001580a01007387 */ /* 0x000fe20000100800 */
[----:B------:R-:W-:-:S03]  /*11330*/  SEL R2, R5, R2, !P2 ;  /* 0x0000000205027207 */ /* 0x000fc60005000000 */
[----:B------:R-:W-:Y:S01]  /*11340*/  STL [R1+0x154], R9 ;  /* 0x0001540901007387 */ /* 0x000fe20000100800 */
[----:B------:R-:W-:-:S03]  /*11350*/  SEL R0, R5, R0, !P2 ;  /* 0x0000000005007207 */ /* 0x000fc60005000000 */
[----:B------:R-:W-:Y:S01]  /*11360*/  STL [R1+0x150], R8 ;  /* 0x0001500801007387 */ /* 0x000fe20000100800 */
[----:B------:R-:W-:Y:S02]  /*11370*/  @!P3 IMAD.MOV R13, RZ, RZ, -R13 ;  /* 0x000000ffff0db224 */ /* 0x000fe400078e0a0d */
[----:B------:R-:W-:Y:S01]  /*11380*/  @!P1 IMAD.MOV R58, RZ, RZ, -R58 ;  /* 0x000000ffff3a9224 */ /* 0x000fe200078e0a3a */
[----:B------:R1:W-:Y:S01]  /*11390*/  STL [R1+0x14c], R3 ;  /* 0x00014c0301007387 */ /* 0x0003e20000100800 */
[----:B------:R-:W-:Y:S01]  /*113a0*/  @!P0 IMAD.MOV R59, RZ, RZ, -R59 ;  /* 0x000000ffff3b8224 */ /* 0x000fe200078e0a3b */
[C---:B------:R-:W-:Y:S01]  /*113b0*/  SEL R29, R5.reuse, R29, !P2 ;  /* 0x0000001d051d7207 */ /* 0x040fe20005000000 */
[----:B------:R-:W-:Y:S01]  /*113c0*/  @!P4 IMAD.MOV R60, RZ, RZ, -R60 ;  /* 0x000000ffff3cc224 */ /* 0x000fe200078e0a3c */
[----:B0-----:R-:W4:Y:S01]  /*113d0*/  LDL.LU R17, [R1+0x104] ;  /* 0x0001040001117983 */ /* 0x001f220000300800 */
[----:B------:R-:W-:Y:S01]  /*113e0*/  SEL R30, R5, R30, !P2 ;  /* 0x0000001e051e7207 */ /* 0x000fe20005000000 */
[----:B------:R-:W-:-:S02]  /*113f0*/  UIMAD UR61, UR61, 0x36, URZ ;  /* 0x000000363d3d78a4 */ /* 0x000fc4000f8e023f */
[----:B------:R0:W-:Y:S01]  /*11400*/  STL [R1+0x144], R2 ;  /* 0x0001440201007387 */ /* 0x0001e20000100800 */
[C---:B------:R-:W-:Y:S01]  /*11410*/  SEL R31, R5.reuse, R31, !P2 ;  /* 0x0000001f051f7207 */ /* 0x040fe20005000000 */
[----:B------:R-:W-:Y:S02]  /*11420*/  ULDC UR8, c[0x0][0x238] ;  /* 0x00008e0000087ab9 */ /* 0x000fe40000000800 */
[----:B------:R-:W4:Y:S04]  /*11430*/  LDL.LU R18, [R1+0x108] ;  /* 0x0001080001127983 */ /* 0x000f280000300800 */
[----:B------:R0:W-:Y:S04]  /*11440*/  STL [R1+0x140], R0 ;  /* 0x0001400001007387 */ /* 0x0001e80000100800 */
[----:B------:R-:W4:Y:S04]  /*11450*/  LDL.LU R28, [R1+0x10c] ;  /* 0x00010c00011c7983 */ /* 0x000f280000300800 */
        /* <DEDUP_REMOVED lines=9> */
[----:B-1----:R-:W4:Y:S04]  /*114f0*/  LDL.LU R3, [R1+0x180] ;  /* 0x0001800001037983 */ /* 0x002f280000300800 */
[----:B0-----:R-:W4:Y:S04]  /*11500*/  LDL.LU R2, [R1+0x184] ;  /* 0x0001840001027983 */ /* 0x001f280000300800 */
[----:B------:R-:W4:Y:S01]  /*11510*/  LDL.LU R0, [R1+0x188] ;  /* 0x0001880001007983 */ /* 0x000f220000300800 */
[----:B---3--:R-:W-:-:S02]  /*11520*/  SEL R8, R5, R7, !P2 ;  /* 0x0000000705087207 */ /* 0x008fc40005000000 */
[C---:B------:R-:W-:Y:S02]  /*11530*/  SEL R7, R5.reuse, R61, !P2 ;  /* 0x0000003d05077207 */ /* 0x040fe40005000000 */
[----:B------:R-:W3:Y:S01]  /*11540*/  LDL.LU R61, [R1+0x18c] ;  /* 0x00018c00013d7983 */ /* 0x000ee20000300800 */
[----:B--2---:R-:W-:-:S03]  /*11550*/  SEL R6, R5, R6, !P2 ;  /* 0x0000000605067207 */ /* 0x004fc60005000000 */
[----:B------:R0:W-:Y:S01]  /*11560*/  STL [R1+0x13c], R8 ;  /* 0x00013c0801007387 */ /* 0x0001e20000100800 */
[----:B-----5:R-:W-:-:S03]  /*11570*/  SEL R4, R5, R4, !P2 ;  /* 0x0000000405047207 */ /* 0x020fc60005000000 */
[----:B------:R1:W-:Y:S04]  /*11580*/  STL [R1+0x138], R7 ;  /* 0x0001380701007387 */ /* 0x0003e80000100800 */
[----:B------:R-:W2:Y:S04]  /*11590*/  LDL.LU R16, [R1+0x190] ;  /* 0x0001900001107983 */ /* 0x000ea80000300800 */
[----:B------:R5:W-:Y:S04]  /*115a0*/  STL [R1+0x134], R6 ;  /* 0x0001340601007387 */ /* 0x000be80000100800 */
[----:B------:R-:W2:Y:S04]  /*115b0*/  LDL.LU R15, [R1+0x194] ;  /* 0x00019400010f7983 */ /* 0x000ea80000300800 */
[----:B------:R5:W-:Y:S04]  /*115c0*/  STL [R1+0x130], R4 ;  /* 0x0001300401007387 */ /* 0x000be80000100800 */
[----:B------:R-:W2:Y:S04]  /*115d0*/  LDL.LU R14, [R1+0x16c] ;  /* 0x00016c00010e7983 */ /* 0x000ea80000300800 */
[----:B------:R-:W2:Y:S04]  /*115e0*/  LDL.LU R12, [R1+0x168] ;  /* 0x00016800010c7983 */ /* 0x000ea80000300800 */
[----:B------:R-:W2:Y:S04]  /*115f0*/  LDL.LU R11, [R1+0x15c] ;  /* 0x00015c00010b7983 */ /* 0x000ea80000300800 */
[----:B------:R-:W2:Y:S01]  /*11600*/  LDL.LU R10, [R1+0xd8] ;  /* 0x0000d800010a7983 */ /* 0x000ea20000300800 */
[----:B----4-:R-:W-:-:S03]  /*11610*/  SEL R17, R5, R17, !P2 ;  /* 0x0000001105117207 */ /* 0x010fc60005000000 */
[----:B------:R-:W4:Y:S04]  /*11620*/  LDL.LU R9, [R1+0xd4] ;  /* 0x0000d40001097983 */ /* 0x000f280000300800 */
[----:B0-----:R-:W4:Y:S04]  /*11630*/  LDL.LU R8, [R1+0xd0] ;  /* 0x0000d00001087983 */ /* 0x001f280000300800 */
[----:B-1----:R-:W4:Y:S01]  /*11640*/  LDL.LU R7, [R1+0xcc] ;  /* 0x0000cc0001077983 */ /* 0x002f220000300800 */
[----:B------:R-:W-:-:S03]  /*11650*/  SEL R18, R5, R18, !P2 ;  /* 0x0000001205127207 */ /* 0x000fc60005000000 */
[----:B-----5:R-:W5:Y:S04]  /*11660*/  LDL.LU R6, [R1+0xc8] ;  /* 0x0000c80001067983 */ /* 0x020f680000300800 */
[----:B------:R-:W5:Y:S04]  /*11670*/  LDL.LU R4, [R1+0xc4] ;  /* 0x0000c40001047983 */ /* 0x000f680000300800 */
[----:B------:R0:W-:Y:S01]  /*11680*/  STL [R1+0x12c], R17 ;  /* 0x00012c1101007387 */ /* 0x0001e20000100800 */
[----:B------:R-:W-:-:S03]  /*11690*/  SEL R27, R5, R27, !P2 ;  /* 0x0000001b051b7207 */ /* 0x000fc60005000000 */
[----:B------:R1:W-:Y:S01]  /*116a0*/  STL [R1+0x128], R18 ;  /* 0x0001281201007387 */ /* 0x0003e20000100800 */
[C---:B0-----:R-:W-:Y:S02]  /*116b0*/  SEL R17, R5.reuse, R28, !P2 ;  /* 0x0000001c05117207 */ /* 0x041fe40005000000 */
[----:B-1----:R-:W-:-:S03]  /*116c0*/  SEL R18, R5, R26, !P2 ;  /* 0x0000001a05127207 */ /* 0x002fc60005000000 */
[----:B------:R0:W-:Y:S01]  /*116d0*/  STL [R1+0x124], R17 ;  /* 0x0001241101007387 */ /* 0x0001e20000100800 */
[----:B------:R-:W-:-:S03]  /*116e0*/  SEL R24, R5, R24, !P2 ;  /* 0x0000001805187207 */ /* 0x000fc60005000000 */
[----:B------:R-:W-:Y:S01]  /*116f0*/  STL [R1+0x120], R27 ;  /* 0x0001201b01007387 */ /* 0x000fe20000100800 */
[----:B0-----:R-:W-:-:S03]  /*11700*/  SEL R17, R5, R25, !P2 ;  /* 0x0000001905117207 */ /* 0x001fc60005000000 */
[----:B------:R0:W-:Y:S04]  /*11710*/  STL [R1+0x11c], R18 ;  /* 0x00011c1201007387 */ /* 0x0001e80000100800 */
[----:B------:R1:W-:Y:S01]  /*11720*/  STL [R1+0x118], R17 ;  /* 0x0001181101007387 */ /* 0x0003e20000100800 */
[C---:B------:R-:W-:Y:S02]  /*11730*/  SEL R21, R5.reuse, R21, !P2 ;  /* 0x0000001505157207 */ /* 0x040fe40005000000 */
[C---:B0-----:R-:W-:Y:S01]  /*11740*/  SEL R18, R5.reuse, R23, !P2 ;  /* 0x0000001705127207 */ /* 0x041fe20005000000 */
[----:B------:R-:W-:Y:S01]  /*11750*/  STL [R1+0x114], R24 ;  /* 0x0001141801007387 */ /* 0x000fe20000100800 */
[----:B-1----:R-:W-:-:S03]  /*11760*/  SEL R17, R5, R22, !P2 ;  /* 0x0000001605117207 */ /* 0x002fc60005000000 */
[----:B------:R0:W-:Y:S01]  /*11770*/  STL [R1+0x110], R18 ;  /* 0x0001101201007387 */ /* 0x0001e20000100800 */
[----:B------:R-:W-:-:S03]  /*11780*/  SEL R3, R5, R3, !P2 ;  /* 0x0000000305037207 */ /* 0x000fc60005000000 */
[----:B------:R1:W-:Y:S01]  /*11790*/  STL [R1+0x10c], R17 ;  /* 0x00010c1101007387 */ /* 0x0003e20000100800 */
[C---:B------:R-:W-:Y:S02]  /*117a0*/  SEL R2, R5.reuse, R2, !P2 ;  /* 0x0000000205027207 */ /* 0x040fe40005000000 */
[C---:B0-----:R-:W-:Y:S01]  /*117b0*/  SEL R18, R5.reuse, R20, !P2 ;  /* 0x0000001405127207 */ /* 0x041fe20005000000 */
[----:B------:R-:W-:Y:S01]  /*117c0*/  STL [R1+0x108], R21 ;  /* 0x0001081501007387 */ /* 0x000fe20000100800 */
[----:B-1----:R-:W-:-:S03]  /*117d0*/  SEL R17, R5, R19, !P2 ;  /* 0x0000001305117207 */ /* 0x002fc60005000000 */
[----:B------:R-:W-:Y:S01]  /*117e0*/  STL [R1+0x104], R18 ;  /* 0x0001041201007387 */ /* 0x000fe20000100800 */
[----:B------:R-:W-:-:S03]  /*117f0*/  SEL R0, R5, R0, !P2 ;  /* 0x0000000005007207 */ /* 0x000fc60005000000 */
[----:B------:R-:W-:Y:S04]  /*11800*/  STL [R1+0x100], R17 ;  /* 0x0001001101007387 */ /* 0x000fe80000100800 */
[----:B------:R0:W-:Y:S04]  /*11810*/  STL [R1+0xfc], R3 ;  /* 0x0000fc0301007387 */ /* 0x0001e80000100800 */
[----:B0-----:R-:W5:Y:S04]  /*11820*/  LDL.LU R3, [R1+0xc0] ;  /* 0x0000c00001037983 */ /* 0x001f680000300800 */
[----:B------:R0:W-:Y:S04]  /*11830*/  STL [R1+0xf8], R2 ;  /* 0x0000f80201007387 */ /* 0x0001e80000100800 */
[----:B0-----:R-:W5:Y:S04]  /*11840*/  LDL.LU R2, [R1+0xbc] ;  /* 0x0000bc0001027983 */ /* 0x001f680000300800 */
[----:B------:R0:W-:Y:S04]  /*11850*/  STL [R1+0xf4], R0 ;  /* 0x0000f40001007387 */ /* 0x0001e80000100800 */
[----:B0-----:R-:W5:Y:S01]  /*11860*/  LDL.LU R0, [R1+0xb8] ;  /* 0x0000b80001007983 */ /* 0x001f620000300800 */
[----:B---3--:R-:W-:-:S03]  /*11870*/  SEL R17, R5, R61, !P2 ;  /* 0x0000003d05117207 */ /* 0x008fc60005000000 */
[----:B------:R-:W3:Y:S04]  /*11880*/  LDL.LU R61, [R1+0xb4] ;  /* 0x0000b400013d7983 */ /* 0x000ee80000300800 */
[----:B------:R-:W-:Y:S01]  /*11890*/  STL [R1+0xf0], R17 ;  /* 0x0000f01101007387 */ /* 0x000fe20000100800 */
[C---:B--2---:R-:W-:Y:S02]  /*118a0*/  SEL R16, R5.reuse, R16, !P2 ;  /* 0x0000001005107207 */ /* 0x044fe40005000000 */
[----:B------:R-:W-:-:S03]  /*118b0*/  SEL R15, R5, R15, !P2 ;  /* 0x0000000f050f7207 */ /* 0x000fc60005000000 */
[----:B------:R0:W-:Y:S01]  /*118c0*/  STL [R1+0xec], R16 ;  /* 0x0000ec1001007387 */ /* 0x0001e20000100800 */
[----:B------:R-:W-:-:S03]  /*118d0*/  SEL R14, R5, R14, !P2 ;  /* 0x0000000e050e7207 */ /* 0x000fc60005000000 */
[----:B------:R1:W-:Y:S01]  /*118e0*/  STL [R1+0xe8], R15 ;  /* 0x0000e80f01007387 */ /* 0x0003e20000100800 */
[----:B------:R-:W-:-:S03]  /*118f0*/  SEL R12, R5, R12, !P2 ;  /* 0x0000000c050c7207 */ /* 0x000fc60005000000 */
[----:B------:R2:W-:Y:S01]  /*11900*/  STL [R1+0xe4], R14 ;  /* 0x0000e40e01007387 */ /* 0x0005e20000100800 */
[----:B------:R-:W-:-:S03]  /*11910*/  SEL R11, R5, R11, !P2 ;  /* 0x0000000b050b7207 */ /* 0x000fc60005000000 */
[----:B------:R2:W-:Y:S01]  /*11920*/  STL [R1+0xe0], R12 ;  /* 0x0000e00c01007387 */ /* 0x0005e20000100800 */
[----:B------:R-:W-:-:S03]  /*11930*/  SEL R10, R5, R10, !P2 ;  /* 0x0000000a050a7207 */ /* 0x000fc60005000000 */
[----:B------:R-:W-:Y:S01]  /*11940*/  STL [R1+0xdc], R11 ;  /* 0x0000dc0b01007387 */ /* 0x000fe20000100800 */
[----:B----4-:R-:W-:-:S03]  /*11950*/  SEL R9, R5, R9, !P2 ;  /* 0x0000000905097207 */ /* 0x010fc60005000000 */
[----:B------:R-:W-:Y:S01]  /*11960*/  STL [R1+0xd8], R10 ;  /* 0x0000d80a01007387 */ /* 0x000fe20000100800 */
[----:B------:R-:W-:-:S03]  /*11970*/  SEL R8, R5, R8, !P2 ;  /* 0x0000000805087207 */ /* 0x000fc60005000000 */
[----:B------:R-:W-:Y:S01]  /*11980*/  STL [R1+0xd4], R9 ;  /* 0x0000d40901007387 */ /* 0x000fe20000100800 */
[----:B------:R-:W-:-:S03]  /*11990*/  SEL R7, R5, R7, !P2 ;  /* 0x0000000705077207 */ /* 0x000fc60005000000 */
[----:B------:R-:W-:Y:S01]  /*119a0*/  STL [R1+0xd0], R8 ;  /* 0x0000d00801007387 */ /* 0x000fe20000100800 */
[----:B-----5:R-:W-:-:S03]  /*119b0*/  SEL R6, R5, R6, !P2 ;  /* 0x0000000605067207 */ /* 0x020fc60005000000 */
[----:B------:R-:W-:Y:S01]  /*119c0*/  STL [R1+0xcc], R7 ;  /* 0x0000cc0701007387 */ /* 0x000fe20000100800 */
[----:B------:R-:W-:-:S03]  /*119d0*/  SEL R4, R5, R4, !P2 ;  /* 0x0000000405047207 */ /* 0x000fc60005000000 */
[----:B------:R-:W4:Y:S04]  /*119e0*/  LDL.LU R28, [R1+0xb0] ;  /* 0x0000b000011c7983 */ /* 0x000f280000300800 */
[----:B------:R-:W-:Y:S04]  /*119f0*/  STL [R1+0xc8], R6 ;  /* 0x0000c80601007387 */ /* 0x000fe80000100800 */
[----:B------:R-:W5:Y:S04]  /*11a00*/  LDL.LU R27, [R1+0xa8] ;  /* 0x0000a800011b7983 */ /* 0x000f680000300800 */
[----:B------:R2:W-:Y:S04]  /*11a10*/  STL [R1+0xc4], R4 ;  /* 0x0000c40401007387 */ /* 0x0005e80000100800 */
[----:B------:R-:W5:Y:S04]  /*11a20*/  LDL.LU R26, [R1+0xa4] ;  /* 0x0000a400011a7983 */ /* 0x000f680000300800 */
[----:B------:R-:W5:Y:S04]  /*11a30*/  LDL.LU R25, [R1+0xa0] ;  /* 0x0000a00001197983 */ /* 0x000f680000300800 */
[----:B------:R-:W5:Y:S04]  /*11a40*/  LDL.LU R24, [R1+0x9c] ;  /* 0x00009c0001187983 */ /* 0x000f680000300800 */
[----:B------:R-:W5:Y:S04]  /*11a50*/  LDL.LU R23, [R1+0x98] ;  /* 0x0000980001177983 */ /* 0x000f680000300800 */
[----:B------:R-:W5:Y:S04]  /*11a60*/  LDL.LU R22, [R1+0x94] ;  /* 0x0000940001167983 */ /* 0x000f680000300800 */
[----:B------:R-:W5:Y:S04]  /*11a70*/  LDL.LU R21, [R1+0x90] ;  /* 0x0000900001157983 */ /* 0x000f680000300800 */
[----:B------:R-:W5:Y:S04]  /*11a80*/  LDL.LU R20, [R1+0x8c] ;  /* 0x00008c0001147983 */ /* 0x000f680000300800 */
[----:B------:R-:W5:Y:S04]  /*11a90*/  LDL.LU R19, [R1+0x88] ;  /* 0x0000880001137983 */ /* 0x000f680000300800 */
[----:B0-----:R-:W5:Y:S04]  /*11aa0*/  LDL.LU R16, [R1+0x84] ;  /* 0x0000840001107983 */ /* 0x001f680000300800 */
[----:B-1----:R-:W5:Y:S04]  /*11ab0*/  LDL.LU R15, [R1+0x80] ;  /* 0x00008000010f7983 */ /* 0x002f680000300800 */
[----:B--2---:R-:W2:Y:S04]  /*11ac0*/  LDL.LU R14, [R1+0x7c] ;  /* 0x00007c00010e7983 */ /* 0x004ea80000300800 */
[----:B------:R-:W2:Y:S04]  /*11ad0*/  LDL.LU R12, [R1+0x78] ;  /* 0x00007800010c7983 */ /* 0x000ea80000300800 */
[----:B------:R-:W2:Y:S04]  /*11ae0*/  LDL.LU R17, [R1+0x74] ;  /* 0x0000740001117983 */ /* 0x000ea80000300800 */
[----:B------:R-:W2:Y:S01]  /*11af0*/  LDL.LU R18, [R1+0x70] ;  /* 0x0000700001127983 */ /* 0x000ea20000300800 */
[----:B------:R-:W-:-:S05]  /*11b00*/  SEL R4, R5, R3, !P2 ;  /* 0x0000000305047207 */ /* 0x000fca0005000000 */
[----:B------:R0:W-:Y:S01]  /*11b10*/  STL [R1+0xc0], R4 ;  /* 0x0000c00401007387 */ /* 0x0001e20000100800 */
[----:B------:R-:W-:-:S05]  /*11b20*/  SEL R3, R5, R2, !P2 ;  /* 0x0000000205037207 */ /* 0x000fca0005000000 */
[----:B------:R1:W-:Y:S04]  /*11b30*/  STL [R1+0xbc], R3 ;  /* 0x0000bc0301007387 */ /* 0x0003e80000100800 */
[----:B------:R-:W2:Y:S01]  /*11b40*/  LDL.LU R11, [R1+0x6c] ;  /* 0x00006c00010b7983 */ /* 0x000ea20000300800 */
[----:B------:R-:W-:-:S05]  /*11b50*/  SEL R2, R5, R0, !P2 ;  /* 0x0000000005027207 */ /* 0x000fca0005000000 */
[----:B------:R1:W-:Y:S04]  /*11b60*/  STL [R1+0xb8], R2 ;  /* 0x0000b80201007387 */ /* 0x0003e80000100800 */
[----:B------:R-:W2:Y:S01]  /*11b70*/  LDL.LU R10, [R1+0x68] ;  /* 0x00006800010a7983 */ /* 0x000ea20000300800 */
[----:B---3--:R-:W-:-:S05]  /*11b80*/  SEL R0, R5, R61, !P2 ;  /* 0x0000003d05007207 */ /* 0x008fca0005000000 */
[----:B------:R3:W-:Y:S04]  /*11b90*/  STL [R1+0xb4], R0 ;  /* 0x0000b40001007387 */ /* 0x0007e80000100800 */
[----:B------:R-:W2:Y:S04]  /*11ba0*/  LDL.LU R9, [R1+0x64] ;  /* 0x0000640001097983 */ /* 0x000ea80000300800 */
[----:B------:R-:W2:Y:S04]  /*11bb0*/  LDL.LU R8, [R1+0x60] ;  /* 0x0000600001087983 */ /* 0x000ea80000300800 */
[----:B------:R-:W2:Y:S04]  /*11bc0*/  LDL.LU R7, [R1+0x5c] ;  /* 0x00005c0001077983 */ /* 0x000ea80000300800 */
[----:B------:R-:W2:Y:S04]  /*11bd0*/  LDL.LU R6, [R1+0x58] ;  /* 0x0000580001067983 */ /* 0x000ea80000300800 */
[----:B0-----:R-:W2:Y:S04]  /*11be0*/  LDL.LU R4, [R1+0x54] ;  /* 0x0000540001047983 */ /* 0x001ea80000300800 */
[----:B-1----:R-:W2:Y:S04]  /*11bf0*/  LDL.LU R3, [R1+0x50] ;  /* 0x0000500001037983 */ /* 0x002ea80000300800 */
[----:B------:R-:W2:Y:S04]  /*11c00*/  LDL.LU R2, [R1+0x4c] ;  /* 0x00004c0001027983 */ /* 0x000ea80000300800 */
[----:B---3--:R-:W3:Y:S04]  /*11c10*/  LDL.LU R0, [R1+0x48] ;  /* 0x0000480001007983 */ /* 0x008ee80000300800 */
[----:B------:R-:W3:Y:S01]  /*11c20*/  LDL.LU R61, [R1+0x44] ;  /* 0x00004400013d7983 */ /* 0x000ee20000300800 */
[----:B----4-:R-:W-:-:S05]  /*11c30*/  SEL R28, R5, R28, !P2 ;  /* 0x0000001c051c7207 */ /* 0x010fca0005000000 */
[----:B------:R0:W-:Y:S01]  /*11c40*/  STL [R1+0xac], R28 ;  /* 0x0000ac1c01007387 */ /* 0x0001e20000100800 */
[----:B-----5:R-:W-:-:S03]  /*11c50*/  SEL R27, R5, R27, !P2 ;  /* 0x0000001b051b7207 */ /* 0x020fc60005000000 */
[----:B0-----:R-:W4:Y:S01]  /*11c60*/  LDL.LU R28, [R1+0x66f0] ;  /* 0x0066f000011c7983 */ /* 0x001f220000300800 */
[----:B------:R-:W-:-:S03]  /*11c70*/  SEL R26, R5, R26, !P2 ;  /* 0x0000001a051a7207 */ /* 0x000fc60005000000 */
[----:B------:R0:W-:Y:S01]  /*11c80*/  STL [R1+0xa8], R27 ;  /* 0x0000a81b01007387 */ /* 0x0001e20000100800 */
[C---:B------:R-:W-:Y:S02]  /*11c90*/  SEL R25, R5.reuse, R25, !P2 ;  /* 0x0000001905197207 */ /* 0x040fe40005000000 */
[C---:B------:R-:W-:Y:S01]  /*11ca0*/  SEL R24, R5.reuse, R24, !P2 ;  /* 0x0000001805187207 */ /* 0x040fe20005000000 */
[----:B0-----:R-:W5:Y:S01]  /*11cb0*/  LDL.LU R27, [R1+0x66ec] ;  /* 0x0066ec00011b7983 */ /* 0x001f620000300800 */
[----:B------:R-:W-:-:S03]  /*11cc0*/  SEL R23, R5, R23, !P2 ;  /* 0x0000001705177207 */ /* 0x000fc60005000000 */
[----:B------:R0:W-:Y:S01]  /*11cd0*/  STL [R1+0xa4], R26 ;  /* 0x0000a41a01007387 */ /* 0x0001e20000100800 */
[C---:B------:R-:W-:Y:S02]  /*11ce0*/  SEL R22, R5.reuse, R22, !P2 ;  /* 0x0000001605167207 */ /* 0x040fe40005000000 */
[C---:B------:R-:W-:Y:S01]  /*11cf0*/  SEL R21, R5.reuse, R21, !P2 ;  /* 0x0000001505157207 */ /* 0x040fe20005000000 */
[----:B0-----:R-:W4:Y:S04]  /*11d00*/  LDL.LU R26, [R1+0x66e8] ;  /* 0x0066e800011a7983 */ /* 0x001f280000300800 */
[----:B------:R0:W-:Y:S01]  /*11d10*/  STL [R1+0xa0], R25 ;  /* 0x0000a01901007387 */ /* 0x0001e20000100800 */
[C---:B------:R-:W-:Y:S02]  /*11d20*/  SEL R20, R5.reuse, R20, !P2 ;  /* 0x0000001405147207 */ /* 0x040fe40005000000 */
[C---:B------:R-:W-:Y:S01]  /*11d30*/  SEL R19, R5.reuse, R19, !P2 ;  /* 0x0000001305137207 */ /* 0x040fe20005000000 */
[----:B0-----:R-:W5:Y:S04]  /*11d40*/  LDL.LU R25, [R1+0x66e4] ;  /* 0x0066e40001197983 */ /* 0x001f680000300800 */
[----:B------:R0:W-:Y:S01]  /*11d50*/  STL [R1+0x9c], R24 ;  /* 0x00009c1801007387 */ /* 0x0001e20000100800 */
[----:B------:R-:W-:-:S03]  /*11d60*/  SEL R16, R5, R16, !P2 ;  /* 0x0000001005107207 */ /* 0x000fc60005000000 */
[----:B0-----:R-:W4:Y:S04]  /*11d70*/  LDL.LU R24, [R1+0x66e0] ;  /* 0x0066e00001187983 */ /* 0x001f280000300800 */
[----:B------:R0:W-:Y:S01]  /*11d80*/  STL [R1+0x98], R23 ;  /* 0x0000981701007387 */ /* 0x0001e20000100800 */
[----:B------:R-:W-:-:S03]  /*11d90*/  SEL R15, R5, R15, !P2 ;  /* 0x0000000f050f7207 */ /* 0x000fc60005000000 */
[----:B0-----:R-:W5:Y:S04]  /*11da0*/  LDL.LU R23, [R1+0x66dc] ;  /* 0x0066dc0001177983 */ /* 0x001f680000300800 */
[----:B------:R0:W-:Y:S01]  /*11db0*/  STL [R1+0x94], R22 ;  /* 0x0000941601007387 */ /* 0x0001e20000100800 */
[----:B--2---:R-:W-:-:S03]  /*11dc0*/  SEL R14, R5, R14, !P2 ;  /* 0x0000000e050e7207 */ /* 0x004fc60005000000 */
[----:B0-----:R-:W2:Y:S04]  /*11dd0*/  LDL.LU R22, [R1+0x66d8] ;  /* 0x0066d80001167983 */ /* 0x001ea80000300800 */
[----:B------:R0:W-:Y:S01]  /*11de0*/  STL [R1+0x90], R21 ;  /* 0x0000901501007387 */ /* 0x0001e20000100800 */
[----:B------:R-:W-:-:S03]  /*11df0*/  SEL R12, R5, R12, !P2 ;  /* 0x0000000c050c7207 */ /* 0x000fc60005000000 */
        /* <DEDUP_REMOVED lines=13> */
[----:B------:R0:W-:Y:S04]  /*11ed0*/  STL [R1+0x7c], R14 ;  /* 0x00007c0e01007387 */ /* 0x0001e80000100800 */
        /* <DEDUP_REMOVED lines=9> */
[----:B------:R0:W-:Y:S01]  /*11f70*/  STL [R1+0x68], R10 ;  /* 0x0000680a01007387 */ /* 0x0001e20000100800 */
[----:B------:R-:W-:-:S03]  /*11f80*/  SEL R9, R5, R9, !P2 ;  /* 0x0000000905097207 */ /* 0x000fc60005000000 */
[----:B0-----:R-:W2:Y:S01]  /*11f90*/  LDL.LU R10, [R1+0x66b4] ;  /* 0x0066b400010a7983 */ /* 0x001ea20000300800 */
[----:B------:R-:W-:-:S03]  /*11fa0*/  SEL R8, R5, R8, !P2 ;  /* 0x0000000805087207 */ /* 0x000fc60005000000 */
[----:B------:R0:W-:Y:S01]  /*11fb0*/  STL [R1+0x64], R9 ;  /* 0x0000640901007387 */ /* 0x0001e20000100800 */
[C---:B------:R-:W-:Y:S02]  /*11fc0*/  SEL R7, R5.reuse, R7, !P2 ;  /* 0x0000000705077207 */ /* 0x040fe40005000000 */
[C---:B------:R-:W-:Y:S01]  /*11fd0*/  SEL R6, R5.reuse, R6, !P2 ;  /* 0x0000000605067207 */ /* 0x040fe20005000000 */
[----:B0-----:R-:W2:Y:S01]  /*11fe0*/  LDL.LU R9, [R1+0x66b0] ;  /* 0x0066b00001097983 */ /* 0x001ea20000300800 */
[----:B------:R-:W-:-:S03]  /*11ff0*/  SEL R4, R5, R4, !P2 ;  /* 0x0000000405047207 */ /* 0x000fc60005000000 */
[----:B------:R0:W-:Y:S01]  /*12000*/  STL [R1+0x60], R8 ;  /* 0x0000600801007387 */ /* 0x0001e20000100800 */
[C---:B------:R-:W-:Y:S02]  /*12010*/  SEL R3, R5.reuse, R3, !P2 ;  /* 0x0000000305037207 */ /* 0x040fe40005000000 */
[C---:B------:R-:W-:Y:S01]  /*12020*/  SEL R2, R5.reuse, R2, !P2 ;  /* 0x0000000205027207 */ /* 0x040fe20005000000 */
[----:B0-----:R-:W2:Y:S04]  /*12030*/  LDL.LU R8, [R1+0x66ac] ;  /* 0x0066ac0001087983 */ /* 0x001ea80000300800 */
[----:B------:R0:W-:Y:S01]  /*12040*/  STL [R1+0x5c], R7 ;  /* 0x00005c0701007387 */ /* 0x0001e20000100800 */
[C---:B---3--:R-:W-:Y:S02]  /*12050*/  SEL R0, R5.reuse, R0, !P2 ;  /* 0x0000000005007207 */ /* 0x048fe40005000000 */
[C---:B------:R-:W-:Y:S01]  /*12060*/  SEL R61, R5.reuse, R61, !P2 ;  /* 0x0000003d053d7207 */ /* 0x040fe20005000000 */
[----:B0-----:R-:W3:Y:S04]  /*12070*/  LDL.LU R7, [R1+0x66a8] ;  /* 0x0066a80001077983 */ /* 0x001ee80000300800 */
[----:B------:R0:W-:Y:S04]  /*12080*/  STL [R1+0x58], R6 ;  /* 0x0000580601007387 */ /* 0x0001e80000100800 */
        /* <DEDUP_REMOVED lines=10> */
[----:B0-----:R-:W3:Y:S01]  /*12130*/  LDL.LU R61, [R1+0x6690] ;  /* 0x00669000013d7983 */ /* 0x001ee20000300800 */
[----:B----4-:R-:W-:-:S02]  /*12140*/  SEL R24, R5, R24, !P2 ;  /* 0x0000001805187207 */ /* 0x010fc40005000000 */
[C---:B-----5:R-:W-:Y:S02]  /*12150*/  SEL R23, R5.reuse, R23, !P2 ;  /* 0x0000001705177207 */ /* 0x060fe40005000000 */
[C---:B------:R-:W-:Y:S02]  /*12160*/  SEL R25, R5.reuse, R25, !P2 ;  /* 0x0000001905197207 */ /* 0x040fe40005000000 */
[C---:B------:R-:W-:Y:S02]  /*12170*/  SEL R26, R5.reuse, R26, !P2 ;  /* 0x0000001a051a7207 */ /* 0x040fe40005000000 */
[C---:B--2---:R-:W-:Y:S02]  /*12180*/  SEL R22, R5.reuse, R22, !P2 ;  /* 0x0000001605167207 */ /* 0x044fe40005000000 */
[C---:B------:R-:W-:Y:S02]  /*12190*/  SEL R21, R5.reuse, R21, !P2 ;  /* 0x0000001505157207 */ /* 0x040fe40005000000 */
[----:B------:R-:W-:-:S02]  /*121a0*/  SEL R17, R5, R17, !P2 ;  /* 0x0000001105117207 */ /* 0x000fc40005000000 */
[----:B------:R-:W-:-:S05]  /*121b0*/  SEL R18, R5, R18, !P2 ;  /* 0x0000001205127207 */ /* 0x000fca0005000000 */
[----:B------:R-:W-:Y:S04]  /*121c0*/  STL [R1+0x40], R18 ;  /* 0x0000401201007387 */ /* 0x000fe80000100800 */
[----:B------:R0:W-:Y:S01]  /*121d0*/  STL [R1+0x3c], R17 ;  /* 0x00003c1101007387 */ /* 0x0001e20000100800 */
[C---:B---3--:R-:W-:Y:S02]  /*121e0*/  SEL R3, R5.reuse, R3, !P2 ;  /* 0x0000000305037207 */ /* 0x048fe40005000000 */
[C---:B0-----:R-:W-:Y:S02]  /*121f0*/  SEL R17, R5.reuse, R0, !P2 ;  /* 0x0000000005117207 */ /* 0x041fe40005000000 */
[C---:B------:R-:W-:Y:S02]  /*12200*/  SEL R0, R5.reuse, R2, !P2 ;  /* 0x0000000205007207 */ /* 0x040fe40005000000 */
[----:B------:R-:W-:-:S02]  /*12210*/  SEL R2, R5, R4, !P2 ;  /* 0x0000000405027207 */ /* 0x000fc40005000000 */
[----:B------:R-:W-:-:S05]  /*12220*/  SEL R18, R5, R61, !P2 ;  /* 0x0000003d05127207 */ /* 0x000fca0005000000 */
[----:B------:R-:W-:Y:S04]  /*12230*/  STL [R1+0x38], R18 ;  /* 0x0000381201007387 */ /* 0x000fe80000100800 */
[----:B------:R-:W-:Y:S04]  /*12240*/  STL [R1+0x34], R17 ;  /* 0x0000341101007387 */ /* 0x000fe80000100800 */
[----:B------:R0:W-:Y:S04]  /*12250*/  STL [R1+0x30], R0 ;  /* 0x0000300001007387 */ /* 0x0001e80000100800 */
[----:B------:R1:W-:Y:S01]  /*12260*/  STL [R1+0x2c], R3 ;  /* 0x00002c0301007387 */ /* 0x0003e20000100800 */
[----:B0-----:R-:W-:-:S03]  /*12270*/  SEL R0, R5, R6, !P2 ;  /* 0x0000000605007207 */ /* 0x001fc60005000000 */
[----:B------:R0:W-:Y:S01]  /*12280*/  STL [R1+0x28], R2 ;  /* 0x0000280201007387 */ /* 0x0001e20000100800 */
[----:B-1----:R-:W-:-:S03]  /*12290*/  SEL R3, R5, R7, !P2 ;  /* 0x0000000705037207 */ /* 0x002fc60005000000 */
        /* <DEDUP_REMOVED lines=14> */
[----:B------:R-:W-:Y:S01]  /*12380*/  STL [R1+0x8], R3 ;  /* 0x0000080301007387 */ /* 0x000fe20000100800 */
[----:B-1----:R-:W-:-:S03]  /*12390*/  SEL R0, R5, R16, !P2 ;  /* 0x0000001005007207 */ /* 0x002fc60005000000 */
[----:B------:R-:W2:Y:S01]  /*123a0*/  LDL.LU R18, [R1+0x13c] ;  /* 0x00013c0001127983 */ /* 0x000ea20000300800 */
[----:B------:R-:W-:-:S03]  /*123b0*/  SEL R61, R5, R19, !P2 ;  /* 0x00000013053d7207 */ /* 0x000fc60005000000 */
[----:B------:R-:W-:Y:S04]  /*123c0*/  STL [R1+0x4], R2 ;  /* 0x0000040201007387 */ /* 0x000fe80000100800 */
[----:B------:R-:W3:Y:S04]  /*123d0*/  LDL.LU R17, [R1+0x138] ;  /* 0x0001380001117983 */ /* 0x000ee80000300800 */
[----:B------:R0:W-:Y:S04]  /*123e0*/  STL [R1], R0 ;  /* 0x0000000001007387 */ /* 0x0001e80000100800 */
[----:B------:R1:W-:Y:S01]  /*123f0*/  STL [R1+0x6668], R61 ;  /* 0x0066683d01007387 */ /* 0x0003e20000100800 */
[----:B0-----:R-:W-:-:S03]  /*12400*/  SEL R0, R5, R20, !P2 ;  /* 0x0000001405007207 */ /* 0x001fc60005000000 */
[----:B-1----:R-:W4:Y:S04]  /*12410*/  LDL.LU R61, [R1+0x130] ;  /* 0x00013000013d7983 */ /* 0x002f280000300800 */
[----:B------:R0:W-:Y:S04]  /*12420*/  STL [R1+0x666c], R0 ;  /* 0x00666c0001007387 */ /* 0x0001e80000100800 */
[----:B0-----:R-:W5:Y:S04]  /*12430*/  LDL.LU R0, [R1+0x134] ;  /* 0x0001340001007983 */ /* 0x001f680000300800 */
[----:B------:R0:W-:Y:S04]  /*12440*/  STL [R1+0x6670], R21 ;  /* 0x0066701501007387 */ /* 0x0001e80000100800 */
[----:B0-----:R-:W2:Y:S04]  /*12450*/  LDL.LU R21, [R1+0x140] ;  /* 0x0001400001157983 */ /* 0x001ea80000300800 */
[----:B------:R0:W-:Y:S04]  /*12460*/  STL [R1+0x667c], R22 ;  /* 0x00667c1601007387 */ /* 0x0001e80000100800 */
[----:B0-----:R-:W3:Y:S04]  /*12470*/  LDL.LU R22, [R1+0x144] ;  /* 0x0001440001167983 */ /* 0x001ee80000300800 */
[----:B------:R0:W-:Y:S04]  /*12480*/  STL [R1+0x6680], R23 ;  /* 0x0066801701007387 */ /* 0x0001e80000100800 */
[----:B0-----:R-:W4:Y:S04]  /*12490*/  LDL.LU R23, [R1+0x14c] ;  /* 0x00014c0001177983 */ /* 0x001f280000300800 */
[----:B------:R0:W-:Y:S04]  /*124a0*/  STL [R1+0x6684], R24 ;  /* 0x0066841801007387 */ /* 0x0001e80000100800 */
[----:B0-----:R-:W5:Y:S04]  /*124b0*/  LDL.LU R24, [R1+0x150] ;  /* 0x0001500001187983 */ /* 0x001f680000300800 */
[----:B------:R0:W-:Y:S04]  /*124c0*/  STL [R1+0x6688], R25 ;  /* 0x0066881901007387 */ /* 0x0001e80000100800 */
[----:B0-----:R-:W2:Y:S04]  /*124d0*/  LDL.LU R25, [R1+0x154] ;  /* 0x0001540001197983 */ /* 0x001ea80000300800 */
[----:B------:R0:W-:Y:S04]  /*124e0*/  STL [R1+0x668c], R26 ;  /* 0x00668c1a01007387 */ /* 0x0001e80000100800 */
[----:B0-----:R-:W3:Y:S01]  /*124f0*/  LDL.LU R26, [R1+0x158] ;  /* 0x00015800011a7983 */ /* 0x001ee20000300800 */
[----:B------:R-:W0:Y:S01]  /*12500*/  S2R R2, SR_TID.X ;  /* 0x0000000000027919 */ /* 0x000e220000002100 */
[----:B------:R-:W-:-:S02]  /*12510*/  SEL R16, R5, R47, !P2 ;  /* 0x0000002f05107207 */ /* 0x000fc40005000000 */
[----:B------:R-:W1:Y:S01]  /*12520*/  LDC R47, c[0x0][0x23c] ;  /* 0x00008f00ff2f7b82 */ /* 0x000e620000000800 */
[C---:B------:R-:W-:Y:S02]  /*12530*/  SEL R27, R5.reuse, R27, !P2 ;  /* 0x0000001b051b7207 */ /* 0x040fe40005000000 */
[C---:B------:R-:W-:Y:S02]  /*12540*/  SEL R28, R5.reuse, R28, !P2 ;  /* 0x0000001c051c7207 */ /* 0x040fe40005000000 */
[C---:B------:R-:W-:Y:S02]  /*12550*/  SEL R32, R5.reuse, R32, !P2 ;  /* 0x0000002005207207 */ /* 0x040fe40005000000 */
[C---:B------:R-:W-:Y:S02]  /*12560*/  SEL R33, R5.reuse, R33, !P2 ;  /* 0x0000002105217207 */ /* 0x040fe40005000000 */
[----:B------:R-:W-:Y:S02]  /*12570*/  SEL R34, R5, R34, !P2 ;  /* 0x0000002205227207 */ /* 0x000fe40005000000 */
[----:B0-----:R-:W-:-:S05]  /*12580*/  LOP3.LUT R19, R2, 0x1f, RZ, 0xc0, !PT ;  /* 0x0000001f02137812 */ /* 0x001fca00078ec0ff */
[CC--:B-1----:R-:W-:Y:S02]  /*12590*/  IMAD R20, R19.reuse, R47.reuse, RZ ;  /* 0x0000002f13147224 */ /* 0x0c2fe400078e02ff */
[----:B------:R-:W-:-:S04]  /*125a0*/  IMAD R19, R19, R47, RZ ;  /* 0x0000002f13137224 */ /* 0x000fc800078e02ff */
[----:B------:R-:W-:Y:S01]  /*125b0*/  IMAD R19, R47, 0x20, R19 ;  /* 0x000000202f137824 */ /* 0x000fe200078e0213 */
[----:B------:R-:W-:Y:S02]  /*125c0*/  LEA.HI.X.SX32 R20, R20, UR9, 0x1, P5 ;  /* 0x0000000914147c11 */ /* 0x000fe4000a8f0eff */
[----:B------:R-:W-:Y:S02]  /*125d0*/  SEL R2, R5, R13, !P2 ;  /* 0x0000000d05027207 */ /* 0x000fe40005000000 */
[----:B------:R-:W-:Y:S01]  /*125e0*/  LEA.HI.X.SX32 R19, R19, UR9, 0x1, P6 ;  /* 0x0000000913137c11 */ /* 0x000fe2000b0f0eff */
[----:B------:R2:W-:Y:S01]  /*125f0*/  STL [R1+0x65b0], R20 ;  /* 0x0065b01401007387 */ /* 0x0005e20000100800 */
[C---:B------:R-:W-:Y:S02]  /*12600*/  SEL R35, R5.reuse, R35, !P2 ;  /* 0x0000002305237207 */ /* 0x040fe40005000000 */
[C---:B------:R-:W-:Y:S01]  /*12610*/  SEL R36, R5.reuse, R36, !P2 ;  /* 0x0000002405247207 */ /* 0x040fe20005000000 */
[----:B------:R3:W-:Y:S01]  /*12620*/  STL [R1+0x65b4], R19 ;  /* 0x0065b41301007387 */ /* 0x0007e20000100800 */
[----:B------:R-:W-:-:S02]  /*12630*/  SEL R37, R5, R37, !P2 ;  /* 0x0000002505257207 */ /* 0x000fc40005000000 */
[C---:B------:R-:W-:Y:S02]  /*12640*/  SEL R38, R5.reuse, R38, !P2 ;  /* 0x0000002605267207 */ /* 0x040fe40005000000 */
[C---:B------:R-:W-:Y:S02]  /*12650*/  SEL R39, R5.reuse, R39, !P2 ;  /* 0x0000002705277207 */ /* 0x040fe40005000000 */
[C---:B------:R-:W-:Y:S02]  /*12660*/  SEL R40, R5.reuse, R40, !P2 ;  /* 0x0000002805287207 */ /* 0x040fe40005000000 */
[C---:B------:R-:W-:Y:S02]  /*12670*/  SEL R41, R5.reuse, R41, !P2 ;  /* 0x0000002905297207 */ /* 0x040fe40005000000 */
[C---:B------:R-:W-:Y:S02]  /*12680*/  SEL R42, R5.reuse, R42, !P2 ;  /* 0x0000002a052a7207 */ /* 0x040fe40005000000 */
        /* <DEDUP_REMOVED lines=12> */
[C---:B------:R-:W-:Y:S01]  /*12750*/  SEL R7, R5.reuse, R56, !P2 ;  /* 0x0000003805077207 */ /* 0x040fe20005000000 */
[----:B------:R-:W3:Y:S01]  /*12760*/  LDL.LU R55, [R1+0x12c] ;  /* 0x00012c0001377983 */ /* 0x000ee20000300800 */
[----:B------:R-:W-:-:S02]  /*12770*/  SEL R6, R5, R57, !P2 ;  /* 0x0000003905067207 */ /* 0x000fc40005000000 */
[C---:B------:R-:W-:Y:S02]  /*12780*/  SEL R58, R5.reuse, R58, !P2 ;  /* 0x0000003a053a7207 */ /* 0x040fe40005000000 */
[C---:B------:R-:W-:Y:S02]  /*12790*/  SEL R4, R5.reuse, R59, !P2 ;  /* 0x0000003b05047207 */ /* 0x040fe40005000000 */
[----:B------:R-:W-:Y:S01]  /*127a0*/  SEL R3, R5, R60, !P2 ;  /* 0x0000003c05037207 */ /* 0x000fe20005000000 */
[----:B-----5:R-:W-:Y:S02]  /*127b0*/  IMAD R13, R24, UR7, RZ ;  /* 0x00000007180d7c24 */ /* 0x020fe4000f8e02ff */
[----:B------:R-:W-:Y:S02]  /*127c0*/  IMAD R29, R29, UR7, RZ ;  /* 0x000000071d1d7c24 */ /* 0x000fe4000f8e02ff */
[----:B------:R-:W-:Y:S01]  /*127d0*/  IMAD R30, R30, UR7, RZ ;  /* 0x000000071e1e7c24 */ /* 0x000fe2000f8e02ff */
[----:B------:R-:W-:Y:S01]  /*127e0*/  STL [R1+0x2c0], R13 ;  /* 0x0002c00d01007387 */ /* 0x000fe20000100800 */
[----:B----4-:R-:W-:-:S02]  /*127f0*/  IMAD R5, R23, UR7, RZ ;  /* 0x0000000717057c24 */ /* 0x010fc4000f8e02ff */
[----:B------:R-:W-:Y:S01]  /*12800*/  IMAD R31, R31, UR7, RZ ;  /* 0x000000071f1f7c24 */ /* 0x000fe2000f8e02ff */
[----:B------:R-:W-:Y:S01]  /*12810*/  UIMAD UR8, UR8, 0x34, URZ ;  /* 0x00000034080878a4 */ /* 0x000fe2000f8e023f */
[----:B------:R-:W-:Y:S01]  /*12820*/  IMAD R0, R0, UR7, RZ ;  /* 0x0000000700007c24 */ /* 0x000fe2000f8e02ff */
[----:B------:R-:W-:Y:S01]  /*12830*/  ULDC UR9, c[0x0][0x238] ;  /* 0x00008e0000097ab9 */ /* 0x000fe20000000800 */
[----:B--2---:R-:W-:Y:S02]  /*12840*/  IMAD R20, R25, UR7, RZ ;  /* 0x0000000719147c24 */ /* 0x004fe4000f8e02ff */
[----:B---3--:R-:W-:Y:S02]  /*12850*/  IMAD R19, R26, UR7, RZ ;  /* 0x000000071a137c24 */ /* 0x008fe4000f8e02ff */
[----:B------:R-:W2:Y:S04]  /*12860*/  LDL.LU R26, [R1+0x128] ;  /* 0x00012800011a7983 */ /* 0x000ea80000300800 */
[----:B------:R-:W3:Y:S04]  /*12870*/  LDL.LU R25, [R1+0x124] ;  /* 0x0001240001197983 */ /* 0x000ee80000300800 */
[----:B------:R0:W-:Y:S04]  /*12880*/  STL [R1+0x2bc], R5 ;  /* 0x0002bc0501007387 */ /* 0x0001e80000100800 */
[----:B------:R-:W4:Y:S04]  /*12890*/  LDL.LU R51, [R1+0x120] ;  /* 0x0001200001337983 */ /* 0x000f280000300800 */
[----:B------:R-:W5:Y:S01]  /*128a0*/  LDL.LU R24, [R1+0x11c] ;  /* 0x00011c0001187983 */ /* 0x000f620000300800 */
[----:B0-----:R-:W-:-:S03]  /*128b0*/  IMAD R5, R22, UR7, RZ ;  /* 0x0000000716057c24 */ /* 0x001fc6000f8e02ff */
[----:B------:R-:W5:Y:S04]  /*128c0*/  LDL.LU R23, [R1+0x118] ;  /* 0x0001180001177983 */ /* 0x000f680000300800 */
[----:B------:R0:W-:Y:S04]  /*128d0*/  STL [R1+0x2b8], R5 ;  /* 0x0002b80501007387 */ /* 0x0001e80000100800 */
[----:B------:R-:W5:Y:S04]  /*128e0*/  LDL.LU R52, [R1+0x114] ;  /* 0x0001140001347983 */ /* 0x000f680000300800 */
[----:B------:R-:W5:Y:S01]  /*128f0*/  LDL.LU R22, [R1+0x110] ;  /* 0x0001100001167983 */ /* 0x000f620000300800 */
[----:B0-----:R-:W-:-:S03]  /*12900*/  IMAD R5, R21, UR7, RZ ;  /* 0x0000000715057c24 */ /* 0x001fc6000f8e02ff */
[----:B------:R-:W5:Y:S01]  /*12910*/  LDL.LU R54, [R1+0x10c] ;  /* 0x00010c0001367983 */ /* 0x000f620000300800 */
[----:B------:R-:W-:-:S03]  /*12920*/  IMAD R13, R18, UR7, RZ ;  /* 0x00000007120d7c24 */ /* 0x000fc6000f8e02ff */
[----:B------:R0:W-:Y:S04]  /*12930*/  STL [R1+0x2b4], R5 ;  /* 0x0002b40501007387 */ /* 0x0001e80000100800 */
[----:B------:R-:W5:Y:S04]  /*12940*/  LDL.LU R53, [R1+0x108] ;  /* 0x0001080001357983 */ /* 0x000f680000300800 */
[----:B------:R-:W5:Y:S01]  /*12950*/  LDL.LU R18, [R1+0x104] ;  /* 0x0001040001127983 */ /* 0x000f620000300800 */
[----:B0-----:R-:W-:-:S03]  /*12960*/  IMAD R5, R17, UR7, RZ ;  /* 0x0000000711057c24 */ /* 0x001fc6000f8e02ff */
[----:B------:R-:W-:Y:S04]  /*12970*/  STL [R1+0x2b0], R13 ;  /* 0x0002b00d01007387 */ /* 0x000fe80000100800 */
[----:B------:R-:W5:Y:S04]  /*12980*/  LDL.LU R17, [R1+0x100] ;  /* 0x0001000001117983 */ /* 0x000f680000300800 */
[----:B------:R0:W-:Y:S04]  /*12990*/  STL [R1+0x2ac], R5 ;  /* 0x0002ac0501007387 */ /* 0x0001e80000100800 */
[----:B------:R-:W5:Y:S04]  /*129a0*/  LDL.LU R21, [R1+0xfc] ;  /* 0x0000fc0001157983 */ /* 0x000f680000300800 */
[----:B0-----:R-:W5:Y:S04]  /*129b0*/  LDL.LU R5, [R1+0xf8] ;  /* 0x0000f80001057983 */ /* 0x001f680000300800 */
[----:B------:R-:W5:Y:S04]  /*129c0*/  LDL.LU R13, [R1+0xf4] ;  /* 0x0000f400010d7983 */ /* 0x000f680000300800 */
[----:B------:R0:W-:Y:S04]  /*129d0*/  STL [R1+0x2a8], R0 ;  /* 0x0002a80001007387 */ /* 0x0001e80000100800 */
[----:B------:R-:W5:Y:S04]  /*129e0*/  LDL.LU R60, [R1+0xf0] ;  /* 0x0000f000013c7983 */ /* 0x000f680000300800 */
[----:B0-----:R-:W5:Y:S01]  /*129f0*/  LDL.LU R0, [R1+0xec] ;  /* 0x0000ec0001007983 */ /* 0x001f620000300800 */
[----:B------:R-:W-:-:S03]  /*12a00*/  IMAD R47, R61, UR7, RZ ;  /* 0x000000073d2f7c24 */ /* 0x000fc6000f8e02ff */
[----:B------:R-:W5:Y:S01]  /*12a10*/  LDL.LU R59, [R1+0xe8] ;  /* 0x0000e800013b7983 */ /* 0x000f620000300800 */
[----:B------:R-:W-:-:S03]  /*12a20*/  IMAD R55, R55, UR7, RZ ;  /* 0x0000000737377c24 */ /* 0x000fc6000f8e02ff */
[----:B------:R-:W5:Y:S04]  /*12a30*/  LDL.LU R57, [R1+0xe4] ;  /* 0x0000e40001397983 */ /* 0x000f680000300800 */
[----:B------:R0:W-:Y:S04]  /*12a40*/  STL [R1+0x2a4], R47 ;  /* 0x0002a42f01007387 */ /* 0x0001e80000100800 */
[----:B------:R-:W5:Y:S04]  /*12a50*/  LDL.LU R56, [R1+0xe0] ;  /* 0x0000e00001387983 */ /* 0x000f680000300800 */
[----:B------:R-:W5:Y:S04]  /*12a60*/  LDL.LU R49, [R1+0xdc] ;  /* 0x0000dc0001317983 */ /* 0x000f680000300800 */
[----:B0-----:R-:W5:Y:S04]  /*12a70*/  LDL.LU R47, [R1+0xd8] ;  /* 0x0000d800012f7983 */ /* 0x001f680000300800 */
[----:B------:R-:W5:Y:S04]  /*12a80*/  LDL.LU R48, [R1+0xd4] ;  /* 0x0000d40001307983 */ /* 0x000f680000300800 */
[----:B------:R-:W5:Y:S04]  /*12a90*/  LDL.LU R61, [R1+0xd0] ;  /* 0x0000d000013d7983 */ /* 0x000f680000300800 */
[----:B------:R0:W-:Y:S04]  /*12aa0*/  STL [R1+0x2a0], R55 ;  /* 0x0002a03701007387 */ /* 0x0001e80000100800 */
[----:B0-----:R-:W5:Y:S01]  /*12ab0*/  LDL.LU R55, [R1+0xcc] ;  /* 0x0000cc0001377983 */ /* 0x001f620000300800 */
[----:B--2---:R-:W-:-:S02]  /*12ac0*/  IMAD R26, R26, UR7, RZ ;  /* 0x000000071a1a7c24 */ /* 0x004fc4000f8e02ff */
[----:B---3--:R-:W-:-:S03]  /*12ad0*/  IMAD R25, R25, UR7, RZ ;  /* 0x0000000719197c24 */ /* 0x008fc6000f8e02ff */
[----:B------:R0:W-:Y:S01]  /*12ae0*/  STL [R1+0x29c], R26 ;  /* 0x00029c1a01007387 */ /* 0x0001e20000100800 */
[----:B----4-:R-:W-:-:S03]  /*12af0*/  IMAD R51, R51, UR7, RZ ;  /* 0x0000000733337c24 */ /* 0x010fc6000f8e02ff */
[----:B0-----:R-:W2:Y:S01]  /*12b00*/  LDL.LU R26, [R1+0x668c] ;  /* 0x00668c00011a7983 */ /* 0x001ea20000300800 */
[----:B-----5:R-:W-:-:S03]  /*12b10*/  IMAD R24, R24, UR7, RZ ;  /* 0x0000000718187c24 */ /* 0x020fc6000f8e02ff */
[----:B------:R0:W-:Y:S01]  /*12b20*/  STL [R1+0x298], R25 ;  /* 0x0002981901007387 */ /* 0x0001e20000100800 */
[----:B------:R-:W-:-:S03]  /*12b30*/  IMAD R23, R23, UR7, RZ ;  /* 0x0000000717177c24 */ /* 0x000fc6000f8e02ff */
[----:B0-----:R-:W3:Y:S01]  /*12b40*/  LDL.LU R25, [R1+0x6688] ;  /* 0x0066880001197983 */ /* 0x001ee20000300800 */
[----:B------:R-:W-:-:S03]  /*12b50*/  IMAD R52, R52, UR7, RZ ;  /* 0x0000000734347c24 */ /* 0x000fc6000f8e02ff */
        /* <DEDUP_REMOVED lines=8> */
[----:B------:R-:W-:-:S02]  /*12be0*/  IMAD R22, R22, UR7, RZ ;  /* 0x0000000716167c24 */ /* 0x000fc4000f8e02ff */
[----:B------:R-:W-:-:S03]  /*12bf0*/  IMAD R54, R54, UR7, RZ ;  /* 0x0000000736367c24 */ /* 0x000fc6000f8e02ff */
[----:B------:R0:W-:Y:S01]  /*12c00*/  STL [R1+0x284], R22 ;  /* 0x0002841601007387 */ /* 0x0001e20000100800 */
[----:B------:R-:W-:Y:S02]  /*12c10*/  IMAD R18, R18, UR7, RZ ;  /* 0x0000000712127c24 */ /* 0x000fe4000f8e02ff */
[----:B------:R-:W-:Y:S01]  /*12c20*/  IMAD R17, R17, UR7, RZ ;  /* 0x0000000711117c24 */ /* 0x000fe2000f8e02ff */
[----:B0-----:R-:W5:Y:S04]  /*12c30*/  LDL.LU R22, [R1+0x667c] ;  /* 0x00667c0001167983 */ /* 0x001f680000300800 */
[----:B------:R0:W-:Y:S01]  /*12c40*/  STL [R1+0x280], R54 ;  /* 0x0002803601007387 */ /* 0x0001e20000100800 */
[----:B------:R-:W-:Y:S02]  /*12c50*/  IMAD R21, R21, UR7, RZ ;  /* 0x0000000715157c24 */ /* 0x000fe4000f8e02ff */
[----:B0-----:R-:W-:-:S02]  /*12c60*/  IMAD R54, R53, UR7, RZ ;  /* 0x0000000735367c24 */ /* 0x001fc4000f8e02ff */
[----:B------:R-:W2:Y:S04]  /*12c70*/  LDL.LU R53, [R1+0xc0] ;  /* 0x0000c00001357983 */ /* 0x000ea80000300800 */
[----:B------:R0:W-:Y:S01]  /*12c80*/  STL [R1+0x27c], R54 ;  /* 0x00027c3601007387 */ /* 0x0001e20000100800 */
[----:B------:R-:W-:Y:S02]  /*12c90*/  IMAD R5, R5, UR7, RZ ;  /* 0x0000000705057c24 */ /* 0x000fe4000f8e02ff */
[----:B------:R-:W-:Y:S01]  /*12ca0*/  IMAD R13, R13, UR7, RZ ;  /* 0x000000070d0d7c24 */ /* 0x000fe2000f8e02ff */
[----:B0-----:R-:W5:Y:S04]  /*12cb0*/  LDL.LU R54, [R1+0xbc] ;  /* 0x0000bc0001367983 */ /* 0x001f680000300800 */
[----:B------:R0:W-:Y:S04]  /*12cc0*/  STL [R1+0x278], R18 ;  /* 0x0002781201007387 */ /* 0x0001e80000100800 */
[----:B0-----:R-:W5:Y:S04]  /*12cd0*/  LDL.LU R18, [R1+0x6678] ;  /* 0x0066780001127983 */ /* 0x001f680000300800 */
[----:B------:R0:W-:Y:S04]  /*12ce0*/  STL [R1+0x274], R17 ;  /* 0x0002741101007387 */ /* 0x0001e80000100800 */
[----:B0-----:R-:W5:Y:S04]  /*12cf0*/  LDL.LU R17, [R1+0x6674] ;  /* 0x0066740001117983 */ /* 0x001f680000300800 */
[----:B------:R0:W-:Y:S04]  /*12d00*/  STL [R1+0x270], R21 ;  /* 0x0002701501007387 */ /* 0x0001e80000100800 */
[----:B0-----:R-:W2:Y:S04]  /*12d10*/  LDL.LU R21, [R1+0xb8] ;  /* 0x0000b80001157983 */ /* 0x001ea80000300800 */
[----:B------:R-:W-:Y:S04]  /*12d20*/  STL [R1+0x26c], R5 ;  /* 0x00026c0501007387 */ /* 0x000fe80000100800 */
[----:B------:R0:W-:Y:S02]  /*12d30*/  STL [R1+0x268], R13 ;  /* 0x0002680d01007387 */ /* 0x0001e40000100800 */
[----:B0-----:R-:W-:-:S02]  /*12d40*/  IMAD R13, R0, UR7, RZ ;  /* 0x00000007000d7c24 */ /* 0x001fc4000f8e02ff */
[----:B------:R-:W5:Y:S01]  /*12d50*/  LDL.LU R0, [R1+0xb4] ;  /* 0x0000b40001007983 */ /* 0x000f620000300800 */
[----:B------:R-:W-:-:S05]  /*12d60*/  IMAD R5, R60, UR7, RZ ;  /* 0x000000073c057c24 */ /* 0x000fca000f8e02ff */
[----:B------:R0:W-:Y:S01]  /*12d70*/  STL [R1+0x264], R5 ;  /* 0x0002640501007387 */ /* 0x0001e20000100800 */
[----:B------:R-:W-:-:S03]  /*12d80*/  IMAD R57, R57, UR7, RZ ;  /* 0x0000000739397c24 */ /* 0x000fc6000f8e02ff */
[----:B------:R1:W-:Y:S01]  /*12d90*/  STL [R1+0x260], R13 ;  /* 0x0002600d01007387 */ /* 0x0003e20000100800 */
[----:B0-----:R-:W-:Y:S02]  /*12da0*/  IMAD R5, R59, UR7, RZ ;  /* 0x000000073b057c24 */ /* 0x001fe4000f8e02ff */
[----:B-1----:R-:W-:-:S03]  /*12db0*/  IMAD R13, R56, UR7, RZ ;  /* 0x00000007380d7c24 */ /* 0x002fc6000f8e02ff */
[----:B------:R0:W-:Y:S01]  /*12dc0*/  STL [R1+0x25c], R5 ;  /* 0x00025c0501007387 */ /* 0x0001e20000100800 */
[----:B------:R-:W-:-:S03]  /*12dd0*/  IMAD R47, R47, UR7, RZ ;  /* 0x000000072f2f7c24 */ /* 0x000fc6000f8e02ff */
[----:B------:R-:W-:Y:S01]  /*12de0*/  STL [R1+0x258], R57 ;  /* 0x0002583901007387 */ /* 0x000fe20000100800 */
[----:B0-----:R-:W-:-:S03]  /*12df0*/  IMAD R5, R49, UR7, RZ ;  /* 0x0000000731057c24 */ /* 0x001fc6000f8e02ff */
[----:B------:R0:W-:Y:S01]  /*12e00*/  STL [R1+0x254], R13 ;  /* 0x0002540d01007387 */ /* 0x0001e20000100800 */
[----:B------:R-:W-:-:S03]  /*12e10*/  IMAD R49, R61, UR7, RZ ;  /* 0x000000073d317c24 */ /* 0x000fc6000f8e02ff */
[----:B------:R1:W-:Y:S01]  /*12e20*/  STL [R1+0x250], R5 ;  /* 0x0002500501007387 */ /* 0x0003e20000100800 */
[----:B------:R-:W-:-:S03]  /*12e30*/  IMAD R48, R48, UR7, RZ ;  /* 0x0000000730307c24 */ /* 0x000fc6000f8e02ff */
[----:B------:R-:W5:Y:S04]  /*12e40*/  LDL.LU R61, [R1+0xac] ;  /* 0x0000ac00013d7983 */ /* 0x000f680000300800 */
[----:B0-----:R-:W5:Y:S01]  /*12e50*/  LDL.LU R13, [R1+0xa8] ;  /* 0x0000a800010d7983 */ /* 0x001f620000300800 */
[----:B-1----:R-:W-:-:S03]  /*12e60*/  IMAD R5, R55, UR7, RZ ;  /* 0x0000000737057c24 */ /* 0x002fc6000f8e02ff */
[----:B------:R-:W-:Y:S04]  /*12e70*/  STL [R1+0x24c], R47 ;  /* 0x00024c2f01007387 */ /* 0x000fe80000100800 */
[----:B------:R-:W-:Y:S04]  /*12e80*/  STL [R1+0x240], R5 ;  /* 0x0002400501007387 */ /* 0x000fe80000100800 */
[----:B------:R-:W-:Y:S04]  /*12e90*/  STL [R1+0x65c0], R47 ;  /* 0x0065c02f01007387 */ /* 0x000fe80000100800 */
[----:B------:R-:W5:Y:S04]  /*12ea0*/  LDL.LU R59, [R1+0xa4] ;  /* 0x0000a400013b7983 */ /* 0x000f680000300800 */
[----:B------:R-:W-:Y:S04]  /*12eb0*/  STL [R1+0x248], R48 ;  /* 0x0002483001007387 */ /* 0x000fe80000100800 */
[----:B------:R-:W-:Y:S04]  /*12ec0*/  STL [R1+0x65c4], R48 ;  /* 0x0065c43001007387 */ /* 0x000fe80000100800 */
[----:B------:R-:W5:Y:S04]  /*12ed0*/  LDL.LU R60, [R1+0xa0] ;  /* 0x0000a000013c7983 */ /* 0x000f680000300800 */
[----:B------:R-:W-:Y:S04]  /*12ee0*/  STL [R1+0x244], R49 ;  /* 0x0002443101007387 */ /* 0x000fe80000100800 */
[----:B------:R-:W-:Y:S01]  /*12ef0*/  STL [R1+0x65c8], R49 ;  /* 0x0065c83101007387 */ /* 0x000fe20000100800 */
[----:B----4-:R-:W-:-:S05]  /*12f00*/  IMAD R51, R51, UR7, RZ ;  /* 0x0000000733337c24 */ /* 0x010fca000f8e02ff */
[----:B------:R-:W-:Y:S04]  /*12f10*/  STL [R1+0x23c], R51 ;  /* 0x00023c3301007387 */ /* 0x000fe80000100800 */
[----:B------:R0:W-:Y:S04]  /*12f20*/  STL [R1+0x65cc], R51 ;  /* 0x0065cc3301007387 */ /* 0x0001e80000100800 */
[----:B0-----:R-:W4:Y:S04]  /*12f30*/  LDL.LU R51, [R1+0x98] ;  /* 0x0000980001337983 */ /* 0x001f280000300800 */
[----:B------:R-:W4:Y:S01]  /*12f40*/  LDL.LU R49, [R1+0x94] ;  /* 0x0000940001317983 */ /* 0x000f220000300800 */
[----:B---3--:R-:W-:-:S05]  /*12f50*/  IMAD R52, R52, UR7, RZ ;  /* 0x0000000734347c24 */ /* 0x008fca000f8e02ff */
[----:B------:R-:W-:Y:S04]  /*12f60*/  STL [R1+0x238], R52 ;  /* 0x0002383401007387 */ /* 0x000fe80000100800 */
[----:B------:R0:W-:Y:S04]  /*12f70*/  STL [R1+0x65d0], R52 ;  /* 0x0065d03401007387 */ /* 0x0001e80000100800 */
[----:B0-----:R-:W3:Y:S04]  /*12f80*/  LDL.LU R52, [R1+0x9c] ;  /* 0x00009c0001347983 */ /* 0x001ee80000300800 */
[----:B------:R-:W3:Y:S04]  /*12f90*/  LDL.LU R48, [R1+0x90] ;  /* 0x0000900001307983 */ /* 0x000ee80000300800 */
[----:B------:R-:W3:Y:S04]  /*12fa0*/  LDL.LU R47, [R1+0x8c] ;  /* 0x00008c00012f7983 */ /* 0x000ee80000300800 */
[----:B------:R-:W3:Y:S01]  /*12fb0*/  LDL.LU R5, [R1+0x88] ;  /* 0x0000880001057983 */ /* 0x000ee20000300800 */
[----:B--2---:R-:W-:-:S03]  /*12fc0*/  IMAD R55, R21, UR7, RZ ;  /* 0x0000000715377c24 */ /* 0x004fc6000f8e02ff */
[----:B------:R-:W2:Y:S01]  /*12fd0*/  LDL.LU R21, [R1+0x84] ;  /* 0x0000840001157983 */ /* 0x000ea20000300800 */
[----:B-----5:R-:W-:-:S03]  /*12fe0*/  IMAD R56, R0, UR7, RZ ;  /* 0x0000000700387c24 */ /* 0x020fc6000f8e02ff */
[----:B------:R-:W5:Y:S01]  /*12ff0*/  LDL.LU R0, [R1+0x80] ;  /* 0x0000800001007983 */ /* 0x000f620000300800 */
[----:B------:R-:W-:Y:S02]  /*13000*/  IMAD R53, R53, UR7, RZ ;  /* 0x0000000735357c24 */ /* 0x000fe4000f8e02ff */
[----:B------:R-:W-:-:S03]  /*13010*/  IMAD R54, R54, UR7, RZ ;  /* 0x0000000736367c24 */ /* 0x000fc6000f8e02ff */
[----:B------:R-:W-:Y:S04]  /*13020*/  STL [R1+0x234], R53 ;  /* 0x0002343501007387 */ /* 0x000fe80000100800 */
[----:B------:R0:W-:Y:S01]  /*13030*/  STL [R1+0x65d4], R53 ;  /* 0x0065d43501007387 */ /* 0x0001e20000100800 */
[----:B------:R-:W-:-:S03]  /*13040*/  IMAD R57, R61, UR7, RZ ;  /* 0x000000073d397c24 */ /* 0x000fc6000f8e02ff */
[----:B------:R-:W5:Y:S01]  /*13050*/  LDL.LU R61, [R1+0x7c] ;  /* 0x00007c00013d7983 */ /* 0x000f620000300800 */
[----:B0-----:R-:W-:-:S03]  /*13060*/  IMAD R53, R13, UR7, RZ ;  /* 0x000000070d357c24 */ /* 0x001fc6000f8e02ff */
[----:B------:R-:W-:Y:S04]  /*13070*/  STL [R1+0x230], R54 ;  /* 0x0002303601007387 */ /* 0x000fe80000100800 */
[----:B------:R0:W-:Y:S04]  /*13080*/  STL [R1+0x65d8], R54 ;  /* 0x0065d83601007387 */ /* 0x0001e80000100800 */
[----:B------:R-:W5:Y:S04]  /*13090*/  LDL.LU R13, [R1+0x78] ;  /* 0x00007800010d7983 */ /* 0x000f680000300800 */
[----:B------:R-:W-:Y:S04]  /*130a0*/  STL [R1+0x22c], R55 ;  /* 0x00022c3701007387 */ /* 0x000fe80000100800 */
[----:B------:R1:W-:Y:S04]  /*130b0*/  STL [R1+0x220], R53 ;  /* 0x0002203501007387 */ /* 0x0003e80000100800 */
[----:B------:R-:W-:Y:S01]  /*130c0*/  STL [R1+0x65dc], R55 ;  /* 0x0065dc3701007387 */ /* 0x000fe20000100800 */
[----:B------:R-:W-:-:S03]  /*130d0*/  IMAD R59, R59, UR7, RZ ;  /* 0x000000073b3b7c24 */ /* 0x000fc6000f8e02ff */
[----:B------:R-:W-:Y:S04]  /*130e0*/  STL [R1+0x228], R56 ;  /* 0x0002283801007387 */ /* 0x000fe80000100800 */
[----:B------:R-:W-:Y:S04]  /*130f0*/  STL [R1+0x65e0], R56 ;  /* 0x0065e03801007387 */ /* 0x000fe80000100800 */
[----:B0-----:R-:W5:Y:S04]  /*13100*/  LDL.LU R54, [R1+0x6c] ;  /* 0x00006c0001367983 */ /* 0x001f680000300800 */
[----:B------:R-:W-:Y:S04]  /*13110*/  STL [R1+0x224], R57 ;  /* 0x0002243901007387 */ /* 0x000fe80000100800 */
[----:B------:R-:W-:Y:S04]  /*13120*/  STL [R1+0x65e4], R57 ;  /* 0x0065e43901007387 */ /* 0x000fe80000100800 */
[----:B-1----:R-:W5:Y:S01]  /*13130*/  LDL.LU R53, [R1+0x68] ;  /* 0x0000680001357983 */ /* 0x002f620000300800 */
[----:B------:R-:W-:-:S02]  /*13140*/  IMAD R60, R60, UR7, RZ ;  /* 0x000000073c3c7c24 */ /* 0x000fc4000f8e02ff */
[----:B----4-:R-:W-:Y:S02]  /*13150*/  IMAD R51, R51, UR7, RZ ;  /* 0x0000000733337c24 */ /* 0x010fe4000f8e02ff */
[----:B------:R-:W-:Y:S02]  /*13160*/  IMAD R49, R49, UR7, RZ ;  /* 0x0000000731317c24 */ /* 0x000fe4000f8e02ff */
[----:B---3--:R-:W-:-:S05]  /*13170*/  IMAD R52, R52, UR7, RZ ;  /* 0x0000000734347c24 */ /* 0x008fca000f8e02ff */
[----:B------:R0:W-:Y:S04]  /*13180*/  STL [R1+0x214], R52 ;  /* 0x0002143401007387 */ /* 0x0001e80000100800 */
[----:B------:R-:W-:Y:S04]  /*13190*/  STL [R1+0x21c], R59 ;  /* 0x00021c3b01007387 */ /* 0x000fe80000100800 */
[----:B------:R-:W-:Y:S04]  /*131a0*/  STL [R1+0x210], R51 ;  /* 0x0002103301007387 */ /* 0x000fe80000100800 */
[----:B------:R-:W-:Y:S04]  /*131b0*/  STL [R1+0x65e8], R59 ;  /* 0x0065e83b01007387 */ /* 0x000fe80000100800 */
[----:B0-----:R-:W3:Y:S04]  /*131c0*/  LDL.LU R52, [R1+0x64] ;  /* 0x0000640001347983 */ /* 0x001ee80000300800 */
[----:B------:R-:W-:Y:S04]  /*131d0*/  STL [R1+0x218], R60 ;  /* 0x0002183c01007387 */ /* 0x000fe80000100800 */
[----:B------:R0:W-:Y:S04]  /*131e0*/  STL [R1+0x20c], R49 ;  /* 0x00020c3101007387 */ /* 0x0001e80000100800 */
[----:B------:R-:W-:Y:S01]  /*131f0*/  STL [R1+0x65ec], R60 ;  /* 0x0065ec3c01007387 */ /* 0x000fe20000100800 */
[----:B0-----:R-:W-:-:S02]  /*13200*/  IMAD R49, R48, UR7, RZ ;  /* 0x0000000730317c24 */ /* 0x001fc4000f8e02ff */
[----:B------:R-:W-:Y:S02]  /*13210*/  IMAD R48, R47, UR7, RZ ;  /* 0x000000072f307c24 */ /* 0x000fe4000f8e02ff */
[----:B------:R-:W-:Y:S01]  /*13220*/  IMAD R47, R5, UR7, RZ ;  /* 0x00000007052f7c24 */ /* 0x000fe2000f8e02ff */
[----:B------:R-:W-:Y:S04]  /*13230*/  STL [R1+0x208], R49 ;  /* 0x0002083101007387 */ /* 0x000fe80000100800 */
[----:B------:R-:W-:Y:S01]  /*13240*/  STL [R1+0x204], R48 ;  /* 0x0002043001007387 */ /* 0x000fe20000100800 */
[----:B--2---:R-:W-:-:S03]  /*13250*/  IMAD R5, R21, UR7, RZ ;  /* 0x0000000715057c24 */ /* 0x004fc6000f8e02ff */
[----:B------:R-:W2:Y:S04]  /*13260*/  LDL.LU R21, [R1+0x60] ;  /* 0x0000600001157983 */ /* 0x000ea80000300800 */
[----:B------:R-:W-:Y:S04]  /*13270*/  STL [R1+0x200], R47 ;  /* 0x0002002f01007387 */ /* 0x000fe80000100800 */
[----:B------:R-:W4:Y:S04]  /*13280*/  LDL.LU R51, [R1+0x5c] ;  /* 0x00005c0001337983 */ /* 0x000f280000300800 */
[----:B------:R5:W-:Y:S02]  /*13290*/  STL [R1+0x1fc], R5 ;  /* 0x0001fc0501007387 */ /* 0x000be40000100800 */
[----:B-----5:R-:W-:-:S02]  /*132a0*/  IMAD R5, R0, UR7, RZ ;  /* 0x0000000700057c24 */ /* 0x020fc4000f8e02ff */
[----:B------:R-:W5:Y:S04]  /*132b0*/  LDL.LU R0, [R1+0x58] ;  /* 0x0000580001007983 */ /* 0x000f680000300800 */
[----:B------:R-:W5:Y:S04]  /*132c0*/  LDL.LU R49, [R1+0x54] ;  /* 0x0000540001317983 */ /* 0x000f680000300800 */
[----:B------:R0:W-:Y:S01]  /*132d0*/  STL [R1+0x1f8], R5 ;  /* 0x0001f80501007387 */ /* 0x0001e20000100800 */
[----:B------:R-:W-:Y:S02]  /*132e0*/  IMAD R17, R17, UR7, RZ ;  /* 0x0000000711117c24 */ /* 0x000fe4000f8e02ff */
[----:B------:R-:W-:-:S02]  /*132f0*/  IMAD R18, R18, UR7, RZ ;  /* 0x0000000712127c24 */ /* 0x000fc4000f8e02ff */
[----:B0-----:R-:W-:Y:S02]  /*13300*/  IMAD R5, R61, UR7, RZ ;  /* 0x000000073d057c24 */ /* 0x001fe4000f8e02ff */
[----:B------:R-:W5:Y:S04]  /*13310*/  LDL.LU R61, [R1+0x50] ;  /* 0x00005000013d7983 */ /* 0x000f680000300800 */
[----:B------:R-:W5:Y:S04]  /*13320*/  LDL.LU R48, [R1+0x4c] ;  /* 0x00004c0001307983 */ /* 0x000f680000300800 */
[----:B------:R0:W-:Y:S04]  /*13330*/  STL [R1+0x1f4], R5 ;  /* 0x0001f40501007387 */ /* 0x0001e80000100800 */
[----:B------:R-:W5:Y:S01]  /*13340*/  LDL.LU R47, [R1+0x44] ;  /* 0x00004400012f7983 */ /* 0x000f620000300800 */
[----:B0-----:R-:W-:-:S05]  /*13350*/  IMAD R5, R13, UR7, RZ ;  /* 0x000000070d057c24 */ /* 0x001fca000f8e02ff */
[----:B------:R0:W-:Y:S04]  /*13360*/  STL [R1+0x1f0], R5 ;  /* 0x0001f00501007387 */ /* 0x0001e80000100800 */
[----:B0-----:R-:W5:Y:S01]  /*13370*/  LDL.LU R5, [R1+0x3c] ;  /* 0x00003c0001057983 */ /* 0x001f620000300800 */
[----:B------:R-:W-:-:S03]  /*13380*/  IMAD R54, R54, UR7, RZ ;  /* 0x0000000736367c24 */ /* 0x000fc6000f8e02ff */
[----:B------:R-:W5:Y:S04]  /*13390*/  LDL.LU R60, [R1+0x38] ;  /* 0x00003800013c7983 */ /* 0x000f680000300800 */
[----:B------:R-:W5:Y:S04]  /*133a0*/  LDL.LU R13, [R1+0x34] ;  /* 0x00003400010d7983 */ /* 0x000f680000300800 */
[----:B------:R-:W5:Y:S01]  /*133b0*/  LDL.LU R59, [R1+0x30] ;  /* 0x00003000013b7983 */ /* 0x000f620000300800 */
[----:B------:R-:W-:-:S03]  /*133c0*/  IMAD R53, R53, UR7, RZ ;  /* 0x0000000735357c24 */ /* 0x000fc6000f8e02ff */
[----:B------:R-:W5:Y:S04]  /*133d0*/  LDL.LU R57, [R1+0x2c] ;  /* 0x00002c0001397983 */ /* 0x000f680000300800 */
[----:B------:R0:W-:Y:S04]  /*133e0*/  STL [R1+0x1e4], R54 ;  /* 0x0001e43601007387 */ /* 0x0001e80000100800 */
[----:B------:R-:W5:Y:S04]  /*133f0*/  LDL.LU R56, [R1+0x28] ;  /* 0x0000280001387983 */ /* 0x000f680000300800 */
[----:B------:R-:W5:Y:S04]  /*13400*/  LDL.LU R55, [R1+0x24] ;  /* 0x0000240001377983 */ /* 0x000f680000300800 */
[----:B0-----:R-:W5:Y:S04]  /*13410*/  LDL.LU R54, [R1+0x20] ;  /* 0x0000200001367983 */ /* 0x001f680000300800 */
[----:B------:R-:W-:Y:S04]  /*13420*/  STL [R1+0x1ec], R17 ;  /* 0x0001ec1101007387 */ /* 0x000fe80000100800 */
[----:B------:R-:W-:Y:S04]  /*13430*/  STL [R1+0x1e0], R53 ;  /* 0x0001e03501007387 */ /* 0x000fe80000100800 */
[----:B------:R0:W-:Y:S04]  /*13440*/  STL [R1+0x65f0], R17 ;  /* 0x0065f01101007387 */ /* 0x0001e80000100800 */
[----:B0-----:R-:W5:Y:S04]  /*13450*/  LDL.LU R17, [R1+0x40] ;  /* 0x0000400001117983 */ /* 0x001f680000300800 */
[----:B------:R-:W5:Y:S01]  /*13460*/  LDL.LU R53, [R1+0x1c] ;  /* 0x00001c0001357983 */ /* 0x000f620000300800 */
[----:B---3--:R-:W-:-:S05]  /*13470*/  IMAD R52, R52, UR7, RZ ;  /* 0x0000000734347c24 */ /* 0x008fca000f8e02ff */
[----:B------:R0:W-:Y:S04]  /*13480*/  STL [R1+0x2cc], R52 ;  /* 0x0002cc3401007387 */ /* 0x0001e80000100800 */
[----:B0-----:R-:W3:Y:S04]  /*13490*/  LDL.LU R52, [R1+0x18] ;  /* 0x0000180001347983 */ /* 0x001ee80000300800 */
[----:B------:R-:W-:Y:S04]  /*134a0*/  STL [R1+0x1e8], R18 ;  /* 0x0001e81201007387 */ /* 0x000fe80000100800 */
[----:B------:R0:W-:Y:S04]  /*134b0*/  STL [R1+0x65f4], R18 ;  /* 0x0065f41201007387 */ /* 0x0001e80000100800 */
[----:B0-----:R-:W3:Y:S01]  /*134c0*/  LDL.LU R18, [R1+0x48] ;  /* 0x0000480001127983 */ /* 0x001ee20000300800 */
[----:B--2---:R-:W-:-:S05]  /*134d0*/  IMAD R21, R21, UR7, RZ ;  /* 0x0000000715157c24 */ /* 0x004fca000f8e02ff */
[----:B------:R0:W-:Y:S01]  /*134e0*/  STL [R1+0x2d0], R21 ;  /* 0x0002d01501007387 */ /* 0x0001e20000100800 */
[----:B----4-:R-:W-:-:S03]  /*134f0*/  IMAD R51, R51, UR7, RZ ;  /* 0x0000000733337c24 */ /* 0x010fc6000f8e02ff */
[----:B0-----:R-:W2:Y:S04]  /*13500*/  LDL.LU R21, [R1+0x6670] ;  /* 0x0066700001157983 */ /* 0x001ea80000300800 */
[----:B------:R0:W-:Y:S01]  /*13510*/  STL [R1+0x2d8], R51 ;  /* 0x0002d83301007387 */ /* 0x0001e20000100800 */
[----:B-----5:R-:W-:Y:S02]  /*13520*/  IMAD R0, R0, UR7, RZ ;  /* 0x0000000700007c24 */ /* 0x020fe4000f8e02ff */
[----:B------:R-:W-:Y:S01]  /*13530*/  IMAD R49, R49, UR7, RZ ;  /* 0x0000000731317c24 */ /* 0x000fe2000f8e02ff */
[----:B0-----:R-:W4:Y:S04]  /*13540*/  LDL.LU R51, [R1+0x14] ;  /* 0x0000140001337983 */ /* 0x001f280000300800 */
[----:B------:R0:W-:Y:S04]  /*13550*/  STL [R1+0x1dc], R0 ;  /* 0x0001dc0001007387 */ /* 0x0001e80000100800 */
[----:B0-----:R-:W5:Y:S04]  /*13560*/  LDL.LU R0, [R1+0x666c] ;  /* 0x00666c0001007983 */ /* 0x001f680000300800 */
[----:B------:R0:W-:Y:S04]  /*13570*/  STL [R1+0x1d8], R49 ;  /* 0x0001d83101007387 */ /* 0x0001e80000100800 */
[----:B0-----:R-:W2:Y:S01]  /*13580*/  LDL.LU R49, [R1+0x10] ;  /* 0x0000100001317983 */ /* 0x001ea20000300800 */
[----:B------:R-:W-:-:S02]  /*13590*/  IMAD R61, R61, UR7, RZ ;  /* 0x000000073d3d7c24 */ /* 0x000fc4000f8e02ff */
[----:B------:R-:W-:-:S03]  /*135a0*/  IMAD R48, R48, UR7, RZ ;  /* 0x0000000730307c24 */ /* 0x000fc6000f8e02ff */
[----:B------:R0:W-:Y:S04]  /*135b0*/  STL [R1+0x1d4], R61 ;  /* 0x0001d43d01007387 */ /* 0x0001e80000100800 */
[----:B0-----:R-:W5:Y:S04]  /*135c0*/  LDL.LU R61, [R1+0x6668] ;  /* 0x00666800013d7983 */ /* 0x001f680000300800 */
[----:B------:R0:W-:Y:S04]  /*135d0*/  STL [R1+0x1d0], R48 ;  /* 0x0001d03001007387 */ /* 0x0001e80000100800 */
[----:B0-----:R-:W5:Y:S01]  /*135e0*/  LDL.LU R48, [R1+0xc] ;  /* 0x00000c0001307983 */ /* 0x001f620000300800 */
[----:B---3--:R-:W-:-:S05]  /*135f0*/  IMAD R18, R18, UR7, RZ ;  /* 0x0000000712127c24 */ /* 0x008fca000f8e02ff */
[----:B------:R0:W-:Y:S02]  /*13600*/  STL [R1+0x1cc], R18 ;  /* 0x0001cc1201007387 */ /* 0x0001e40000100800 */
[----:B0-----:R-:W-:Y:S02]  /*13610*/  IMAD R18, R47, UR7, RZ ;  /* 0x000000072f127c24 */ /* 0x001fe4000f8e02ff */
[----:B------:R-:W3:Y:S04]  /*13620*/  LDL.LU R47, [R1+0x8] ;  /* 0x00000800012f7983 */ /* 0x000ee80000300800 */
[----:B------:R0:W-:Y:S02]  /*13630*/  STL [R1+0x1c8], R18 ;  /* 0x0001c81201007387 */ /* 0x0001e40000100800 */
[----:B0-----:R-:W-:-:S02]  /*13640*/  IMAD R18, R17, UR7, RZ ;  /* 0x0000000711127c24 */ /* 0x001fc4000f8e02ff */
[----:B------:R-:W-:Y:S02]  /*13650*/  IMAD R17, R5, UR7, RZ ;  /* 0x0000000705117c24 */ /* 0x000fe4000f8e02ff */
[----:B------:R-:W3:Y:S04]  /*13660*/  LDL.LU R5, [R1+0x4] ;  /* 0x0000040001057983 */ /* 0x000ee80000300800 */
[----:B------:R0:W-:Y:S04]  /*13670*/  STL [R1+0x1c4], R18 ;  /* 0x0001c41201007387 */ /* 0x0001e80000100800 */
[----:B------:R1:W-:Y:S01]  /*13680*/  STL [R1+0x1c0], R17 ;  /* 0x0001c01101007387 */ /* 0x0003e20000100800 */
[----:B0-----:R-:W-:-:S02]  /*13690*/  IMAD R18, R60, UR7, RZ ;  /* 0x000000073c127c24 */ /* 0x001fc4000f8e02ff */
[----:B-1----:R-:W-:Y:S02]  /*136a0*/  IMAD R17, R13, UR7, RZ ;  /* 0x000000070d117c24 */ /* 0x002fe4000f8e02ff */
[----:B------:R-:W3:Y:S04]  /*136b0*/  LDL.LU R13, [R1] ;  /* 0x00000000010d7983 */ /* 0x000ee80000300800 */
[----:B------:R0:W-:Y:S01]  /*136c0*/  STL [R1+0x1bc], R18 ;  /* 0x0001bc1201007387 */ /* 0x0001e20000100800 */
[----:B------:R-:W-:-:S03]  /*136d0*/  IMAD R60, R56, UR7, RZ ;  /* 0x00000007383c7c24 */ /* 0x000fc6000f8e02ff */
[----:B------:R1:W-:Y:S01]  /*136e0*/  STL [R1+0x1b8], R17 ;  /* 0x0001b81101007387 */ /* 0x0003e20000100800 */
[----:B0-----:R-:W-:Y:S02]  /*136f0*/  IMAD R18, R59, UR7, RZ ;  /* 0x000000073b127c24 */ /* 0x001fe4000f8e02ff */
[----:B-1----:R-:W-:-:S03]  /*13700*/  IMAD R17, R57, UR7, RZ ;  /* 0x0000000739117c24 */ /* 0x002fc6000f8e02ff */
[----:B------:R-:W-:Y:S01]  /*13710*/  STL [R1+0x1b4], R18 ;  /* 0x0001b41201007387 */ /* 0x000fe20000100800 */
[----:B------:R-:W-:-:S03]  /*13720*/  IMAD R59, R55, UR7, RZ ;  /* 0x00000007373b7c24 */ /* 0x000fc6000f8e02ff */
[----:B------:R-:W-:Y:S01]  /*13730*/  STL [R1+0x65f8], R18 ;  /* 0x0065f81201007387 */ /* 0x000fe20000100800 */
[----:B------:R-:W-:-:S03]  /*13740*/  IMAD R57, R54, UR7, RZ ;  /* 0x0000000736397c24 */ /* 0x000fc6000f8e02ff */
[----:B------:R-:W-:Y:S01]  /*13750*/  STL [R1+0x1b0], R17 ;  /* 0x0001b01101007387 */ /* 0x000fe20000100800 */
[----:B------:R-:W-:-:S03]  /*13760*/  IMAD R56, R53, UR7, RZ ;  /* 0x0000000735387c24 */ /* 0x000fc6000f8e02ff */
[----:B------:R-:W-:Y:S01]  /*13770*/  STL [R1+0x65fc], R17 ;  /* 0x0065fc1101007387 */ /* 0x000fe20000100800 */
[----:B------:R-:W-:-:S03]  /*13780*/  IMAD R55, R52, UR7, RZ ;  /* 0x0000000734377c24 */ /* 0x000fc6000f8e02ff */
[----:B------:R-:W-:Y:S04]  /*13790*/  STL [R1+0x1ac], R60 ;  /* 0x0001ac3c01007387 */ /* 0x000fe80000100800 */
[----:B------:R-:W-:Y:S01]  /*137a0*/  STL [R1+0x6600], R60 ;  /* 0x0066003c01007387 */ /* 0x000fe20000100800 */
[----:B----4-:R-:W-:-:S03]  /*137b0*/  IMAD R54, R51, UR7, RZ ;  /* 0x0000000733367c24 */ /* 0x010fc6000f8e02ff */
[----:B------:R-:W-:Y:S04]  /*137c0*/  STL [R1+0x1a8], R59 ;  /* 0x0001a83b01007387 */ /* 0x000fe80000100800 */
[----:B------:R-:W-:Y:S01]  /*137d0*/  STL [R1+0x6604], R59 ;  /* 0x0066043b01007387 */ /* 0x000fe20000100800 */
[----:B--2---:R-:W-:-:S03]  /*137e0*/  IMAD R53, R49, UR7, RZ ;  /* 0x0000000731357c24 */ /* 0x004fc6000f8e02ff */
[----:B------:R-:W-:Y:S04]  /*137f0*/  STL [R1+0x1a4], R57 ;  /* 0x0001a43901007387 */ /* 0x000fe80000100800 */
        /* <DEDUP_REMOVED lines=8> */
[----:B------:R0:W-:Y:S04]  /*13880*/  STL [R1+0x6618], R53 ;  /* 0x0066183501007387 */ /* 0x0001e80000100800 */
[----:B0-----:R-:W2:Y:S04]  /*13890*/  LDL R53, [R1+0x278] ;  /* 0x0002780001357983 */ /* 0x001ea80000100800 */
[----:B--2---:R0:W-:Y:S04]  /*138a0*/  STL [R1+0x661c], R53 ;  /* 0x00661c3501007387 */ /* 0x0041e80000100800 */
        /* <DEDUP_REMOVED lines=32> */
[----:B0-----:R-:W2:Y:S01]  /*13ab0*/  LDL R53, [R1+0x2bc] ;  /* 0x0002bc0001357983 */ /* 0x001ea20000100800 */
[----:B-----5:R-:W-:-:S03]  /*13ac0*/  IMAD R52, R48, UR7, RZ ;  /* 0x0000000730347c24 */ /* 0x020fc6000f8e02ff */
[----:B--2---:R0:W-:Y:S04]  /*13ad0*/  STL [R1+0x6660], R53 ;  /* 0x0066603501007387 */ /* 0x0041e80000100800 */
[----:B0-----:R-:W2:Y:S01]  /*13ae0*/  LDL R53, [R1+0x2c0] ;  /* 0x0002c00001357983 */ /* 0x001ea20000100800 */
[----:B---3--:R-:W-:Y:S02]  /*13af0*/  IMAD R51, R47, UR7, RZ ;  /* 0x000000072f337c24 */ /* 0x008fe4000f8e02ff */
[----:B------:R-:W-:Y:S02]  /*13b00*/  IMAD R49, R5, UR7, RZ ;  /* 0x0000000705317c24 */ /* 0x000fe4000f8e02ff */
[----:B------:R-:W-:Y:S02]  /*13b10*/  IMAD R48, R13, UR7, RZ ;  /* 0x000000070d307c24 */ /* 0x000fe4000f8e02ff */
[----:B------:R-:W-:-:S02]  /*13b20*/  IMAD R47, R61, UR7, RZ ;  /* 0x000000073d2f7c24 */ /* 0x000fc4000f8e02ff */
[----:B------:R-:W-:Y:S02]  /*13b30*/  IMAD R61, R0, UR7, RZ ;  /* 0x00000007003d7c24 */ /* 0x000fe4000f8e02ff */
[----:B------:R-:W-:Y:S02]  /*13b40*/  IMAD R21, R21, UR7, RZ ;  /* 0x0000000715157c24 */ /* 0x000fe4000f8e02ff */
[----:B------:R-:W-:Y:S02]  /*13b50*/  IMAD R22, R22, UR7, RZ ;  /* 0x0000000716167c24 */ /* 0x000fe4000f8e02ff */
        /* <DEDUP_REMOVED lines=22> */
[----:B------:R-:W-:Y:S01]  /*13cc0*/  IMAD R5, R58, UR7, RZ ;  /* 0x000000073a057c24 */ /* 0x000fe2000f8e02ff */
[----:B--2---:R0:W-:Y:S04]  /*13cd0*/  STL [R1+0x6664], R53 ;  /* 0x0066643501007387 */ /* 0x0041e80000100800 */
[----:B------:R-:W2:Y:S04]  /*13ce0*/  LDL R54, [R1+0x1dc] ;  /* 0x0001dc0001367983 */ /* 0x000ea80000100800 */
[----:B------:R-:W3:Y:S04]  /*13cf0*/  LDL R55, [R1+0x1d8] ;  /* 0x0001d80001377983 */ /* 0x000ee80000100800 */
[----:B------:R-:W4:Y:S04]  /*13d00*/  LDL R56, [R1+0x1d4] ;  /* 0x0001d40001387983 */ /* 0x000f280000100800 */
[----:B------:R-:W5:Y:S04]  /*13d10*/  LDL R57, [R1+0x1d0] ;  /* 0x0001d00001397983 */ /* 0x000f680000100800 */
[----:B------:R-:W5:Y:S04]  /*13d20*/  LDL R59, [R1+0x1cc] ;  /* 0x0001cc00013b7983 */ /* 0x000f680000100800 */
[----:B------:R-:W5:Y:S04]  /*13d30*/  LDL R60, [R1+0x1c8] ;  /* 0x0001c800013c7983 */ /* 0x000f680000100800 */
[----:B------:R-:W5:Y:S04]  /*13d40*/  LDL R17, [R1+0x1c4] ;  /* 0x0001c40001117983 */ /* 0x000f680000100800 */
[----:B------:R-:W5:Y:S04]  /*13d50*/  LDL R18, [R1+0x1c0] ;  /* 0x0001c00001127983 */ /* 0x000f680000100800 */
        /* <DEDUP_REMOVED lines=24> */
[----:B------:R-:W-:Y:S01]  /*13ee0*/  STL [R1+0x124], R39 ;  /* 0x0001242701007387 */ /* 0x000fe20000100800 */
[----:B0-----:R-:W-:-:S03]  /*13ef0*/  SHF.R.S32.HI R53, RZ, 0x1f, R20 ;  /* 0x0000001fff357819 */ /* 0x001fc60000011414 */
[----:B------:R-:W-:Y:S04]  /*13f00*/  STL [R1+0x110], R40 ;  /* 0x0001102801007387 */ /* 0x000fe80000100800 */
[----:B------:R-:W-:Y:S04]  /*13f10*/  STL [R1+0xf4], R41 ;  /* 0x0000f42901007387 */ /* 0x000fe80000100800 */
[----:B------:R-:W-:Y:S04]  /*13f20*/  STL [R1+0xe0], R42 ;  /* 0x0000e02a01007387 */ /* 0x000fe80000100800 */
[----:B------:R-:W-:Y:S04]  /*13f30*/  STL [R1+0xc0], R43 ;  /* 0x0000c02b01007387 */ /* 0x000fe80000100800 */
[----:B------:R-:W-:Y:S04]  /*13f40*/  STL [R1+0xb0], R44 ;  /* 0x0000b02c01007387 */ /* 0x000fe80000100800 */
[----:B------:R-:W-:Y:S04]  /*13f50*/  STL [R1+0x90], R45 ;  /* 0x0000902d01007387 */ /* 0x000fe80000100800 */
[----:B------:R-:W-:Y:S04]  /*13f60*/  STL [R1+0x80], R46 ;  /* 0x0000802e01007387 */ /* 0x000fe80000100800 */
[----:B------:R-:W5:Y:S04]  /*13f70*/  LDL R50, [R1+0x1b8] ;  /* 0x0001b80001327983 */ /* 0x000f680000100800 */
[----:B------:R-:W5:Y:S04]  /*13f80*/  LDL R58, [R1+0x1bc] ;  /* 0x0001bc00013a7983 */ /* 0x000f680000100800 */
[----:B------:R0:W-:Y:S04]  /*13f90*/  STL [R1+0x130], R53 ;  /* 0x0001303501007387 */ /* 0x0001e80000100800 */
[----:B0-----:R-:W2:Y:S02]  /*13fa0*/  LDL.LU R53, [R1+0x6664] ;  /* 0x0066640001357983 */ /* 0x001ea40000300800 */
[----:B--2---:R-:W-:-:S05]  /*13fb0*/  SHF.R.S32.HI R53, RZ, 0x1f, R53 ;  /* 0x0000001fff357819 */ /* 0x004fca0000011435 */
        /* <DEDUP_REMOVED lines=52> */
[----:B0-----:R-:W2:Y:S01]  /*14300*/  LDL.LU R53, [R1+0x661c] ;  /* 0x00661c0001357983 */ /* 0x001ea20000300800 */
[----:B------:R-:W-:Y:S02]  /*14310*/  SHF.R.S32.HI R54, RZ, 0x1f, R54 ;  /* 0x0000001fff367819 */ /* 0x000fe40000011436 */
[----:B---3--:R-:W-:Y:S02]  /*14320*/  SHF.R.S32.HI R55, RZ, 0x1f, R55 ;  /* 0x0000001fff377819 */ /* 0x008fe40000011437 */
[----:B----4-:R-:W-:Y:S02]  /*14330*/  SHF.R.S32.HI R56, RZ, 0x1f, R56 ;  /* 0x0000001fff387819 */ /* 0x010fe40000011438 */
[----:B-----5:R-:W-:-:S02]  /*14340*/  SHF.R.S32.HI R57, RZ, 0x1f, R57 ;  /* 0x0000001fff397819 */ /* 0x020fc40000011439 */
[----:B------:R-:W-:Y:S02]  /*14350*/  SHF.R.S32.HI R59, RZ, 0x1f, R59 ;  /* 0x0000001fff3b7819 */ /* 0x000fe4000001143b */
[----:B------:R-:W-:Y:S02]  /*14360*/  SHF.R.S32.HI R60, RZ, 0x1f, R60 ;  /* 0x0000001fff3c7819 */ /* 0x000fe4000001143c */
[----:B------:R-:W-:Y:S02]  /*14370*/  SHF.R.S32.HI R17, RZ, 0x1f, R17 ;  /* 0x0000001fff117819 */ /* 0x000fe40000011411 */
[----:B------:R-:W-:Y:S02]  /*14380*/  SHF.R.S32.HI R18, RZ, 0x1f, R18 ;  /* 0x0000001fff127819 */ /* 0x000fe40000011412 */
[----:B--2---:R-:W-:-:S05]  /*14390*/  SHF.R.S32.HI R53, RZ, 0x1f, R53 ;  /* 0x0000001fff357819 */ /* 0x004fca0000011435 */
        /* <DEDUP_REMOVED lines=17> */
[----:B0-----:R-:W2:Y:S01]  /*144b0*/  LDL.LU R18, [R1+0x65f8] ;  /* 0x0065f80001127983 */ /* 0x001ea20000300800 */
[----:B------:R-:W-:-:S02]  /*144c0*/  SHF.R.S32.HI R58, RZ, 0x1f, R58 ;  /* 0x0000001fff3a7819 */ /* 0x000fc4000001143a */
[----:B------:R-:W-:-:S03]  /*144d0*/  SHF.R.S32.HI R50, RZ, 0x1f, R50 ;  /* 0x0000001fff327819 */ /* 0x000fc60000011432 */
[----:B------:R2:W-:Y:S01]  /*144e0*/  STL [R1+0xa8], R58 ;  /* 0x0000a83a01007387 */ /* 0x0005e20000100800 */
[----:B------:R-:W-:Y:S01]  /*144f0*/  SHF.R.S32.HI R22, RZ, 0x1f, R22 ;  /* 0x0000001fff167819 */ /* 0x000fe20000011416 */
[----:B------:R-:W-:Y:S02]  /*14500*/  IMAD R16, R16, UR7, RZ ;  /* 0x0000000710107c24 */ /* 0x000fe4000f8e02ff */
[----:B------:R-:W-:Y:S02]  /*14510*/  IMAD R15, R15, UR7, RZ ;  /* 0x000000070f0f7c24 */ /* 0x000fe4000f8e02ff */
[----:B------:R-:W-:Y:S02]  /*14520*/  IMAD R14, R14, UR7, RZ ;  /* 0x000000070e0e7c24 */ /* 0x000fe4000f8e02ff */
[----:B------:R-:W-:Y:S02]  /*14530*/  IMAD R12, R12, UR7, RZ ;  /* 0x000000070c0c7c24 */ /* 0x000fe4000f8e02ff */
[----:B------:R-:W-:-:S02]  /*14540*/  IMAD R11, R11, UR7, RZ ;  /* 0x000000070b0b7c24 */ /* 0x000fc4000f8e02ff */
[----:B------:R-:W-:Y:S01]  /*14550*/  IMAD R10, R10, UR7, RZ ;  /* 0x000000070a0a7c24 */ /* 0x000fe2000f8e02ff */
[----:B--2---:R-:W-:Y:S02]  /*14560*/  SHF.R.S32.HI R58, RZ, 0x1f, R18 ;  /* 0x0000001fff3a7819 */ /* 0x004fe40000011412 */
[----:B------:R-:W2:Y:S04]  /*14570*/  LDL.LU R18, [R1+0x65f4] ;  /* 0x0065f40001127983 */ /* 0x000ea80000300800 */
[----:B------:R5:W-:Y:S02]  /*14580*/  STL [R1+0xa4], R50 ;  /* 0x0000a43201007387 */ /* 0x000be40000100800 */
[----:B-----5:R-:W-:Y:S02]  /*14590*/  SHF.R.S32.HI R50, RZ, 0x1f, R17 ;  /* 0x0000001fff327819 */ /* 0x020fe40000011411 */
[----:B------:R-:W5:Y:S04]  /*145a0*/  LDL.LU R17, [R1+0x65f0] ;  /* 0x0065f00001117983 */ /* 0x000f680000300800 */
[----:B------:R4:W-:Y:S02]  /*145b0*/  STL [R1+0xa0], R58 ;  /* 0x0000a03a01007387 */ /* 0x0009e40000100800 */
[----:B----4-:R-:W-:-:S02]  /*145c0*/  SHF.R.S32.HI R58, RZ, 0x1f, R60 ;  /* 0x0000001fff3a7819 */ /* 0x010fc4000001143c */
[----:B------:R-:W4:Y:S04]  /*145d0*/  LDL.LU R60, [R1+0x65ec] ;  /* 0x0065ec00013c7983 */ /* 0x000f280000300800 */
[----:B------:R3:W-:Y:S02]  /*145e0*/  STL [R1+0x9c], R50 ;  /* 0x00009c3201007387 */ /* 0x0007e40000100800 */
[----:B---3--:R-:W-:Y:S02]  /*145f0*/  SHF.R.S32.HI R50, RZ, 0x1f, R59 ;  /* 0x0000001fff327819 */ /* 0x008fe4000001143b */
[----:B------:R-:W3:Y:S04]  /*14600*/  LDL.LU R59, [R1+0x65e8] ;  /* 0x0065e800013b7983 */ /* 0x000ee80000300800 */
[----:B------:R0:W-:Y:S02]  /*14610*/  STL [R1+0x98], R58 ;  /* 0x0000983a01007387 */ /* 0x0001e40000100800 */
[----:B0-----:R-:W-:-:S02]  /*14620*/  SHF.R.S32.HI R58, RZ, 0x1f, R57 ;  /* 0x0000001fff3a7819 */ /* 0x001fc40000011439 */
[----:B------:R-:W4:Y:S04]  /*14630*/  LDL.LU R57, [R1+0x65e4] ;  /* 0x0065e40001397983 */ /* 0x000f280000300800 */
[----:B------:R0:W-:Y:S02]  /*14640*/  STL [R1+0x94], R50 ;  /* 0x0000943201007387 */ /* 0x0001e40000100800 */
[----:B0-----:R-:W-:Y:S02]  /*14650*/  SHF.R.S32.HI R50, RZ, 0x1f, R56 ;  /* 0x0000001fff327819 */ /* 0x001fe40000011438 */
        /* <DEDUP_REMOVED lines=25> */
[----:B------:R0:W-:Y:S04]  /*147f0*/  STL [R1+0x68], R58 ;  /* 0x0000683a01007387 */ /* 0x0001e80000100800 */
[----:B------:R1:W-:Y:S01]  /*14800*/  STL [R1+0x64], R50 ;  /* 0x0000643201007387 */ /* 0x0003e20000100800 */
[----:B0-----:R-:W-:-:S02]  /*14810*/  SHF.R.S32.HI R58, RZ, 0x1f, R61 ;  /* 0x0000001fff3a7819 */ /* 0x001fc4000001143d */
[----:B-1----:R-:W-:-:S03]  /*14820*/  SHF.R.S32.HI R50, RZ, 0x1f, R21 ;  /* 0x0000001fff327819 */ /* 0x002fc60000011415 */
[----:B------:R-:W-:Y:S01]  /*14830*/  STL [R1+0x60], R58 ;  /* 0x0000603a01007387 */ /* 0x000fe20000100800 */
[----:B------:R-:W-:Y:S02]  /*14840*/  SHF.R.S32.HI R21, RZ, 0x1f, R23 ;  /* 0x0000001fff157819 */ /* 0x000fe40000011417 */
[----:B------:R-:W-:Y:S01]  /*14850*/  SHF.R.S32.HI R23, RZ, 0x1f, R24 ;  /* 0x0000001fff177819 */ /* 0x000fe20000011418 */
[----:B------:R-:W-:Y:S04]  /*14860*/  STL [R1+0x5c], R50 ;  /* 0x00005c3201007387 */ /* 0x000fe80000100800 */
[----:B------:R0:W-:Y:S04]  /*14870*/  STL [R1+0x58], R22 ;  /* 0x0000581601007387 */ /* 0x0001e80000100800 */
[----:B------:R1:W-:Y:S01]  /*14880*/  STL [R1+0x54], R21 ;  /* 0x0000541501007387 */ /* 0x0003e20000100800 */
[----:B0-----:R-:W-:-:S03]  /*14890*/  SHF.R.S32.HI R22, RZ, 0x1f, R25 ;  /* 0x0000001fff167819 */ /* 0x001fc60000011419 */
[----:B------:R0:W-:Y:S01]  /*148a0*/  STL [R1+0x50], R23 ;  /* 0x0000501701007387 */ /* 0x0001e20000100800 */
[----:B-1----:R-:W-:-:S03]  /*148b0*/  SHF.R.S32.HI R21, RZ, 0x1f, R26 ;  /* 0x0000001fff157819 */ /* 0x002fc6000001141a */
[----:B------:R1:W-:Y:S04]  /*148c0*/  STL [R1+0x4c], R22 ;  /* 0x00004c1601007387 */ /* 0x0003e80000100800 */
[----:B------:R1:W-:Y:S01]  /*148d0*/  STL [R1+0x48], R21 ;  /* 0x0000481501007387 */ /* 0x0003e20000100800 */
[----:B0-----:R-:W-:Y:S02]  /*148e0*/  SHF.R.S32.HI R23, RZ, 0x1f, R27 ;  /* 0x0000001fff177819 */ /* 0x001fe4000001141b */
[----:B-1----:R-:W-:-:S03]  /*148f0*/  SHF.R.S32.HI R22, RZ, 0x1f, R28 ;  /* 0x0000001fff167819 */ /* 0x002fc6000001141c */
[----:B------:R0:W-:Y:S01]  /*14900*/  STL [R1+0x44], R23 ;  /* 0x0000441701007387 */ /* 0x0001e20000100800 */
[----:B------:R-:W-:-:S03]  /*14910*/  SHF.R.S32.HI R21, RZ, 0x1f, R29 ;  /* 0x0000001fff157819 */ /* 0x000fc6000001141d */
        /* <DEDUP_REMOVED lines=11> */
[----:B--2---:R-:W-:-:S03]  /*149d0*/  SHF.R.S32.HI R21, RZ, 0x1f, R35 ;  /* 0x0000001fff157819 */ /* 0x004fc60000011423 */
        /* <DEDUP_REMOVED lines=12> */
[----:B------:R1:W-:Y:S01]  /*14aa0*/  STL [R1+0x10], R22 ;  /* 0x0000101601007387 */ /* 0x0003e20000100800 */
[----:B------:R-:W-:-:S03]  /*14ab0*/  SHF.R.S32.HI R61, RZ, 0x1f, R45 ;  /* 0x0000001fff3d7819 */ /* 0x000fc6000001142d */
[----:B------:R2:W-:Y:S01]  /*14ac0*/  STL [R1+0xc], R21 ;  /* 0x00000c1501007387 */ /* 0x0005e20000100800 */
[----:B0-----:R-:W-:Y:S02]  /*14ad0*/  SHF.R.S32.HI R23, RZ, 0x1f, R42 ;  /* 0x0000001fff177819 */ /* 0x001fe4000001142a */
[----:B-1----:R-:W-:-:S03]  /*14ae0*/  SHF.R.S32.HI R22, RZ, 0x1f, R43 ;  /* 0x0000001fff167819 */ /* 0x002fc6000001142b */
[----:B------:R-:W-:Y:S01]  /*14af0*/  STL [R1+0x8], R23 ;  /* 0x0000081701007387 */ /* 0x000fe20000100800 */
[----:B--2---:R-:W-:-:S03]  /*14b00*/  SHF.R.S32.HI R21, RZ, 0x1f, R44 ;  /* 0x0000001fff157819 */ /* 0x004fc6000001142c */
[----:B------:R0:W-:Y:S04]  /*14b10*/  STL [R1+0x4], R22 ;  /* 0x0000041601007387 */ /* 0x0001e80000100800 */
[----:B------:R-:W-:Y:S04]  /*14b20*/  STL [R1+0x6570], R61 ;  /* 0x0065703d01007387 */ /* 0x000fe80000100800 */
[----:B------:R1:W-:Y:S01]  /*14b30*/  STL [R1], R21 ;  /* 0x0000001501007387 */ /* 0x0003e20000100800 */
[----:B0-----:R-:W-:Y:S02]  /*14b40*/  SHF.R.S32.HI R22, RZ, 0x1f, R16 ;  /* 0x0000001fff167819 */ /* 0x001fe40000011410 */
[----:B------:R-:W-:Y:S01]  /*14b50*/  SHF.R.S32.HI R23, RZ, 0x1f, R15 ;  /* 0x0000001fff177819 */ /* 0x000fe2000001140f */
[----:B------:R-:W2:Y:S01]  /*14b60*/  LDL R37, [R1+0x274] ;  /* 0x0002740001257983 */ /* 0x000ea20000100800 */
[----:B------:R-:W-:-:S03]  /*14b70*/  SHF.R.S32.HI R24, RZ, 0x1f, R14 ;  /* 0x0000001fff187819 */ /* 0x000fc6000001140e */
[----:B------:R-:W4:Y:S01]  /*14b80*/  LDL R38, [R1+0x270] ;  /* 0x0002700001267983 */ /* 0x000f220000100800 */
[----:B-1----:R-:W-:-:S03]  /*14b90*/  SHF.R.S32.HI R21, RZ, 0x1f, R46 ;  /* 0x0000001fff157819 */ /* 0x002fc6000001142e */
[----:B------:R-:W3:Y:S01]  /*14ba0*/  LDL R39, [R1+0x26c] ;  /* 0x00026c0001277983 */ /* 0x000ee20000100800 */
[----:B------:R-:W-:-:S03]  /*14bb0*/  SHF.R.S32.HI R25, RZ, 0x1f, R13 ;  /* 0x0000001fff197819 */ /* 0x000fc6000001140d */
[----:B------:R-:W3:Y:S04]  /*14bc0*/  LDL R40, [R1+0x268] ;  /* 0x0002680001287983 */ /* 0x000ee80000100800 */
[----:B------:R-:W3:Y:S04]  /*14bd0*/  LDL R41, [R1+0x264] ;  /* 0x0002640001297983 */ /* 0x000ee80000100800 */
[----:B------:R-:W3:Y:S04]  /*14be0*/  LDL R42, [R1+0x260] ;  /* 0x00026000012a7983 */ /* 0x000ee80000100800 */
[----:B------:R-:W3:Y:S04]  /*14bf0*/  LDL R43, [R1+0x25c] ;  /* 0x00025c00012b7983 */ /* 0x000ee80000100800 */
[----:B------:R-:W3:Y:S04]  /*14c00*/  LDL R44, [R1+0x258] ;  /* 0x00025800012c7983 */ /* 0x000ee80000100800 */
[----:B------:R-:W3:Y:S04]  /*14c10*/  LDL R45, [R1+0x254] ;  /* 0x00025400012d7983 */ /* 0x000ee80000100800 */
[----:B------:R-:W3:Y:S04]  /*14c20*/  LDL R46, [R1+0x250] ;  /* 0x00025000012e7983 */ /* 0x000ee80000100800 */
[----:B------:R-:W3:Y:S04]  /*14c30*/  LDL R50, [R1+0x240] ;  /* 0x0002400001327983 */ /* 0x000ee80000100800 */
[----:B------:R0:W-:Y:S01]  /*14c40*/  STL [R1+0x6574], R21 ;  /* 0x0065741501007387 */ /* 0x0001e20000100800 */
[----:B------:R-:W-:-:S03]  /*14c50*/  SHF.R.S32.HI R26, RZ, 0x1f, R12 ;  /* 0x0000001fff1a7819 */ /* 0x000fc6000001140c */
[----:B------:R-:W-:Y:S04]  /*14c60*/  STL [R1+0x657c], R22 ;  /* 0x00657c1601007387 */ /* 0x000fe80000100800 */
[----:B------:R-:W-:Y:S01]  /*14c70*/  STL [R1+0x6578], R16 ;  /* 0x0065781001007387 */ /* 0x000fe20000100800 */
[----:B------:R-:W-:-:S03]  /*14c80*/  SHF.R.S32.HI R27, RZ, 0x1f, R11 ;  /* 0x0000001fff1b7819 */ /* 0x000fc6000001140b */
[----:B------:R-:W-:Y:S04]  /*14c90*/  STL [R1+0x6584], R23 ;  /* 0x0065841701007387 */ /* 0x000fe80000100800 */
[----:B------:R-:W-:Y:S01]  /*14ca0*/  STL [R1+0x6580], R15 ;  /* 0x0065800f01007387 */ /* 0x000fe20000100800 */
[----:B------:R-:W-:-:S03]  /*14cb0*/  SHF.R.S32.HI R28, RZ, 0x1f, R10 ;  /* 0x0000001fff1c7819 */ /* 0x000fc6000001140a */
        /* <DEDUP_REMOVED lines=9> */
[----:B------:R5:W-:Y:S04]  /*14d50*/  STL [R1+0x65a8], R10 ;  /* 0x0065a80a01007387 */ /* 0x000be80000100800 */
[----:B0-----:R-:W5:Y:S04]  /*14d60*/  LDL R21, [R1+0x214] ;  /* 0x0002140001157983 */ /* 0x001f680000100800 */
[----:B-1----:R-:W2:Y:S04]  /*14d70*/  LDL R28, [R1+0x210] ;  /* 0x00021000011c7983 */ /* 0x002ea80000100800 */
[----:B------:R-:W4:Y:S04]  /*14d80*/  LDL R11, [R1+0x20c] ;  /* 0x00020c00010b7983 */ /* 0x000f280000100800 */
[----:B------:R-:W3:Y:S04]  /*14d90*/  LDL R27, [R1+0x208] ;  /* 0x00020800011b7983 */ /* 0x000ee80000100800 */
[----:B------:R-:W2:Y:S04]  /*14da0*/  LDL R12, [R1+0x204] ;  /* 0x00020400010c7983 */ /* 0x000ea80000100800 */
        /* <DEDUP_REMOVED lines=10> */
[----:B------:R-:W2:Y:S01]  /*14e50*/  LDL.LU R22, [R1+0x2c0] ;  /* 0x0002c00001167983 */ /* 0x000ea20000300800 */
[----:B-----5:R-:W-:-:S03]  /*14e60*/  SHF.R.S32.HI R10, RZ, 0x1f, R21 ;  /* 0x0000001fff0a7819 */ /* 0x020fc60000011415 */
[----:B------:R-:W5:Y:S04]  /*14e70*/  LDL.LU R21, [R1+0x2bc] ;  /* 0x0002bc0001157983 */ /* 0x000f680000300800 */
[----:B------:R2:W-:Y:S01]  /*14e80*/  STL [R1+0x2d4], R10 ;  /* 0x0002d40a01007387 */ /* 0x0005e20000100800 */
[----:B----4-:R-:W-:Y:S02]  /*14e90*/  SHF.R.S32.HI R11, RZ, 0x1f, R11 ;  /* 0x0000001fff0b7819 */ /* 0x010fe4000001140b */
[----:B---3--:R-:W-:Y:S02]  /*14ea0*/  SHF.R.S32.HI R27, RZ, 0x1f, R27 ;  /* 0x0000001fff1b7819 */ /* 0x008fe4000001141b */
[----:B--2---:R-:W-:-:S05]  /*14eb0*/  SHF.R.S32.HI R10, RZ, 0x1f, R28 ;  /* 0x0000001fff0a7819 */ /* 0x004fca000001141c */
[----:B------:R0:W-:Y:S04]  /*14ec0*/  STL [R1+0x2dc], R10 ;  /* 0x0002dc0a01007387 */ /* 0x0001e80000100800 */
[----:B------:R1:W-:Y:S01]  /*14ed0*/  STL [R1+0x2e0], R11 ;  /* 0x0002e00b01007387 */ /* 0x0003e20000100800 */
[----:B0-----:R-:W-:-:S03]  /*14ee0*/  SHF.R.S32.HI R10, RZ, 0x1f, R12 ;  /* 0x0000001fff0a7819 */ /* 0x001fc6000001140c */
[----:B------:R-:W-:Y:S01]  /*14ef0*/  STL [R1+0x2e4], R27 ;  /* 0x0002e41b01007387 */ /* 0x000fe20000100800 */
[----:B-1----:R-:W-:-:S03]  /*14f00*/  SHF.R.S32.HI R11, RZ, 0x1f, R13 ;  /* 0x0000001fff0b7819 */ /* 0x002fc6000001140d */
[----:B------:R-:W2:Y:S04]  /*14f10*/  LDL.LU R13, [R1+0x2b8] ;  /* 0x0002b800010d7983 */ /* 0x000ea80000300800 */
[----:B------:R0:W-:Y:S01]  /*14f20*/  STL [R1+0x2e8], R10 ;  /* 0x0002e80a01007387 */ /* 0x0001e20000100800 */
[----:B------:R-:W-:-:S03]  /*14f30*/  SHF.R.S32.HI R12, RZ, 0x1f, R26 ;  /* 0x0000001fff0c7819 */ /* 0x000fc6000001141a */
[----:B------:R1:W-:Y:S01]  /*14f40*/  STL [R1+0x2ec], R11 ;  /* 0x0002ec0b01007387 */ /* 0x0003e20000100800 */
[----:B0-----:R-:W-:-:S03]  /*14f50*/  SHF.R.S32.HI R10, RZ, 0x1f, R61 ;  /* 0x0000001fff0a7819 */ /* 0x001fc6000001143d */
[----:B------:R-:W3:Y:S04]  /*14f60*/  LDL.LU R61, [R1+0x130] ;  /* 0x00013000013d7983 */ /* 0x000ee80000300800 */
[----:B------:R0:W-:Y:S01]  /*14f70*/  STL [R1+0x2f0], R10 ;  /* 0x0002f00a01007387 */ /* 0x0001e20000100800 */
[----:B-1----:R-:W-:-:S03]  /*14f80*/  SHF.R.S32.HI R11, RZ, 0x1f, R14 ;  /* 0x0000001fff0b7819 */ /* 0x002fc6000001140e */
[----:B------:R1:W-:Y:S01]  /*14f90*/  STL [R1+0x2f4], R12 ;  /* 0x0002f40c01007387 */ /* 0x0003e20000100800 */
[----:B0-----:R-:W-:-:S03]  /*14fa0*/  SHF.R.S32.HI R10, RZ, 0x1f, R25 ;  /* 0x0000001fff0a7819 */ /* 0x001fc60000011419 */
[----:B------:R-:W4:Y:S04]  /*14fb0*/  LDL.LU R25, [R1+0x2b4] ;  /* 0x0002b40001197983 */ /* 0x000f280000300800 */
[----:B------:R0:W-:Y:S01]  /*14fc0*/  STL [R1+0x2f8], R10 ;  /* 0x0002f80a01007387 */ /* 0x0001e20000100800 */
[----:B-1----:R-:W-:-:S03]  /*14fd0*/  SHF.R.S32.HI R12, RZ, 0x1f, R18 ;  /* 0x0000001fff0c7819 */ /* 0x002fc60000011412 */
[----:B------:R1:W-:Y:S01]  /*14fe0*/  STL [R1+0x2fc], R11 ;  /* 0x0002fc0b01007387 */ /* 0x0003e20000100800 */
[----:B0-----:R-:W-:-:S03]  /*14ff0*/  SHF.R.S32.HI R10, RZ, 0x1f, R17 ;  /* 0x0000001fff0a7819 */ /* 0x001fc60000011411 */
[----:B------:R-:W5:Y:S04]  /*15000*/  LDL.LU R17, [R1+0x65bc] ;  /* 0x0065bc0001117983 */ /* 0x000f680000300800 */
[----:B------:R-:W4:Y:S04]  /*15010*/  LDL.LU R14, [R1+0x12c] ;  /* 0x00012c00010e7983 */ /* 0x000f280000300800 */
[----:B------:R0:W-:Y:S04]  /*15020*/  STL [R1+0x300], R10 ;  /* 0x0003000a01007387 */ /* 0x0001e80000100800 */
[----:B------:R-:W2:Y:S01]  /*15030*/  LDL.LU R18, [R1+0x65b8] ;  /* 0x0065b80001127983 */ /* 0x000ea20000300800 */
[----:B-1----:R-:W-:-:S02]  /*15040*/  SHF.R.S32.HI R11, RZ, 0x1f, R15 ;  /* 0x0000001fff0b7819 */ /* 0x002fc4000001140f */
[----:B0-----:R-:W-:Y:S01]  /*15050*/  SHF.R.S32.HI R10, RZ, 0x1f, R24 ;  /* 0x0000001fff0a7819 */ /* 0x001fe20000011418 */
[----:B------:R0:W-:Y:S04]  /*15060*/  STL [R1+0x304], R12 ;  /* 0x0003040c01007387 */ /* 0x0001e80000100800 */
[----:B------:R-:W4:Y:S04]  /*15070*/  LDL.LU R24, [R1+0x2b0] ;  /* 0x0002b00001187983 */ /* 0x000f280000300800 */
[----:B------:R1:W-:Y:S01]  /*15080*/  STL [R1+0x308], R10 ;  /* 0x0003080a01007387 */ /* 0x0003e20000100800 */
[----:B0-----:R-:W-:-:S03]  /*15090*/  SHF.R.S32.HI R12, RZ, 0x1f, R16 ;  /* 0x0000001fff0c7819 */ /* 0x001fc60000011410 */
[----:B------:R-:W-:Y:S04]  /*150a0*/  STL [R1+0x30c], R11 ;  /* 0x00030c0b01007387 */ /* 0x000fe80000100800 */
[----:B------:R-:W4:Y:S01]  /*150b0*/  LDL.LU R15, [R1+0x128] ;  /* 0x00012800010f7983 */ /* 0x000f220000300800 */
[----:B-1----:R-:W-:-:S05]  /*150c0*/  SHF.R.S32.HI R10, RZ, 0x1f, R23 ;  /* 0x0000001fff0a7819 */ /* 0x002fca0000011417 */
[----:B------:R5:W-:Y:S01]  /*150d0*/  STL [R1+0x310], R10 ;  /* 0x0003100a01007387 */ /* 0x000be20000100800 */
[----:B------:R-:W-:-:S03]  /*150e0*/  SHF.R.S32.HI R0, RZ, 0x1f, R19 ;  /* 0x0000001fff007819 */ /* 0x000fc60000011413 */
[----:B------:R0:W-:Y:S01]  /*150f0*/  STL [R1+0x314], R12 ;  /* 0x0003140c01007387 */ /* 0x0001e20000100800 */
[C---:B-----5:R-:W-:Y:S02]  /*15100*/  IADD3 R10, P1, R19.reuse, R17, RZ ;  /* 0x00000011130a7210 */ /* 0x060fe40007f3e0ff */
[-C--:B--2---:R-:W-:Y:S02]  /*15110*/  IADD3 R11, P2, R19, R18.reuse, RZ ;  /* 0x00000012130b7210 */ /* 0x084fe40007f5e0ff */
[----:B------:R-:W2:Y:S04]  /*15120*/  LDL.LU R19, [R1+0x65b4] ;  /* 0x0065b40001137983 */ /* 0x000ea80000300800 */
[----:B------:R1:W-:Y:S01]  /*15130*/  STL [R1+0x6460], R10 ;  /* 0x0064600a01007387 */ /* 0x0003e20000100800 */
[----:B------:R-:W-:-:S03]  /*15140*/  IADD3 R16, P4, R20, R18, RZ ;  /* 0x0000001214107210 */ /* 0x000fc60007f9e0ff */
[----:B0-----:R-:W5:Y:S01]  /*15150*/  LDL.LU R12, [R1+0x2ac] ;  /* 0x0002ac00010c7983 */ /* 0x001f620000300800 */
[----:B-1----:R-:W-:-:S03]  /*15160*/  IADD3 R10, P3, R20, R17, RZ ;  /* 0x00000011140a7210 */ /* 0x002fc60007f7e0ff */
[----:B------:R0:W-:Y:S04]  /*15170*/  STL [R1+0x6458], R11 ;  /* 0x0064580b01007387 */ /* 0x0001e80000100800 */
[----:B------:R-:W5:Y:S04]  /*15180*/  LDL.LU R23, [R1+0x120] ;  /* 0x0001200001177983 */ /* 0x000f680000300800 */
[----:B------:R1:W-:Y:S04]  /*15190*/  STL [R1+0x6454], R10 ;  /* 0x0064540a01007387 */ /* 0x0003e80000100800 */
[----:B------:R-:W3:Y:S01]  /*151a0*/  LDL.LU R20, [R1+0x65b0] ;  /* 0x0065b00001147983 */ /* 0x000ee20000300800 */
[----:B0-----:R-:W-:-:S03]  /*151b0*/  IADD3 R11, P6, R22, R18, RZ ;  /* 0x00000012160b7210 */ /* 0x001fc60007fde0ff */
[----:B------:R0:W-:Y:S01]  /*151c0*/  STL [R1+0x644c], R16 ;  /* 0x00644c1001007387 */ /* 0x0001e20000100800 */
[----:B-1----:R-:W-:-:S03]  /*151d0*/  IADD3 R10, P5, R22, R17, RZ ;  /* 0x00000011160a7210 */ /* 0x002fc60007fbe0ff */
[----:B0-----:R-:W5:Y:S04]  /*151e0*/  LDL.LU R16, [R1+0x2a8] ;  /* 0x0002a80001107983 */ /* 0x001f680000300800 */
[----:B------:R0:W-:Y:S04]  /*151f0*/  STL [R1+0x6450], R10 ;  /* 0x0064500a01007387 */ /* 0x0001e80000100800 */
[----:B------:R1:W-:Y:S04]  /*15200*/  STL [R1+0x6444], R11 ;  /* 0x0064440b01007387 */ /* 0x0003e80000100800 */
[----:B------:R-:W5:Y:S01]  /*15210*/  LDL.LU R22, [R1+0x11c] ;  /* 0x00011c0001167983 */ /* 0x000f620000300800 */
[----:B0-----:R-:W-:-:S05]  /*15220*/  IADD3 R10, P0, R21, R17, RZ ;  /* 0x00000011150a7210 */ /* 0x001fca0007f1e0ff */
[----:B------:R-:W-:Y:S01]  /*15230*/  STL [R1+0x6448], R10 ;  /* 0x0064480a01007387 */ /* 0x000fe20000100800 */
[----:B--2---:R-:W-:Y:S01]  /*15240*/  IMAD.X R26, R0, 0x1, R19, P1 ;  /* 0x00000001001a7824 */ /* 0x004fe200008e0613 */
[----:B-1----:R-:W-:-:S04]  /*15250*/  IADD3 R11, P1, R21, R18, RZ ;  /* 0x00000012150b7210 */ /* 0x002fc80007f3e0ff */
[----:B------:R0:W-:Y:S04]  /*15260*/  STL [R1+0x645c], R26 ;  /* 0x00645c1a01007387 */ /* 0x0001e80000100800 */
[----:B0-----:R-:W2:Y:S04]  /*15270*/  LDL.LU R26, [R1+0x2a4] ;  /* 0x0002a400011a7983 */ /* 0x001ea80000300800 */
[----:B------:R0:W-:Y:S01]  /*15280*/  STL [R1+0x6440], R11 ;  /* 0x0064400b01007387 */ /* 0x0001e20000100800 */
[----:B---3--:R-:W-:Y:S01]  /*15290*/  IMAD.X R10, R0, 0x1, R20, P2 ;  /* 0x00000001000a7824 */ /* 0x008fe200010e0614 */
[----:B------:R-:W-:-:S04]  /*152a0*/  IADD3 R0, P2, R13, R17, RZ ;  /* 0x000000110d007210 */ /* 0x000fc80007f5e0ff */
[----:B------:R1:W-:Y:S01]  /*152b0*/  STL [R1+0x643c], R10 ;  /* 0x00643c0a01007387 */ /* 0x0003e20000100800 */
[----:B0-----:R-:W-:-:S03]  /*152c0*/  IMAD.X R11, R61, 0x1, R19, P3 ;  /* 0x000000013d0b7824 */ /* 0x001fc600018e0613 */
[----:B------:R-:W3:Y:S04]  /*152d0*/  LDL.LU R21, [R1+0x118] ;  /* 0x0001180001157983 */ /* 0x000ee80000300800 */
[----:B------:R0:W-:Y:S01]  /*152e0*/  STL [R1+0x6438], R0 ;  /* 0x0064380001007387 */ /* 0x0001e20000100800 */
[----:B-1----:R-:W-:-:S03]  /*152f0*/  IMAD.X R10, R61, 0x1, R20, P4 ;  /* 0x000000013d0a7824 */ /* 0x002fc600020e0614 */
[----:B------:R-:W-:Y:S01]  /*15300*/  STL [R1+0x6434], R11 ;  /* 0x0064340b01007387 */ /* 0x000fe20000100800 */
[----:B0-----:R-:W-:-:S03]  /*15310*/  IADD3 R0, P3, R13, R18, RZ ;  /* 0x000000120d007210 */ /* 0x001fc60007f7e0ff */
[----:B------:R-:W3:Y:S04]  /*15320*/  LDL.LU R13, [R1+0x2a0] ;  /* 0x0002a000010d7983 */ /* 0x000ee80000300800 */
[----:B------:R4:W-:Y:S04]  /*15330*/  STL [R1+0x6430], R0 ;  /* 0x0064300001007387 */ /* 0x0009e80000100800 */
[----:B------:R0:W-:Y:S04]  /*15340*/  STL [R1+0x6424], R10 ;  /* 0x0064240a01007387 */ /* 0x0001e80000100800 */
[----:B------:R-:W3:Y:S01]  /*15350*/  LDL.LU R61, [R1+0x114] ;  /* 0x00011400013d7983 */ /* 0x000ee20000300800 */
[----:B----4-:R-:W-:Y:S01]  /*15360*/  IADD3 R0, P4, R25, R17, RZ ;  /* 0x0000001119007210 */ /* 0x010fe20007f9e0ff */
[----:B------:R-:W-:-:S04]  /*15370*/  IMAD.X R11, R14, 0x1, R19, P5 ;  /* 0x000000010e0b7824 */ /* 0x000fc800028e0613 */
[----:B------:R1:W-:Y:S01]  /*15380*/  STL [R1+0x642c], R0 ;  /* 0x00642c0001007387 */ /* 0x0003e20000100800 */
[----:B0-----:R-:W-:-:S03]  /*15390*/  IMAD.X R10, R14, 0x1, R20, P6 ;  /* 0x000000010e0a7824 */ /* 0x001fc600030e0614 */
[----:B------:R-:W-:Y:S01]  /*153a0*/  STL [R1+0x6428], R11 ;  /* 0x0064280b01007387 */ /* 0x000fe20000100800 */
[----:B-1----:R-:W-:-:S03]  /*153b0*/  IADD3 R0, P5, R25, R18, RZ ;  /* 0x0000001219007210 */ /* 0x002fc60007fbe0ff */
[----:B------:R-:W4:Y:S04]  /*153c0*/  LDL.LU R25, [R1+0x29c] ;  /* 0x00029c0001197983 */ /* 0x000f280000300800 */
[----:B------:R0:W-:Y:S04]  /*153d0*/  STL [R1+0x6420], R0 ;  /* 0x0064200001007387 */ /* 0x0001e80000100800 */
[----:B------:R1:W-:Y:S04]  /*153e0*/  STL [R1+0x6414], R10 ;  /* 0x0064140a01007387 */ /* 0x0003e80000100800 */
[----:B------:R-:W4:Y:S01]  /*153f0*/  LDL.LU R14, [R1+0x10c] ;  /* 0x00010c00010e7983 */ /* 0x000f220000300800 */
[----:B0-----:R-:W-:Y:S01]  /*15400*/  IADD3 R0, P6, R24, R17, RZ ;  /* 0x0000001118007210 */ /* 0x001fe20007fde0ff */
[----:B------:R-:W-:-:S04]  /*15410*/  IMAD.X R11, R15, 0x1, R19, P0 ;  /* 0x000000010f0b7824 */ /* 0x000fc800000e0613 */
[----:B------:R0:W-:Y:S01]  /*15420*/  STL [R1+0x641c], R0 ;  /* 0x00641c0001007387 */ /* 0x0001e20000100800 */
[----:B-1----:R-:W-:-:S03]  /*15430*/  IMAD.X R10, R15, 0x1, R20, P1 ;  /* 0x000000010f0a7824 */ /* 0x002fc600008e0614 */
[----:B------:R5:W-:Y:S01]  /*15440*/  STL [R1+0x6418], R11 ;  /* 0x0064180b01007387 */ /* 0x000be20000100800 */
[----:B0-----:R-:W-:-:S03]  /*15450*/  IADD3 R0, P0, R24, R18, RZ ;  /* 0x0000001218007210 */ /* 0x001fc60007f1e0ff */
[----:B------:R-:W4:Y:S04]  /*15460*/  LDL.LU R24, [R1+0x298] ;  /* 0x0002980001187983 */ /* 0x000f280000300800 */
[----:B------:R0:W-:Y:S04]  /*15470*/  STL [R1+0x6410], R0 ;  /* 0x0064100001007387 */ /* 0x0001e80000100800 */
[----:B------:R1:W-:Y:S01]  /*15480*/  STL [R1+0x6404], R10 ;  /* 0x0064040a01007387 */ /* 0x0003e20000100800 */
[----:B-----5:R-:W-:-:S03]  /*15490*/  IMAD.X R11, R23, 0x1, R19, P2 ;  /* 0x00000001170b7824 */ /* 0x020fc600010e0613 */
[----:B------:R-:W5:Y:S01]  /*154a0*/  LDL.LU R15, [R1+0x108] ;  /* 0x00010800010f7983 */ /* 0x000f620000300800 */
[----:B0-----:R-:W-:-:S05]  /*154b0*/  IADD3 R0, P1, R12, R17, RZ ;  /* 0x000000110c007210 */ /* 0x001fca0007f3e0ff */
[----:B------:R0:W-:Y:S01]  /*154c0*/  STL [R1+0x640c], R0 ;  /* 0x00640c0001007387 */ /* 0x0001e20000100800 */
[----:B-1----:R-:W-:-:S03]  /*154d0*/  IMAD.X R10, R23, 0x1, R20, P3 ;  /* 0x00000001170a7824 */ /* 0x002fc600018e0614 */
[----:B------:R-:W-:Y:S01]  /*154e0*/  STL [R1+0x6408], R11 ;  /* 0x0064080b01007387 */ /* 0x000fe20000100800 */
[----:B0-----:R-:W-:-:S03]  /*154f0*/  IADD3 R0, P2, R12, R18, RZ ;  /* 0x000000120c007210 */ /* 0x001fc60007f5e0ff */
[----:B------:R-:W5:Y:S04]  /*15500*/  LDL.LU R12, [R1+0x294] ;  /* 0x00029400010c7983 */ /* 0x000f680000300800 */
[----:B------:R0:W-:Y:S04]  /*15510*/  STL [R1+0x6400], R0 ;  /* 0x0064000001007387 */ /* 0x0001e80000100800 */
[----:B------:R1:W-:Y:S04]  /*15520*/  STL [R1+0x63f4], R10 ;  /* 0x0063f40a01007387 */ /* 0x0003e80000100800 */
[----:B------:R-:W5:Y:S01]  /*15530*/  LDL.LU R23, [R1+0x104] ;  /* 0x0001040001177983 */ /* 0x000f620000300800 */
[----:B0-----:R-:W-:Y:S01]  /*15540*/  IADD3 R0, P3, R16, R17, RZ ;  /* 0x0000001110007210 */ /* 0x001fe20007f7e0ff */
[----:B------:R-:W-:-:S04]  /*15550*/  IMAD.X R11, R22, 0x1, R19, P4 ;  /* 0x00000001160b7824 */ /* 0x000fc800020e0613 */
[----:B------:R0:W-:Y:S01]  /*15560*/  STL [R1+0x63fc], R0 ;  /* 0x0063fc0001007387 */ /* 0x0001e20000100800 */
[----:B-1----:R-:W-:-:S03]  /*15570*/  IMAD.X R10, R22, 0x1, R20, P5 ;  /* 0x00000001160a7824 */ /* 0x002fc600028e0614 */
[----:B------:R-:W-:Y:S01]  /*15580*/  STL [R1+0x63f8], R11 ;  /* 0x0063f80b01007387 */ /* 0x000fe20000100800 */
[----:B0-----:R-:W-:-:S03]  /*15590*/  IADD3 R0, P4, R16, R18, RZ ;  /* 0x0000001210007210 */ /* 0x001fc60007f9e0ff */
[----:B------:R-:W5:Y:S04]  /*155a0*/  LDL.LU R16, [R1+0x290] ;  /* 0x0002900001107983 */ /* 0x000f680000300800 */
[----:B------:R2:W-:Y:S04]  /*155b0*/  STL [R1+0x63f0], R0 ;  /* 0x0063f00001007387 */ /* 0x0005e80000100800 */
[----:B------:R-:W-:Y:S04]  /*155c0*/  STL [R1+0x63e4], R10 ;  /* 0x0063e40a01007387 */ /* 0x000fe80000100800 */
[----:B------:R-:W5:Y:S01]  /*155d0*/  LDL.LU R22, [R1+0x100] ;  /* 0x0001000001167983 */ /* 0x000f620000300800 */
[----:B--2---:R-:W-:-:S05]  /*155e0*/  IADD3 R0, P5, R26, R17, RZ ;  /* 0x000000111a007210 */ /* 0x004fca0007fbe0ff */
[----:B------:R0:W-:Y:S01]  /*155f0*/  STL [R1+0x63ec], R0 ;  /* 0x0063ec0001007387 */ /* 0x0001e20000100800 */
[C---:B---3--:R-:W-:Y:S01]  /*15600*/  IMAD.X R11, R21.reuse, 0x1, R19, P6 ;  /* 0x00000001150b7824 */ /* 0x048fe200030e0613 */
[----:B0-----:R-:W-:Y:S01]  /*15610*/  IADD3 R0, P6, R26, R18, RZ ;  /* 0x000000121a007210 */ /* 0x001fe20007fde0ff */
[----:B------:R-:W-:-:S03]  /*15620*/  IMAD.X R10, R21, 0x1, R20, P0 ;  /* 0x00000001150a7824 */ /* 0x000fc600000e0614 */
[----:B------:R-:W-:Y:S04]  /*15630*/  STL [R1+0x63e8], R11 ;  /* 0x0063e80b01007387 */ /* 0x000fe80000100800 */
[----:B------:R-:W2:Y:S04]  /*15640*/  LDL.LU R26, [R1+0x28c] ;  /* 0x00028c00011a7983 */ /* 0x000ea80000300800 */
[----:B------:R0:W-:Y:S04]  /*15650*/  STL [R1+0x63e0], R0 ;  /* 0x0063e00001007387 */ /* 0x0001e80000100800 */
[----:B------:R1:W-:Y:S04]  /*15660*/  STL [R1+0x63d4], R10 ;  /* 0x0063d40a01007387 */ /* 0x0003e80000100800 */
[----:B------:R-:W3:Y:S01]  /*15670*/  LDL.LU R21, [R1+0xfc] ;  /* 0x0000fc0001157983 */ /* 0x000ee20000300800 */
[----:B0-----:R-:W-:Y:S01]  /*15680*/  IADD3 R0, P0, R13, R17, RZ ;  /* 0x000000110d007210 */ /* 0x001fe20007f1e0ff */
[----:B------:R-:W-:-:S04]  /*15690*/  IMAD.X R11, R61, 0x1, R19, P1 ;  /* 0x000000013d0b7824 */ /* 0x000fc800008e0613 */
        /* <DEDUP_REMOVED lines=19> */
[----:B-----5:R-:W-:-:S04]  /*157d0*/  IMAD.X R11, R15, 0x1, R19, P5 ;  /* 0x000000010f0b7824 */ /* 0x020fc800028e0613 */
        /* <DEDUP_REMOVED lines=28> */
[----:B--2---:R-:W-:-:S05]  /*159a0*/  IADD3 R0, P3, R26, R17, RZ ;  /* 0x000000111a007210 */ /* 0x004fca0007f7e0ff */
[----:B------:R1:W-:Y:S01]  /*159b0*/  STL [R1+0x638c], R0 ;  /* 0x00638c0001007387 */ /* 0x0003e20000100800 */
[C---:B---3--:R-:W-:Y:S02]  /*159c0*/  IMAD.X R11, R21.reuse, 0x1, R19, P4 ;  /* 0x00000001150b7824 */ /* 0x048fe400020e0613 */
[----:B0-----:R-:W-:Y:S01]  /*159d0*/  IMAD.X R10, R21, 0x1, R20, P5 ;  /* 0x00000001150a7824 */ /* 0x001fe200028e0614 */
[----:B-1----:R-:W-:Y:S02]  /*159e0*/  IADD3 R0, P4, R26, R18, RZ ;  /* 0x000000121a007210 */ /* 0x002fe40007f9e0ff */
[----:B------:R-:W-:Y:S04]  /*159f0*/  STL [R1+0x6388], R11 ;  /* 0x0063880b01007387 */ /* 0x000fe80000100800 */
[----:B------:R-:W2:Y:S04]  /*15a00*/  LDL.LU R26, [R1+0x1dc] ;  /* 0x0001dc00011a7983 */ /* 0x000ea80000300800 */
[----:B------:R0:W-:Y:S04]  /*15a10*/  STL [R1+0x6380], R0 ;  /* 0x0063800001007387 */ /* 0x0001e80000100800 */
[----:B------:R1:W-:Y:S04]  /*15a20*/  STL [R1+0x6374], R10 ;  /* 0x0063740a01007387 */ /* 0x0003e80000100800 */
[----:B------:R-:W3:Y:S01]  /*15a30*/  LDL.LU R21, [R1+0xdc] ;  /* 0x0000dc0001157983 */ /* 0x000ee20000300800 */
[----:B0-----:R-:W-:-:S05]  /*15a40*/  IADD3 R0, P5, R13, R17, RZ ;  /* 0x000000110d007210 */ /* 0x001fca0007fbe0ff */
[----:B------:R0:W-:Y:S01]  /*15a50*/  STL [R1+0x637c], R0 ;  /* 0x00637c0001007387 */ /* 0x0001e20000100800 */
[C-C-:B------:R-:W-:Y:S02]  /*15a60*/  IMAD.X R11, R61.reuse, 0x1, R19.reuse, P6 ;  /* 0x000000013d0b7824 */ /* 0x140fe400030e0613 */
[----:B-1----:R-:W-:Y:S01]  /*15a70*/  IMAD.X R10, R61, 0x1, R20, P0 ;  /* 0x000000013d0a7824 */ /* 0x002fe200000e0614 */
[----:B0-----:R-:W-:Y:S02]  /*15a80*/  IADD3 R0, P6, R13, R18, RZ ;  /* 0x000000120d007210 */ /* 0x001fe40007fde0ff */
[----:B------:R-:W-:Y:S04]  /*15a90*/  STL [R1+0x6378], R11 ;  /* 0x0063780b01007387 */ /* 0x000fe80000100800 */
        /* <DEDUP_REMOVED lines=14> */
[----:B-----5:R-:W-:Y:S01]  /*15b80*/  IADD3 R0, P2, R24, R17, RZ ;  /* 0x0000001118007210 */ /* 0x020fe20007f5e0ff */
[----:B------:R-:W-:-:S04]  /*15b90*/  IMAD.X R11, R15, 0x1, R19, P3 ;  /* 0x000000010f0b7824 */ /* 0x000fc800018e0613 */
[----:B------:R1:W-:Y:S01]  /*15ba0*/  STL [R1+0x635c], R0 ;  /* 0x00635c0001007387 */ /* 0x0003e20000100800 */
[----:B0-----:R-:W-:-:S03]  /*15bb0*/  IMAD.X R10, R15, 0x1, R20, P4 ;  /* 0x000000010f0a7824 */ /* 0x001fc600020e0614 */
[----:B------:R-:W-:Y:S01]  /*15bc0*/  STL [R1+0x6358], R11 ;  /* 0x0063580b01007387 */ /* 0x000fe20000100800 */
[----:B-1----:R-:W-:-:S03]  /*15bd0*/  IADD3 R0, P3, R24, R18, RZ ;  /* 0x0000001218007210 */ /* 0x002fc60007f7e0ff */
        /* <DEDUP_REMOVED lines=36> */
[C---:B------:R-:W-:Y:S02]  /*15e20*/  IMAD.X R11, R61.reuse, 0x1, R19, P4 ;  /* 0x000000013d0b7824 */ /* 0x040fe400020e0613 */
[----:B-1----:R-:W-:Y:S01]  /*15e30*/  IMAD.X R10, R61, 0x1, R20, P5 ;  /* 0x000000013d0a7824 */ /* 0x002fe200028e0614 */
[----:B0-----:R-:W-:Y:S02]  /*15e40*/  IADD3 R0, P4, R13, R18, RZ ;  /* 0x000000120d007210 */ /* 0x001fe40007f9e0ff */
[----:B------:R-:W-:Y:S04]  /*15e50*/  STL [R1+0x6318], R11 ;  /* 0x0063180b01007387 */ /* 0x000fe80000100800 */
[----:B------:R-:W3:Y:S04]  /*15e60*/  LDL.LU R13, [R1+0x1c0] ;  /* 0x0001c000010d7983 */ /* 0x000ee80000300800 */
[----:B------:R4:W-:Y:S04]  /*15e70*/  STL [R1+0x6310], R0 ;  /* 0x0063100001007387 */ /* 0x0009e80000100800 */
[----:B------:R0:W-:Y:S04]  /*15e80*/  STL [R1+0x6304], R10 ;  /* 0x0063040a01007387 */ /* 0x0001e80000100800 */
[----:B------:R-:W3:Y:S01]  /*15e90*/  LDL.LU R61, [R1+0xbc] ;  /* 0x0000bc00013d7983 */ /* 0x000ee20000300800 */
[----:B----4-:R-:W-:-:S05]  /*15ea0*/  IADD3 R0, P5, R25, R17, RZ ;  /* 0x0000001119007210 */ /* 0x010fca0007fbe0ff */
[----:B------:R1:W-:Y:S01]  /*15eb0*/  STL [R1+0x630c], R0 ;  /* 0x00630c0001007387 */ /* 0x0003e20000100800 */
[C---:B------:R-:W-:Y:S02]  /*15ec0*/  IMAD.X R11, R14.reuse, 0x1, R19, P6 ;  /* 0x000000010e0b7824 */ /* 0x040fe400030e0613 */
[----:B0-----:R-:W-:Y:S01]  /*15ed0*/  IMAD.X R10, R14, 0x1, R20, P0 ;  /* 0x000000010e0a7824 */ /* 0x001fe200000e0614 */
[----:B-1----:R-:W-:Y:S02]  /*15ee0*/  IADD3 R0, P6, R25, R18, RZ ;  /* 0x0000001219007210 */ /* 0x002fe40007fde0ff */
[----:B------:R-:W-:Y:S04]  /*15ef0*/  STL [R1+0x6308], R11 ;  /* 0x0063080b01007387 */ /* 0x000fe80000100800 */
[----:B------:R-:W4:Y:S04]  /*15f00*/  LDL.LU R25, [R1+0x1bc] ;  /* 0x0001bc0001197983 */ /* 0x000f280000300800 */
[----:B------:R5:W-:Y:S04]  /*15f10*/  STL [R1+0x6300], R0 ;  /* 0x0063000001007387 */ /* 0x000be80000100800 */
[----:B------:R0:W-:Y:S04]  /*15f20*/  STL [R1+0x62f4], R10 ;  /* 0x0062f40a01007387 */ /* 0x0001e80000100800 */
[----:B------:R-:W4:Y:S01]  /*15f30*/  LDL.LU R14, [R1+0xb8] ;  /* 0x0000b800010e7983 */ /* 0x000f220000300800 */
[----:B-----5:R-:W-:-:S05]  /*15f40*/  IADD3 R0, P0, R24, R17, RZ ;  /* 0x0000001118007210 */ /* 0x020fca0007f1e0ff */
[----:B------:R1:W-:Y:S01]  /*15f50*/  STL [R1+0x62fc], R0 ;  /* 0x0062fc0001007387 */ /* 0x0003e20000100800 */
[C---:B------:R-:W-:Y:S02]  /*15f60*/  IMAD.X R11, R15.reuse, 0x1, R19, P1 ;  /* 0x000000010f0b7824 */ /* 0x040fe400008e0613 */
[----:B0-----:R-:W-:-:S03]  /*15f70*/  IMAD.X R10, R15, 0x1, R20, P2 ;  /* 0x000000010f0a7824 */ /* 0x001fc600010e0614 */
[----:B------:R-:W-:Y:S01]  /*15f80*/  STL [R1+0x62f8], R11 ;  /* 0x0062f80b01007387 */ /* 0x000fe20000100800 */
[----:B-1----:R-:W-:-:S03]  /*15f90*/  IADD3 R0, P1, R24, R18, RZ ;  /* 0x0000001218007210 */ /* 0x002fc60007f3e0ff */
[----:B------:R-:W5:Y:S04]  /*15fa0*/  LDL.LU R24, [R1+0x1b8] ;  /* 0x0001b80001187983 */ /* 0x000f680000300800 */
[----:B------:R0:W-:Y:S04]  /*15fb0*/  STL [R1+0x62f0], R0 ;  /* 0x0062f00001007387 */ /* 0x0001e80000100800 */
[----:B------:R1:W-:Y:S04]  /*15fc0*/  STL [R1+0x62e4], R10 ;  /* 0x0062e40a01007387 */ /* 0x0003e80000100800 */
[----:B------:R-:W5:Y:S01]  /*15fd0*/  LDL.LU R15, [R1+0xb4] ;  /* 0x0000b400010f7983 */ /* 0x000f620000300800 */
[----:B0-----:R-:W-:-:S05]  /*15fe0*/  IADD3 R0, P2, R12, R17, RZ ;  /* 0x000000110c007210 */ /* 0x001fca0007f5e0ff */
[----:B------:R0:W-:Y:S01]  /*15ff0*/  STL [R1+0x62ec], R0 ;  /* 0x0062ec0001007387 */ /* 0x0001e20000100800 */
[C---:B------:R-:W-:Y:S02]  /*16000*/  IMAD.X R11, R23.reuse, 0x1, R19, P3 ;  /* 0x00000001170b7824 */ /* 0x040fe400018e0613 */
[----:B-1----:R-:W-:-:S03]  /*16010*/  IMAD.X R10, R23, 0x1, R20, P4 ;  /* 0x00000001170a7824 */ /* 0x002fc600020e0614 */
[----:B------:R-:W-:Y:S01]  /*16020*/  STL [R1+0x62e8], R11 ;  /* 0x0062e80b01007387 */ /* 0x000fe20000100800 */
[----:B0-----:R-:W-:-:S03]  /*16030*/  IADD3 R0, P3, R12, R18, RZ ;  /* 0x000000120c007210 */ /* 0x001fc60007f7e0ff */
        /* <DEDUP_REMOVED lines=46> */
[C-C-:B------:R-:W-:Y:S02]  /*16320*/  IMAD.X R11, R15.reuse, 0x1, R19.reuse, P6 ;  /* 0x000000010f0b7824 */ /* 0x140fe400030e0613 */
[----:B0-----:R-:W-:Y:S01]  /*16330*/  IMAD.X R10, R15, 0x1, R20, P0 ;  /* 0x000000010f0a7824 */ /* 0x001fe200000e0614 */
[----:B-1----:R-:W-:Y:S02]  /*16340*/  IADD3 R0, P6, R24, R18, RZ ;  /* 0x0000001218007210 */ /* 0x002fe40007fde0ff */
[----:B------:R-:W-:Y:S04]  /*16350*/  STL [R1+0x6298], R11 ;  /* 0x0062980b01007387 */ /* 0x000fe80000100800 */
        /* <DEDUP_REMOVED lines=26> */
[C---:B---3--:R-:W-:Y:S01]  /*16500*/  IMAD.X R10, R21.reuse, 0x1, R19, P5 ;  /* 0x00000001150a7824 */ /* 0x048fe200028e0613 */
[----:B0-----:R-:W-:Y:S02]  /*16510*/  IADD3 R0, P5, R26, R18, RZ ;  /* 0x000000121a007210 */ /* 0x001fe40007fbe0ff */
[----:B------:R-:W2:Y:S04]  /*16520*/  LDL.LU R26, [R1+0x194] ;  /* 0x00019400011a7983 */ /* 0x000ea80000300800 */
[----:B------:R0:W-:Y:S04]  /*16530*/  STL [R1+0x6268], R10 ;  /* 0x0062680a01007387 */ /* 0x0001e80000100800 */
[----:B------:R1:W-:Y:S01]  /*16540*/  STL [R1+0x6260], R0 ;  /* 0x0062600001007387 */ /* 0x0003e20000100800 */
[----:B0-----:R-:W-:-:S03]  /*16550*/  IMAD.X R10, R21, 0x1, R20, P6 ;  /* 0x00000001150a7824 */ /* 0x001fc600030e0614 */
[----:B------:R-:W3:Y:S01]  /*16560*/  LDL.LU R21, [R1+0x88] ;  /* 0x0000880001157983 */ /* 0x000ee20000300800 */
[----:B-1----:R-:W-:-:S03]  /*16570*/  IADD3 R0, P6, R13, R17, RZ ;  /* 0x000000110d007210 */ /* 0x002fc60007fde0ff */
[----:B------:R0:W-:Y:S04]  /*16580*/  STL [R1+0x6254], R10 ;  /* 0x0062540a01007387 */ /* 0x0001e80000100800 */
[----:B------:R1:W-:Y:S01]  /*16590*/  STL [R1+0x625c], R0 ;  /* 0x00625c0001007387 */ /* 0x0003e20000100800 */
[C---:B------:R-:W-:Y:S02]  /*165a0*/  IMAD.X R11, R61.reuse, 0x1, R19, P0 ;  /* 0x000000013d0b7824 */ /* 0x040fe400000e0613 */
[----:B0-----:R-:W-:Y:S01]  /*165b0*/  IMAD.X R10, R61, 0x1, R20, P1 ;  /* 0x000000013d0a7824 */ /* 0x001fe200008e0614 */
[----:B-1----:R-:W-:Y:S02]  /*165c0*/  IADD3 R0, P0, R13, R18, RZ ;  /* 0x000000120d007210 */ /* 0x002fe40007f1e0ff */
        /* <DEDUP_REMOVED lines=28> */
[----:B-1----:R-:W-:-:S03]  /*16790*/  IADD3 R10, P6, R12, R18, RZ ;  /* 0x000000120c0a7210 */ /* 0x002fc60007fde0ff */
[----:B------:R-:W-:Y:S04]  /*167a0*/  STL [R1+0x6228], R11 ;  /* 0x0062280b01007387 */ /* 0x000fe80000100800 */
[----:B------:R-:W5:Y:S01]  /*167b0*/  LDL.LU R12, [R1+0x184] ;  /* 0x00018400010c7983 */ /* 0x000f620000300800 */
[----:B0-----:R-:W-:-:S03]  /*167c0*/  IMAD.X R0, R23, 0x1, R20, P0 ;  /* 0x0000000117007824 */ /* 0x001fc600000e0614 */
[----:B------:R0:W-:Y:S04]  /*167d0*/  STL [R1+0x6220], R10 ;  /* 0x0062200a01007387 */ /* 0x0001e80000100800 */
[----:B------:R1:W-:Y:S04]  /*167e0*/  STL [R1+0x6214], R0 ;  /* 0x0062140001007387 */ /* 0x0003e80000100800 */
[----:B------:R-:W5:Y:S01]  /*167f0*/  LDL.LU R23, [R1+0x74] ;  /* 0x0000740001177983 */ /* 0x000f620000300800 */
[----:B0-----:R-:W-:Y:S01]  /*16800*/  IADD3 R10, P0, R16, R17, RZ ;  /* 0x00000011100a7210 */ /* 0x001fe20007f1e0ff */
[----:B-1----:R-:W-:Y:S01]  /*16810*/  IMAD.X R0, R22, 0x1, R19, P1 ;  /* 0x0000000116007824 */ /* 0x002fe200008e0613 */
[----:B------:R-:W-:-:S03]  /*16820*/  IADD3 R11, P1, R16, R18, RZ ;  /* 0x00000012100b7210 */ /* 0x000fc60007f3e0ff */
[----:B------:R0:W-:Y:S04]  /*16830*/  STL [R1+0x621c], R10 ;  /* 0x00621c0a01007387 */ /* 0x0001e80000100800 */
[----:B------:R2:W-:Y:S04]  /*16840*/  STL [R1+0x6218], R0 ;  /* 0x0062180001007387 */ /* 0x0005e80000100800 */
[----:B------:R3:W-:Y:S01]  /*16850*/  STL [R1+0x6210], R11 ;  /* 0x0062100b01007387 */ /* 0x0007e20000100800 */
[----:B0-----:R-:W-:-:S03]  /*16860*/  IMAD.X R10, R22, 0x1, R20, P2 ;  /* 0x00000001160a7824 */ /* 0x001fc600010e0614 */
[----:B------:R-:W5:Y:S04]  /*16870*/  LDL.LU R16, [R1+0x180] ;  /* 0x0001800001107983 */ /* 0x000f680000300800 */
        /* <DEDUP_REMOVED lines=24> */
[C---:B------:R-:W-:Y:S01]  /*16a00*/  IMAD.X R11, R14.reuse, 0x1, R19, P0 ;  /* 0x000000010e0b7824 */ /* 0x040fe200000e0613 */
[----:B0-----:R-:W-:Y:S01]  /*16a10*/  IADD3 R10, P0, R25, R18, RZ ;  /* 0x00000012190a7210 */ /* 0x001fe20007f1e0ff */
[----:B-1----:R-:W-:-:S03]  /*16a20*/  IMAD.X R0, R14, 0x1, R20, P1 ;  /* 0x000000010e007824 */ /* 0x002fc600008e0614 */
[----:B------:R-:W-:Y:S04]  /*16a30*/  STL [R1+0x61e8], R11 ;  /* 0x0061e80b01007387 */ /* 0x000fe80000100800 */
[----:B------:R-:W4:Y:S04]  /*16a40*/  LDL.LU R25, [R1+0x174] ;  /* 0x0001740001197983 */ /* 0x000f280000300800 */
[----:B------:R5:W-:Y:S04]  /*16a50*/  STL [R1+0x61e0], R10 ;  /* 0x0061e00a01007387 */ /* 0x000be80000100800 */
[----:B------:R0:W-:Y:S04]  /*16a60*/  STL [R1+0x61d4], R0 ;  /* 0x0061d40001007387 */ /* 0x0001e80000100800 */
[----:B------:R-:W4:Y:S01]  /*16a70*/  LDL.LU R14, [R1+0x64] ;  /* 0x00006400010e7983 */ /* 0x000f220000300800 */
[----:B-----5:R-:W-:-:S05]  /*16a80*/  IADD3 R10, P1, R24, R17, RZ ;  /* 0x00000011180a7210 */ /* 0x020fca0007f3e0ff */
[----:B------:R1:W-:Y:S01]  /*16a90*/  STL [R1+0x61dc], R10 ;  /* 0x0061dc0a01007387 */ /* 0x0003e20000100800 */
[C---:B0-----:R-:W-:Y:S01]  /*16aa0*/  IMAD.X R0, R15.reuse, 0x1, R19, P2 ;  /* 0x000000010f007824 */ /* 0x041fe200010e0613 */
[----:B-1----:R-:W-:Y:S02]  /*16ab0*/  IADD3 R10, P2, R24, R18, RZ ;  /* 0x00000012180a7210 */ /* 0x002fe40007f5e0ff */
[----:B------:R-:W5:Y:S04]  /*16ac0*/  LDL.LU R24, [R1+0x170] ;  /* 0x0001700001187983 */ /* 0x000f680000300800 */
[----:B------:R0:W-:Y:S04]  /*16ad0*/  STL [R1+0x61d8], R0 ;  /* 0x0061d80001007387 */ /* 0x0001e80000100800 */
[----:B------:R1:W-:Y:S01]  /*16ae0*/  STL [R1+0x61d0], R10 ;  /* 0x0061d00a01007387 */ /* 0x0003e20000100800 */
[----:B0-----:R-:W-:-:S03]  /*16af0*/  IMAD.X R0, R15, 0x1, R20, P3 ;  /* 0x000000010f007824 */ /* 0x001fc600018e0614 */
[----:B------:R-:W5:Y:S01]  /*16b00*/  LDL.LU R15, [R1+0x60] ;  /* 0x00006000010f7983 */ /* 0x000f620000300800 */
[----:B-1----:R-:W-:-:S03]  /*16b10*/  IADD3 R10, P3, R12, R17, RZ ;  /* 0x000000110c0a7210 */ /* 0x002fc60007f7e0ff */
[----:B------:R0:W-:Y:S04]  /*16b20*/  STL [R1+0x61c4], R0 ;  /* 0x0061c40001007387 */ /* 0x0001e80000100800 */
        /* <DEDUP_REMOVED lines=8> */
[----:B------:R-:W-:-:S03]  /*16bb0*/  IADD3 R11, P5, R16, R17, RZ ;  /* 0x00000011100b7210 */ /* 0x000fc60007fbe0ff */
[----:B------:R0:W-:Y:S01]  /*16bc0*/  STL [R1+0x61b4], R0 ;  /* 0x0061b40001007387 */ /* 0x0001e20000100800 */
[----:B-1----:R-:W-:-:S03]  /*16bd0*/  IMAD.X R10, R22, 0x1, R19, P6 ;  /* 0x00000001160a7824 */ /* 0x002fc600030e0613 */
[----:B------:R-:W-:Y:S01]  /*16be0*/  STL [R1+0x61bc], R11 ;  /* 0x0061bc0b01007387 */ /* 0x000fe20000100800 */
[----:B0-----:R-:W-:-:S03]  /*16bf0*/  IADD3 R0, P6, R16, R18, RZ ;  /* 0x0000001210007210 */ /* 0x001fc60007fde0ff */
[----:B------:R-:W5:Y:S04]  /*16c00*/  LDL.LU R16, [R1+0x168] ;  /* 0x0001680001107983 */ /* 0x000f680000300800 */
[----:B------:R0:W-:Y:S04]  /*16c10*/  STL [R1+0x61b8], R10 ;  /* 0x0061b80a01007387 */ /* 0x0001e80000100800 */
[----:B------:R2:W-:Y:S01]  /*16c20*/  STL [R1+0x61b0], R0 ;  /* 0x0061b00001007387 */ /* 0x0005e20000100800 */
[----:B0-----:R-:W-:-:S03]  /*16c30*/  IMAD.X R10, R22, 0x1, R20, P0 ;  /* 0x00000001160a7824 */ /* 0x001fc600000e0614 */
[----:B------:R-:W5:Y:S04]  /*16c40*/  LDL.LU R22, [R1+0x58] ;  /* 0x0000580001167983 */ /* 0x000f680000300800 */
[----:B------:R3:W-:Y:S01]  /*16c50*/  STL [R1+0x61a4], R10 ;  /* 0x0061a40a01007387 */ /* 0x0007e20000100800 */
        /* <DEDUP_REMOVED lines=12> */
[----:B------:R-:W-:Y:S01]  /*16d20*/  IMAD.X R11, R61, 0x1, R19, P3 ;  /* 0x000000013d0b7824 */ /* 0x000fe200018e0613 */
[----:B0-----:R-:W-:Y:S01]  /*16d30*/  IADD3 R10, P3, R13, R18, RZ ;  /* 0x000000120d0a7210 */ /* 0x001fe20007f7e0ff */
[----:B-1----:R-:W-:-:S03]  /*16d40*/  IMAD.X R0, R61, 0x1, R20, P4 ;  /* 0x000000013d007824 */ /* 0x002fc600020e0614 */
[----:B------:R-:W-:Y:S04]  /*16d50*/  STL [R1+0x6198], R11 ;  /* 0x0061980b01007387 */ /* 0x000fe80000100800 */
[----:B------:R-:W3:Y:S04]  /*16d60*/  LDL.LU R61, [R1+0x160] ;  /* 0x00016000013d7983 */ /* 0x000ee80000300800 */
[----:B------:R4:W-:Y:S04]  /*16d70*/  STL [R1+0x6190], R10 ;  /* 0x0061900a01007387 */ /* 0x0009e80000100800 */
[----:B------:R0:W-:Y:S04]  /*16d80*/  STL [R1+0x6184], R0 ;  /* 0x0061840001007387 */ /* 0x0001e80000100800 */
[----:B------:R-:W3:Y:S01]  /*16d90*/  LDL.LU R13, [R1+0x50] ;  /* 0x00005000010d7983 */ /* 0x000ee20000300800 */
[----:B----4-:R-:W-:-:S05]  /*16da0*/  IADD3 R10, P4, R25, R17, RZ ;  /* 0x00000011190a7210 */ /* 0x010fca0007f9e0ff */
[----:B------:R1:W-:Y:S01]  /*16db0*/  STL [R1+0x618c], R10 ;  /* 0x00618c0a01007387 */ /* 0x0003e20000100800 */
[C---:B0-----:R-:W-:Y:S01]  /*16dc0*/  IMAD.X R0, R14.reuse, 0x1, R19, P5 ;  /* 0x000000010e007824 */ /* 0x041fe200028e0613 */
[----:B------:R-:W-:Y:S01]  /*16dd0*/  IADD3 R11, P5, R25, R18, RZ ;  /* 0x00000012190b7210 */ /* 0x000fe20007fbe0ff */
[----:B-1----:R-:W-:-:S03]  /*16de0*/  IMAD.X R10, R14, 0x1, R20, P6 ;  /* 0x000000010e0a7824 */ /* 0x002fc600030e0614 */
[----:B------:R5:W-:Y:S04]  /*16df0*/  STL [R1+0x6188], R0 ;  /* 0x0061880001007387 */ /* 0x000be80000100800 */
[----:B------:R-:W-:Y:S04]  /*16e00*/  STL [R1+0x6180], R11 ;  /* 0x0061800b01007387 */ /* 0x000fe80000100800 */
[----:B------:R-:W4:Y:S04]  /*16e10*/  LDL.LU R25, [R1+0x15c] ;  /* 0x00015c0001197983 */ /* 0x000f280000300800 */
[----:B------:R0:W-:Y:S04]  /*16e20*/  STL [R1+0x6174], R10 ;  /* 0x0061740a01007387 */ /* 0x0001e80000100800 */
[----:B------:R-:W4:Y:S01]  /*16e30*/  LDL.LU R14, [R1+0x4c] ;  /* 0x00004c00010e7983 */ /* 0x000f220000300800 */
[----:B-----5:R-:W-:-:S05]  /*16e40*/  IADD3 R0, P6, R24, R17, RZ ;  /* 0x0000001118007210 */ /* 0x020fca0007fde0ff */
[----:B------:R1:W-:Y:S01]  /*16e50*/  STL [R1+0x617c], R0 ;  /* 0x00617c0001007387 */ /* 0x0003e20000100800 */
[C---:B0-----:R-:W-:Y:S01]  /*16e60*/  IMAD.X R10, R15.reuse, 0x1, R19, P0 ;  /* 0x000000010f0a7824 */ /* 0x041fe200000e0613 */
[----:B------:R-:W-:Y:S01]  /*16e70*/  IADD3 R11, P0, R24, R18, RZ ;  /* 0x00000012180b7210 */ /* 0x000fe20007f1e0ff */
[----:B-1----:R-:W-:-:S03]  /*16e80*/  IMAD.X R0, R15, 0x1, R20, P1 ;  /* 0x000000010f007824 */ /* 0x002fc600008e0614 */
[----:B------:R0:W-:Y:S04]  /*16e90*/  STL [R1+0x6178], R10 ;  /* 0x0061780a01007387 */ /* 0x0001e80000100800 */
[----:B------:R-:W-:Y:S04]  /*16ea0*/  STL [R1+0x6170], R11 ;  /* 0x0061700b01007387 */ /* 0x000fe80000100800 */
[----:B------:R-:W5:Y:S01]  /*16eb0*/  LDL.LU R24, [R1+0x158] ;  /* 0x0001580001187983 */ /* 0x000f620000300800 */
[----:B0-----:R-:W-:-:S03]  /*16ec0*/  IADD3 R10, P1, R12, R17, RZ ;  /* 0x000000110c0a7210 */ /* 0x001fc60007f3e0ff */
[----:B------:R0:W-:Y:S04]  /*16ed0*/  STL [R1+0x6164], R0 ;  /* 0x0061640001007387 */ /* 0x0001e80000100800 */
[----:B------:R1:W-:Y:S04]  /*16ee0*/  STL [R1+0x616c], R10 ;  /* 0x00616c0a01007387 */ /* 0x0003e80000100800 */
[----:B------:R-:W5:Y:S01]  /*16ef0*/  LDL.LU R15, [R1+0x48] ;  /* 0x00004800010f7983 */ /* 0x000f620000300800 */
[C---:B0-----:R-:W-:Y:S01]  /*16f00*/  IMAD.X R0, R23.reuse, 0x1, R19, P2 ;  /* 0x0000000117007824 */ /* 0x041fe200010e0613 */
[----:B------:R-:W-:Y:S01]  /*16f10*/  IADD3 R11, P2, R12, R18, RZ ;  /* 0x000000120c0b7210 */ /* 0x000fe20007f5e0ff */
[----:B-1----:R-:W-:-:S03]  /*16f20*/  IMAD.X R10, R23, 0x1, R20, P3 ;  /* 0x00000001170a7824 */ /* 0x002fc600018e0614 */
[----:B------:R0:W-:Y:S04]  /*16f30*/  STL [R1+0x6168], R0 ;  /* 0x0061680001007387 */ /* 0x0001e80000100800 */
[----:B------:R-:W-:Y:S04]  /*16f40*/  STL [R1+0x6160], R11 ;  /* 0x0061600b01007387 */ /* 0x000fe80000100800 */
[----:B------:R-:W5:Y:S04]  /*16f50*/  LDL.LU R23, [R1+0x154] ;  /* 0x0001540001177983 */ /* 0x000f680000300800 */
[----:B------:R1:W-:Y:S04]  /*16f60*/  STL [R1+0x6154], R10 ;  /* 0x0061540a01007387 */ /* 0x0003e80000100800 */
[----:B------:R-:W5:Y:S01]  /*16f70*/  LDL.LU R27, [R1+0x44] ;  /* 0x00004400011b7983 */ /* 0x000f620000300800 */
[----:B0-----:R-:W-:-:S05]  /*16f80*/  IADD3 R0, P3, R16, R17, RZ ;  /* 0x0000001110007210 */ /* 0x001fca0007f7e0ff */
[----:B------:R0:W-:Y:S01]  /*16f90*/  STL [R1+0x615c], R0 ;  /* 0x00615c0001007387 */ /* 0x0001e20000100800 */
[C---:B-1----:R-:W-:Y:S02]  /*16fa0*/  IMAD.X R10, R22.reuse, 0x1, R20, P5 ;  /* 0x00000001160a7824 */ /* 0x042fe400028e0614 */
[----:B0-----:R-:W-:Y:S01]  /*16fb0*/  IMAD.X R0, R22, 0x1, R19, P4 ;  /* 0x0000000116007824 */ /* 0x001fe200020e0613 */
[----:B------:R-:W-:-:S04]  /*16fc0*/  IADD3 R11, P4, R16, R18, RZ ;  /* 0x00000012100b7210 */ /* 0x000fc80007f9e0ff */
[----:B------:R2:W-:Y:S04]  /*16fd0*/  STL [R1+0x6158], R0 ;  /* 0x0061580001007387 */ /* 0x0005e80000100800 */
[----:B------:R-:W-:Y:S04]  /*16fe0*/  STL [R1+0x6150], R11 ;  /* 0x0061500b01007387 */ /* 0x000fe80000100800 */
[----:B------:R-:W5:Y:S04]  /*16ff0*/  LDL.LU R16, [R1+0x150] ;  /* 0x0001500001107983 */ /* 0x000f680000300800 */
[----:B------:R3:W-:Y:S04]  /*17000*/  STL [R1+0x6144], R10 ;  /* 0x0061440a01007387 */ /* 0x0007e80000100800 */
[----:B------:R-:W5:Y:S01]  /*17010*/  LDL.LU R22, [R1+0x40] ;  /* 0x0000400001167983 */ /* 0x000f620000300800 */
[----:B--2---:R-:W-:-:S05]  /*17020*/  IADD3 R0, P5, R26, R17, RZ ;  /* 0x000000111a007210 */ /* 0x004fca0007fbe0ff */
[----:B------:R0:W-:Y:S04]  /*17030*/  STL [R1+0x614c], R0 ;  /* 0x00614c0001007387 */ /* 0x0001e80000100800 */
[----:B------:R-:W2:Y:S01]  /*17040*/  LDL.LU R12, [R1+0x14c] ;  /* 0x00014c00010c7983 */ /* 0x000ea20000300800 */
[----:B---3--:R-:W-:Y:S01]  /*17050*/  IMAD.X R10, R21, 0x1, R19, P6 ;  /* 0x00000001150a7824 */ /* 0x008fe200030e0613 */
[----:B0-----:R-:W-:-:S04]  /*17060*/  IADD3 R0, P6, R26, R18, RZ ;  /* 0x000000121a007210 */ /* 0x001fc80007fde0ff */
[----:B------:R0:W-:Y:S04]  /*17070*/  STL [R1+0x6148], R10 ;  /* 0x0061480a01007387 */ /* 0x0001e80000100800 */
[----:B------:R1:W-:Y:S01]  /*17080*/  STL [R1+0x6140], R0 ;  /* 0x0061400001007387 */ /* 0x0003e20000100800 */
[----:B0-----:R-:W-:-:S03]  /*17090*/  IMAD.X R10, R21, 0x1, R20, P0 ;  /* 0x00000001150a7824 */ /* 0x001fc600000e0614 */
[----:B------:R-:W3:Y:S01]  /*170a0*/  LDL.LU R21, [R1+0x3c] ;  /* 0x00003c0001157983 */ /* 0x000ee20000300800 */
[----:B-1----:R-:W-:-:S03]  /*170b0*/  IADD3 R0, P0, R61, R17, RZ ;  /* 0x000000113d007210 */ /* 0x002fc60007f1e0ff */
[----:B------:R0:W-:Y:S04]  /*170c0*/  STL [R1+0x6134], R10 ;  /* 0x0061340a01007387 */ /* 0x0001e80000100800 */
[----:B------:R1:W-:Y:S01]  /*170d0*/  STL [R1+0x613c], R0 ;  /* 0x00613c0001007387 */ /* 0x0003e20000100800 */
[----:B0-----:R-:W-:Y:S01]  /*170e0*/  IMAD.X R10, R13, 0x1, R19, P1 ;  /* 0x000000010d0a7824 */ /* 0x001fe200008e0613 */
[----:B-1----:R-:W-:Y:S02]  /*170f0*/  IADD3 R0, P1, R61, R18, RZ ;  /* 0x000000123d007210 */ /* 0x002fe40007f3e0ff */
[----:B------:R-:W3:Y:S04]  /*17100*/  LDL.LU R61, [R1+0x148] ;  /* 0x00014800013d7983 */ /* 0x000ee80000300800 */
[----:B------:R-:W-:Y:S04]  /*17110*/  STL [R1+0x6138], R10 ;  /* 0x0061380a01007387 */ /* 0x000fe80000100800 */
[----:B------:R-:W3:Y:S04]  /*17120*/  LDL.LU R26, [R1+0x38] ;  /* 0x00003800011a7983 */ /* 0x000ee80000300800 */
[----:B------:R0:W-:Y:S02]  /*17130*/  STL [R1+0x6130], R0 ;  /* 0x0061300001007387 */ /* 0x0001e40000100800 */
[----:B0-----:R-:W-:Y:S01]  /*17140*/  IMAD.X R0, R13, 0x1, R20, P2 ;  /* 0x000000010d007824 */ /* 0x001fe200010e0614 */
[----:B----4-:R-:W-:-:S04]  /*17150*/  IADD3 R11, P2, R25, R17, RZ ;  /* 0x00000011190b7210 */ /* 0x010fc80007f5e0ff */
[----:B------:R0:W-:Y:S01]  /*17160*/  STL [R1+0x6124], R0 ;  /* 0x0061240001007387 */ /* 0x0001e20000100800 */
[----:B------:R-:W-:-:S03]  /*17170*/  IMAD.X R10, R14, 0x1, R19, P3 ;  /* 0x000000010e0a7824 */ /* 0x000fc600018e0613 */
[----:B------:R-:W-:Y:S04]  /*17180*/  STL [R1+0x612c], R11 ;  /* 0x00612c0b01007387 */ /* 0x000fe80000100800 */
[----:B------:R-:W4:Y:S01]  /*17190*/  LDL.LU R13, [R1+0x144] ;  /* 0x00014400010d7983 */ /* 0x000f220000300800 */
[----:B0-----:R-:W-:-:S03]  /*171a0*/  IADD3 R0, P3, R25, R18, RZ ;  /* 0x0000001219007210 */ /* 0x001fc60007f7e0ff */
[----:B------:R-:W-:Y:S04]  /*171b0*/  STL [R1+0x6128], R10 ;  /* 0x0061280a01007387 */ /* 0x000fe80000100800 */
[----:B------:R-:W4:Y:S04]  /*171c0*/  LDL.LU R25, [R1+0x34] ;  /* 0x0000340001197983 */ /* 0x000f280000300800 */
[----:B------:R0:W-:Y:S02]  /*171d0*/  STL [R1+0x6120], R0 ;  /* 0x0061200001007387 */ /* 0x0001e40000100800 */
[----:B0-----:R-:W-:Y:S01]  /*171e0*/  IMAD.X R0, R14, 0x1, R20, P4 ;  /* 0x000000010e007824 */ /* 0x001fe200020e0614 */
[C---:B-----5:R-:W-:Y:S01]  /*171f0*/  IADD3 R10, P4, R24.reuse, R17, RZ ;  /* 0x00000011180a7210 */ /* 0x060fe20007f9e0ff */
[----:B------:R-:W5:Y:S04]  /*17200*/  LDL.LU R14, [R1+0x140] ;  /* 0x00014000010e7983 */ /* 0x000f680000300800 */
[----:B------:R0:W-:Y:S04]  /*17210*/  STL [R1+0x6114], R0 ;  /* 0x0061140001007387 */ /* 0x0001e80000100800 */
[----:B------:R1:W-:Y:S01]  /*17220*/  STL [R1+0x611c], R10 ;  /* 0x00611c0a01007387 */ /* 0x0003e20000100800 */
[----:B0-----:R-:W-:Y:S01]  /*17230*/  IMAD.X R0, R15, 0x1, R19, P5 ;  /* 0x000000010f007824 */ /* 0x001fe200028e0613 */
[----:B-1----:R-:W-:-:S02]  /*17240*/  IADD3 R10, P5, R24, R18, RZ ;  /* 0x00000012180a7210 */ /* 0x002fc40007fbe0ff */
[----:B------:R-:W5:Y:S04]  /*17250*/  LDL.LU R24, [R1+0x30] ;  /* 0x0000300001187983 */ /* 0x000f680000300800 */
[----:B------:R0:W-:Y:S04]  /*17260*/  STL [R1+0x6118], R0 ;  /* 0x0061180001007387 */ /* 0x0001e80000100800 */
[----:B------:R1:W-:Y:S01]  /*17270*/  STL [R1+0x6110], R10 ;  /* 0x0061100a01007387 */ /* 0x0003e20000100800 */
[----:B0-----:R-:W-:Y:S01]  /*17280*/  IMAD.X R0, R15, 0x1, R20, P6 ;  /* 0x000000010f007824 */ /* 0x001fe200030e0614 */
[----:B------:R-:W-:-:S04]  /*17290*/  IADD3 R11, P6, R23, R17, RZ ;  /* 0x00000011170b7210 */ /* 0x000fc80007fde0ff */
[----:B------:R0:W-:Y:S04]  /*172a0*/  STL [R1+0x6104], R0 ;  /* 0x0061040001007387 */ /* 0x0001e80000100800 */
[----:B------:R0:W-:Y:S04]  /*172b0*/  STL [R1+0x610c], R11 ;  /* 0x00610c0b01007387 */ /* 0x0001e80000100800 */
[----:B------:R-:W5:Y:S01]  /*172c0*/  LDL.LU R15, [R1+0x13c] ;  /* 0x00013c00010f7983 */ /* 0x000f620000300800 */
[----:B-1----:R-:W-:Y:S01]  /*172d0*/  IMAD.X R10, R27, 0x1, R19, P0 ;  /* 0x000000011b0a7824 */ /* 0x002fe200000e0613 */
[----:B0-----:R-:W-:-:S04]  /*172e0*/  IADD3 R0, P0, R23, R18, RZ ;  /* 0x0000001217007210 */ /* 0x001fc80007f1e0ff */
[----:B------:R0:W-:Y:S04]  /*172f0*/  STL [R1+0x6108], R10 ;  /* 0x0061080a01007387 */ /* 0x0001e80000100800 */
[----:B------:R-:W5:Y:S01]  /*17300*/  LDL.LU R23, [R1+0x2c] ;  /* 0x00002c0001177983 */ /* 0x000f620000300800 */
[----:B------:R-:W-:-:S03]  /*17310*/  IMAD.X R11, R27, 0x1, R20, P1 ;  /* 0x000000011b0b7824 */ /* 0x000fc600008e0614 */
[----:B------:R1:W-:Y:S04]  /*17320*/  STL [R1+0x6100], R0 ;  /* 0x0061000001007387 */ /* 0x0003e80000100800 */
[----:B------:R1:W-:Y:S01]  /*17330*/  STL [R1+0x60f4], R11 ;  /* 0x0060f40b01007387 */ /* 0x0003e20000100800 */
[----:B0-----:R-:W-:Y:S01]  /*17340*/  IADD3 R10, P1, R16, R17, RZ ;  /* 0x00000011100a7210 */ /* 0x001fe20007f3e0ff */
[----:B-1----:R-:W-:Y:S01]  /*17350*/  IMAD.X R0, R22, 0x1, R19, P2 ;  /* 0x0000000116007824 */ /* 0x002fe200010e0613 */
[----:B------:R-:W-:-:S03]  /*17360*/  IADD3 R11, P2, R16, R18, RZ ;  /* 0x00000012100b7210 */ /* 0x000fc60007f5e0ff */
[----:B------:R0:W-:Y:S04]  /*17370*/  STL [R1+0x60fc], R10 ;  /* 0x0060fc0a01007387 */ /* 0x0001e80000100800 */
[----:B------:R2:W-:Y:S04]  /*17380*/  STL [R1+0x60f8], R0 ;  /* 0x0060f80001007387 */ /* 0x0005e80000100800 */
[----:B------:R3:W-:Y:S04]  /*17390*/  STL [R1+0x60f0], R11 ;  /* 0x0060f00b01007387 */ /* 0x0007e80000100800 */
[----:B------:R-:W5:Y:S01]  /*173a0*/  LDL.LU R16, [R1+0x138] ;  /* 0x0001380001107983 */ /* 0x000f620000300800 */
[----:B0-----:R-:W-:-:S05]  /*173b0*/  IMAD.X R10, R22, 0x1, R20, P3 ;  /* 0x00000001160a7824 */ /* 0x001fca00018e0614 */
[----:B------:R0:W-:Y:S04]  /*173c0*/  STL [R1+0x60e4], R10 ;  /* 0x0060e40a01007387 */ /* 0x0001e80000100800 */
[----:B------:R-:W5:Y:S01]  /*173d0*/  LDL.LU R22, [R1+0x28] ;  /* 0x0000280001167983 */ /* 0x000f620000300800 */
[----:B--2---:R-:W-:-:S05]  /*173e0*/  IADD3 R0, P3, R12, R17, RZ ;  /* 0x000000110c007210 */ /* 0x004fca0007f7e0ff */
[----:B------:R1:W-:Y:S01]  /*173f0*/  STL [R1+0x60ec], R0 ;  /* 0x0060ec0001007387 */ /* 0x0003e20000100800 */
[C---:B---3--:R-:W-:Y:S01]  /*17400*/  IMAD.X R11, R21.reuse, 0x1, R19, P4 ;  /* 0x00000001150b7824 */ /* 0x048fe200020e0613 */
[----:B0-----:R-:W-:Y:S01]  /*17410*/  IADD3 R10, P4, R12, R18, RZ ;  /* 0x000000120c0a7210 */ /* 0x001fe20007f9e0ff */
[----:B-1----:R-:W-:-:S03]  /*17420*/  IMAD.X R0, R21, 0x1, R20, P5 ;  /* 0x0000000115007824 */ /* 0x002fc600028e0614 */
[----:B------:R0:W-:Y:S04]  /*17430*/  STL [R1+0x60e8], R11 ;  /* 0x0060e80b01007387 */ /* 0x0001e80000100800 */
[----:B------:R1:W-:Y:S04]  /*17440*/  STL [R1+0x60e0], R10 ;  /* 0x0060e00a01007387 */ /* 0x0003e80000100800 */
[----:B------:R2:W-:Y:S01]  /*17450*/  STL [R1+0x60d4], R0 ;  /* 0x0060d40001007387 */ /* 0x0005e20000100800 */
[----:B0-----:R-:W-:-:S05]  /*17460*/  IADD3 R11, P5, R61, R17, RZ ;  /* 0x000000113d0b7210 */ /* 0x001fca0007fbe0ff */
[----:B------:R-:W-:Y:S04]  /*17470*/  STL [R1+0x60dc], R11 ;  /* 0x0060dc0b01007387 */ /* 0x000fe80000100800 */
[----:B------:R-:W3:Y:S01]  /*17480*/  LDL.LU R21, [R1+0x134] ;  /* 0x0001340001157983 */ /* 0x000ee20000300800 */
[----:B-1----:R-:W-:Y:S01]  /*17490*/  IMAD.X R10, R26, 0x1, R19, P6 ;  /* 0x000000011a0a7824 */ /* 0x002fe200030e0613 */
[----:B--2---:R-:W-:-:S04]  /*174a0*/  IADD3 R0, P6, R61, R18, RZ ;  /* 0x000000123d007210 */ /* 0x004fc80007fde0ff */
[----:B------:R-:W-:Y:S04]  /*174b0*/  STL [R1+0x60d8], R10 ;  /* 0x0060d80a01007387 */ /* 0x000fe80000100800 */
[----:B------:R-:W2:Y:S04]  /*174c0*/  LDL.LU R61, [R1+0x24] ;  /* 0x00002400013d7983 */ /* 0x000ea80000300800 */
[----:B------:R0:W-:Y:S02]  /*174d0*/  STL [R1+0x60d0], R0 ;  /* 0x0060d00001007387 */ /* 0x0001e40000100800 */
[----:B0-----:R-:W-:Y:S01]  /*174e0*/  IMAD.X R0, R26, 0x1, R20, P0 ;  /* 0x000000011a007824 */ /* 0x001fe200000e0614 */
[----:B----4-:R-:W-:-:S04]  /*174f0*/  IADD3 R10, P0, R13, R17, RZ ;  /* 0x000000110d0a7210 */ /* 0x010fc80007f1e0ff */
[----:B------:R0:W-:Y:S01]  /*17500*/  STL [R1+0x60c4], R0 ;  /* 0x0060c40001007387 */ /* 0x0001e20000100800 */
[----:B------:R-:W-:-:S03]  /*17510*/  IMAD.X R11, R25, 0x1, R19, P1 ;  /* 0x00000001190b7824 */ /* 0x000fc600008e0613 */
[----:B------:R1:W-:Y:S01]  /*17520*/  STL [R1+0x60cc], R10 ;  /* 0x0060cc0a01007387 */ /* 0x0003e20000100800 */
[----:B0-----:R-:W-:-:S03]  /*17530*/  IADD3 R0, P1, R13, R18, RZ ;  /* 0x000000120d007210 */ /* 0x001fc60007f3e0ff */
[----:B------:R-:W-:Y:S04]  /*17540*/  STL [R1+0x60c8], R11 ;  /* 0x0060c80b01007387 */ /* 0x000fe80000100800 */
[----:B------:R0:W-:Y:S01]  /*17550*/  STL [R1+0x60c0], R0 ;  /* 0x0060c00001007387 */ /* 0x0001e20000100800 */
[----:B-1----:R-:W-:-:S03]  /*17560*/  IMAD.X R10, R25, 0x1, R20, P2 ;  /* 0x00000001190a7824 */ /* 0x002fc600010e0614 */
[----:B0-----:R-:W4:Y:S04]  /*17570*/  LDL.LU R0, [R1+0x124] ;  /* 0x0001240001007983 */ /* 0x001f280000300800 */
[----:B------:R0:W-:Y:S01]  /*17580*/  STL [R1+0x60b4], R10 ;  /* 0x0060b40a01007387 */ /* 0x0001e20000100800 */
[----:B-----5:R-:W-:-:S03]  /*17590*/  IADD3 R11, P2, R14, R17, RZ ;  /* 0x000000110e0b7210 */ /* 0x020fc60007f5e0ff */
[----:B0-----:R-:W5:Y:S01]  /*175a0*/  LDL.LU R10, [R1+0x20] ;  /* 0x00002000010a7983 */ /* 0x001f620000300800 */
[----:B------:R-:W-:-:S03]  /*175b0*/  IMAD.X R13, R24, 0x1, R19, P3 ;  /* 0x00000001180d7824 */ /* 0x000fc600018e0613 */
[----:B------:R0:W-:Y:S04]  /*175c0*/  STL [R1+0x60bc], R11 ;  /* 0x0060bc0b01007387 */ /* 0x0001e80000100800 */
[----:B------:R-:W-:Y:S04]  /*175d0*/  STL [R1+0x60b8], R13 ;  /* 0x0060b80d01007387 */ /* 0x000fe80000100800 */
[----:B------:R-:W5:Y:S01]  /*175e0*/  LDL.LU R27, [R1+0x110] ;  /* 0x00011000011b7983 */ /* 0x000f620000300800 */
[----:B0-----:R-:W-:-:S05]  /*175f0*/  IADD3 R11, P3, R14, R18, RZ ;  /* 0x000000120e0b7210 */ /* 0x001fca0007f7e0ff */
[----:B------:R0:W-:Y:S01]  /*17600*/  STL [R1+0x60b0], R11 ;  /* 0x0060b00b01007387 */ /* 0x0001e20000100800 */
[----:B------:R-:W-:-:S03]  /*17610*/  IMAD.X R12, R24, 0x1, R20, P4 ;  /* 0x00000001180c7824 */ /* 0x000fc600020e0614 */
[----:B0-----:R-:W5:Y:S04]  /*17620*/  LDL.LU R11, [R1+0x1c] ;  /* 0x00001c00010b7983 */ /* 0x001f680000300800 */
[----:B------:R0:W-:Y:S04]  /*17630*/  STL [R1+0x60a4], R12 ;  /* 0x0060a40c01007387 */ /* 0x0001e80000100800 */
        /* <DEDUP_REMOVED lines=25> */
[----:B---3--:R-:W-:-:S05]  /*177d0*/  IADD3 R16, P1, R21, R17, RZ ;  /* 0x0000001115107210 */ /* 0x008fca0007f3e0ff */
[----:B------:R0:W-:Y:S01]  /*177e0*/  STL [R1+0x608c], R16 ;  /* 0x00608c1001007387 */ /* 0x0001e20000100800 */
[----:B--2---:R-:W-:Y:S01]  /*177f0*/  IMAD.X R28, R61, 0x1, R19, P2 ;  /* 0x000000013d1c7824 */ /* 0x004fe200010e0613 */
[----:B------:R-:W-:Y:S02]  /*17800*/  IADD3 R21, P2, R21, R18, RZ ;  /* 0x0000001215157210 */ /* 0x000fe40007f5e0ff */
[----:B0-----:R-:W2:Y:S04]  /*17810*/  LDL.LU R16, [R1+0x8] ;  /* 0x0000080001107983 */ /* 0x001ea80000300800 */
[----:B------:R-:W-:Y:S04]  /*17820*/  STL [R1+0x6088], R28 ;  /* 0x0060881c01007387 */ /* 0x000fe80000100800 */
[----:B------:R0:W-:Y:S04]  /*17830*/  STL [R1+0x6080], R21 ;  /* 0x0060801501007387 */ /* 0x0001e80000100800 */
[----:B0-----:R-:W3:Y:S01]  /*17840*/  LDL.LU R21, [R1+0x80] ;  /* 0x0000800001157983 */ /* 0x001ee20000300800 */
[----:B------:R-:W-:-:S03]  /*17850*/  IMAD.X R28, R61, 0x1, R20, P3 ;  /* 0x000000013d1c7824 */ /* 0x000fc600018e0614 */
[----:B------:R-:W3:Y:S04]  /*17860*/  LDL.LU R61, [R1+0x4] ;  /* 0x00000400013d7983 */ /* 0x000ee80000300800 */
[----:B------:R4:W-:Y:S02]  /*17870*/  STL [R1+0x6074], R28 ;  /* 0x0060741c01007387 */ /* 0x0009e40000100800 */
[----:B----4-:R-:W-:-:S05]  /*17880*/  IADD3 R28, P3, R0, R17, RZ ;  /* 0x00000011001c7210 */ /* 0x010fca0007f7e0ff */
[----:B------:R5:W-:Y:S02]  /*17890*/  STL [R1+0x607c], R28 ;  /* 0x00607c1c01007387 */ /* 0x000be40000100800 */
[----:B-----5:R-:W-:Y:S01]  /*178a0*/  IMAD.X R28, R10, 0x1, R19, P4 ;  /* 0x000000010a1c7824 */ /* 0x020fe200020e0613 */
[----:B------:R-:W-:Y:S01]  /*178b0*/  IADD3 R0, P4, R0, R18, RZ ;  /* 0x0000001200007210 */ /* 0x000fe20007f9e0ff */
[----:B------:R-:W-:-:S03]  /*178c0*/  IMAD.X R10, R10, 0x1, R20, P5 ;  /* 0x000000010a0a7824 */ /* 0x000fc600028e0614 */
[----:B------:R0:W-:Y:S04]  /*178d0*/  STL [R1+0x6078], R28 ;  /* 0x0060781c01007387 */ /* 0x0001e80000100800 */
[----:B0-----:R-:W4:Y:S04]  /*178e0*/  LDL.LU R28, [R1+0x65ac] ;  /* 0x0065ac00011c7983 */ /* 0x001f280000300800 */
[----:B------:R0:W-:Y:S04]  /*178f0*/  STL [R1+0x6070], R0 ;  /* 0x0060700001007387 */ /* 0x0001e80000100800 */
[----:B0-----:R-:W5:Y:S04]  /*17900*/  LDL.LU R0, [R1] ;  /* 0x0000000001007983 */ /* 0x001f680000300800 */
[----:B------:R0:W-:Y:S02]  /*17910*/  STL [R1+0x6064], R10 ;  /* 0x0060640a01007387 */ /* 0x0001e40000100800 */
[----:B0-----:R-:W-:-:S05]  /*17920*/  IADD3 R10, P5, R27, R17, RZ ;  /* 0x000000111b0a7210 */ /* 0x001fca0007fbe0ff */
[----:B------:R0:W-:Y:S02]  /*17930*/  STL [R1+0x606c], R10 ;  /* 0x00606c0a01007387 */ /* 0x0001e40000100800 */
[----:B0-----:R-:W-:Y:S01]  /*17940*/  IMAD.X R10, R11, 0x1, R19, P6 ;  /* 0x000000010b0a7824 */ /* 0x001fe200030e0613 */
[----:B------:R-:W-:Y:S01]  /*17950*/  IADD3 R27, P6, R27, R18, RZ ;  /* 0x000000121b1b7210 */ /* 0x000fe20007fde0ff */
[----:B------:R-:W-:-:S03]  /*17960*/  IMAD.X R11, R11, 0x1, R20, P0 ;  /* 0x000000010b0b7824 */ /* 0x000fc600000e0614 */
[----:B------:R0:W-:Y:S04]  /*17970*/  STL [R1+0x6068], R10 ;  /* 0x0060680a01007387 */ /* 0x0001e80000100800 */
[----:B0-----:R-:W4:Y:S04]  /*17980*/  LDL.LU R10, [R1+0x65a8] ;  /* 0x0065a800010a7983 */ /* 0x001f280000300800 */
[----:B------:R0:W-:Y:S04]  /*17990*/  STL [R1+0x6060], R27 ;  /* 0x0060601b01007387 */ /* 0x0001e80000100800 */
[----:B0-----:R-:W4:Y:S04]  /*179a0*/  LDL.LU R27, [R1+0x65a4] ;  /* 0x0065a400011b7983 */ /* 0x001f280000300800 */
        /* <DEDUP_REMOVED lines=43> */
[----:B--2---:R-:W-:Y:S01]  /*17c60*/  IMAD.X R15, R16, 0x1, R19, P2 ;  /* 0x00000001100f7824 */ /* 0x004fe200010e0613 */
[----:B------:R-:W-:Y:S01]  /*17c70*/  IADD3 R22, P2, R22, R18, RZ ;  /* 0x0000001216167210 */ /* 0x000fe20007f5e0ff */
[----:B------:R-:W-:-:S03]  /*17c80*/  IMAD.X R16, R16, 0x1, R20, P3 ;  /* 0x0000000110107824 */ /* 0x000fc600018e0614 */
[----:B------:R0:W-:Y:S04]  /*17c90*/  STL [R1+0x6018], R15 ;  /* 0x0060180f01007387 */ /* 0x0001e80000100800 */
[----:B0-----:R-:W2:Y:S04]  /*17ca0*/  LDL.LU R15, [R1+0x6580] ;  /* 0x00658000010f7983 */ /* 0x001ea80000300800 */
[----:B------:R0:W-:Y:S04]  /*17cb0*/  STL [R1+0x6010], R22 ;  /* 0x0060101601007387 */ /* 0x0001e80000100800 */
[----:B0-----:R-:W4:Y:S04]  /*17cc0*/  LDL.LU R22, [R1+0x657c] ;  /* 0x00657c0001167983 */ /* 0x001f280000300800 */
[----:B------:R3:W-:Y:S02]  /*17cd0*/  STL [R1+0x6004], R16 ;  /* 0x0060041001007387 */ /* 0x0007e40000100800 */
[----:B---3--:R-:W-:-:S05]  /*17ce0*/  IADD3 R16, P3, R21, R17, RZ ;  /* 0x0000001115107210 */ /* 0x008fca0007f7e0ff */
[----:B------:R0:W-:Y:S02]  /*17cf0*/  STL [R1+0x600c], R16 ;  /* 0x00600c1001007387 */ /* 0x0001e40000100800 */
[----:B0-----:R-:W-:-:S05]  /*17d00*/  IMAD.X R16, R61, 0x1, R19, P4 ;  /* 0x000000013d107824 */ /* 0x001fca00020e0613 */
[----:B------:R0:W-:Y:S04]  /*17d10*/  STL [R1+0x6008], R16 ;  /* 0x0060081001007387 */ /* 0x0001e80000100800 */
[----:B0-----:R-:W3:Y:S01]  /*17d20*/  LDL.LU R16, [R1+0x6578] ;  /* 0x0065780001107983 */ /* 0x001ee20000300800 */
[----:B------:R-:W-:Y:S01]  /*17d30*/  IADD3 R21, P4, R21, R18, RZ ;  /* 0x0000001215157210 */ /* 0x000fe20007f9e0ff */
[----:B------:R-:W-:-:S04]  /*17d40*/  IMAD.X R61, R61, 0x1, R20, P5 ;  /* 0x000000013d3d7824 */ /* 0x000fc800028e0614 */
[----:B------:R0:W-:Y:S04]  /*17d50*/  STL [R1+0x6000], R21 ;  /* 0x0060001501007387 */ /* 0x0001e80000100800 */
[----:B0-----:R-:W4:Y:S04]  /*17d60*/  LDL.LU R21, [R1+0x6574] ;  /* 0x0065740001157983 */ /* 0x001f280000300800 */
[----:B------:R3:W-:Y:S02]  /*17d70*/  STL [R1+0x5ff4], R61 ;  /* 0x005ff43d01007387 */ /* 0x0007e40000100800 */
[----:B---3--:R-:W-:-:S05]  /*17d80*/  IADD3 R61, P5, R16, R17, RZ ;  /* 0x00000011103d7210 */ /* 0x008fca0007fbe0ff */
[----:B------:R5:W-:Y:S02]  /*17d90*/  STL [R1+0x5ffc], R61 ;  /* 0x005ffc3d01007387 */ /* 0x000be40000100800 */
[----:B-----5:R-:W-:-:S05]  /*17da0*/  IMAD.X R61, R0, 0x1, R19, P6 ;  /* 0x00000001003d7824 */ /* 0x020fca00030e0613 */
[----:B------:R0:W-:Y:S04]  /*17db0*/  STL [R1+0x5ff8], R61 ;  /* 0x005ff83d01007387 */ /* 0x0001e80000100800 */
[----:B0-----:R-:W3:Y:S01]  /*17dc0*/  LDL.LU R61, [R1+0x6570] ;  /* 0x00657000013d7983 */ /* 0x001ee20000300800 */
[----:B------:R-:W-:-:S05]  /*17dd0*/  IADD3 R16, P6, R16, R18, RZ ;  /* 0x0000001210107210 */ /* 0x000fca0007fde0ff */
[----:B------:R0:W-:Y:S02]  /*17de0*/  STL [R1+0x5ff0], R16 ;  /* 0x005ff01001007387 */ /* 0x0001e40000100800 */
[----:B0-----:R-:W-:Y:S01]  /*17df0*/  IMAD.X R16, R0, 0x1, R20, P0 ;  /* 0x0000000100107824 */ /* 0x001fe200000e0614 */
[----:B--2---:R-:W-:-:S04]  /*17e00*/  IADD3 R0, P0, R15, R17, RZ ;  /* 0x000000110f007210 */ /* 0x004fc80007f1e0ff */
[----:B------:R3:W-:Y:S04]  /*17e10*/  STL [R1+0x5fe4], R16 ;  /* 0x005fe41001007387 */ /* 0x0007e80000100800 */
[----:B------:R0:W-:Y:S01]  /*17e20*/  STL [R1+0x5fec], R0 ;  /* 0x005fec0001007387 */ /* 0x0001e20000100800 */
[----:B------:R-:W-:Y:S02]  /*17e30*/  IMAD R9, R9, UR7, RZ ;  /* 0x0000000709097c24 */ /* 0x000fe4000f8e02ff */
[----:B------:R-:W-:-:S03]  /*17e40*/  IMAD R8, R8, UR7, RZ ;  /* 0x0000000708087c24 */ /* 0x000fc6000f8e02ff */
[----:B------:R-:W-:Y:S01]  /*17e50*/  SHF.R.S32.HI R29, RZ, 0x1f, R9 ;  /* 0x0000001fff1d7819 */ /* 0x000fe20000011409 */
[----:B------:R-:W-:Y:S01]  /*17e60*/  IMAD R7, R7, UR7, RZ ;  /* 0x0000000707077c24 */ /* 0x000fe2000f8e02ff */
[----:B------:R-:W-:Y:S01]  /*17e70*/  SHF.R.S32.HI R30, RZ, 0x1f, R8 ;  /* 0x0000001fff1e7819 */ /* 0x000fe20000011408 */
[----:B---3--:R-:W-:Y:S01]  /*17e80*/  IMAD.X R16, R61, 0x1, R19, P1 ;  /* 0x000000013d107824 */ /* 0x008fe200008e0613 */
[----:B0-----:R-:W-:Y:S01]  /*17e90*/  IADD3 R0, P1, R15, R18, RZ ;  /* 0x000000120f007210 */ /* 0x001fe20007f3e0ff */
[----:B------:R-:W-:-:S03]  /*17ea0*/  IMAD.X R15, R61, 0x1, R20, P2 ;  /* 0x000000013d0f7824 */ /* 0x000fc600010e0614 */
[----:B------:R4:W-:Y:S04]  /*17eb0*/  STL [R1+0x5fe8], R16 ;  /* 0x005fe81001007387 */ /* 0x0009e80000100800 */
[----:B------:R0:W-:Y:S01]  /*17ec0*/  STL [R1+0x5fe0], R0 ;  /* 0x005fe00001007387 */ /* 0x0001e20000100800 */
[----:B----4-:R-:W-:-:S03]  /*17ed0*/  IADD3 R16, P2, R14, R17, RZ ;  /* 0x000000110e107210 */ /* 0x010fc60007f5e0ff */
[----:B------:R1:W-:Y:S01]  /*17ee0*/  STL [R1+0x5fd4], R15 ;  /* 0x005fd40f01007387 */ /* 0x0003e20000100800 */
[----:B0-----:R-:W-:-:S03]  /*17ef0*/  IMAD.X R0, R21, 0x1, R19, P3 ;  /* 0x0000000115007824 */ /* 0x001fc600018e0613 */
[----:B------:R-:W-:Y:S04]  /*17f00*/  STL [R1+0x5fdc], R16 ;  /* 0x005fdc1001007387 */ /* 0x000fe80000100800 */
[----:B------:R0:W-:Y:S01]  /*17f10*/  STL [R1+0x5fd8], R0 ;  /* 0x005fd80001007387 */ /* 0x0001e20000100800 */
[----:B-1----:R-:W-:Y:S01]  /*17f20*/  IADD3 R15, P3, R14, R18, RZ ;  /* 0x000000120e0f7210 */ /* 0x002fe20007f7e0ff */
[----:B------:R-:W-:-:S04]  /*17f30*/  IMAD.X R14, R21, 0x1, R20, P4 ;  /* 0x00000001150e7824 */ /* 0x000fc800020e0614 */
[----:B------:R1:W-:Y:S01]  /*17f40*/  STL [R1+0x5fd0], R15 ;  /* 0x005fd00f01007387 */ /* 0x0003e20000100800 */
[----:B0-----:R-:W-:-:S03]  /*17f50*/  IADD3 R0, P4, R13, R17, RZ ;  /* 0x000000110d007210 */ /* 0x001fc60007f9e0ff */
[----:B------:R0:W-:Y:S04]  /*17f60*/  STL [R1+0x5fc4], R14 ;  /* 0x005fc40e01007387 */ /* 0x0001e80000100800 */
[----:B------:R2:W-:Y:S01]  /*17f70*/  STL [R1+0x5fcc], R0 ;  /* 0x005fcc0001007387 */ /* 0x0005e20000100800 */
[----:B-1----:R-:W-:Y:S01]  /*17f80*/  IMAD.X R15, R22, 0x1, R19, P5 ;  /* 0x00000001160f7824 */ /* 0x002fe200028e0613 */
[----:B0-----:R-:W-:-:S04]  /*17f90*/  IADD3 R14, P5, R13, R18, RZ ;  /* 0x000000120d0e7210 */ /* 0x001fc80007fbe0ff */
[----:B------:R-:W-:Y:S01]  /*17fa0*/  STL [R1+0x5fc8], R15 ;  /* 0x005fc80f01007387 */ /* 0x000fe20000100800 */
[----:B--2---:R-:W-:Y:S01]  /*17fb0*/  IMAD.X R0, R22, 0x1, R20, P6 ;  /* 0x0000000116007824 */ /* 0x004fe200030e0614 */
[----:B------:R-:W-:Y:S02]  /*17fc0*/  IADD3 R13, P6, R12, R17, RZ ;  /* 0x000000110c0d7210 */ /* 0x000fe40007fde0ff */
[----:B------:R0:W-:Y:S04]  /*17fd0*/  STL [R1+0x5fc0], R14 ;  /* 0x005fc00e01007387 */ /* 0x0001e80000100800 */
[----:B------:R1:W-:Y:S01]  /*17fe0*/  STL [R1+0x5fb4], R0 ;  /* 0x005fb40001007387 */ /* 0x0003e20000100800 */
[----:B0-----:R-:W-:-:S03]  /*17ff0*/  IMAD.X R14, R23, 0x1, R19, P0 ;  /* 0x00000001170e7824 */ /* 0x001fc600000e0613 */
[----:B------:R0:W-:Y:S01]  /*18000*/  STL [R1+0x5fbc], R13 ;  /* 0x005fbc0d01007387 */ /* 0x0001e20000100800 */
[----:B-1----:R-:W-:-:S03]  /*18010*/  IADD3 R0, P0, R12, R18, RZ ;  /* 0x000000120c007210 */ /* 0x002fc60007f1e0ff */
[----:B------:R-:W-:Y:S04]  /*18020*/  STL [R1+0x5fb8], R14 ;  /* 0x005fb80e01007387 */ /* 0x000fe80000100800 */
[----:B------:R1:W-:Y:S01]  /*18030*/  STL [R1+0x5fb0], R0 ;  /* 0x005fb00001007387 */ /* 0x0003e20000100800 */
[----:B0-----:R-:W-:Y:S01]  /*18040*/  IMAD.X R13, R23, 0x1, R20, P1 ;  /* 0x00000001170d7824 */ /* 0x001fe200008e0614 */
[----:B------:R-:W-:-:S04]  /*18050*/  IADD3 R12, P1, R11, R17, RZ ;  /* 0x000000110b0c7210 */ /* 0x000fc80007f3e0ff */
[----:B------:R-:W-:Y:S01]  /*18060*/  STL [R1+0x5fa4], R13 ;  /* 0x005fa40d01007387 */ /* 0x000fe20000100800 */
[C---:B-1----:R-:W-:Y:S01]  /*18070*/  IMAD.X R0, R24.reuse, 0x1, R19, P2 ;  /* 0x0000000118007824 */ /* 0x042fe200010e0613 */
        /* <DEDUP_REMOVED lines=10> */
[----:B------:R0:W-:Y:S01]  /*18120*/  STL [R1+0x5f98], R11 ;  /* 0x005f980b01007387 */ /* 0x0001e20000100800 */
[----:B-1----:R-:W-:-:S03]  /*18130*/  IMAD.X R0, R25, 0x1, R20, P5 ;  /* 0x0000000119007824 */ /* 0x002fc600028e0614 */
[----:B------:R1:W-:Y:S04]  /*18140*/  STL [R1+0x5f90], R10 ;  /* 0x005f900a01007387 */ /* 0x0003e80000100800 */
[----:B------:R2:W-:Y:S01]  /*18150*/  STL [R1+0x5f84], R0 ;  /* 0x005f840001007387 */ /* 0x0005e20000100800 */
[----:B0-----:R-:W-:Y:S01]  /*18160*/  IADD3 R11, P5, R9, R17, RZ ;  /* 0x00000011090b7210 */ /* 0x001fe20007fbe0ff */
[----:B-1----:R-:W-:-:S04]  /*18170*/  IMAD.X R10, R26, 0x1, R19, P6 ;  /* 0x000000011a0a7824 */ /* 0x002fc800030e0613 */
[----:B------:R-:W-:Y:S01]  /*18180*/  STL [R1+0x5f8c], R11 ;  /* 0x005f8c0b01007387 */ /* 0x000fe20000100800 */
[----:B--2---:R-:W-:Y:S01]  /*18190*/  IADD3 R0, P6, R9, R18, RZ ;  /* 0x0000001209007210 */ /* 0x004fe20007fde0ff */
[----:B------:R-:W-:Y:S02]  /*181a0*/  IMAD.X R9, R26, 0x1, R20, P0 ;  /* 0x000000011a097824 */ /* 0x000fe400000e0614 */
[----:B------:R0:W-:Y:S04]  /*181b0*/  STL [R1+0x5f88], R10 ;  /* 0x005f880a01007387 */ /* 0x0001e80000100800 */
[----:B------:R1:W-:Y:S01]  /*181c0*/  STL [R1+0x5f80], R0 ;  /* 0x005f800001007387 */ /* 0x0003e20000100800 */
[----:B0-----:R-:W-:-:S03]  /*181d0*/  IADD3 R10, P0, R8, R17, RZ ;  /* 0x00000011080a7210 */ /* 0x001fc60007f1e0ff */
[----:B------:R0:W-:Y:S01]  /*181e0*/  STL [R1+0x5f74], R9 ;  /* 0x005f740901007387 */ /* 0x0001e20000100800 */
[----:B-1----:R-:W-:-:S03]  /*181f0*/  IMAD.X R0, R27, 0x1, R19, P1 ;  /* 0x000000011b007824 */ /* 0x002fc600008e0613 */
[----:B------:R1:W-:Y:S04]  /*18200*/  STL [R1+0x5f7c], R10 ;  /* 0x005f7c0a01007387 */ /* 0x0003e80000100800 */
[----:B------:R2:W-:Y:S01]  /*18210*/  STL [R1+0x5f78], R0 ;  /* 0x005f780001007387 */ /* 0x0005e20000100800 */
[----:B0-----:R-:W-:Y:S01]  /*18220*/  IADD3 R9, P1, R8, R18, RZ ;  /* 0x0000001208097210 */ /* 0x001fe20007f3e0ff */
[----:B------:R-:W-:Y:S01]  /*18230*/  IMAD.X R8, R27, 0x1, R20, P2 ;  /* 0x000000011b087824 */ /* 0x000fe200010e0614 */
[----:B-1----:R-:W-:Y:S01]  /*18240*/  IADD3 R10, P2, R7, R17, RZ ;  /* 0x00000011070a7210 */ /* 0x002fe20007f5e0ff */
[----:B--2---:R-:W2:Y:S04]  /*18250*/  LDL.LU R0, [R1+0x274] ;  /* 0x0002740001007983 */ /* 0x004ea80000300800 */
[----:B------:R0:W-:Y:S04]  /*18260*/  STL [R1+0x5f70], R9 ;  /* 0x005f700901007387 */ /* 0x0001e80000100800 */
[----:B------:R1:W-:Y:S01]  /*18270*/  STL [R1+0x5f64], R8 ;  /* 0x005f640801007387 */ /* 0x0003e20000100800 */
[----:B0-----:R-:W-:-:S03]  /*18280*/  IMAD.X R9, R28, 0x1, R19, P3 ;  /* 0x000000011c097824 */ /* 0x001fc600018e0613 */
[----:B------:R-:W-:Y:S04]  /*18290*/  STL [R1+0x5f6c], R10 ;  /* 0x005f6c0a01007387 */ /* 0x000fe80000100800 */
[----:B------:R0:W-:Y:S04]  /*182a0*/  STL [R1+0x5f68], R9 ;  /* 0x005f680901007387 */ /* 0x0001e80000100800 */
[----:B------:R-:W3:Y:S01]  /*182b0*/  LDL.LU R16, [R1+0x270] ;  /* 0x0002700001107983 */ /* 0x000ee20000300800 */
[----:B------:R-:W-:Y:S01]  /*182c0*/  IMAD R6, R6, UR7, RZ ;  /* 0x0000000706067c24 */ /* 0x000fe2000f8e02ff */
[----:B-1----:R-:W-:-:S02]  /*182d0*/  IADD3 R8, P3, R7, R18, RZ ;  /* 0x0000001207087210 */ /* 0x002fc40007f7e0ff */
[----:B------:R-:W-:Y:S01]  /*182e0*/  SHF.R.S32.HI R31, RZ, 0x1f, R7 ;  /* 0x0000001fff1f7819 */ /* 0x000fe20000011407 */
[----:B------:R-:W-:Y:S01]  /*182f0*/  IMAD.X R7, R28, 0x1, R20, P4 ;  /* 0x000000011c077824 */ /* 0x000fe200020e0614 */
[----:B0-----:R-:W-:Y:S01]  /*18300*/  IADD3 R9, P4, R6, R17, RZ ;  /* 0x0000001106097210 */ /* 0x001fe20007f9e0ff */
[----:B------:R0:W-:Y:S01]  /*18310*/  STL [R1+0x5f60], R8 ;  /* 0x005f600801007387 */ /* 0x0001e20000100800 */
[----:B------:R-:W-:-:S03]  /*18320*/  SHF.R.S32.HI R32, RZ, 0x1f, R6 ;  /* 0x0000001fff207819 */ /* 0x000fc60000011406 */
[----:B------:R1:W-:Y:S01]  /*18330*/  STL [R1+0x5f54], R7 ;  /* 0x005f540701007387 */ /* 0x0003e20000100800 */
[----:B0-----:R-:W-:-:S03]  /*18340*/  IMAD.X R8, R29, 0x1, R19, P5 ;  /* 0x000000011d087824 */ /* 0x001fc600028e0613 */
[----:B------:R-:W-:Y:S01]  /*18350*/  STL [R1+0x5f5c], R9 ;  /* 0x005f5c0901007387 */ /* 0x000fe20000100800 */
[----:B-1----:R-:W-:-:S03]  /*18360*/  IADD3 R7, P5, R6, R18, RZ ;  /* 0x0000001206077210 */ /* 0x002fc60007fbe0ff */
[----:B------:R0:W-:Y:S01]  /*18370*/  STL [R1+0x5f58], R8 ;  /* 0x005f580801007387 */ /* 0x0001e20000100800 */
[----:B------:R-:W-:-:S03]  /*18380*/  IMAD.X R6, R29, 0x1, R20, P6 ;  /* 0x000000011d067824 */ /* 0x000fc600030e0614 */
[----:B------:R-:W4:Y:S04]  /*18390*/  LDL.LU R13, [R1+0x26c] ;  /* 0x00026c00010d7983 */ /* 0x000f280000300800 */
[----:B------:R1:W-:Y:S01]  /*183a0*/  STL [R1+0x5f50], R7 ;  /* 0x005f500701007387 */ /* 0x0003e20000100800 */
[----:B0-----:R-:W-:Y:S01]  /*183b0*/  IADD3 R8, P6, R5, R17, RZ ;  /* 0x0000001105087210 */ /* 0x001fe20007fde0ff */
[----:B------:R-:W-:Y:S02]  /*183c0*/  IMAD R4, R4, UR7, RZ ;  /* 0x0000000704047c24 */ /* 0x000fe4000f8e02ff */
[----:B------:R0:W-:Y:S01]  /*183d0*/  STL [R1+0x5f44], R6 ;  /* 0x005f440601007387 */ /* 0x0001e20000100800 */
[----:B-1----:R-:W-:-:S03]  /*183e0*/  IMAD.X R7, R30, 0x1, R19, P0 ;  /* 0x000000011e077824 */ /* 0x002fc600000e0613 */
[----:B------:R-:W-:Y:S01]  /*183f0*/  STL [R1+0x5f4c], R8 ;  /* 0x005f4c0801007387 */ /* 0x000fe20000100800 */
[----:B0-----:R-:W-:-:S03]  /*18400*/  IADD3 R6, P0, R5, R18, RZ ;  /* 0x0000001205067210 */ /* 0x001fc60007f1e0ff */
[----:B------:R0:W-:Y:S01]  /*18410*/  STL [R1+0x5f48], R7 ;  /* 0x005f480701007387 */ /* 0x0001e20000100800 */
[----:B------:R-:W-:Y:S01]  /*18420*/  SHF.R.S32.HI R33, RZ, 0x1f, R5 ;  /* 0x0000001fff217819 */ /* 0x000fe20000011405 */
[----:B------:R-:W-:Y:S02]  /*18430*/  IMAD.X R5, R30, 0x1, R20, P1 ;  /* 0x000000011e057824 */ /* 0x000fe400008e0614 */
[----:B------:R-:W5:Y:S04]  /*18440*/  LDL.LU R21, [R1+0x268] ;  /* 0x0002680001157983 */ /* 0x000f680000300800 */
[----:B------:R1:W-:Y:S01]  /*18450*/  STL [R1+0x5f40], R6 ;  /* 0x005f400601007387 */ /* 0x0003e20000100800 */
[----:B0-----:R-:W-:Y:S01]  /*18460*/  IADD3 R7, P1, R4, R17, RZ ;  /* 0x0000001104077210 */ /* 0x001fe20007f3e0ff */
[----:B------:R-:W-:-:S02]  /*18470*/  IMAD R3, R3, UR7, RZ ;  /* 0x0000000703037c24 */ /* 0x000fc4000f8e02ff */
[----:B------:R0:W-:Y:S01]  /*18480*/  STL [R1+0x5f34], R5 ;  /* 0x005f340501007387 */ /* 0x0001e20000100800 */
[----:B-1----:R-:W-:-:S03]  /*18490*/  IMAD.X R6, R31, 0x1, R19, P2 ;  /* 0x000000011f067824 */ /* 0x002fc600010e0613 */
[----:B------:R-:W-:Y:S01]  /*184a0*/  STL [R1+0x5f3c], R7 ;  /* 0x005f3c0701007387 */ /* 0x000fe20000100800 */
[----:B------:R-:W-:Y:S02]  /*184b0*/  SHF.R.S32.HI R34, RZ, 0x1f, R4 ;  /* 0x0000001fff227819 */ /* 0x000fe40000011404 */
[----:B0-----:R-:W-:Y:S01]  /*184c0*/  IADD3 R5, P2, R4, R18, RZ ;  /* 0x0000001204057210 */ /* 0x001fe20007f5e0ff */
[----:B------:R0:W-:Y:S01]  /*184d0*/  STL [R1+0x5f38], R6 ;  /* 0x005f380601007387 */ /* 0x0001e20000100800 */
[----:B------:R-:W-:-:S03]  /*184e0*/  IMAD.X R4, R31, 0x1, R20, P3 ;  /* 0x000000011f047824 */ /* 0x000fc600018e0614 */
[----:B------:R-:W5:Y:S04]  /*184f0*/  LDL.LU R14, [R1+0x264] ;  /* 0x00026400010e7983 */ /* 0x000f680000300800 */
[----:B------:R1:W-:Y:S01]  /*18500*/  STL [R1+0x5f30], R5 ;  /* 0x005f300501007387 */ /* 0x0003e20000100800 */
[C---:B0-----:R-:W-:Y:S01]  /*18510*/  IADD3 R6, P3, R3.reuse, R17, RZ ;  /* 0x0000001103067210 */ /* 0x041fe20007f7e0ff */
[----:B------:R-:W-:Y:S02]  /*18520*/  IMAD R2, R2, UR7, RZ ;  /* 0x0000000702027c24 */ /* 0x000fe4000f8e02ff */
[----:B------:R0:W-:Y:S01]  /*18530*/  STL [R1+0x5f24], R4 ;  /* 0x005f240401007387 */ /* 0x0001e20000100800 */
[----:B------:R-:W-:Y:S01]  /*18540*/  SHF.R.S32.HI R35, RZ, 0x1f, R3 ;  /* 0x0000001fff237819 */ /* 0x000fe20000011403 */
[----:B------:R-:W-:Y:S01]  /*18550*/  ULDC UR7, c[0x0][0x238] ;  /* 0x00008e0000077ab9 */ /* 0x000fe20000000800 */
[----:B-1----:R-:W-:Y:S01]  /*18560*/  IMAD.X R5, R32, 0x1, R19, P4 ;  /* 0x0000000120057824 */ /* 0x002fe200020e0613 */
[----:B------:R-:W-:Y:S01]  /*18570*/  STL [R1+0x5f2c], R6 ;  /* 0x005f2c0601007387 */ /* 0x000fe20000100800 */
[----:B0-----:R-:W-:-:S03]  /*18580*/  IADD3 R4, P4, R3, R18, RZ ;  /* 0x0000001203047210 */ /* 0x001fc60007f9e0ff */
[----:B------:R0:W-:Y:S01]  /*18590*/  STL [R1+0x5f28], R5 ;  /* 0x005f280501007387 */ /* 0x0001e20000100800 */
[----:B------:R-:W-:-:S03]  /*185a0*/  IMAD.X R3, R32, 0x1, R20, P5 ;  /* 0x0000000120037824 */ /* 0x000fc600028e0614 */
[----:B------:R-:W5:Y:S04]  /*185b0*/  LDL.LU R61, [R1+0x260] ;  /* 0x00026000013d7983 */ /* 0x000f680000300800 */
[----:B------:R1:W-:Y:S01]  /*185c0*/  STL [R1+0x5f20], R4 ;  /* 0x005f200401007387 */ /* 0x0003e20000100800 */
[----:B0-----:R-:W-:-:S03]  /*185d0*/  IADD3 R5, P5, R2, R17, RZ ;  /* 0x0000001102057210 */ /* 0x001fc60007fbe0ff */
[----:B------:R0:W-:Y:S01]  /*185e0*/  STL [R1+0x5f14], R3 ;  /* 0x005f140301007387 */ /* 0x0001e20000100800 */
[----:B-1----:R-:W-:-:S03]  /*185f0*/  IMAD.X R4, R33, 0x1, R19, P6 ;  /* 0x0000000121047824 */ /* 0x002fc600030e0613 */
[----:B------:R-:W-:Y:S01]  /*18600*/  STL [R1+0x5f1c], R5 ;  /* 0x005f1c0501007387 */ /* 0x000fe20000100800 */
[----:B0-----:R-:W-:-:S03]  /*18610*/  IADD3 R3, P6, R2, R18, RZ ;  /* 0x0000001202037210 */ /* 0x001fc60007fde0ff */
[----:B------:R0:W-:Y:S01]  /*18620*/  STL [R1+0x5f18], R4 ;  /* 0x005f180401007387 */ /* 0x0001e20000100800 */
[----:B------:R-:W-:-:S03]  /*18630*/  SHF.R.S32.HI R36, RZ, 0x1f, R2 ;  /* 0x0000001fff247819 */ /* 0x000fc60000011402 */
[----:B------:R-:W5:Y:S01]  /*18640*/  LDL.LU R15, [R1+0x25c] ;  /* 0x00025c00010f7983 */ /* 0x000f620000300800 */
[----:B------:R-:W-:-:S03]  /*18650*/  IMAD.X R2, R33, 0x1, R20, P0 ;  /* 0x0000000121027824 */ /* 0x000fc600000e0614 */
[----:B------:R2:W-:Y:S01]  /*18660*/  STL [R1+0x5f10], R3 ;  /* 0x005f100301007387 */ /* 0x0005e20000100800 */
[----:B0-----:R-:W-:-:S03]  /*18670*/  IMAD.X R4, R34, 0x1, R19, P1 ;  /* 0x0000000122047824 */ /* 0x001fc600008e0613 */
[----:B------:R0:W-:Y:S01]  /*18680*/  STL [R1+0x5f04], R2 ;  /* 0x005f040201007387 */ /* 0x0001e20000100800 */
[C---:B--2---:R-:W-:Y:S02]  /*18690*/  IADD3 R3, P0, R0.reuse, R17, RZ ;  /* 0x0000001100037210 */ /* 0x044fe40007f1e0ff */
[----:B0-----:R-:W-:-:S03]  /*186a0*/  IADD3 R2, P1, R0, R18, RZ ;  /* 0x0000001200027210 */ /* 0x001fc60007f3e0ff */
[----:B------:R0:W-:Y:S04]  /*186b0*/  STL [R1+0x5f0c], R3 ;  /* 0x005f0c0301007387 */ /* 0x0001e80000100800 */
[----:B------:R1:W-:Y:S04]  /*186c0*/  STL [R1+0x5f08], R4 ;  /* 0x005f080401007387 */ /* 0x0003e80000100800 */
[----:B------:R-:W2:Y:S01]  /*186d0*/  LDL.LU R0, [R1+0x258] ;  /* 0x0002580001007983 */ /* 0x000ea20000300800 */
[----:B0-----:R-:W-:-:S03]  /*186e0*/  IMAD.X R3, R34, 0x1, R20, P2 ;  /* 0x0000000122037824 */ /* 0x001fc600010e0614 */
[----:B------:R3:W-:Y:S01]  /*186f0*/  STL [R1+0x5f00], R2 ;  /* 0x005f000201007387 */ /* 0x0007e20000100800 */
[----:B-1----:R-:W-:-:S03]  /*18700*/  IMAD.X R4, R35, 0x1, R19, P3 ;  /* 0x0000000123047824 */ /* 0x002fc600018e0613 */
[----:B------:R0:W-:Y:S01]  /*18710*/  STL [R1+0x5ef4], R3 ;  /* 0x005ef40301007387 */ /* 0x0001e20000100800 */
[C---:B---3--:R-:W-:Y:S02]  /*18720*/  IADD3 R2, P2, R16.reuse, R17, RZ ;  /* 0x0000001110027210 */ /* 0x048fe40007f5e0ff */
[----:B0-----:R-:W-:-:S03]  /*18730*/  IADD3 R3, P3, R16, R18, RZ ;  /* 0x0000001210037210 */ /* 0x001fc60007f7e0ff */
[----:B------:R0:W-:Y:S04]  /*18740*/  STL [R1+0x5efc], R2 ;  /* 0x005efc0201007387 */ /* 0x0001e80000100800 */
[----:B------:R1:W-:Y:S04]  /*18750*/  STL [R1+0x5ef8], R4 ;  /* 0x005ef80401007387 */ /* 0x0003e80000100800 */
[----:B------:R-:W3:Y:S01]  /*18760*/  LDL.LU R16, [R1+0x254] ;  /* 0x0002540001107983 */ /* 0x000ee20000300800 */
[----:B0-----:R-:W-:-:S03]  /*18770*/  IMAD.X R2, R35, 0x1, R20, P4 ;  /* 0x0000000123027824 */ /* 0x001fc600020e0614 */
[----:B------:R4:W-:Y:S01]  /*18780*/  STL [R1+0x5ef0], R3 ;  /* 0x005ef00301007387 */ /* 0x0009e20000100800 */
[----:B-1----:R-:W-:-:S03]  /*18790*/  IMAD.X R4, R36, 0x1, R19, P5 ;  /* 0x0000000124047824 */ /* 0x002fc600028e0613 */
[----:B------:R0:W-:Y:S01]  /*187a0*/  STL [R1+0x5ee4], R2 ;  /* 0x005ee40201007387 */ /* 0x0001e20000100800 */
[C---:B----4-:R-:W-:Y:S02]  /*187b0*/  IADD3 R3, P4, R13.reuse, R17, RZ ;  /* 0x000000110d037210 */ /* 0x050fe40007f9e0ff */
[----:B------:R-:W-:Y:S02]  /*187c0*/  SHF.R.S32.HI R37, RZ, 0x1f, R37 ;  /* 0x0000001fff257819 */ /* 0x000fe40000011425 */
[----:B0-----:R-:W-:Y:S01]  /*187d0*/  IADD3 R2, P5, R13, R18, RZ ;  /* 0x000000120d027210 */ /* 0x001fe20007fbe0ff */
[----:B------:R0:W-:Y:S04]  /*187e0*/  STL [R1+0x5eec], R3 ;  /* 0x005eec0301007387 */ /* 0x0001e80000100800 */
[----:B------:R1:W-:Y:S04]  /*187f0*/  STL [R1+0x5ee8], R4 ;  /* 0x005ee80401007387 */ /* 0x0003e80000100800 */
[----:B------:R-:W4:Y:S01]  /*18800*/  LDL.LU R13, [R1+0x250] ;  /* 0x00025000010d7983 */ /* 0x000f220000300800 */
[----:B0-----:R-:W-:-:S03]  /*18810*/  IMAD.X R3, R36, 0x1, R20, P6 ;  /* 0x0000000124037824 */ /* 0x001fc600030e0614 */
[----:B------:R5:W-:Y:S01]  /*18820*/  STL [R1+0x5ee0], R2 ;  /* 0x005ee00201007387 */ /* 0x000be20000100800 */
[----:B-1----:R-:W-:-:S03]  /*18830*/  IMAD.X R4, R37, 0x1, R19, P0 ;  /* 0x0000000125047824 */ /* 0x002fc600000e0613 */
[----:B------:R0:W-:Y:S01]  /*18840*/  STL [R1+0x5ed4], R3 ;  /* 0x005ed40301007387 */ /* 0x0001e20000100800 */
[----:B------:R-:W-:Y:S02]  /*18850*/  SHF.R.S32.HI R38, RZ, 0x1f, R38 ;  /* 0x0000001fff267819 */ /* 0x000fe40000011426 */
[C---:B-----5:R-:W-:Y:S02]  /*18860*/  IADD3 R2, P6, R21.reuse, R17, RZ ;  /* 0x0000001115027210 */ /* 0x060fe40007fde0ff */
[----:B0-----:R-:W-:-:S03]  /*18870*/  IADD3 R3, P0, R21, R18, RZ ;  /* 0x0000001215037210 */ /* 0x001fc60007f1e0ff */
[----:B------:R0:W-:Y:S04]  /*18880*/  STL [R1+0x5edc], R2 ;  /* 0x005edc0201007387 */ /* 0x0001e80000100800 */
[----:B------:R1:W-:Y:S04]  /*18890*/  STL [R1+0x5ed8], R4 ;  /* 0x005ed80401007387 */ /* 0x0003e80000100800 */
[----:B------:R-:W5:Y:S01]  /*188a0*/  LDL.LU R21, [R1+0x24c] ;  /* 0x00024c0001157983 */ /* 0x000f620000300800 */
[----:B0-----:R-:W-:-:S03]  /*188b0*/  IMAD.X R2, R37, 0x1, R20, P1 ;  /* 0x0000000125027824 */ /* 0x001fc600008e0614 */
[----:B------:R0:W-:Y:S01]  /*188c0*/  STL [R1+0x5ed0], R3 ;  /* 0x005ed00301007387 */ /* 0x0001e20000100800 */
[----:B-1----:R-:W-:-:S03]  /*188d0*/  IMAD.X R4, R38, 0x1, R19, P2 ;  /* 0x0000000126047824 */ /* 0x002fc600010e0613 */
[----:B------:R1:W-:Y:S01]  /*188e0*/  STL [R1+0x5ec4], R2 ;  /* 0x005ec40201007387 */ /* 0x0003e20000100800 */
[C---:B0-----:R-:W-:Y:S02]  /*188f0*/  IADD3 R3, P1, R14.reuse, R17, RZ ;  /* 0x000000110e037210 */ /* 0x041fe40007f3e0ff */
[----:B------:R-:W-:Y:S02]  /*18900*/  SHF.R.S32.HI R39, RZ, 0x1f, R39 ;  /* 0x0000001fff277819 */ /* 0x000fe40000011427 */
[----:B-1----:R-:W-:Y:S01]  /*18910*/  IADD3 R2, P2, R14, R18, RZ ;  /* 0x000000120e027210 */ /* 0x002fe20007f5e0ff */
[----:B------:R0:W-:Y:S04]  /*18920*/  STL [R1+0x5ecc], R3 ;  /* 0x005ecc0301007387 */ /* 0x0001e80000100800 */
[----:B------:R1:W-:Y:S04]  /*18930*/  STL [R1+0x5ec8], R4 ;  /* 0x005ec80401007387 */ /* 0x0003e80000100800 */
[----:B------:R-:W5:Y:S01]  /*18940*/  LDL.LU R14, [R1+0x248] ;  /* 0x00024800010e7983 */ /* 0x000f620000300800 */
[----:B0-----:R-:W-:-:S03]  /*18950*/  IMAD.X R3, R38, 0x1, R20, P3 ;  /* 0x0000000126037824 */ /* 0x001fc600018e0614 */
[----:B------:R0:W-:Y:S01]  /*18960*/  STL [R1+0x5ec0], R2 ;  /* 0x005ec00201007387 */ /* 0x0001e20000100800 */
[----:B-1----:R-:W-:-:S03]  /*18970*/  IMAD.X R4, R39, 0x1, R19, P4 ;  /* 0x0000000127047824 */ /* 0x002fc600020e0613 */
[----:B------:R1:W-:Y:S01]  /*18980*/  STL [R1+0x5eb4], R3 ;  /* 0x005eb40301007387 */ /* 0x0003e20000100800 */
[----:B------:R-:W-:Y:S02]  /*18990*/  SHF.R.S32.HI R40, RZ, 0x1f, R40 ;  /* 0x0000001fff287819 */ /* 0x000fe40000011428 */
[C---:B0-----:R-:W-:Y:S02]  /*189a0*/  IADD3 R2, P3, R61.reuse, R17, RZ ;  /* 0x000000113d027210 */ /* 0x041fe40007f7e0ff */
[----:B-1----:R-:W-:-:S03]  /*189b0*/  IADD3 R3, P4, R61, R18, RZ ;  /* 0x000000123d037210 */ /* 0x002fc60007f9e0ff */
        /* <DEDUP_REMOVED lines=32> */
[----:B------:R-:W-:Y:S01]  /*18bc0*/  SHF.R.S32.HI R43, RZ, 0x1f, R43 ;  /* 0x0000001fff2b7819 */ /* 0x000fe2000001142b */
[----:B0-----:R-:W-:-:S02]  /*18bd0*/  IMAD.X R3, R42, 0x1, R20, P4 ;  /* 0x000000012a037824 */ /* 0x001fc400020e0614 */
[----:B------:R4:W-:Y:S02]  /*18be0*/  STL [R1+0x5e80], R2 ;  /* 0x005e800201007387 */ /* 0x0009e40000100800 */
[----:B-1----:R-:W-:Y:S02]  /*18bf0*/  IMAD.X R4, R43, 0x1, R19, P5 ;  /* 0x000000012b047824 */ /* 0x002fe400028e0613 */
        /* <DEDUP_REMOVED lines=8> */
[----:B------:R-:W-:Y:S04]  /*18c80*/  STL [R1+0x5e70], R3 ;  /* 0x005e700301007387 */ /* 0x000fe80000100800 */
[----:B------:R0:W-:Y:S01]  /*18c90*/  STL [R1+0x5e64], R2 ;  /* 0x005e640201007387 */ /* 0x0001e20000100800 */
[C---:B-----5:R-:W-:Y:S01]  /*18ca0*/  IADD3 R4, P6, R21.reuse, R17, RZ ;  /* 0x0000001115047210 */ /* 0x060fe20007fde0ff */
[----:B0-----:R-:W-:Y:S01]  /*18cb0*/  IMAD.X R2, R44, 0x1, R19, P0 ;  /* 0x000000012c027824 */ /* 0x001fe200000e0613 */
[----:B------:R-:W-:-:S03]  /*18cc0*/  IADD3 R3, P0, R21, R18, RZ ;  /* 0x0000001215037210 */ /* 0x000fc60007f1e0ff */
[----:B------:R-:W-:Y:S01]  /*18cd0*/  STL [R1+0x5e6c], R4 ;  /* 0x005e6c0401007387 */ /* 0x000fe20000100800 */
[----:B------:R-:W-:-:S03]  /*18ce0*/  SHF.R.S32.HI R45, RZ, 0x1f, R45 ;  /* 0x0000001fff2d7819 */ /* 0x000fc6000001142d */
[----:B------:R-:W5:Y:S04]  /*18cf0*/  LDL.LU R21, [R1+0x230] ;  /* 0x0002300001157983 */ /* 0x000f680000300800 */
[----:B------:R0:W-:Y:S04]  /*18d00*/  STL [R1+0x5e68], R2 ;  /* 0x005e680201007387 */ /* 0x0001e80000100800 */
[----:B------:R1:W-:Y:S01]  /*18d10*/  STL [R1+0x5e60], R3 ;  /* 0x005e600301007387 */ /* 0x0003e20000100800 */
[----:B0-----:R-:W-:Y:S01]  /*18d20*/  IMAD.X R2, R44, 0x1, R20, P1 ;  /* 0x000000012c027824 */ /* 0x001fe200008e0614 */
[----:B------:R-:W-:Y:S01]  /*18d30*/  IADD3 R4, P1, R14, R17, RZ ;  /* 0x000000110e047210 */ /* 0x000fe20007f3e0ff */
[----:B-1----:R-:W-:-:S03]  /*18d40*/  IMAD.X R3, R45, 0x1, R19, P2 ;  /* 0x000000012d037824 */ /* 0x002fc600010e0613 */
[----:B------:R0:W-:Y:S01]  /*18d50*/  STL [R1+0x5e54], R2 ;  /* 0x005e540201007387 */ /* 0x0001e20000100800 */
[----:B------:R-:W-:-:S03]  /*18d60*/  SHF.R.S32.HI R46, RZ, 0x1f, R46 ;  /* 0x0000001fff2e7819 */ /* 0x000fc6000001142e */
[----:B------:R-:W-:Y:S01]  /*18d70*/  STL [R1+0x5e5c], R4 ;  /* 0x005e5c0401007387 */ /* 0x000fe20000100800 */
[----:B0-----:R-:W-:-:S03]  /*18d80*/  IADD3 R2, P2, R14, R18, RZ ;  /* 0x000000120e027210 */ /* 0x001fc60007f5e0ff */
        /* <DEDUP_REMOVED lines=16> */
[----:B------:R0:W-:Y:S04]  /*18e90*/  STL [R1+0x5e34], R2 ;  /* 0x005e340201007387 */ /* 0x0001e80000100800 */
[----:B------:R-:W-:Y:S01]  /*18ea0*/  STL [R1+0x5e3c], R4 ;  /* 0x005e3c0401007387 */ /* 0x000fe20000100800 */
[----:B------:R-:W-:Y:S02]  /*18eb0*/  SHF.R.S32.HI R48, RZ, 0x1f, R48 ;  /* 0x0000001fff307819 */ /* 0x000fe40000011430 */
[----:B0-----:R-:W-:Y:S02]  /*18ec0*/  IADD3 R2, P6, R15, R18, RZ ;  /* 0x000000120f027210 */ /* 0x001fe40007fde0ff */
[----:B------:R-:W5:Y:S04]  /*18ed0*/  LDL.LU R15, [R1+0x224] ;  /* 0x00022400010f7983 */ /* 0x000f680000300800 */
[----:B------:R0:W-:Y:S04]  /*18ee0*/  STL [R1+0x5e38], R3 ;  /* 0x005e380301007387 */ /* 0x0001e80000100800 */
[----:B------:R1:W-:Y:S01]  /*18ef0*/  STL [R1+0x5e30], R2 ;  /* 0x005e300201007387 */ /* 0x0003e20000100800 */
[----:B0-----:R-:W-:Y:S01]  /*18f00*/  IMAD.X R3, R47, 0x1, R20, P0 ;  /* 0x000000012f037824 */ /* 0x001fe200000e0614 */
[----:B------:R-:W-:Y:S01]  /*18f10*/  SHF.R.S32.HI R49, RZ, 0x1f, R49 ;  /* 0x0000001fff317819 */ /* 0x000fe20000011431 */
[----:B-1----:R-:W-:-:S03]  /*18f20*/  IMAD.X R2, R48, 0x1, R19, P1 ;  /* 0x0000000130027824 */ /* 0x002fc600008e0613 */
[----:B------:R0:W-:Y:S01]  /*18f30*/  STL [R1+0x5e24], R3 ;  /* 0x005e240301007387 */ /* 0x0001e20000100800 */
[C---:B--2---:R-:W-:Y:S02]  /*18f40*/  IADD3 R4, P0, R0.reuse, R17, RZ ;  /* 0x0000001100047210 */ /* 0x044fe40007f1e0ff */
[----:B0-----:R-:W-:-:S03]  /*18f50*/  IADD3 R3, P1, R0, R18, RZ ;  /* 0x0000001200037210 */ /* 0x001fc60007f3e0ff */
[----:B------:R0:W-:Y:S04]  /*18f60*/  STL [R1+0x5e2c], R4 ;  /* 0x005e2c0401007387 */ /* 0x0001e80000100800 */
[----:B------:R-:W2:Y:S04]  /*18f70*/  LDL.LU R0, [R1+0x220] ;  /* 0x0002200001007983 */ /* 0x000ea80000300800 */
[----:B------:R1:W-:Y:S01]  /*18f80*/  STL [R1+0x5e28], R2 ;  /* 0x005e280201007387 */ /* 0x0003e20000100800 */
[----:B0-----:R-:W-:-:S03]  /*18f90*/  IMAD.X R4, R49, 0x1, R19, P3 ;  /* 0x0000000131047824 */ /* 0x001fc600018e0613 */
[----:B------:R3:W-:Y:S01]  /*18fa0*/  STL [R1+0x5e20], R3 ;  /* 0x005e200301007387 */ /* 0x0007e20000100800 */
[----:B-1----:R-:W-:Y:S01]  /*18fb0*/  IMAD.X R2, R48, 0x1, R20, P2 ;  /* 0x0000000130027824 */ /* 0x002fe200010e0614 */
[----:B---3--:R-:W-:-:S04]  /*18fc0*/  IADD3 R3, P2, R16, R17, RZ ;  /* 0x0000001110037210 */ /* 0x008fc80007f5e0ff */
[----:B------:R0:W-:Y:S04]  /*18fd0*/  STL [R1+0x5e14], R2 ;  /* 0x005e140201007387 */ /* 0x0001e80000100800 */
[----:B------:R1:W-:Y:S04]  /*18fe0*/  STL [R1+0x5e1c], R3 ;  /* 0x005e1c0301007387 */ /* 0x0003e80000100800 */
[----:B------:R-:W-:Y:S01]  /*18ff0*/  STL [R1+0x5e18], R4 ;  /* 0x005e180401007387 */ /* 0x000fe20000100800 */
[----:B0-----:R-:W-:-:S03]  /*19000*/  IADD3 R2, P3, R16, R18, RZ ;  /* 0x0000001210027210 */ /* 0x001fc60007f7e0ff */
[----:B------:R-:W3:Y:S01]  /*19010*/  LDL.LU R16, [R1+0x21c] ;  /* 0x00021c0001107983 */ /* 0x000ee20000300800 */
[----:B------:R-:W-:Y:S01]  /*19020*/  SHF.R.S32.HI R50, RZ, 0x1f, R50 ;  /* 0x0000001fff327819 */ /* 0x000fe20000011432 */
[----:B-1----:R-:W-:Y:S02]  /*19030*/  IMAD.X R3, R49, 0x1, R20, P4 ;  /* 0x0000000131037824 */ /* 0x002fe400020e0614 */
[----:B------:R4:W-:Y:S04]  /*19040*/  STL [R1+0x5e10], R2 ;  /* 0x005e100201007387 */ /* 0x0009e80000100800 */
[----:B------:R0:W-:Y:S01]  /*19050*/  STL [R1+0x5e04], R3 ;  /* 0x005e040301007387 */ /* 0x0001e20000100800 */
[C---:B----4-:R-:W-:Y:S01]  /*19060*/  IADD3 R2, P4, R13.reuse, R17, RZ ;  /* 0x000000110d027210 */ /* 0x050fe20007f9e0ff */
[----:B0-----:R-:W-:Y:S01]  /*19070*/  IMAD.X R3, R50, 0x1, R19, P5 ;  /* 0x0000000132037824 */ /* 0x001fe200028e0613 */
[----:B------:R-:W-:-:S03]  /*19080*/  IADD3 R4, P5, R13, R18, RZ ;  /* 0x000000120d047210 */ /* 0x000fc60007fbe0ff */
[----:B------:R0:W-:Y:S01]  /*19090*/  STL [R1+0x5e0c], R2 ;  /* 0x005e0c0201007387 */ /* 0x0001e20000100800 */
[----:B------:R-:W-:-:S03]  /*190a0*/  SHF.R.S32.HI R51, RZ, 0x1f, R51 ;  /* 0x0000001fff337819 */ /* 0x000fc60000011433 */
[----:B------:R5:W-:Y:S01]  /*190b0*/  STL [R1+0x5e08], R3 ;  /* 0x005e080301007387 */ /* 0x000be20000100800 */
[----:B0-----:R-:W-:-:S03]  /*190c0*/  IMAD.X R2, R50, 0x1, R20, P6 ;  /* 0x0000000132027824 */ /* 0x001fc600030e0614 */
[----:B------:R0:W-:Y:S04]  /*190d0*/  STL [R1+0x5e00], R4 ;  /* 0x005e000401007387 */ /* 0x0001e80000100800 */
[----:B------:R-:W4:Y:S01]  /*190e0*/  LDL.LU R13, [R1+0x218] ;  /* 0x00021800010d7983 */ /* 0x000f220000300800 */
[----:B-----5:R-:W-:-:S03]  /*190f0*/  IADD3 R3, P6, R21, R17, RZ ;  /* 0x0000001115037210 */ /* 0x020fc60007fde0ff */
[----:B------:R1:W-:Y:S01]  /*19100*/  STL [R1+0x5df4], R2 ;  /* 0x005df40201007387 */ /* 0x0003e20000100800 */
[----:B------:R-:W-:Y:S01]  /*19110*/  SHF.R.S32.HI R52, RZ, 0x1f, R52 ;  /* 0x0000001fff347819 */ /* 0x000fe20000011434 */
[C---:B0-----:R-:W-:Y:S02]  /*19120*/  IMAD.X R4, R51.reuse, 0x1, R20, P1 ;  /* 0x0000000133047824 */ /* 0x041fe400008e0614 */
[----:B------:R0:W-:Y:S01]  /*19130*/  STL [R1+0x5dfc], R3 ;  /* 0x005dfc0301007387 */ /* 0x0001e20000100800 */
[----:B-1----:R-:W-:Y:S01]  /*19140*/  IMAD.X R2, R51, 0x1, R19, P0 ;  /* 0x0000000133027824 */ /* 0x002fe200000e0613 */
[----:B0-----:R-:W-:-:S04]  /*19150*/  IADD3 R3, P0, R21, R18, RZ ;  /* 0x0000001215037210 */ /* 0x001fc80007f1e0ff */
[----:B------:R0:W-:Y:S04]  /*19160*/  STL [R1+0x5df8], R2 ;  /* 0x005df80201007387 */ /* 0x0001e80000100800 */
[----:B------:R1:W-:Y:S04]  /*19170*/  STL [R1+0x5df0], R3 ;  /* 0x005df00301007387 */ /* 0x0003e80000100800 */
[----:B------:R-:W-:Y:S01]  /*19180*/  STL [R1+0x5de4], R4 ;  /* 0x005de40401007387 */ /* 0x000fe20000100800 */
[----:B------:R-:W-:-:S03]  /*19190*/  SHF.R.S32.HI R53, RZ, 0x1f, R53 ;  /* 0x0000001fff357819 */ /* 0x000fc60000011435 */
[----:B------:R-:W5:Y:S01]  /*191a0*/  LDL.LU R21, [R1+0x214] ;  /* 0x0002140001157983 */ /* 0x000f620000300800 */
[----:B0-----:R-:W-:Y:S01]  /*191b0*/  IADD3 R2, P1, R14, R17, RZ ;  /* 0x000000110e027210 */ /* 0x001fe20007f3e0ff */
[----:B-1----:R-:W-:-:S04]  /*191c0*/  IMAD.X R3, R52, 0x1, R19, P2 ;  /* 0x0000000134037824 */ /* 0x002fc800010e0613 */
[----:B------:R0:W-:Y:S04]  /*191d0*/  STL [R1+0x5dec], R2 ;  /* 0x005dec0201007387 */ /* 0x0001e80000100800 */
[----:B------:R1:W-:Y:S01]  /*191e0*/  STL [R1+0x5de8], R3 ;  /* 0x005de80301007387 */ /* 0x0003e20000100800 */
[----:B0-----:R-:W-:Y:S01]  /*191f0*/  IADD3 R2, P2, R14, R18, RZ ;  /* 0x000000120e027210 */ /* 0x001fe20007f5e0ff */
[----:B-1----:R-:W-:-:S04]  /*19200*/  IMAD.X R3, R52, 0x1, R20, P3 ;  /* 0x0000000134037824 */ /* 0x002fc800018e0614 */
[----:B------:R0:W-:Y:S01]  /*19210*/  STL [R1+0x5de0], R2 ;  /* 0x005de00201007387 */ /* 0x0001e20000100800 */
[----:B------:R-:W-:-:S03]  /*19220*/  SHF.R.S32.HI R54, RZ, 0x1f, R54 ;  /* 0x0000001fff367819 */ /* 0x000fc60000011436 */
[----:B------:R1:W-:Y:S01]  /*19230*/  STL [R1+0x5dd4], R3 ;  /* 0x005dd40301007387 */ /* 0x0003e20000100800 */
[----:B------:R-:W-:Y:S01]  /*19240*/  IADD3 R4, P3, R61, R17, RZ ;  /* 0x000000113d047210 */ /* 0x000fe20007f7e0ff */
[----:B0-----:R-:W-:Y:S01]  /*19250*/  IMAD.X R2, R53, 0x1, R19, P4 ;  /* 0x0000000135027824 */ /* 0x001fe200020e0613 */
[----:B-1----:R-:W-:-:S03]  /*19260*/  IADD3 R3, P4, R61, R18, RZ ;  /* 0x000000123d037210 */ /* 0x002fc60007f9e0ff */
[----:B------:R-:W-:Y:S04]  /*19270*/  STL [R1+0x5ddc], R4 ;  /* 0x005ddc0401007387 */ /* 0x000fe80000100800 */
[----:B------:R-:W5:Y:S04]  /*19280*/  LDL.LU R14, [R1+0x210] ;  /* 0x00021000010e7983 */ /* 0x000f680000300800 */
[----:B------:R0:W-:Y:S04]  /*19290*/  STL [R1+0x5dd8], R2 ;  /* 0x005dd80201007387 */ /* 0x0001e80000100800 */
[----:B------:R1:W-:Y:S01]  /*192a0*/  STL [R1+0x5dd0], R3 ;  /* 0x005dd00301007387 */ /* 0x0003e20000100800 */
[----:B0-----:R-:W-:-:S02]  /*192b0*/  IMAD.X R2, R53, 0x1, R20, P5 ;  /* 0x0000000135027824 */ /* 0x001fc400028e0614 */
[----:B-1----:R-:W-:Y:S01]  /*192c0*/  IMAD.X R3, R54, 0x1, R19, P6 ;  /* 0x0000000136037824 */ /* 0x002fe200030e0613 */
[----:B------:R-:W-:Y:S02]  /*192d0*/  IADD3 R4, P5, R15, R17, RZ ;  /* 0x000000110f047210 */ /* 0x000fe40007fbe0ff */
[----:B------:R0:W-:Y:S01]  /*192e0*/  STL [R1+0x5dc4], R2 ;  /* 0x005dc40201007387 */ /* 0x0001e20000100800 */
[----:B------:R-:W-:-:S03]  /*192f0*/  SHF.R.S32.HI R55, RZ, 0x1f, R55 ;  /* 0x0000001fff377819 */ /* 0x000fc60000011437 */
[----:B------:R-:W-:Y:S04]  /*19300*/  STL [R1+0x5dcc], R4 ;  /* 0x005dcc0401007387 */ /* 0x000fe80000100800 */
[----:B------:R-:W5:Y:S01]  /*19310*/  LDL.LU R61, [R1+0x20c] ;  /* 0x00020c00013d7983 */ /* 0x000f620000300800 */
[----:B0-----:R-:W-:-:S03]  /*19320*/  IADD3 R2, P6, R15, R18, RZ ;  /* 0x000000120f027210 */ /* 0x001fc60007fde0ff */
[----:B------:R0:W-:Y:S04]  /*19330*/  STL [R1+0x5dc8], R3 ;  /* 0x005dc80301007387 */ /* 0x0001e80000100800 */
[----:B------:R1:W-:Y:S01]  /*19340*/  STL [R1+0x5dc0], R2 ;  /* 0x005dc00201007387 */ /* 0x0003e20000100800 */
[----:B0-----:R-:W-:Y:S02]  /*19350*/  IMAD.X R3, R54, 0x1, R20, P0 ;  /* 0x0000000136037824 */ /* 0x001fe400000e0614 */
[----:B-1----:R-:W-:-:S03]  /*19360*/  IMAD.X R2, R55, 0x1, R19, P1 ;  /* 0x0000000137027824 */ /* 0x002fc600008e0613 */
[----:B------:R0:W-:Y:S01]  /*19370*/  STL [R1+0x5db4], R3 ;  /* 0x005db40301007387 */ /* 0x0001e20000100800 */
[----:B------:R-:W-:Y:S02]  /*19380*/  SHF.R.S32.HI R56, RZ, 0x1f, R56 ;  /* 0x0000001fff387819 */ /* 0x000fe40000011438 */
[C---:B--2---:R-:W-:Y:S02]  /*19390*/  IADD3 R4, P0, R0.reuse, R17, RZ ;  /* 0x0000001100047210 */ /* 0x044fe40007f1e0ff */
[----:B0-----:R-:W-:-:S03]  /*193a0*/  IADD3 R3, P1, R0, R18, RZ ;  /* 0x0000001200037210 */ /* 0x001fc60007f3e0ff */
[----:B------:R-:W-:Y:S04]  /*193b0*/  STL [R1+0x5dbc], R4 ;  /* 0x005dbc0401007387 */ /* 0x000fe80000100800 */
[----:B------:R-:W2:Y:S04]  /*193c0*/  LDL.LU R0, [R1+0x208] ;  /* 0x0002080001007983 */ /* 0x000ea80000300800 */
[----:B------:R0:W-:Y:S04]  /*193d0*/  STL [R1+0x5db8], R2 ;  /* 0x005db80201007387 */ /* 0x0001e80000100800 */
[----:B------:R1:W-:Y:S04]  /*193e0*/  STL [R1+0x5db0], R3 ;  /* 0x005db00301007387 */ /* 0x0003e80000100800 */
[----:B------:R-:W2:Y:S01]  /*193f0*/  LDL.LU R11, [R1+0x2d4] ;  /* 0x0002d400010b7983 */ /* 0x000ea20000300800 */
[----:B0-----:R-:W-:-:S02]  /*19400*/  IMAD.X R2, R55, 0x1, R20, P2 ;  /* 0x0000000137027824 */ /* 0x001fc400010e0614 */
[----:B-1----:R-:W-:Y:S01]  /*19410*/  IMAD.X R3, R56, 0x1, R19, P3 ;  /* 0x0000000138037824 */ /* 0x002fe200018e0613 */
[C---:B---3--:R-:W-:Y:S02]  /*19420*/  IADD3 R4, P2, R16.reuse, R17, RZ ;  /* 0x0000001110047210 */ /* 0x048fe40007f5e0ff */
[----:B------:R0:W-:Y:S04]  /*19430*/  STL [R1+0x5da4], R2 ;  /* 0x005da40201007387 */ /* 0x0001e80000100800 */
[----:B------:R1:W-:Y:S04]  /*19440*/  STL [R1+0x5dac], R4 ;  /* 0x005dac0401007387 */ /* 0x0003e80000100800 */
[----:B------:R-:W3:Y:S01]  /*19450*/  LDL.LU R15, [R1+0x204] ;  /* 0x00020400010f7983 */ /* 0x000ee20000300800 */
[----:B0-----:R-:W-:-:S03]  /*19460*/  IADD3 R2, P3, R16, R18, RZ ;  /* 0x0000001210027210 */ /* 0x001fc60007f7e0ff */
[----:B------:R0:W-:Y:S04]  /*19470*/  STL [R1+0x5da8], R3 ;  /* 0x005da80301007387 */ /* 0x0001e80000100800 */
[----:B------:R-:W3:Y:S01]  /*19480*/  LDL.LU R16, [R1+0x2dc] ;  /* 0x0002dc0001107983 */ /* 0x000ee20000300800 */
[----:B------:R-:W-:Y:S01]  /*19490*/  SHF.R.S32.HI R57, RZ, 0x1f, R57 ;  /* 0x0000001fff397819 */ /* 0x000fe20000011439 */
[----:B-1----:R-:W-:Y:S02]  /*194a0*/  IMAD.X R4, R56, 0x1, R20, P4 ;  /* 0x0000000138047824 */ /* 0x002fe400020e0614 */
[----:B------:R4:W-:Y:S02]  /*194b0*/  STL [R1+0x5da0], R2 ;  /* 0x005da00201007387 */ /* 0x0009e40000100800 */
[----:B0-----:R-:W-:-:S02]  /*194c0*/  IMAD.X R3, R57, 0x1, R19, P5 ;  /* 0x0000000139037824 */ /* 0x001fc400028e0613 */
[----:B------:R0:W-:Y:S04]  /*194d0*/  STL [R1+0x5d94], R4 ;  /* 0x005d940401007387 */ /* 0x0001e80000100800 */
[----:B------:R-:W3:Y:S01]  /*194e0*/  LDL.LU R23, [R1+0x200] ;  /* 0x0002000001177983 */ /* 0x000ee20000300800 */
[----:B----4-:R-:W-:Y:S02]  /*194f0*/  IADD3 R2, P4, R13, R17, RZ ;  /* 0x000000110d027210 */ /* 0x010fe40007f9e0ff */
[----:B------:R-:W-:-:S03]  /*19500*/  SHF.R.S32.HI R58, RZ, 0x1f, R58 ;  /* 0x0000001fff3a7819 */ /* 0x000fc6000001143a */
[----:B------:R1:W-:Y:S04]  /*19510*/  STL [R1+0x5d9c], R2 ;  /* 0x005d9c0201007387 */ /* 0x0003e80000100800 */
[----:B------:R-:W-:Y:S01]  /*19520*/  STL [R1+0x5d98], R3 ;  /* 0x005d980301007387 */ /* 0x000fe20000100800 */
[----:B0-----:R-:W-:-:S03]  /*19530*/  IMAD.X R4, R57, 0x1, R20, P6 ;  /* 0x0000000139047824 */ /* 0x001fc600030e0614 */
[----:B------:R-:W4:Y:S01]  /*19540*/  LDL.LU R12, [R1+0x2e0] ;  /* 0x0002e000010c7983 */ /* 0x000f220000300800 */
[----:B-1----:R-:W-:-:S05]  /*19550*/  IADD3 R2, P5, R13, R18, RZ ;  /* 0x000000120d027210 */ /* 0x002fca0007fbe0ff */
[----:B------:R0:W-:Y:S04]  /*19560*/  STL [R1+0x5d90], R2 ;  /* 0x005d900201007387 */ /* 0x0001e80000100800 */
[----:B------:R-:W-:Y:S04]  /*19570*/  STL [R1+0x5d84], R4 ;  /* 0x005d840401007387 */ /* 0x000fe80000100800 */
[----:B------:R-:W4:Y:S01]  /*19580*/  LDL.LU R22, [R1+0x1fc] ;  /* 0x0001fc0001167983 */ /* 0x000f220000300800 */
[----:B0-----:R-:W-:Y:S01]  /*19590*/  IMAD.X R2, R58, 0x1, R19, P0 ;  /* 0x000000013a027824 */ /* 0x001fe200000e0613 */
[----:B-----5:R-:W-:-:S05]  /*195a0*/  IADD3 R3, P6, R21, R17, RZ ;  /* 0x0000001115037210 */ /* 0x020fca0007fde0ff */
[----:B------:R0:W-:Y:S01]  /*195b0*/  STL [R1+0x5d8c], R3 ;  /* 0x005d8c0301007387 */ /* 0x0001e20000100800 */
[----:B------:R-:W-:-:S03]  /*195c0*/  SHF.R.S32.HI R59, RZ, 0x1f, R59 ;  /* 0x0000001fff3b7819 */ /* 0x000fc6000001143b */
[----:B------:R1:W-:Y:S04]  /*195d0*/  STL [R1+0x5d88], R2 ;  /* 0x005d880201007387 */ /* 0x0003e80000100800 */
[----:B------:R-:W5:Y:S01]  /*195e0*/  LDL.LU R13, [R1+0x2e4] ;  /* 0x0002e400010d7983 */ /* 0x000f620000300800 */
[----:B0-----:R-:W-:Y:S01]  /*195f0*/  IADD3 R3, P0, R21, R18, RZ ;  /* 0x0000001215037210 */ /* 0x001fe20007f1e0ff */
[----:B-1----:R-:W-:-:S04]  /*19600*/  IMAD.X R2, R58, 0x1, R20, P1 ;  /* 0x000000013a027824 */ /* 0x002fc800008e0614 */
[----:B------:R0:W-:Y:S04]  /*19610*/  STL [R1+0x5d80], R3 ;  /* 0x005d800301007387 */ /* 0x0001e80000100800 */
[----:B------:R1:W-:Y:S01]  /*19620*/  STL [R1+0x5d74], R2 ;  /* 0x005d740201007387 */ /* 0x0003e20000100800 */
[----:B0-----:R-:W-:Y:S01]  /*19630*/  IMAD.X R3, R59, 0x1, R19, P2 ;  /* 0x000000013b037824 */ /* 0x001fe200010e0613 */
[----:B------:R-:W-:Y:S02]  /*19640*/  SHF.R.S32.HI R60, RZ, 0x1f, R60 ;  /* 0x0000001fff3c7819 */ /* 0x000fe4000001143c */
[C---:B------:R-:W-:Y:S02]  /*19650*/  IADD3 R4, P1, R14.reuse, R17, RZ ;  /* 0x000000110e047210 */ /* 0x040fe40007f3e0ff */
[----:B-1----:R-:W-:-:S03]  /*19660*/  IADD3 R2, P2, R14, R18, RZ ;  /* 0x000000120e027210 */ /* 0x002fc60007f5e0ff */
[----:B------:R-:W-:Y:S04]  /*19670*/  STL [R1+0x5d7c], R4 ;  /* 0x005d7c0401007387 */ /* 0x000fe80000100800 */
[----:B------:R-:W5:Y:S04]  /*19680*/  LDL.LU R21, [R1+0x1f8] ;  /* 0x0001f80001157983 */ /* 0x000f680000300800 */
[----:B------:R0:W-:Y:S04]  /*19690*/  STL [R1+0x5d78], R3 ;  /* 0x005d780301007387 */ /* 0x0001e80000100800 */
[----:B------:R1:W-:Y:S04]  /*196a0*/  STL [R1+0x5d70], R2 ;  /* 0x005d700201007387 */ /* 0x0003e80000100800 */
[----:B------:R-:W5:Y:S01]  /*196b0*/  LDL.LU R14, [R1+0x2e8] ;  /* 0x0002e800010e7983 */ /* 0x000f620000300800 */
[----:B0-----:R-:W-:-:S05]  /*196c0*/  IMAD.X R3, R59, 0x1, R20, P3 ;  /* 0x000000013b037824 */ /* 0x001fca00018e0614 */
[----:B------:R0:W-:Y:S01]  /*196d0*/  STL [R1+0x5d64], R3 ;  /* 0x005d640301007387 */ /* 0x0001e20000100800 */
[----:B-1----:R-:W-:-:S05]  /*196e0*/  IADD3 R2, P3, R61, R17, RZ ;  /* 0x000000113d027210 */ /* 0x002fca0007f7e0ff */
[----:B------:R1:W-:Y:S01]  /*196f0*/  STL [R1+0x5d6c], R2 ;  /* 0x005d6c0201007387 */ /* 0x0003e20000100800 */
[----:B0-----:R-:W-:Y:S01]  /*19700*/  IMAD.X R3, R60, 0x1, R19, P4 ;  /* 0x000000013c037824 */ /* 0x001fe200020e0613 */
[----:B------:R-:W-:-:S04]  /*19710*/  IADD3 R4, P4, R61, R18, RZ ;  /* 0x000000123d047210 */ /* 0x000fc80007f9e0ff */
[----:B------:R2:W-:Y:S01]  /*19720*/  STL [R1+0x5d68], R3 ;  /* 0x005d680301007387 */ /* 0x0005e20000100800 */
[----:B-1----:R-:W-:-:S03]  /*19730*/  IMAD.X R2, R60, 0x1, R20, P5 ;  /* 0x000000013c027824 */ /* 0x002fc600028e0614 */
[----:B------:R-:W-:Y:S04]  /*19740*/  STL [R1+0x5d60], R4 ;  /* 0x005d600401007387 */ /* 0x000fe80000100800 */
[----:B------:R-:W5:Y:S04]  /*19750*/  LDL.LU R61, [R1+0x1f4] ;  /* 0x0001f400013d7983 */ /* 0x000f680000300800 */
[----:B------:R0:W-:Y:S01]  /*19760*/  STL [R1+0x5d54], R2 ;  /* 0x005d540201007387 */ /* 0x0001e20000100800 */
[----:B--2---:R-:W-:-:S05]  /*19770*/  IADD3 R3, P5, R0, R17, RZ ;  /* 0x0000001100037210 */ /* 0x004fca0007fbe0ff */
[----:B------:R1:W-:Y:S01]  /*19780*/  STL [R1+0x5d5c], R3 ;  /* 0x005d5c0301007387 */ /* 0x0003e20000100800 */
[C---:B0-----:R-:W-:Y:S01]  /*19790*/  IMAD.X R2, R11.reuse, 0x1, R19, P6 ;  /* 0x000000010b027824 */ /* 0x041fe200030e0613 */
[----:B-1----:R-:W-:Y:S02]  /*197a0*/  IADD3 R3, P6, R0, R18, RZ ;  /* 0x0000001200037210 */ /* 0x002fe40007fde0ff */
[----:B------:R-:W2:Y:S04]  /*197b0*/  LDL.LU R0, [R1+0x2ec] ;  /* 0x0002ec0001007983 */ /* 0x000ea80000300800 */
[----:B------:R0:W-:Y:S04]  /*197c0*/  STL [R1+0x5d58], R2 ;  /* 0x005d580201007387 */ /* 0x0001e80000100800 */
[----:B------:R1:W-:Y:S01]  /*197d0*/  STL [R1+0x5d4c], R3 ;  /* 0x005d4c0301007387 */ /* 0x0003e20000100800 */
[----:B0-----:R-:W-:Y:S01]  /*197e0*/  IMAD.X R2, R11, 0x1, R20, P0 ;  /* 0x000000010b027824 */ /* 0x001fe200000e0614 */
[----:B---3--:R-:W-:-:S04]  /*197f0*/  IADD3 R4, P0, R15, R17, RZ ;  /* 0x000000110f047210 */ /* 0x008fc80007f1e0ff */
[----:B------:R0:W-:Y:S01]  /*19800*/  STL [R1+0x5d44], R2 ;  /* 0x005d440201007387 */ /* 0x0001e20000100800 */
[----:B-1----:R-:W-:-:S03]  /*19810*/  IMAD.X R3, R16, 0x1, R19, P1 ;  /* 0x0000000110037824 */ /* 0x002fc600008e0613 */
[----:B------:R-:W-:Y:S01]  /*19820*/  STL [R1+0x5d50], R4 ;  /* 0x005d500401007387 */ /* 0x000fe20000100800 */
[----:B0-----:R-:W-:-:S03]  /*19830*/  IADD3 R2, P1, R15, R18, RZ ;  /* 0x000000120f027210 */ /* 0x001fc60007f3e0ff */
[----:B------:R-:W3:Y:S04]  /*19840*/  LDL.LU R15, [R1+0x1f0] ;  /* 0x0001f000010f7983 */ /* 0x000ee80000300800 */
[----:B------:R0:W-:Y:S04]  /*19850*/  STL [R1+0x5d48], R3 ;  /* 0x005d480301007387 */ /* 0x0001e80000100800 */
[----:B------:R1:W-:Y:S01]  /*19860*/  STL [R1+0x5d3c], R2 ;  /* 0x005d3c0201007387 */ /* 0x0003e20000100800 */
[----:B0-----:R-:W-:-:S03]  /*19870*/  IMAD.X R3, R16, 0x1, R20, P2 ;  /* 0x0000000110037824 */ /* 0x001fc600010e0614 */
[----:B------:R-:W3:Y:S01]  /*19880*/  LDL.LU R16, [R1+0x2f0] ;  /* 0x0002f00001107983 */ /* 0x000ee20000300800 */
[----:B-1----:R-:W-:-:S03]  /*19890*/  IADD3 R2, P2, R23, R17, RZ ;  /* 0x0000001117027210 */ /* 0x002fc60007f5e0ff */
[----:B------:R0:W-:Y:S01]  /*198a0*/  STL [R1+0x5d34], R3 ;  /* 0x005d340301007387 */ /* 0x0001e20000100800 */
[----:B----4-:R-:W-:-:S03]  /*198b0*/  IMAD.X R4, R12, 0x1, R19, P3 ;  /* 0x000000010c047824 */ /* 0x010fc600018e0613 */
[----:B------:R1:W-:Y:S04]  /*198c0*/  STL [R1+0x5d40], R2 ;  /* 0x005d400201007387 */ /* 0x0003e80000100800 */
[----:B------:R-:W-:Y:S01]  /*198d0*/  STL [R1+0x5d38], R4 ;  /* 0x005d380401007387 */ /* 0x000fe20000100800 */
[----:B0-----:R-:W-:-:S03]  /*198e0*/  IMAD.X R3, R12, 0x1, R20, P4 ;  /* 0x000000010c037824 */ /* 0x001fc600020e0614 */
[----:B------:R-:W4:Y:S01]  /*198f0*/  LDL.LU R26, [R1+0x1ec] ;  /* 0x0001ec00011a7983 */ /* 0x000f220000300800 */
[----:B-1----:R-:W-:-:S05]  /*19900*/  IADD3 R2, P3, R23, R18, RZ ;  /* 0x0000001217027210 */ /* 0x002fca0007f7e0ff */
[----:B------:R0:W-:Y:S04]  /*19910*/  STL [R1+0x5d2c], R2 ;  /* 0x005d2c0201007387 */ /* 0x0001e80000100800 */
[----:B------:R5:W-:Y:S04]  /*19920*/  STL [R1+0x5d24], R3 ;  /* 0x005d240301007387 */ /* 0x000be80000100800 */
[----:B------:R-:W4:Y:S01]  /*19930*/  LDL.LU R9, [R1+0x2f4] ;  /* 0x0002f40001097983 */ /* 0x000f220000300800 */
[----:B0-----:R-:W-:Y:S01]  /*19940*/  IADD3 R2, P4, R22, R17, RZ ;  /* 0x0000001116027210 */ /* 0x001fe20007f9e0ff */
[----:B-----5:R-:W-:-:S04]  /*19950*/  IMAD.X R3, R13, 0x1, R19, P5 ;  /* 0x000000010d037824 */ /* 0x020fc800028e0613 */
[----:B------:R0:W-:Y:S04]  /*19960*/  STL [R1+0x5d30], R2 ;  /* 0x005d300201007387 */ /* 0x0001e80000100800 */
[----:B------:R-:W5:Y:S04]  /*19970*/  LDL.LU R25, [R1+0x1e8] ;  /* 0x0001e80001197983 */ /* 0x000f680000300800 */
[----:B------:R1:W-:Y:S01]  /*19980*/  STL [R1+0x5d28], R3 ;  /* 0x005d280301007387 */ /* 0x0003e20000100800 */
[----:B0-----:R-:W-:-:S03]  /*19990*/  IADD3 R2, P5, R22, R18, RZ ;  /* 0x0000001216027210 */ /* 0x001fc60007fbe0ff */
[----:B------:R-:W5:Y:S04]  /*199a0*/  LDL.LU R10, [R1+0x2f8] ;  /* 0x0002f800010a7983 */ /* 0x000f680000300800 */
[----:B------:R0:W-:Y:S01]  /*199b0*/  STL [R1+0x5d1c], R2 ;  /* 0x005d1c0201007387 */ /* 0x0001e20000100800 */
[----:B-1----:R-:W-:-:S03]  /*199c0*/  IMAD.X R3, R13, 0x1, R20, P6 ;  /* 0x000000010d037824 */ /* 0x002fc600030e0614 */
[----:B------:R-:W5:Y:S04]  /*199d0*/  LDL.LU R24, [R1+0x1e4] ;  /* 0x0001e40001187983 */ /* 0x000f680000300800 */
[----:B------:R1:W-:Y:S04]  /*199e0*/  STL [R1+0x5d14], R3 ;  /* 0x005d140301007387 */ /* 0x0003e80000100800 */
[----:B------:R-:W5:Y:S01]  /*199f0*/  LDL.LU R11, [R1+0x2fc] ;  /* 0x0002fc00010b7983 */ /* 0x000f620000300800 */
[----:B0-----:R-:W-:-:S05]  /*19a00*/  IADD3 R2, P6, R21, R17, RZ ;  /* 0x0000001115027210 */ /* 0x001fca0007fde0ff */
[----:B------:R0:W-:Y:S04]  /*19a10*/  STL [R1+0x5d20], R2 ;  /* 0x005d200201007387 */ /* 0x0001e80000100800 */
[----:B------:R-:W5:Y:S01]  /*19a20*/  LDL.LU R23, [R1+0x1e0] ;  /* 0x0001e00001177983 */ /* 0x000f620000300800 */
[----:B-1----:R-:W-:Y:S01]  /*19a30*/  IMAD.X R3, R14, 0x1, R19, P0 ;  /* 0x000000010e037824 */ /* 0x002fe200000e0613 */
[----:B0-----:R-:W-:-:S04]  /*19a40*/  IADD3 R2, P0, R21, R18, RZ ;  /* 0x0000001215027210 */ /* 0x001fc80007f1e0ff */
[----:B------:R0:W-:Y:S04]  /*19a50*/  STL [R1+0x5d18], R3 ;  /* 0x005d180301007387 */ /* 0x0001e80000100800 */
[----:B------:R-:W5:Y:S01]  /*19a60*/  LDL.LU R12, [R1+0x300] ;  /* 0x00030000010c7983 */ /* 0x000f620000300800 */
[----:B0-----:R-:W-:-:S03]  /*19a70*/  IMAD.X R3, R14, 0x1, R20, P1 ;  /* 0x000000010e037824 */ /* 0x001fc600008e0614 */
[----:B------:R0:W-:Y:S04]  /*19a80*/  STL [R1+0x5d0c], R2 ;  /* 0x005d0c0201007387 */ /* 0x0001e80000100800 */
[----:B------:R-:W5:Y:S04]  /*19a90*/  LDL.LU R22, [R1+0x2cc] ;  /* 0x0002cc0001167983 */ /* 0x000f680000300800 */
[----:B------:R2:W-:Y:S04]  /*19aa0*/  STL [R1+0x5d04], R3 ;  /* 0x005d040301007387 */ /* 0x0005e80000100800 */
[----:B------:R-:W5:Y:S01]  /*19ab0*/  LDL.LU R13, [R1+0x304] ;  /* 0x00030400010d7983 */ /* 0x000f620000300800 */
[----:B0-----:R-:W-:-:S05]  /*19ac0*/  IADD3 R2, P1, R61, R17, RZ ;  /* 0x000000113d027210 */ /* 0x001fca0007f3e0ff */
[----:B------:R0:W-:Y:S04]  /*19ad0*/  STL [R1+0x5d10], R2 ;  /* 0x005d100201007387 */ /* 0x0001e80000100800 */
[----:B------:R-:W5:Y:S01]  /*19ae0*/  LDL.LU R21, [R1+0x2d0] ;  /* 0x0002d00001157983 */ /* 0x000f620000300800 */
[----:B--2---:R-:W-:Y:S01]  /*19af0*/  IMAD.X R3, R0, 0x1, R19, P2 ;  /* 0x0000000100037824 */ /* 0x004fe200010e0613 */
[----:B0-----:R-:W-:-:S04]  /*19b00*/  IADD3 R2, P2, R61, R18, RZ ;  /* 0x000000123d027210 */ /* 0x001fc80007f5e0ff */
[----:B------:R0:W-:Y:S04]  /*19b10*/  STL [R1+0x5d08], R3 ;  /* 0x005d080301007387 */ /* 0x0001e80000100800 */
[----:B------:R-:W2:Y:S01]  /*19b20*/  LDL.LU R14, [R1+0x308] ;  /* 0x00030800010e7983 */ /* 0x000ea20000300800 */
[----:B0-----:R-:W-:-:S03]  /*19b30*/  IMAD.X R3, R0, 0x1, R20, P3 ;  /* 0x0000000100037824 */ /* 0x001fc600018e0614 */
[----:B------:R3:W-:Y:S04]  /*19b40*/  STL [R1+0x5cfc], R2 ;  /* 0x005cfc0201007387 */ /* 0x0007e80000100800 */
[----:B------:R-:W2:Y:S04]  /*19b50*/  LDL.LU R0, [R1+0x2d8] ;  /* 0x0002d80001007983 */ /* 0x000ea80000300800 */
[----:B------:R-:W-:Y:S04]  /*19b60*/  STL [R1+0x5cf4], R3 ;  /* 0x005cf40301007387 */ /* 0x000fe80000100800 */
[----:B------:R-:W2:Y:S01]  /*19b70*/  LDL.LU R61, [R1+0x30c] ;  /* 0x00030c00013d7983 */ /* 0x000ea20000300800 */
[----:B---3--:R-:W-:-:S05]  /*19b80*/  IADD3 R2, P3, R15, R17, RZ ;  /* 0x000000110f027210 */ /* 0x008fca0007f7e0ff */
[----:B------:R0:W-:Y:S01]  /*19b90*/  STL [R1+0x5d00], R2 ;  /* 0x005d000201007387 */ /* 0x0001e20000100800 */
[C---:B------:R-:W-:Y:S01]  /*19ba0*/  IMAD.X R4, R16.reuse, 0x1, R19, P4 ;  /* 0x0000000110047824 */ /* 0x040fe200020e0613 */
[----:B0-----:R-:W-:Y:S01]  /*19bb0*/  IADD3 R2, P4, R15, R18, RZ ;  /* 0x000000120f027210 */ /* 0x001fe20007f9e0ff */
[----:B------:R-:W-:-:S03]  /*19bc0*/  IMAD.X R3, R16, 0x1, R20, P5 ;  /* 0x0000000110037824 */ /* 0x000fc600028e0614 */
[----:B------:R-:W-:Y:S04]  /*19bd0*/  STL [R1+0x5cf8], R4 ;  /* 0x005cf80401007387 */ /* 0x000fe80000100800 */
[----:B------:R-:W3:Y:S04]  /*19be0*/  LDL.LU R15, [R1+0x310] ;  /* 0x00031000010f7983 */ /* 0x000ee80000300800 */
[----:B------:R4:W-:Y:S04]  /*19bf0*/  STL [R1+0x5cec], R2 ;  /* 0x005cec0201007387 */ /* 0x0009e80000100800 */
[----:B------:R0:W-:Y:S04]  /*19c00*/  STL [R1+0x5ce4], R3 ;  /* 0x005ce40301007387 */ /* 0x0001e80000100800 */
[----:B------:R-:W3:Y:S01]  /*19c10*/  LDL.LU R16, [R1+0x314] ;  /* 0x0003140001107983 */ /* 0x000ee20000300800 */
[----:B----4-:R-:W-:-:S05]  /*19c20*/  IADD3 R2, P5, R26, R17, RZ ;  /* 0x000000111a027210 */ /* 0x010fca0007fbe0ff */
[----:B------:R1:W-:Y:S01]  /*19c30*/  STL [R1+0x5cf0], R2 ;  /* 0x005cf00201007387 */ /* 0x0003e20000100800 */
[C---:B0-----:R-:W-:Y:S02]  /*19c40*/  IMAD.X R3, R9.reuse, 0x1, R19, P6 ;  /* 0x0000000109037824 */ /* 0x041fe400030e0613 */
[----:B------:R-:W-:Y:S01]  /*19c50*/  IMAD.X R4, R9, 0x1, R20, P0 ;  /* 0x0000000109047824 */ /* 0x000fe200000e0614 */
[----:B-1----:R-:W-:Y:S02]  /*19c60*/  IADD3 R2, P6, R26, R18, RZ ;  /* 0x000000121a027210 */ /* 0x002fe40007fde0ff */
[----:B------:R5:W-:Y:S04]  /*19c70*/  STL [R1+0x5ce8], R3 ;  /* 0x005ce80301007387 */ /* 0x000be80000100800 */
[----:B------:R0:W-:Y:S01]  /*19c80*/  STL [R1+0x5cdc], R2 ;  /* 0x005cdc0201007387 */ /* 0x0001e20000100800 */
[----:B-----5:R-:W-:-:S03]  /*19c90*/  IADD3 R3, P0, R25, R17, RZ ;  /* 0x0000001119037210 */ /* 0x020fc60007f1e0ff */
[----:B------:R1:W-:Y:S01]  /*19ca0*/  STL [R1+0x5cd4], R4 ;  /* 0x005cd40401007387 */ /* 0x0003e20000100800 */
[----:B0-----:R-:W-:-:S03]  /*19cb0*/  IMAD.X R2, R10, 0x1, R19, P1 ;  /* 0x000000010a027824 */ /* 0x001fc600008e0613 */
[----:B------:R0:W-:Y:S04]  /*19cc0*/  STL [R1+0x5ce0], R3 ;  /* 0x005ce00301007387 */ /* 0x0001e80000100800 */
[----:B------:R4:W-:Y:S01]  /*19cd0*/  STL [R1+0x5cd8], R2 ;  /* 0x005cd80201007387 */ /* 0x0009e20000100800 */
[----:B-1----:R-:W-:Y:S01]  /*19ce0*/  IADD3 R4, P1, R25, R18, RZ ;  /* 0x0000001219047210 */ /* 0x002fe20007f3e0ff */
[----:B0-----:R-:W-:-:S04]  /*19cf0*/  IMAD.X R3, R10, 0x1, R20, P2 ;  /* 0x000000010a037824 */ /* 0x001fc800010e0614 */
[----:B------:R0:W-:Y:S01]  /*19d00*/  STL [R1+0x5ccc], R4 ;  /* 0x005ccc0401007387 */ /* 0x0001e20000100800 */
[----:B----4-:R-:W-:-:S03]  /*19d10*/  IADD3 R2, P2, R24, R17, RZ ;  /* 0x0000001118027210 */ /* 0x010fc60007f5e0ff */
[----:B------:R1:W-:Y:S04]  /*19d20*/  STL [R1+0x5cc4], R3 ;  /* 0x005cc40301007387 */ /* 0x0003e80000100800 */
[----:B------:R4:W-:Y:S01]  /*19d30*/  STL [R1+0x5cd0], R2 ;  /* 0x005cd00201007387 */ /* 0x0009e20000100800 */
[----:B0-----:R-:W-:Y:S01]  /*19d40*/  IMAD.X R4, R11, 0x1, R19, P3 ;  /* 0x000000010b047824 */ /* 0x001fe200018e0613 */
[----:B-1----:R-:W-:-:S04]  /*19d50*/  IADD3 R3, P3, R24, R18, RZ ;  /* 0x0000001218037210 */ /* 0x002fc80007f7e0ff */
[----:B------:R0:W-:Y:S01]  /*19d60*/  STL [R1+0x5cc8], R4 ;  /* 0x005cc80401007387 */ /* 0x0001e20000100800 */
[----:B----4-:R-:W-:-:S03]  /*19d70*/  IMAD.X R2, R11, 0x1, R20, P4 ;  /* 0x000000010b027824 */ /* 0x010fc600020e0614 */
[----:B------:R1:W-:Y:S04]  /*19d80*/  STL [R1+0x5cbc], R3 ;  /* 0x005cbc0301007387 */ /* 0x0003e80000100800 */
[----:B------:R4:W-:Y:S01]  /*19d90*/  STL [R1+0x5cb4], R2 ;  /* 0x005cb40201007387 */ /* 0x0009e20000100800 */
[C---:B0-----:R-:W-:Y:S01]  /*19da0*/  IADD3 R4, P4, R23.reuse, R17, RZ ;  /* 0x0000001117047210 */ /* 0x041fe20007f9e0ff */
[----:B-1----:R-:W-:Y:S01]  /*19db0*/  IMAD.X R3, R12, 0x1, R19, P5 ;  /* 0x000000010c037824 */ /* 0x002fe200028e0613 */
[----:B----4-:R-:W-:-:S03]  /*19dc0*/  IADD3 R2, P5, R23, R18, RZ ;  /* 0x0000001217027210 */ /* 0x010fc60007fbe0ff */
[----:B------:R0:W-:Y:S04]  /*19dd0*/  STL [R1+0x5cc0], R4 ;  /* 0x005cc00401007387 */ /* 0x0001e80000100800 */
        /* <DEDUP_REMOVED lines=8> */
[----:B0-----:R-:W-:Y:S01]  /*19e60*/  IADD3 R4, P0, R22, R18, RZ ;  /* 0x0000001216047210 */ /* 0x001fe20007f1e0ff */
[----:B-1----:R-:W-:-:S04]  /*19e70*/  IMAD.X R3, R13, 0x1, R20, P1 ;  /* 0x000000010d037824 */ /* 0x002fc800008e0614 */
[----:B------:R2:W-:Y:S01]  /*19e80*/  STL [R1+0x5ca8], R4 ;  /* 0x005ca80401007387 */ /* 0x0005e20000100800 */
[----:B----4-:R-:W-:-:S03]  /*19e90*/  IADD3 R2, P1, R21, R17, RZ ;  /* 0x0000001115027210 */ /* 0x010fc60007f3e0ff */
[----:B------:R0:W-:Y:S04]  /*19ea0*/  STL [R1+0x5c94], R3 ;  /* 0x005c940301007387 */ /* 0x0001e80000100800 */
[----:B------:R1:W-:Y:S01]  /*19eb0*/  STL [R1+0x5cac], R2 ;  /* 0x005cac0201007387 */ /* 0x0003e20000100800 */
[C---:B--2---:R-:W-:Y:S01]  /*19ec0*/  IMAD.X R4, R14.reuse, 0x1, R19, P2 ;  /* 0x000000010e047824 */ /* 0x044fe200010e0613 */
[----:B0-----:R-:W-:Y:S01]  /*19ed0*/  IADD3 R3, P2, R21, R18, RZ ;  /* 0x0000001215037210 */ /* 0x001fe20007f5e0ff */
[----:B-1----:R-:W-:-:S03]  /*19ee0*/  IMAD.X R2, R14, 0x1, R20, P3 ;  /* 0x000000010e027824 */ /* 0x002fc600018e0614 */
[----:B------:R0:W-:Y:S04]  /*19ef0*/  STL [R1+0x5c98], R4 ;  /* 0x005c980401007387 */ /* 0x0001e80000100800 */
[----:B------:R1:W-:Y:S04]  /*19f00*/  STL [R1+0x5cb0], R3 ;  /* 0x005cb00301007387 */ /* 0x0003e80000100800 */
[----:B------:R2:W-:Y:S01]  /*19f10*/  STL [R1+0x5c9c], R2 ;  /* 0x005c9c0201007387 */ /* 0x0005e20000100800 */
[----:B0-----:R-:W-:Y:S01]  /*19f20*/  IADD3 R4, P3, R0, R17, RZ ;  /* 0x0000001100047210 */ /* 0x001fe20007f7e0ff */
[----:B-1----:R-:W-:-:S04]  /*19f30*/  IMAD.X R3, R61, 0x1, R19, P4 ;  /* 0x000000013d037824 */ /* 0x002fc800020e0613 */
[----:B------:R0:W-:Y:S01]  /*19f40*/  STL [R1+0x5c88], R4 ;  /* 0x005c880401007387 */ /* 0x0001e20000100800 */
[----:B--2---:R-:W-:-:S03]  /*19f50*/  IADD3 R2, P4, R0, R18, RZ ;  /* 0x0000001200027210 */ /* 0x004fc60007f9e0ff */
[----:B------:R3:W-:Y:S01]  /*19f60*/  STL [R1+0x5c84], R3 ;  /* 0x005c840301007387 */ /* 0x0007e20000100800 */
[----:B------:R-:W-:-:S03]  /*19f70*/  SHF.R.S32.HI R0, RZ, 0x1f, R0 ;  /* 0x0000001fff007819 */ /* 0x000fc60000011400 */
[----:B------:R1:W-:Y:S01]  /*19f80*/  STL [R1+0x5c80], R2 ;  /* 0x005c800201007387 */ /* 0x0003e20000100800 */
[----:B0-----:R-:W-:-:S05]  /*19f90*/  IMAD.X R4, R61, 0x1, R20, P5 ;  /* 0x000000013d047824 */ /* 0x001fca00028e0614 */
[----:B------:R0:W-:Y:S01]  /*19fa0*/  STL [R1+0x5c6c], R4 ;  /* 0x005c6c0401007387 */ /* 0x0001e20000100800 */
[C---:B---3--:R-:W-:Y:S02]  /*19fb0*/  IMAD.X R3, R15.reuse, 0x1, R19, P6 ;  /* 0x000000010f037824 */ /* 0x048fe400030e0613 */
[----:B-1----:R-:W-:-:S03]  /*19fc0*/  IMAD.X R2, R15, 0x1, R20, P0 ;  /* 0x000000010f027824 */ /* 0x002fc600000e0614 */
[----:B------:R1:W-:Y:S04]  /*19fd0*/  STL [R1+0x5c70], R3 ;  /* 0x005c700301007387 */ /* 0x0003e80000100800 */
[----:B------:R2:W-:Y:S01]  /*19fe0*/  STL [R1+0x5c74], R2 ;  /* 0x005c740201007387 */ /* 0x0005e20000100800 */
[C---:B0-----:R-:W-:Y:S02]  /*19ff0*/  IMAD.X R4, R16.reuse, 0x1, R19, P1 ;  /* 0x0000000110047824 */ /* 0x041fe400008e0613 */
[----:B-1----:R-:W-:-:S03]  /*1a000*/  IMAD.X R3, R16, 0x1, R20, P2 ;  /* 0x0000000110037824 */ /* 0x002fc600010e0614 */
[----:B------:R0:W-:Y:S01]  /*1a010*/  STL [R1+0x5c78], R4 ;  /* 0x005c780401007387 */ /* 0x0001e20000100800 */
[C---:B--2---:R-:W-:Y:S02]  /*1a020*/  IMAD.X R2, R0.reuse, 0x1, R19, P3 ;  /* 0x0000000100027824 */ /* 0x044fe400018e0613 */
[----:B------:R-:W-:Y:S01]  /*1a030*/  IMAD.X R0, R0, 0x1, R20, P4 ;  /* 0x0000000100007824 */ /* 0x000fe200020e0614 */
[----:B------:R1:W-:Y:S04]  /*1a040*/  STL [R1+0x5c7c], R3 ;  /* 0x005c7c0301007387 */ /* 0x0003e80000100800 */
[----:B------:R-:W2:Y:S04]  /*1a050*/  LDL.LU R16, [R1+0x354] ;  /* 0x0003540001107983 */ /* 0x000ea80000300800 */
[----:B------:R3:W-:Y:S04]  /*1a060*/  STL [R1+0x5c68], R2 ;  /* 0x005c680201007387 */ /* 0x0007e80000100800 */
[----:B------:R-:W4:Y:S04]  /*1a070*/  LDL.LU R15, [R1+0x350] ;  /* 0x00035000010f7983 */ /* 0x000f280000300800 */
[----:B------:R5:W-:Y:S04]  /*1a080*/  STL [R1+0x3ce4], R0 ;  /* 0x003ce40001007387 */ /* 0x000be80000100800 */
[----:B------:R-:W3:Y:S04]  /*1a090*/  LDL.LU R14, [R1+0x34c] ;  /* 0x00034c00010e7983 */ /* 0x000ee80000300800 */
        /* <DEDUP_REMOVED lines=9> */
[----:B------:R-:W0:Y:S04]  /*1a130*/  LDL.LU R23, [R1+0x324] ;  /* 0x0003240001177983 */ /* 0x000e280000300800 */
[----:B------:R-:W1:Y:S04]  /*1a140*/  LDL.LU R22, [R1+0x320] ;  /* 0x0003200001167983 */ /* 0x000e680000300800 */
[----:B------:R-:W5:Y:S04]  /*1a150*/  LDL.LU R21, [R1+0x31c] ;  /* 0x00031c0001157983 */ /* 0x000f680000300800 */
[----:B------:R-:W5:Y:S01]  /*1a160*/  LDL.LU R61, [R1+0x318] ;  /* 0x00031800013d7983 */ /* 0x000f620000300800 */
[----:B--2---:R-:W-:-:S02]  /*1a170*/  IMAD R16, R16, UR60, RZ ;  /* 0x0000003c10107c24 */ /* 0x004fc4000f8e02ff */
[----:B----4-:R-:W-:-:S03]  /*1a180*/  IMAD R15, R15, UR60, RZ ;  /* 0x0000003c0f0f7c24 */ /* 0x010fc6000f8e02ff */
[----:B------:R-:W-:Y:S01]  /*1a190*/  IADD3 R30, P2, R16, UR34, RZ ;  /* 0x00000022101e7c10 */ /* 0x000fe2000ff5e0ff */
[----:B---3--:R-:W-:Y:S01]  /*1a1a0*/  IMAD R14, R14, UR60, RZ ;  /* 0x0000003c0e0e7c24 */ /* 0x008fe2000f8e02ff */
[----:B------:R-:W-:Y:S01]  /*1a1b0*/  IADD3 R32, P6, R15, UR34, RZ ;  /* 0x000000220f207c10 */ /* 0x000fe2000ffde0ff */
[----:B-----5:R-:W-:-:S03]  /*1a1c0*/  IMAD R13, R13, UR60, RZ ;  /* 0x0000003c0d0d7c24 */ /* 0x020fc6000f8e02ff */
[----:B------:R-:W-:Y:S01]  /*1a1d0*/  IADD3 R34, P1, R14, UR34, RZ ;  /* 0x000000220e227c10 */ /* 0x000fe2000ff3e0ff */
[----:B------:R-:W-:Y:S01]  /*1a1e0*/  IMAD R12, R12, UR60, RZ ;  /* 0x0000003c0c0c7c24 */ /* 0x000fe2000f8e02ff */
[----:B------:R-:W-:Y:S01]  /*1a1f0*/  IADD3 R36, P0, R13, UR34, RZ ;  /* 0x000000220d247c10 */ /* 0x000fe2000ff1e0ff */
[----:B------:R-:W-:-:S03]  /*1a200*/  IMAD R11, R11, UR60, RZ ;  /* 0x0000003c0b0b7c24 */ /* 0x000fc6000f8e02ff */
[----:B------:R-:W-:Y:S01]  /*1a210*/  IADD3 R38, P5, R12, UR34, RZ ;  /* 0x000000220c267c10 */ /* 0x000fe2000ffbe0ff */
[----:B------:R-:W-:Y:S01]  /*1a220*/  IMAD R10, R10, UR60, RZ ;  /* 0x0000003c0a0a7c24 */ /* 0x000fe2000f8e02ff */
[----:B------:R-:W-:Y:S01]  /*1a230*/  STL [R1+0x2f54], R30 ;  /* 0x002f541e01007387 */ /* 0x000fe20000100800 */
[----:B------:R-:W-:Y:S01]  /*1a240*/  IADD3 R40, P4, R11, UR34, RZ ;  /* 0x000000220b287c10 */ /* 0x000fe2000ff9e0ff */
[----:B------:R-:W-:Y:S02]  /*1a250*/  IMAD R9, R9, UR60, RZ ;  /* 0x0000003c09097c24 */ /* 0x000fe4000f8e02ff */
[----:B------:R-:W-:Y:S01]  /*1a260*/  STL [R1+0x2f5c], R32 ;  /* 0x002f5c2001007387 */ /* 0x000fe20000100800 */
[----:B------:R-:W-:Y:S01]  /*1a270*/  IADD3 R42, P3, R10, UR34, RZ ;  /* 0x000000220a2a7c10 */ /* 0x000fe2000ff7e0ff */
[----:B------:R-:W-:Y:S02]  /*1a280*/  IMAD R8, R8, UR60, RZ ;  /* 0x0000003c08087c24 */ /* 0x000fe4000f8e02ff */
[----:B------:R-:W-:Y:S01]  /*1a290*/  STL [R1+0x2f64], R34 ;  /* 0x002f642201007387 */ /* 0x000fe20000100800 */
[----:B------:R-:W-:Y:S01]  /*1a2a0*/  LEA.HI.X.SX32 R20, R16, UR35, 0x1, P2 ;  /* 0x0000002310147c11 */ /* 0x000fe200090f0eff */
[----:B------:R-:W-:-:S02]  /*1a2b0*/  IMAD R7, R26, UR60, RZ ;  /* 0x0000003c1a077c24 */ /* 0x000fc4000f8e02ff */
[----:B------:R-:W-:Y:S01]  /*1a2c0*/  STL [R1+0x2f6c], R36 ;  /* 0x002f6c2401007387 */ /* 0x000fe20000100800 */
[----:B------:R-:W-:Y:S01]  /*1a2d0*/  IADD3 R43, P2, R9, UR34, RZ ;  /* 0x00000022092b7c10 */ /* 0x000fe2000ff5e0ff */
[----:B------:R-:W-:Y:S02]  /*1a2e0*/  IMAD R6, R25, UR60, RZ ;  /* 0x0000003c19067c24 */ /* 0x000fe4000f8e02ff */
[----:B------:R-:W-:Y:S01]  /*1a2f0*/  STL [R1+0x2f74], R38 ;  /* 0x002f742601007387 */ /* 0x000fe20000100800 */
[----:B------:R-:W-:-:S03]  /*1a300*/  IMAD R5, R24, UR60, RZ ;  /* 0x0000003c18057c24 */ /* 0x000fc6000f8e02ff */
[----:B------:R-:W-:Y:S01]  /*1a310*/  STL [R1+0x2f7c], R40 ;  /* 0x002f7c2801007387 */ /* 0x000fe20000100800 */
[----:B0-----:R-:W-:-:S03]  /*1a320*/  IMAD R4, R23, UR60, RZ ;  /* 0x0000003c17047c24 */ /* 0x001fc6000f8e02ff */
[----:B------:R-:W-:Y:S01]  /*1a330*/  STL [R1+0x2f84], R42 ;  /* 0x002f842a01007387 */ /* 0x000fe20000100800 */
[----:B-1----:R-:W-:Y:S01]  /*1a340*/  IMAD R3, R22, UR60, RZ ;  /* 0x0000003c16037c24 */ /* 0x002fe2000f8e02ff */
[----:B------:R-:W-:Y:S01]  /*1a350*/  LEA.HI.X.SX32 R22, R14, UR35, 0x1, P1 ;  /* 0x000000230e167c11 */ /* 0x000fe200088f0eff */
[----:B------:R-:W-:Y:S01]  /*1a360*/  IMAD R2, R21, UR60, RZ ;  /* 0x0000003c15027c24 */ /* 0x000fe2000f8e02ff */
[----:B------:R-:W-:Y:S01]  /*1a370*/  LEA.HI.X.SX32 R21, R15, UR35, 0x1, P6 ;  /* 0x000000230f157c11 */ /* 0x000fe2000b0f0eff */
[----:B------:R-:W-:Y:S01]  /*1a380*/  STL [R1+0x2f50], R20 ;  /* 0x002f501401007387 */ /* 0x000fe20000100800 */
[----:B------:R-:W-:Y:S02]  /*1a390*/  IADD3 R24, P1, R8, UR34, RZ ;  /* 0x0000002208187c10 */ /* 0x000fe4000ff3e0ff */
[----:B------:R-:W-:Y:S01]  /*1a3a0*/  LEA.HI.X.SX32 R23, R13, UR35, 0x1, P0 ;  /* 0x000000230d177c11 */ /* 0x000fe200080f0eff */
[----:B------:R-:W-:Y:S01]  /*1a3b0*/  STL [R1+0x2f58], R21 ;  /* 0x002f581501007387 */ /* 0x000fe20000100800 */
[----:B------:R-:W-:-:S02]  /*1a3c0*/  IADD3 R26, P0, R7, UR34, RZ ;  /* 0x00000022071a7c10 */ /* 0x000fc4000ff1e0ff */
[----:B------:R-:W-:Y:S01]  /*1a3d0*/  LEA.HI.X.SX32 R25, R12, UR35, 0x1, P5 ;  /* 0x000000230c197c11 */ /* 0x000fe2000a8f0eff */
[----:B------:R-:W-:Y:S01]  /*1a3e0*/  STL [R1+0x2f8c], R43 ;  /* 0x002f8c2b01007387 */ /* 0x000fe20000100800 */
[----:B------:R-:W-:Y:S02]  /*1a3f0*/  IADD3 R28, P5, R6, UR34, RZ ;  /* 0x00000022061c7c10 */ /* 0x000fe4000ffbe0ff */
[----:B------:R-:W-:Y:S01]  /*1a400*/  LEA.HI.X.SX32 R27, R11, UR35, 0x1, P4 ;  /* 0x000000230b1b7c11 */ /* 0x000fe2000a0f0eff */
[----:B------:R-:W-:Y:S01]  /*1a410*/  STL [R1+0x2f60], R22 ;  /* 0x002f601601007387 */ /* 0x000fe20000100800 */
[----:B------:R-:W-:-:S03]  /*1a420*/  IADD3 R44, P4, R5, UR34, RZ ;  /* 0x00000022052c7c10 */ /* 0x000fc6000ff9e0ff */
[----:B------:R-:W-:Y:S01]  /*1a430*/  STL [R1+0x2f94], R24 ;  /* 0x002f941801007387 */ /* 0x000fe20000100800 */
[----:B------:R-:W-:Y:S01]  /*1a440*/  LEA.HI.X.SX32 R29, R10, UR35, 0x1, P3 ;  /* 0x000000230a1d7c11 */ /* 0x000fe200098f0eff */
[----:B------:R-:W-:Y:S02]  /*1a450*/  IMAD R0, R61, UR60, RZ ;  /* 0x0000003c3d007c24 */ /* 0x000fe4000f8e02ff */
[----:B------:R-:W-:Y:S01]  /*1a460*/  STL [R1+0x2f68], R23 ;  /* 0x002f681701007387 */ /* 0x000fe20000100800 */
[----:B------:R-:W-:Y:S01]  /*1a470*/  IADD3 R45, P3, R4, UR34, RZ ;  /* 0x00000022042d7c10 */ /* 0x000fe2000ff7e0ff */
[----:B------:R-:W-:Y:S01]  /*1a480*/  UIMAD UR7, UR7, 0x35, URZ ;  /* 0x00000035070778a4 */ /* 0x000fe2000f8e023f */
[----:B------:R-:W-:Y:S01]  /*1a490*/  LEA.HI.X.SX32 R31, R9, UR35, 0x1, P2 ;  /* 0x00000023091f7c11 */ /* 0x000fe200090f0eff */
        /* <DEDUP_REMOVED lines=13> */
[----:B------:R-:W-:Y:S01]  /*1a570*/  LEA.HI.X.SX32 R33, R5, UR35, 0x1, P4 ;  /* 0x0000002305217c11 */ /* 0x000fe2000a0f0eff */
[----:B------:R-:W-:Y:S01]  /*1a580*/  UIMAD UR12, UR12, 0x30, URZ ;  /* 0x000000300c0c78a4 */ /* 0x000fe2000f8e023f */
[----:B------:R-:W0:Y:S01]  /*1a590*/  LDC R61, c[0x0][0x230] ;  /* 0x00008c00ff3d7b82 */ /* 0x000e220000000800 */
[----:B------:R-:W-:Y:S01]  /*1a5a0*/  STL [R1+0x2fac], R44 ;  /* 0x002fac2c01007387 */ /* 0x000fe20000100800 */
[----:B------:R-:W-:-:S02]  /*1a5b0*/  UIMAD UR34, UR23, 0x3f, URZ ;  /* 0x0000003f172278a4 */ /* 0x000fc4000f8e023f */
[----:B------:R-:W-:Y:S01]  /*1a5c0*/  UIMAD UR13, UR13, 0x2f, URZ ;  /* 0x0000002f0d0d78a4 */ /* 0x000fe2000f8e023f */
[----:B------:R-:W-:Y:S01]  /*1a5d0*/  STL [R1+0x2f80], R29 ;  /* 0x002f801d01007387 */ /* 0x000fe20000100800 */
[----:B------:R-:W-:Y:S02]  /*1a5e0*/  UIMAD UR14, UR14, 0x2e, URZ ;  /* 0x0000002e0e0e78a4 */ /* 0x000fe4000f8e023f */
[----:B------:R-:W-:Y:S01]  /*1a5f0*/  UIMAD UR15, UR15, 0x2d, URZ ;  /* 0x0000002d0f0f78a4 */ /* 0x000fe2000f8e023f */
[----:B------:R-:W-:Y:S01]  /*1a600*/  STL [R1+0x2fb4], R45 ;  /* 0x002fb42d01007387 */ /* 0x000fe20000100800 */
[----:B------:R-:W-:Y:S01]  /*1a610*/  LEA.HI.X.SX32 R35, R4, UR35, 0x1, P3 ;  /* 0x0000002304237c11 */ /* 0x000fe200098f0eff */
[----:B------:R-:W-:Y:S02]  /*1a620*/  UIMAD UR16, UR16, 0x2c, URZ ;  /* 0x0000002c101078a4 */ /* 0x000fe4000f8e023f */
[----:B------:R-:W-:Y:S01]  /*1a630*/  STL [R1+0x2f88], R31 ;  /* 0x002f881f01007387 */ /* 0x000fe20000100800 */
[----:B------:R-:W-:Y:S01]  /*1a640*/  LEA.HI.X.SX32 R37, R3, UR35, 0x1, P2 ;  /* 0x0000002303257c11 */ /* 0x000fe200090f0eff */
[----:B------:R-:W-:-:S02]  /*1a650*/  UIMAD UR17, UR17, 0x2b, URZ ;  /* 0x0000002b111178a4 */ /* 0x000fc4000f8e023f */
[----:B------:R-:W-:Y:S01]  /*1a660*/  STL [R1+0x2fbc], R46 ;  /* 0x002fbc2e01007387 */ /* 0x000fe20000100800 */
[----:B------:R-:W-:Y:S01]  /*1a670*/  LEA.HI.X.SX32 R39, R2, UR35, 0x1, P1 ;  /* 0x0000002302277c11 */ /* 0x000fe200088f0eff */
[----:B------:R-:W-:Y:S02]  /*1a680*/  UIMAD UR18, UR18, 0x2a, URZ ;  /* 0x0000002a121278a4 */ /* 0x000fe4000f8e023f */
[----:B------:R-:W-:Y:S01]  /*1a690*/  STL [R1+0x2f90], R17 ;  /* 0x002f901101007387 */ /* 0x000fe20000100800 */
[----:B------:R-:W-:Y:S01]  /*1a6a0*/  LEA.HI.X.SX32 R41, R0, UR35, 0x1, P0 ;  /* 0x0000002300297c11 */ /* 0x000fe200080f0eff */
[----:B------:R-:W-:Y:S02]  /*1a6b0*/  UIMAD UR19, UR19, 0x29, URZ ;  /* 0x00000029131378a4 */ /* 0x000fe4000f8e023f */
[----:B------:R-:W-:Y:S01]  /*1a6c0*/  STL [R1+0x2fc4], R47 ;  /* 0x002fc42f01007387 */ /* 0x000fe20000100800 */
[----:B------:R-:W-:Y:S01]  /*1a6d0*/  IADD3 R0, P2, R48, UR34, RZ ;  /* 0x0000002230007c10 */ /* 0x000fe2000ff5e0ff */
[----:B------:R-:W-:-:S02]  /*1a6e0*/  UIMAD UR20, UR20, 0x28, URZ ;  /* 0x00000028141478a4 */ /* 0x000fc4000f8e023f */
[----:B------:R-:W-:Y:S01]  /*1a6f0*/  STL [R1+0x2fcc], R48 ;  /* 0x002fcc3001007387 */ /* 0x000fe20000100800 */
[----:B------:R-:W-:Y:S02]  /*1a700*/  UIMAD UR21, UR21, 0x27, URZ ;  /* 0x00000027151578a4 */ /* 0x000fe4000f8e023f */
[----:B------:R-:W-:Y:S01]  /*1a710*/  UIMAD UR22, UR22, 0x26, URZ ;  /* 0x00000026161678a4 */ /* 0x000fe2000f8e023f */
[----:B------:R-:W-:Y:S01]  /*1a720*/  STL [R1+0x2f98], R18 ;  /* 0x002f981201007387 */ /* 0x000fe20000100800 */
[----:B------:R-:W-:Y:S02]  /*1a730*/  CS2R R12, SRZ ;  /* 0x00000000000c7805 */ /* 0x000fe4000001ff00 */
[----:B------:R-:W-:Y:S01]  /*1a740*/  CS2R R14, SRZ ;  /* 0x00000000000e7805 */ /* 0x000fe2000001ff00 */
[----:B------:R-:W-:Y:S01]  /*1a750*/  ULDC UR60, c[0x0][0x238] ;  /* 0x00008e00003c7ab9 */ /* 0x000fe20000000800 */
[----:B------:R-:W-:Y:S01]  /*1a760*/  STL [R1+0x2fa0], R19 ;  /* 0x002fa01301007387 */ /* 0x000fe20000100800 */
[----:B------:R-:W-:-:S03]  /*1a770*/  IADD3 R3, P1, R47, UR34, RZ ;  /* 0x000000222f037c10 */ /* 0x000fc6000ff3e0ff */
[----:B------:R-:W-:Y:S01]  /*1a780*/  STL [R1+0x2fa8], R33 ;  /* 0x002fa82101007387 */ /* 0x000fe20000100800 */
[----:B------:R-:W-:-:S03]  /*1a790*/  IADD3 R2, P0, R46, UR34, RZ ;  /* 0x000000222e027c10 */ /* 0x000fc6000ff1e0ff */
[----:B------:R-:W-:Y:S04]  /*1a7a0*/  STL [R1+0x2fb0], R35 ;  /* 0x002fb02301007387 */ /* 0x000fe80000100800 */
[----:B------:R-:W-:Y:S04]  /*1a7b0*/  STL [R1+0x2fb8], R37 ;  /* 0x002fb82501007387 */ /* 0x000fe80000100800 */
[----:B------:R-:W-:Y:S04]  /*1a7c0*/  STL [R1+0x2fc0], R39 ;  /* 0x002fc02701007387 */ /* 0x000fe80000100800 */
[----:B------:R-:W-:Y:S04]  /*1a7d0*/  STL [R1+0x2fc8], R41 ;  /* 0x002fc82901007387 */ /* 0x000fe80000100800 */
[----:B------:R1:W-:Y:S01]  /*1a7e0*/  STL [R1+0x3cec], R0 ;  /* 0x003cec0001007387 */ /* 0x0003e20000100800 */
[----:B------:R-:W-:-:S03]  /*1a7f0*/  USHF.R.S32.HI UR35, URZ, 0x1f, UR34 ;  /* 0x0000001f3f237899 */ /* 0x000fc60008011422 */
[----:B------:R2:W-:Y:S01]  /*1a800*/  STL [R1+0x3cf4], R3 ;  /* 0x003cf40301007387 */ /* 0x0005e20000100800 */
[----:B-1----:R-:W-:-:S03]  /*1a810*/  IADD3 R0, P4, R45, UR34, RZ ;  /* 0x000000222d007c10 */ /* 0x002fc6000ff9e0ff */
[----:B------:R1:W-:Y:S01]  /*1a820*/  STL [R1+0x3cfc], R2 ;  /* 0x003cfc0201007387 */ /* 0x0003e20000100800 */
[----:B--2---:R-:W-:-:S03]  /*1a830*/  IADD3 R3, P6, R44, UR34, RZ ;  /* 0x000000222c037c10 */ /* 0x004fc6000ffde0ff */
[----:B------:R2:W-:Y:S01]  /*1a840*/  STL [R1+0x3d04], R0 ;  /* 0x003d040001007387 */ /* 0x0005e20000100800 */
[----:B-1----:R-:W-:-:S03]  /*1a850*/  IADD3 R2, P5, R28, UR34, RZ ;  /* 0x000000221c027c10 */ /* 0x002fc6000ffbe0ff */
[----:B------:R1:W-:Y:S01]  /*1a860*/  STL [R1+0x3d0c], R3 ;  /* 0x003d0c0301007387 */ /* 0x0003e20000100800 */
[----:B--2---:R-:W-:-:S03]  /*1a870*/  IADD3 R0, P3, R26, UR34, RZ ;  /* 0x000000221a007c10 */ /* 0x004fc6000ff7e0ff */
[----:B------:R2:W-:Y:S04]  /*1a880*/  STL [R1+0x3d14], R2 ;  /* 0x003d140201007387 */ /* 0x0005e80000100800 */
[----:B------:R3:W-:Y:S01]  /*1a890*/  STL [R1+0x3d1c], R0 ;  /* 0x003d1c0001007387 */ /* 0x0007e20000100800 */
[----:B-1----:R-:W-:Y:S02]  /*1a8a0*/  IADD3.X R3, R41, UR35, RZ, P2, !PT ;  /* 0x0000002329037c10 */ /* 0x002fe400097fe4ff */
[----:B--2---:R-:W-:-:S03]  /*1a8b0*/  IADD3 R2, P2, R24, UR34, RZ ;  /* 0x0000002218027c10 */ /* 0x004fc6000ff5e0ff */
[----:B------:R1:W-:Y:S01]  /*1a8c0*/  STL [R1+0x3ce8], R3 ;  /* 0x003ce80301007387 */ /* 0x0003e20000100800 */
[----:B---3--:R-:W-:-:S03]  /*1a8d0*/  IADD3.X R0, R39, UR35, RZ, P1, !PT ;  /* 0x0000002327007c10 */ /* 0x008fc60008ffe4ff */
[----:B------:R2:W-:Y:S04]  /*1a8e0*/  STL [R1+0x3d24], R2 ;  /* 0x003d240201007387 */ /* 0x0005e80000100800 */
[----:B------:R3:W-:Y:S01]  /*1a8f0*/  STL [R1+0x3cf0], R0 ;  /* 0x003cf00001007387 */ /* 0x0007e20000100800 */
[----:B-1----:R-:W-:Y:S02]  /*1a900*/  IADD3 R3, P1, R43, UR34, RZ ;  /* 0x000000222b037c10 */ /* 0x002fe4000ff3e0ff */
[----:B--2---:R-:W-:-:S03]  /*1a910*/  IADD3.X R2, R37, UR35, RZ, P0, !PT ;  /* 0x0000002325027c10 */ /* 0x004fc600087fe4ff */
[----:B------:R1:W-:Y:S01]  /*1a920*/  STL [R1+0x3d2c], R3 ;  /* 0x003d2c0301007387 */ /* 0x0003e20000100800 */
[----:B---3--:R-:W-:-:S03]  /*1a930*/  IADD3 R0, P0, R42, UR34, RZ ;  /* 0x000000222a007c10 */ /* 0x008fc6000ff1e0ff */
        /* <DEDUP_REMOVED lines=27> */
[----:B--2---:R-:W-:Y:S02]  /*1aaf0*/  IADD3.X R2, R29, UR35, RZ, P0, !PT ;  /* 0x000000231d027c10 */ /* 0x004fe400087fe4ff */
[----:B---3--:R-:W-:-:S03]  /*1ab00*/  IADD3.X R0, R25, UR35, RZ, P6, !PT ;  /* 0x0000002319007c10 */ /* 0x008fc6000b7fe4ff */
[----:B------:R1:W-:Y:S01]  /*1ab10*/  STL [R1+0x3d30], R2 ;  /* 0x003d300201007387 */ /* 0x0003e20000100800 */
[----:B------:R-:W-:-:S03]  /*1ab20*/  UIMAD UR34, UR23, 0x3e, URZ ;  /* 0x0000003e172278a4 */ /* 0x000fc6000f8e023f */
[----:B------:R2:W-:Y:S04]  /*1ab30*/  STL [R1+0x3d38], R3 ;  /* 0x003d380301007387 */ /* 0x0005e80000100800 */
[----:B------:R3:W-:Y:S01]  /*1ab40*/  STL [R1+0x3d40], R0 ;  /* 0x003d400001007387 */ /* 0x0007e20000100800 */
[----:B-1----:R-:W-:Y:S02]  /*1ab50*/  IADD3.X R2, R23, UR35, RZ, P5, !PT ;  /* 0x0000002317027c10 */ /* 0x002fe4000affe4ff */
[----:B--2---:R-:W-:-:S03]  /*1ab60*/  IADD3.X R3, R22, UR35, RZ, P3, !PT ;  /* 0x0000002316037c10 */ /* 0x004fc60009ffe4ff */
[----:B------:R1:W-:Y:S01]  /*1ab70*/  STL [R1+0x3d48], R2 ;  /* 0x003d480201007387 */ /* 0x0003e20000100800 */
[----:B---3--:R-:W-:-:S03]  /*1ab80*/  IADD3.X R0, R21, UR35, RZ, P2, !PT ;  /* 0x0000002315007c10 */ /* 0x008fc600097fe4ff */
[----:B------:R2:W-:Y:S04]  /*1ab90*/  STL [R1+0x3d50], R3 ;  /* 0x003d500301007387 */ /* 0x0005e80000100800 */
[----:B------:R3:W-:Y:S01]  /*1aba0*/  STL [R1+0x3d58], R0 ;  /* 0x003d580001007387 */ /* 0x0007e20000100800 */
[----:B-1----:R-:W-:Y:S02]  /*1abb0*/  IADD3.X R2, R20, UR35, RZ, P1, !PT ;  /* 0x0000002314027c10 */ /* 0x002fe40008ffe4ff */
[----:B--2---:R-:W-:-:S03]  /*1abc0*/  IADD3 R3, P1, R47, UR34, RZ ;  /* 0x000000222f037c10 */ /* 0x004fc6000ff3e0ff */
[----:B------:R1:W-:Y:S01]  /*1abd0*/  STL [R1+0x3d60], R2 ;  /* 0x003d600201007387 */ /* 0x0003e20000100800 */
[----:B---3--:R-:W-:Y:S01]  /*1abe0*/  IADD3 R0, P2, R48, UR34, RZ ;  /* 0x0000002230007c10 */ /* 0x008fe2000ff5e0ff */
[----:B------:R-:W-:-:S04]  /*1abf0*/  USHF.R.S32.HI UR35, URZ, 0x1f, UR34 ;  /* 0x0000001f3f237899 */ /* 0x000fc80008011422 */
        /* <DEDUP_REMOVED lines=8> */
[----:B------:R2:W-:Y:S01]  /*1ac80*/  STL [R1+0x3d8c], R3 ;  /* 0x003d8c0301007387 */ /* 0x0005e20000100800 */
[----:B-1----:R-:W-:-:S03]  /*1ac90*/  IADD3 R0, P3, R26, UR34, RZ ;  /* 0x000000221a007c10 */ /* 0x002fc6000ff7e0ff */
[----:B------:R1:W-:Y:S04]  /*1aca0*/  STL [R1+0x3d94], R2 ;  /* 0x003d940201007387 */ /* 0x0003e80000100800 */
[----:B------:R3:W-:Y:S01]  /*1acb0*/  STL [R1+0x3d9c], R0 ;  /* 0x003d9c0001007387 */ /* 0x0007e20000100800 */
[----:B--2---:R-:W-:Y:S02]  /*1acc0*/  IADD3.X R3, R41, UR35, RZ, P2, !PT ;  /* 0x0000002329037c10 */ /* 0x004fe400097fe4ff */
[----:B-1----:R-:W-:-:S03]  /*1acd0*/  IADD3 R2, P2, R24, UR34, RZ ;  /* 0x0000002218027c10 */ /* 0x002fc6000ff5e0ff */
        /* <DEDUP_REMOVED lines=494> */
[----:B------:R2:W-:Y:S01]  /*1cbc0*/  STL [R1+0x4128], R2 ;  /* 0x0041280201007387 */ /* 0x0005e20000100800 */
[----:B0-----:R-:W-:Y:S01]  /*1cbd0*/  VIADD R61, R61, 0x3f ;  /* 0x0000003f3d3d7836 */ /* 0x001fe20000000000 */
[----:B------:R-:W-:Y:S02]  /*1cbe0*/  ULDC UR34, c[0x0][0x238] ;  /* 0x00008e0000227ab9 */ /* 0x000fe40000000800 */
[----:B------:R0:W-:Y:S01]  /*1cbf0*/  STL [R1+0x4164], R0 ;  /* 0x0041640001007387 */ /* 0x0001e20000100800 */
[----:B-1----:R-:W-:Y:S02]  /*1cc00*/  IADD3.X R3, R27, UR35, RZ, P4, !PT ;  /* 0x000000231b037c10 */ /* 0x002fe4000a7fe4ff */
[----:B--2---:R-:W-:Y:S02]  /*1cc10*/  IADD3.X R2, R29, UR35, RZ, P0, !PT ;  /* 0x000000231d027c10 */ /* 0x004fe400087fe4ff */
[----:B0-----:R-:W-:-:S03]  /*1cc20*/  IADD3.X R0, R25, UR35, RZ, P6, !PT ;  /* 0x0000002319007c10 */ /* 0x001fc6000b7fe4ff */
[----:B------:R0:W-:Y:S04]  /*1cc30*/  STL [R1+0x4130], R2 ;  /* 0x0041300201007387 */ /* 0x0001e80000100800 */
[----:B------:R1:W-:Y:S04]  /*1cc40*/  STL [R1+0x4138], R3 ;  /* 0x0041380301007387 */ /* 0x0003e80000100800 */
[----:B------:R2:W-:Y:S01]  /*1cc50*/  STL [R1+0x4140], R0 ;  /* 0x0041400001007387 */ /* 0x0005e20000100800 */
[----:B0-----:R-:W-:Y:S02]  /*1cc60*/  IADD3.X R2, R23, UR35, RZ, P5, !PT ;  /* 0x0000002317027c10 */ /* 0x001fe4000affe4ff */
[----:B-1----:R-:W-:-:S03]  /*1cc70*/  IADD3.X R3, R22, UR35, RZ, P3, !PT ;  /* 0x0000002316037c10 */ /* 0x002fc60009ffe4ff */
[----:B------:R0:W-:Y:S01]  /*1cc80*/  STL [R1+0x4148], R2 ;  /* 0x0041480201007387 */ /* 0x0001e20000100800 */
[----:B--2---:R-:W-:-:S03]  /*1cc90*/  IADD3.X R0, R21, UR35, RZ, P2, !PT ;  /* 0x0000002315007c10 */ /* 0x004fc600097fe4ff */
[----:B------:R1:W-:Y:S04]  /*1cca0*/  STL [R1+0x4150], R3 ;  /* 0x0041500301007387 */ /* 0x0003e80000100800 */
[----:B------:R2:W-:Y:S01]  /*1ccb0*/  STL [R1+0x4158], R0 ;  /* 0x0041580001007387 */ /* 0x0005e20000100800 */
[----:B0-----:R-:W-:Y:S02]  /*1ccc0*/  IADD3.X R2, R20, UR35, RZ, P1, !PT ;  /* 0x0000002314027c10 */ /* 0x001fe40008ffe4ff */
[----:B-1----:R-:W-:-:S03]  /*1ccd0*/  IADD3 R3, P1, R47, UR61, RZ ;  /* 0x0000003d2f037c10 */ /* 0x002fc6000ff3e0ff */
[----:B------:R0:W-:Y:S01]  /*1cce0*/  STL [R1+0x4160], R2 ;  /* 0x0041600201007387 */ /* 0x0001e20000100800 */
[----:B--2---:R-:W-:Y:S01]  /*1ccf0*/  IADD3 R0, P2, R48, UR61, RZ ;  /* 0x0000003d30007c10 */ /* 0x004fe2000ff5e0ff */
[----:B------:R-:W-:-:S04]  /*1cd00*/  USHF.R.S32.HI UR35, URZ, 0x1f, UR61 ;  /* 0x0000001f3f237899 */ /* 0x000fc8000801143d */
[----:B------:R1:W-:Y:S01]  /*1cd10*/  STL [R1+0x416c], R0 ;  /* 0x00416c0001007387 */ /* 0x0003e20000100800 */
[----:B0-----:R-:W-:-:S03]  /*1cd20*/  IADD3 R2, P0, R46, UR61, RZ ;  /* 0x0000003d2e027c10 */ /* 0x001fc6000ff1e0ff */
[----:B------:R0:W-:Y:S01]  /*1cd30*/  STL [R1+0x4174], R3 ;  /* 0x0041740301007387 */ /* 0x0001e20000100800 */
[----:B-1----:R-:W-:-:S03]  /*1cd40*/  IADD3 R0, P4, R45, UR61, RZ ;  /* 0x0000003d2d007c10 */ /* 0x002fc6000ff9e0ff */
[----:B------:R1:W-:Y:S01]  /*1cd50*/  STL [R1+0x417c], R2 ;  /* 0x00417c0201007387 */ /* 0x0003e20000100800 */
[----:B0-----:R-:W-:-:S03]  /*1cd60*/  IADD3 R3, P6, R44, UR61, RZ ;  /* 0x0000003d2c037c10 */ /* 0x001fc6000ffde0ff */
[----:B------:R0:W-:Y:S01]  /*1cd70*/  STL [R1+0x4184], R0 ;  /* 0x0041840001007387 */ /* 0x0001e20000100800 */
[----:B-1----:R-:W-:-:S03]  /*1cd80*/  IADD3 R2, P5, R28, UR61, RZ ;  /* 0x0000003d1c027c10 */ /* 0x002fc6000ffbe0ff */
[----:B------:R1:W-:Y:S01]  /*1cd90*/  STL [R1+0x418c], R3 ;  /* 0x00418c0301007387 */ /* 0x0003e20000100800 */
[----:B0-----:R-:W-:-:S03]  /*1cda0*/  IADD3 R0, P3, R26, UR61, RZ ;  /* 0x0000003d1a007c10 */ /* 0x001fc6000ff7e0ff */
[----:B------:R0:W-:Y:S04]  /*1cdb0*/  STL [R1+0x4194], R2 ;  /* 0x0041940201007387 */ /* 0x0001e80000100800 */
[----:B------:R2:W-:Y:S01]  /*1cdc0*/  STL [R1+0x419c], R0 ;  /* 0x00419c0001007387 */ /* 0x0005e20000100800 */
[----:B-1----:R-:W-:Y:S02]  /*1cdd0*/  IADD3.X R3, R41, UR35, RZ, P2, !PT ;  /* 0x0000002329037c10 */ /* 0x002fe400097fe4ff */
[----:B0-----:R-:W-:-:S03]  /*1cde0*/  IADD3 R2, P2, R24, UR61, RZ ;  /* 0x0000003d18027c10 */ /* 0x001fc6000ff5e0ff */
[----:B------:R0:W-:Y:S01]  /*1cdf0*/  STL [R1+0x4168], R3 ;  /* 0x0041680301007387 */ /* 0x0001e20000100800 */
[----:B--2---:R-:W-:-:S03]  /*1ce00*/  IADD3.X R0, R39, UR35, RZ, P1, !PT ;  /* 0x0000002327007c10 */ /* 0x004fc60008ffe4ff */
[----:B------:R1:W-:Y:S04]  /*1ce10*/  STL [R1+0x41a4], R2 ;  /* 0x0041a40201007387 */ /* 0x0003e80000100800 */
[----:B------:R2:W-:Y:S01]  /*1ce20*/  STL [R1+0x4170], R0 ;  /* 0x0041700001007387 */ /* 0x0005e20000100800 */
[----:B0-----:R-:W-:Y:S02]  /*1ce30*/  IADD3 R3, P1, R43, UR61, RZ ;  /* 0x0000003d2b037c10 */ /* 0x001fe4000ff3e0ff */
[----:B-1----:R-:W-:-:S03]  /*1ce40*/  IADD3.X R2, R37, UR35, RZ, P0, !PT ;  /* 0x0000002325027c10 */ /* 0x002fc600087fe4ff */
[----:B------:R0:W-:Y:S01]  /*1ce50*/  STL [R1+0x41ac], R3 ;  /* 0x0041ac0301007387 */ /* 0x0001e20000100800 */
[----:B--2---:R-:W-:-:S03]  /*1ce60*/  IADD3 R0, P0, R42, UR61, RZ ;  /* 0x0000003d2a007c10 */ /* 0x004fc6000ff1e0ff */
[----:B------:R1:W-:Y:S04]  /*1ce70*/  STL [R1+0x4178], R2 ;  /* 0x0041780201007387 */ /* 0x0003e80000100800 */
[----:B------:R2:W-:Y:S01]  /*1ce80*/  STL [R1+0x41b4], R0 ;  /* 0x0041b40001007387 */ /* 0x0005e20000100800 */
[----:B0-----:R-:W-:Y:S02]  /*1ce90*/  IADD3.X R3, R35, UR35, RZ, P4, !PT ;  /* 0x0000002323037c10 */ /* 0x001fe4000a7fe4ff */
[----:B-1----:R-:W-:-:S03]  /*1cea0*/  IADD3 R2, P4, R40, UR61, RZ ;  /* 0x0000003d28027c10 */ /* 0x002fc6000ff9e0ff */
        /* <DEDUP_REMOVED lines=20> */
[----:B------:R1:W-:Y:S01]  /*1cff0*/  STL [R1+0x41a8], R2 ;  /* 0x0041a80201007387 */ /* 0x0003e20000100800 */
[----:B------:R-:W-:-:S03]  /*1d000*/  ULDC UR61, c[0x0][0x238] ;  /* 0x00008e00003d7ab9 */ /* 0x000fc60000000800 */
[----:B------:R2:W-:Y:S01]  /*1d010*/  STL [R1+0x41e4], R0 ;  /* 0x0041e40001007387 */ /* 0x0005e20000100800 */
[----:B0-----:R-:W-:Y:S02]  /*1d020*/  IADD3.X R3, R27, UR35, RZ, P4, !PT ;  /* 0x000000231b037c10 */ /* 0x001fe4000a7fe4ff */
[----:B-1----:R-:W-:Y:S02]  /*1d030*/  IADD3.X R2, R29, UR35, RZ, P0, !PT ;  /* 0x000000231d027c10 */ /* 0x002fe400087fe4ff */
[----:B--2---:R-:W-:-:S03]  /*1d040*/  IADD3.X R0, R25, UR35, RZ, P6, !PT ;  /* 0x0000002319007c10 */ /* 0x004fc6000b7fe4ff */
        /* <DEDUP_REMOVED lines=472> */
[----:B-1----:R-:W-:Y:S02]  /*1edd0*/  IADD3 R3, P1, R47, UR14, RZ ;  /* 0x0000000e2f037c10 */ /* 0x002fe4000ff3e0ff */
[----:B--2---:R-:W-:Y:S01]  /*1ede0*/  IADD3 R0, P2, R48, UR14, RZ ;  /* 0x0000000e30007c10 */ /* 0x004fe2000ff5e0ff */
[----:B------:R0:W-:Y:S04]  /*1edf0*/  STL [R1+0x4560], R2 ;  /* 0x0045600201007387 */ /* 0x0001e80000100800 */
[----:B------:R1:W-:Y:S01]  /*1ee00*/  STL [R1+0x456c], R0 ;  /* 0x00456c0001007387 */ /* 0x0003e20000100800 */
[----:B------:R-:W-:-:S02]  /*1ee10*/  USHF.R.S32.HI UR35, URZ, 0x1f, UR14 ;  /* 0x0000001f3f237899 */ /* 0x000fc4000801140e */
[----:B0-----:R-:W-:Y:S01]  /*1ee20*/  IADD3 R2, P0, R46, UR14, RZ ;  /* 0x0000000e2e027c10 */ /* 0x001fe2000ff1e0ff */
[----:B------:R0:W-:Y:S01]  /*1ee30*/  STL [R1+0x4574], R3 ;  /* 0x0045740301007387 */ /* 0x0001e20000100800 */
[----:B-1----:R-:W-:-:S03]  /*1ee40*/  IADD3 R0, P4, R45, UR14, RZ ;  /* 0x0000000e2d007c10 */ /* 0x002fc6000ff9e0ff */
[----:B------:R1:W-:Y:S04]  /*1ee50*/  STL [R1+0x457c], R2 ;  /* 0x00457c0201007387 */ /* 0x0003e80000100800 */
[----:B------:R2:W-:Y:S01]  /*1ee60*/  STL [R1+0x4584], R0 ;  /* 0x0045840001007387 */ /* 0x0005e20000100800 */
[----:B0-----:R-:W-:Y:S02]  /*1ee70*/  IADD3 R3, P6, R44, UR14, RZ ;  /* 0x0000000e2c037c10 */ /* 0x001fe4000ffde0ff */
[----:B-1----:R-:W-:-:S03]  /*1ee80*/  IADD3 R2, P5, R28, UR14, RZ ;  /* 0x0000000e1c027c10 */ /* 0x002fc6000ffbe0ff */
        /* <DEDUP_REMOVED lines=43> */
[----:B--2---:R-:W-:-:S05]  /*1f140*/  IADD3.X R0, R29, UR35, RZ, P0, !PT ;  /* 0x000000231d007c10 */ /* 0x004fca00087fe4ff */
[----:B------:R0:W-:Y:S04]  /*1f150*/  STL [R1+0x45b0], R0 ;  /* 0x0045b00001007387 */ /* 0x0001e80000100800 */
[----:B------:R1:W-:Y:S01]  /*1f160*/  STL [R1+0x45b8], R3 ;  /* 0x0045b80301007387 */ /* 0x0003e20000100800 */
[----:B0-----:R-:W-:-:S03]  /*1f170*/  IADD3.X R0, R23, UR35, RZ, P5, !PT ;  /* 0x0000002317007c10 */ /* 0x001fc6000affe4ff */
[----:B------:R0:W-:Y:S01]  /*1f180*/  STL [R1+0x45c0], R2 ;  /* 0x0045c00201007387 */ /* 0x0001e20000100800 */
[----:B-1----:R-:W-:-:S03]  /*1f190*/  IADD3.X R3, R22, UR35, RZ, P3, !PT ;  /* 0x0000002316037c10 */ /* 0x002fc60009ffe4ff */
[----:B------:R1:W-:Y:S01]  /*1f1a0*/  STL [R1+0x45c8], R0 ;  /* 0x0045c80001007387 */ /* 0x0003e20000100800 */
[----:B0-----:R-:W-:-:S03]  /*1f1b0*/  IADD3.X R2, R21, UR35, RZ, P2, !PT ;  /* 0x0000002315027c10 */ /* 0x001fc600097fe4ff */
[----:B------:R-:W-:Y:S01]  /*1f1c0*/  STL [R1+0x45d0], R3 ;  /* 0x0045d00301007387 */ /* 0x000fe20000100800 */
[----:B-1----:R-:W-:-:S03]  /*1f1d0*/  IADD3.X R0, R20, UR35, RZ, P1, !PT ;  /* 0x0000002314007c10 */ /* 0x002fc60008ffe4ff */
[----:B------:R0:W-:Y:S04]  /*1f1e0*/  STL [R1+0x45d8], R2 ;  /* 0x0045d80201007387 */ /* 0x0001e80000100800 */
[----:B------:R1:W-:Y:S01]  /*1f1f0*/  STL [R1+0x45e0], R0 ;  /* 0x0045e00001007387 */ /* 0x0003e20000100800 */
[----:B0-----:R-:W-:Y:S02]  /*1f200*/  IADD3 R2, P2, R48, UR15, RZ ;  /* 0x0000000f30027c10 */ /* 0x001fe4000ff5e0ff */
[----:B-1----:R-:W-:-:S03]  /*1f210*/  IADD3 R0, P1, R47, UR15, RZ ;  /* 0x0000000f2f007c10 */ /* 0x002fc6000ff3e0ff */
[----:B------:R0:W-:Y:S01]  /*1f220*/  STL [R1+0x45ec], R2 ;  /* 0x0045ec0201007387 */ /* 0x0001e20000100800 */
[----:B------:R-:W-:Y:S01]  /*1f230*/  IADD3 R3, P0, R46, UR15, RZ ;  /* 0x0000000f2e037c10 */ /* 0x000fe2000ff1e0ff */
[----:B------:R-:W-:Y:S02]  /*1f240*/  USHF.R.S32.HI UR35, URZ, 0x1f, UR15 ;  /* 0x0000001f3f237899 */ /* 0x000fe4000801140f */
[----:B------:R1:W-:Y:S01]  /*1f250*/  STL [R1+0x45f4], R0 ;  /* 0x0045f40001007387 */ /* 0x0003e20000100800 */
[----:B0-----:R-:W-:-:S03]  /*1f260*/  IADD3 R2, P4, R45, UR15, RZ ;  /* 0x0000000f2d027c10 */ /* 0x001fc6000ff9e0ff */
[----:B------:R0:W-:Y:S01]  /*1f270*/  STL [R1+0x45fc], R3 ;  /* 0x0045fc0301007387 */ /* 0x0001e20000100800 */
[----:B-1----:R-:W-:-:S03]  /*1f280*/  IADD3 R0, P6, R44, UR15, RZ ;  /* 0x0000000f2c007c10 */ /* 0x002fc6000ffde0ff */
[----:B------:R1:W-:Y:S04]  /*1f290*/  STL [R1+0x4604], R2 ;  /* 0x0046040201007387 */ /* 0x0003e80000100800 */
[----:B------:R2:W-:Y:S01]  /*1f2a0*/  STL [R1+0x460c], R0 ;  /* 0x00460c0001007387 */ /* 0x0005e20000100800 */
[----:B0-----:R-:W-:Y:S02]  /*1f2b0*/  IADD3 R3, P5, R28, UR15, RZ ;  /* 0x0000000f1c037c10 */ /* 0x001fe4000ffbe0ff */
        /* <DEDUP_REMOVED lines=31> */
[----:B------:R-:W-:Y:S01]  /*1f4b0*/  STL [R1+0x4654], R3 ;  /* 0x0046540301007387 */ /* 0x000fe20000100800 */
[----:B--2---:R-:W-:-:S03]  /*1f4c0*/  IADD3 R0, P2, R32, UR15, RZ ;  /* 0x0000000f20007c10 */ /* 0x004fc6000ff5e0ff */
[----:B------:R0:W-:Y:S04]  /*1f4d0*/  STL [R1+0x4620], R2 ;  /* 0x0046200201007387 */ /* 0x0001e80000100800 */
[----:B------:R1:W-:Y:S01]  /*1f4e0*/  STL [R1+0x465c], R0 ;  /* 0x00465c0001007387 */ /* 0x0003e20000100800 */
[----:B0-----:R-:W-:Y:S02]  /*1f4f0*/  IADD3.X R2, R31, UR35, RZ, P1, !PT ;  /* 0x000000231f027c10 */ /* 0x001fe40008ffe4ff */
[----:B-1----:R-:W-:-:S03]  /*1f500*/  IADD3 R0, P1, R30, UR15, RZ ;  /* 0x0000000f1e007c10 */ /* 0x002fc6000ff3e0ff */
[----:B------:R0:W-:Y:S01]  /*1f510*/  STL [R1+0x4628], R2 ;  /* 0x0046280201007387 */ /* 0x0001e20000100800 */
[----:B------:R-:W-:Y:S01]  /*1f520*/  IADD3.X R4, R27, UR35, RZ, P4, !PT ;  /* 0x000000231b047c10 */ /* 0x000fe2000a7fe4ff */
[----:B------:R-:W-:Y:S02]  /*1f530*/  ULDC UR15, c[0x0][0x238] ;  /* 0x00008e00000f7ab9 */ /* 0x000fe40000000800 */
[----:B------:R1:W-:Y:S01]  /*1f540*/  STL [R1+0x4664], R0 ;  /* 0x0046640001007387 */ /* 0x0003e20000100800 */
[----:B0-----:R-:W-:Y:S02]  /*1f550*/  IADD3.X R2, R29, UR35, RZ, P0, !PT ;  /* 0x000000231d027c10 */ /* 0x001fe400087fe4ff */
[----:B-1----:R-:W-:-:S03]  /*1f560*/  IADD3.X R0, R25, UR35, RZ, P6, !PT ;  /* 0x0000002319007c10 */ /* 0x002fc6000b7fe4ff */
        /* <DEDUP_REMOVED lines=60> */
[----:B------:R-:W-:Y:S01]  /*1f930*/  STL [R1+0x46a8], R2 ;  /* 0x0046a80201007387 */ /* 0x000fe20000100800 */
[----:B------:R-:W-:Y:S01]  /*1f940*/  SHF.R.S32.HI R3, RZ, 0x1f, R61 ;  /* 0x0000001fff037819 */ /* 0x000fe2000001143d */
[----:B------:R-:W-:Y:S02]  /*1f950*/  ULDC UR16, c[0x0][0x238] ;  /* 0x00008e0000107ab9 */ /* 0x000fe40000000800 */
[----:B------:R1:W-:Y:S01]  /*1f960*/  STL [R1+0x46e4], R0 ;  /* 0x0046e40001007387 */ /* 0x0003e20000100800 */
[----:B0-----:R-:W-:Y:S02]  /*1f970*/  IADD3.X R4, R27, UR35, RZ, P4, !PT ;  /* 0x000000231b047c10 */ /* 0x001fe4000a7fe4ff */
[----:B-1----:R-:W-:Y:S02]  /*1f980*/  IADD3.X R0, R29, UR35, RZ, P0, !PT ;  /* 0x000000231d007c10 */ /* 0x002fe400087fe4ff */
[----:B------:R-:W-:-:S03]  /*1f990*/  IADD3.X R2, R25, UR35, RZ, P6, !PT ;  /* 0x0000002319027c10 */ /* 0x000fc6000b7fe4ff */
        /* <DEDUP_REMOVED lines=56> */
[----:B------:R0:W-:Y:S01]  /*1fd20*/  STL [R1+0x4720], R2 ;  /* 0x0047200201007387 */ /* 0x0001e20000100800 */
[----:B------:R-:W-:-:S03]  /*1fd30*/  IADD3.X R5, R29, UR35, RZ, P0, !PT ;  /* 0x000000231d057c10 */ /* 0x000fc600087fe4ff */
[----:B------:R1:W-:Y:S01]  /*1fd40*/  STL [R1+0x475c], R0 ;  /* 0x00475c0001007387 */ /* 0x0003e20000100800 */
[----:B------:R-:W-:Y:S02]  /*1fd50*/  IADD3.X R7, R27, UR35, RZ, P4, !PT ;  /* 0x000000231b077c10 */ /* 0x000fe4000a7fe4ff */
[----:B0-----:R-:W-:Y:S02]  /*1fd60*/  IADD3.X R2, R31, UR35, RZ, P1, !PT ;  /* 0x000000231f027c10 */ /* 0x001fe40008ffe4ff */
[----:B-1----:R-:W-:-:S03]  /*1fd70*/  IADD3 R0, P1, R30, UR17, RZ ;  /* 0x000000111e007c10 */ /* 0x002fc6000ff3e0ff */
[----:B------:R-:W-:Y:S01]  /*1fd80*/  STL [R1+0x4728], R2 ;  /* 0x0047280201007387 */ /* 0x000fe20000100800 */
[----:B------:R-:W-:Y:S01]  /*1fd90*/  IADD3.X R6, R25, UR35, RZ, P6, !PT ;  /* 0x0000002319067c10 */ /* 0x000fe2000b7fe4ff */
[----:B------:R-:W-:Y:S02]  /*1fda0*/  ULDC UR17, c[0x0][0x238] ;  /* 0x00008e0000117ab9 */ /* 0x000fe40000000800 */
[----:B------:R-:W-:Y:S04]  /*1fdb0*/  STL [R1+0x4764], R0 ;  /* 0x0047640001007387 */ /* 0x000fe80000100800 */
[----:B------:R0:W-:Y:S04]  /*1fdc0*/  STL [R1+0x4730], R5 ;  /* 0x0047300501007387 */ /* 0x0001e80000100800 */
[----:B------:R1:W-:Y:S04]  /*1fdd0*/  STL [R1+0x4738], R7 ;  /* 0x0047380701007387 */ /* 0x0003e80000100800 */
[----:B------:R2:W-:Y:S01]  /*1fde0*/  STL [R1+0x4740], R6 ;  /* 0x0047400601007387 */ /* 0x0005e20000100800 */
[----:B0-----:R-:W-:-:S02]  /*1fdf0*/  IADD3.X R5, R23, UR35, RZ, P5, !PT ;  /* 0x0000002317057c10 */ /* 0x001fc4000affe4ff */
        /* <DEDUP_REMOVED lines=12> */
[----:B------:R0:W-:Y:S04]  /*1fec0*/  STL [R1+0x4774], R7 ;  /* 0x0047740701007387 */ /* 0x0001e80000100800 */
[----:B------:R2:W-:Y:S01]  /*1fed0*/  STL [R1+0x477c], R5 ;  /* 0x00477c0501007387 */ /* 0x0005e20000100800 */
[----:B-1----:R-:W-:Y:S02]  /*1fee0*/  IADD3 R6, P4, R45, UR18, RZ ;  /* 0x000000122d067c10 */ /* 0x002fe4000ff9e0ff */
[----:B0-----:R-:W-:-:S03]  /*1fef0*/  IADD3 R7, P6, R44, UR18, RZ ;  /* 0x000000122c077c10 */ /* 0x001fc6000ffde0ff */
[----:B------:R0:W-:Y:S01]  /*1ff00*/  STL [R1+0x4784], R6 ;  /* 0x0047840601007387 */ /* 0x0001e20000100800 */
[----:B--2---:R-:W-:-:S03]  /*1ff10*/  IADD3 R5, P5, R28, UR18, RZ ;  /* 0x000000121c057c10 */ /* 0x004fc6000ffbe0ff */
[----:B------:R1:W-:Y:S01]  /*1ff20*/  STL [R1+0x478c], R7 ;  /* 0x00478c0701007387 */ /* 0x0003e20000100800 */
[----:B------:R-:W-:Y:S02]  /*1ff30*/  LEA.HI R3, R3, R61, RZ, 0x6 ;  /* 0x0000003d03037211 */ /* 0x000fe400078f30ff */
[----:B------:R-:W2:Y:S01]  /*1ff40*/  S2R R61, SR_TID.X ;  /* 0x00000000003d7919 */ /* 0x000ea20000002100 */
[----:B0-----:R-:W-:Y:S01]  /*1ff50*/  IADD3 R6, P3, R26, UR18, RZ ;  /* 0x000000121a067c10 */ /* 0x001fe2000ff7e0ff */
[----:B------:R0:W-:Y:S01]  /*1ff60*/  STL [R1+0x4794], R5 ;  /* 0x0047940501007387 */ /* 0x0001e20000100800 */
[----:B-1----:R-:W-:-:S03]  /*1ff70*/  IADD3.X R7, R41, UR35, RZ, P2, !PT ;  /* 0x0000002329077c10 */ /* 0x002fc600097fe4ff */
[----:B------:R1:W-:Y:S01]  /*1ff80*/  STL [R1+0x479c], R6 ;  /* 0x00479c0601007387 */ /* 0x0003e20000100800 */
[----:B0-----:R-:W-:-:S03]  /*1ff90*/  IADD3 R5, P2, R24, UR18, RZ ;  /* 0x0000001218057c10 */ /* 0x001fc6000ff5e0ff */
[----:B------:R0:W-:Y:S01]  /*1ffa0*/  STL [R1+0x4768], R7 ;  /* 0x0047680701007387 */ /* 0x0001e20000100800 */
[----:B-1----:R-:W-:-:S03]  /*1ffb0*/  IADD3.X R6, R39, UR35, RZ, P1, !PT ;  /* 0x0000002327067c10 */ /* 0x002fc60008ffe4ff */
[----:B------:R1:W-:Y:S01]  /*1ffc0*/  STL [R1+0x47a4], R5 ;  /* 0x0047a40501007387 */ /* 0x0003e20000100800 */
[----:B0-----:R-:W-:-:S03]  /*1ffd0*/  IADD3 R7, P1, R43, UR18, RZ ;  /* 0x000000122b077c10 */ /* 0x001fc6000ff3e0ff */
[----:B------:R0:W-:Y:S01]  /*1ffe0*/  STL [R1+0x4770], R6 ;  /* 0x0047700601007387 */ /* 0x0001e20000100800 */
[----:B-1----:R-:W-:-:S03]  /*1fff0*/  IADD3.X R5, R37, UR35, RZ, P0, !PT ;  /* 0x0000002325057c10 */ /* 0x002fc600087fe4ff */
[----:B------:R1:W-:Y:S04]  /*20000*/  STL [R1+0x47ac], R7 ;  /* 0x0047ac0701007387 */ /* 0x0003e80000100800 */
[----:B------:R3:W-:Y:S01]  /*20010*/  STL [R1+0x4778], R5 ;  /* 0x0047780501007387 */ /* 0x0007e20000100800 */
[----:B0-----:R-:W-:Y:S02]  /*20020*/  IADD3 R6, P0, R42, UR18, RZ ;  /* 0x000000122a067c10 */ /* 0x001fe4000ff1e0ff */
[----:B-1----:R-:W-:-:S03]  /*20030*/  IADD3.X R7, R35, UR35, RZ, P4, !PT ;  /* 0x0000002323077c10 */ /* 0x002fc6000a7fe4ff */
[----:B------:R0:W-:Y:S01]  /*20040*/  STL [R1+0x47b4], R6 ;  /* 0x0047b40601007387 */ /* 0x0001e20000100800 */
[----:B---3--:R-:W-:-:S03]  /*20050*/  IADD3 R5, P4, R40, UR18, RZ ;  /* 0x0000001228057c10 */ /* 0x008fc6000ff9e0ff */
[----:B------:R1:W-:Y:S04]  /*20060*/  STL [R1+0x4780], R7 ;  /* 0x0047800701007387 */ /* 0x0003e80000100800 */
[----:B------:R3:W-:Y:S01]  /*20070*/  STL [R1+0x47bc], R5 ;  /* 0x0047bc0501007387 */ /* 0x0007e20000100800 */
[----:B0-----:R-:W-:Y:S02]  /*20080*/  IADD3.X R6, R33, UR35, RZ, P6, !PT ;  /* 0x0000002321067c10 */ /* 0x001fe4000b7fe4ff */
[----:B-1----:R-:W-:-:S03]  /*20090*/  IADD3 R7, P6, R38, UR18, RZ ;  /* 0x0000001226077c10 */ /* 0x002fc6000ffde0ff */
[----:B------:R0:W-:Y:S01]  /*200a0*/  STL [R1+0x4788], R6 ;  /* 0x0047880601007387 */ /* 0x0001e20000100800 */
[----:B---3--:R-:W-:-:S03]  /*200b0*/  IADD3.X R5, R19, UR35, RZ, P5, !PT ;  /* 0x0000002313057c10 */ /* 0x008fc6000affe4ff */
[----:B------:R1:W-:Y:S04]  /*200c0*/  STL [R1+0x47c4], R7 ;  /* 0x0047c40701007387 */ /* 0x0003e80000100800 */
[----:B------:R3:W-:Y:S01]  /*200d0*/  STL [R1+0x4790], R5 ;  /* 0x0047900501007387 */ /* 0x0007e20000100800 */
[----:B0-----:R-:W-:Y:S02]  /*200e0*/  IADD3 R6, P5, R36, UR18, RZ ;  /* 0x0000001224067c10 */ /* 0x001fe4000ffbe0ff */
[----:B-1----:R-:W-:-:S03]  /*200f0*/  IADD3.X R7, R18, UR35, RZ, P3, !PT ;  /* 0x0000002312077c10 */ /* 0x002fc60009ffe4ff */
[----:B------:R0:W-:Y:S01]  /*20100*/  STL [R1+0x47cc], R6 ;  /* 0x0047cc0601007387 */ /* 0x0001e20000100800 */
[----:B---3--:R-:W-:-:S03]  /*20110*/  IADD3 R5, P3, R34, UR18, RZ ;  /* 0x0000001222057c10 */ /* 0x008fc6000ff7e0ff */
[----:B------:R1:W-:Y:S01]  /*20120*/  STL [R1+0x4798], R7 ;  /* 0x0047980701007387 */ /* 0x0003e20000100800 */
[----:B--2---:R-:W-:-:S03]  /*20130*/  IMAD.SHL.U32 R2, R61, 0x40, RZ ;  /* 0x000000403d027824 */ /* 0x004fc600078e00ff */
[----:B------:R2:W-:Y:S01]  /*20140*/  STL [R1+0x47d4], R5 ;  /* 0x0047d40501007387 */ /* 0x0005e20000100800 */
[----:B0-----:R-:W-:Y:S02]  /*20150*/  IADD3.X R6, R17, UR35, RZ, P2, !PT ;  /* 0x0000002311067c10 */ /* 0x001fe400097fe4ff */
[----:B-1----:R-:W-:-:S03]  /*20160*/  IADD3 R7, P2, R32, UR18, RZ ;  /* 0x0000001220077c10 */ /* 0x002fc6000ff5e0ff */
[----:B------:R0:W-:Y:S01]  /*20170*/  STL [R1+0x47a0], R6 ;  /* 0x0047a00601007387 */ /* 0x0001e20000100800 */
[----:B--2---:R-:W-:Y:S01]  /*20180*/  IADD3.X R5, R31, UR35, RZ, P1, !PT ;  /* 0x000000231f057c10 */ /* 0x004fe20008ffe4ff */
[----:B------:R-:W-:Y:S02]  /*20190*/  IMAD.SHL.U32 R0, R61, 0x8, RZ ;  /* 0x000000083d007824 */ /* 0x000fe400078e00ff */
[----:B------:R1:W-:Y:S01]  /*201a0*/  STL [R1+0x47dc], R7 ;  /* 0x0047dc0701007387 */ /* 0x0003e20000100800 */
[----:B------:R-:W-:Y:S02]  /*201b0*/  LOP3.LUT R2, R2, 0x1c0, RZ, 0xc0, !PT ;  /* 0x000001c002027812 */ /* 0x000fe400078ec0ff */
[----:B0-----:R-:W-:Y:S01]  /*201c0*/  IADD3 R6, P1, R30, UR18, RZ ;  /* 0x000000121e067c10 */ /* 0x001fe2000ff3e0ff */
[----:B------:R0:W-:Y:S01]  /*201d0*/  STL [R1+0x47a8], R5 ;  /* 0x0047a80501007387 */ /* 0x0001e20000100800 */
[----:B------:R-:W-:Y:S01]  /*201e0*/  LOP3.LUT R2, R2, 0x30, R0, 0xf8, !PT ;  /* 0x0000003002027812 */ /* 0x000fe200078ef800 */
[----:B------:R-:W-:-:S02]  /*201f0*/  ULDC UR18, c[0x0][0x238] ;  /* 0x00008e0000127ab9 */ /* 0x000fc40000000800 */
[----:B------:R2:W-:Y:S01]  /*20200*/  STL [R1+0x47e4], R6 ;  /* 0x0047e40601007387 */ /* 0x0005e20000100800 */
[----:B-1----:R-:W-:Y:S02]  /*20210*/  IADD3.X R7, R27, UR35, RZ, P4, !PT ;  /* 0x000000231b077c10 */ /* 0x002fe4000a7fe4ff */
[----:B0-----:R-:W-:Y:S02]  /*20220*/  SHF.R.U32.HI R5, RZ, 0x2, R61 ;  /* 0x00000002ff057819 */ /* 0x001fe4000001163d */
[----:B--2---:R-:W-:Y:S02]  /*20230*/  IADD3.X R6, R29, UR35, RZ, P0, !PT ;  /* 0x000000231d067c10 */ /* 0x004fe400087fe4ff */
[----:B------:R-:W-:Y:S02]  /*20240*/  SGXT.U32 R0, R5, 0x3 ;  /* 0x000000030500781a */ /* 0x000fe40000000000 */
[----:B------:R-:W-:Y:S01]  /*20250*/  IADD3.X R5, R25, UR35, RZ, P6, !PT ;  /* 0x0000002319057c10 */ /* 0x000fe2000b7fe4ff */
        /* <DEDUP_REMOVED lines=49> */
[----:B------:R-:W-:-:S03]  /*20570*/  LOP3.LUT R4, R61, 0x3, RZ, 0xc0, !PT ;  /* 0x000000033d047812 */ /* 0x000fc600078ec0ff */
[----:B------:R2:W-:Y:S01]  /*20580*/  STL [R1+0x484c], R5 ;  /* 0x00484c0501007387 */ /* 0x0005e20000100800 */
[----:B0-----:R-:W-:Y:S02]  /*20590*/  IADD3.X R7, R18, UR35, RZ, P3, !PT ;  /* 0x0000002312077c10 */ /* 0x001fe40009ffe4ff */
[----:B-1----:R-:W-:-:S03]  /*205a0*/  IADD3 R6, P3, R34, UR19, RZ ;  /* 0x0000001322067c10 */ /* 0x002fc6000ff7e0ff */
[----:B------:R0:W-:Y:S01]  /*205b0*/  STL [R1+0x4818], R7 ;  /* 0x0048180701007387 */ /* 0x0001e20000100800 */
[----:B--2---:R-:W-:Y:S01]  /*205c0*/  IADD3.X R5, R17, UR35, RZ, P2, !PT ;  /* 0x0000002311057c10 */ /* 0x004fe200097fe4ff */
[----:B------:R-:W-:Y:S02]  /*205d0*/  IMAD R4, R4, 0x820, RZ ;  /* 0x0000082004047824 */ /* 0x000fe400078e02ff */
[----:B------:R1:W-:Y:S04]  /*205e0*/  STL [R1+0x4854], R6 ;  /* 0x0048540601007387 */ /* 0x0003e80000100800 */
[----:B------:R2:W-:Y:S01]  /*205f0*/  STL [R1+0x4820], R5 ;  /* 0x0048200501007387 */ /* 0x0005e20000100800 */
[----:B0-----:R-:W-:Y:S02]  /*20600*/  IADD3 R7, P2, R32, UR19, RZ ;  /* 0x0000001320077c10 */ /* 0x001fe4000ff5e0ff */
[----:B-1----:R-:W-:-:S03]  /*20610*/  IADD3.X R6, R31, UR35, RZ, P1, !PT ;  /* 0x000000231f067c10 */ /* 0x002fc60008ffe4ff */
[----:B------:R-:W-:Y:S01]  /*20620*/  STL [R1+0x485c], R7 ;  /* 0x00485c0701007387 */ /* 0x000fe20000100800 */
[----:B--2---:R-:W-:-:S03]  /*20630*/  IADD3 R5, P1, R30, UR19, RZ ;  /* 0x000000131e057c10 */ /* 0x004fc6000ff3e0ff */
[----:B------:R0:W-:Y:S01]  /*20640*/  STL [R1+0x4828], R6 ;  /* 0x0048280601007387 */ /* 0x0001e20000100800 */
[----:B------:R-:W-:Y:S01]  /*20650*/  LOP3.LUT R0, R4, R0, RZ, 0xfc, !PT ;  /* 0x0000000004007212 */ /* 0x000fe200078efcff */
[----:B------:R-:W-:Y:S01]  /*20660*/  ULDC UR19, c[0x0][0x238] ;  /* 0x00008e0000137ab9 */ /* 0x000fe20000000800 */
[----:B------:R-:W-:Y:S01]  /*20670*/  IADD3.X R4, R29, UR35, RZ, P0, !PT ;  /* 0x000000231d047c10 */ /* 0x000fe200087fe4ff */
[----:B------:R1:W-:Y:S01]  /*20680*/  STL [R1+0x4864], R5 ;  /* 0x0048640501007387 */ /* 0x0003e20000100800 */
[----:B0-----:R-:W-:-:S03]  /*20690*/  IADD3.X R6, R27, UR35, RZ, P4, !PT ;  /* 0x000000231b067c10 */ /* 0x001fc6000a7fe4ff */
[----:B------:R0:W-:Y:S01]  /*206a0*/  STL [R1+0x4830], R4 ;  /* 0x0048300401007387 */ /* 0x0001e20000100800 */
[----:B-1----:R-:W-:-:S03]  /*206b0*/  IADD3.X R5, R25, UR35, RZ, P6, !PT ;  /* 0x0000002319057c10 */ /* 0x002fc6000b7fe4ff */
        /* <DEDUP_REMOVED lines=60> */
[----:B------:R-:W-:Y:S01]  /*20a80*/  IADD3.X R7, R27, UR35, RZ, P4, !PT ;  /* 0x000000231b077c10 */ /* 0x000fe2000a7fe4ff */
[----:B------:R-:W-:Y:S02]  /*20a90*/  ULDC UR20, c[0x0][0x238] ;  /* 0x00008e0000147ab9 */ /* 0x000fe40000000800 */
[----:B------:R1:W-:Y:S01]  /*20aa0*/  STL [R1+0x48e4], R5 ;  /* 0x0048e40501007387 */ /* 0x0003e20000100800 */
[----:B0-----:R-:W-:-:S05]  /*20ab0*/  IADD3.X R6, R29, UR35, RZ, P0, !PT ;  /* 0x000000231d067c10 */ /* 0x001fca00087fe4ff */
        /* <DEDUP_REMOVED lines=50> */
[----:B------:R-:W-:-:S03]  /*20de0*/  IMAD.SHL.U32 R4, R61, 0x2, RZ ;  /* 0x000000023d047824 */ /* 0x000fc600078e00ff */
[----:B------:R2:W-:Y:S01]  /*20df0*/  STL [R1+0x494c], R5 ;  /* 0x00494c0501007387 */ /* 0x0005e20000100800 */
[----:B0-----:R-:W-:Y:S02]  /*20e00*/  IADD3.X R7, R18, UR35, RZ, P3, !PT ;  /* 0x0000002312077c10 */ /* 0x001fe40009ffe4ff */
[----:B-1----:R-:W-:-:S03]  /*20e10*/  IADD3 R6, P3, R34, UR21, RZ ;  /* 0x0000001522067c10 */ /* 0x002fc6000ff7e0ff */
[----:B------:R0:W-:Y:S01]  /*20e20*/  STL [R1+0x4918], R7 ;  /* 0x0049180701007387 */ /* 0x0001e20000100800 */
[----:B--2---:R-:W-:-:S03]  /*20e30*/  IADD3.X R5, R17, UR35, RZ, P2, !PT ;  /* 0x0000002311057c10 */ /* 0x004fc600097fe4ff */
[----:B------:R1:W-:Y:S01]  /*20e40*/  STL [R1+0x4954], R6 ;  /* 0x0049540601007387 */ /* 0x0003e20000100800 */
[----:B------:R-:W-:-:S03]  /*20e50*/  LOP3.LUT R2, R2, 0x30, R4, 0x78, !PT ;  /* 0x0000003002027812 */ /* 0x000fc600078e7804 */
[----:B------:R2:W-:Y:S01]  /*20e60*/  STL [R1+0x4920], R5 ;  /* 0x0049200501007387 */ /* 0x0005e20000100800 */
[----:B0-----:R-:W-:Y:S02]  /*20e70*/  IADD3 R7, P2, R32, UR21, RZ ;  /* 0x0000001520077c10 */ /* 0x001fe4000ff5e0ff */
[----:B-1----:R-:W-:-:S03]  /*20e80*/  IADD3.X R6, R31, UR35, RZ, P1, !PT ;  /* 0x000000231f067c10 */ /* 0x002fc60008ffe4ff */
[----:B------:R-:W-:Y:S01]  /*20e90*/  STL [R1+0x495c], R7 ;  /* 0x00495c0701007387 */ /* 0x000fe20000100800 */
[----:B--2---:R-:W-:-:S03]  /*20ea0*/  IADD3 R5, P1, R30, UR21, RZ ;  /* 0x000000151e057c10 */ /* 0x004fc6000ff3e0ff */
[----:B------:R-:W-:Y:S01]  /*20eb0*/  STL [R1+0x4928], R6 ;  /* 0x0049280601007387 */ /* 0x000fe20000100800 */
[----:B------:R-:W-:Y:S01]  /*20ec0*/  IADD3.X R4, R29, UR35, RZ, P0, !PT ;  /* 0x000000231d047c10 */ /* 0x000fe200087fe4ff */
[----:B------:R-:W-:Y:S02]  /*20ed0*/  ULDC UR21, c[0x0][0x238] ;  /* 0x00008e0000157ab9 */ /* 0x000fe40000000800 */
[----:B------:R0:W-:Y:S04]  /*20ee0*/  STL [R1+0x4964], R5 ;  /* 0x0049640501007387 */ /* 0x0001e80000100800 */
        /* <DEDUP_REMOVED lines=64> */
[----:B------:R-:W-:Y:S01]  /*212f0*/  CS2R R6, SRZ ;  /* 0x0000000000067805 */ /* 0x000fe2000001ff00 */
[----:B------:R-:W-:Y:S02]  /*21300*/  ULDC UR22, c[0x0][0x238] ;  /* 0x00008e0000167ab9 */ /* 0x000fe40000000800 */
[----:B------:R1:W-:Y:S04]  /*21310*/  STL [R1+0x49e4], R2 ;  /* 0x0049e40201007387 */ /* 0x0003e80000100800 */
        /* <DEDUP_REMOVED lines=2040> */
[----:B------:R-:W-:Y:S01]  /*292a0*/  STL [R1+0x48c], RZ ;  /* 0x00048cff01007387 */ /* 0x000fe20000100800 */
[----:B0-----:R-:W-:Y:S01]  /*292b0*/  CS2R R4, SRZ ;  /* 0x0000000000047805 */ /* 0x001fe2000001ff00 */
[----:B------:R-:W-:-:S02]  /*292c0*/  USHF.L.U32 UR23, UR23, 0x6, URZ ;  /* 0x0000000617177899 */ /* 0x000fc4000800063f */
[----:B------:R-:W-:Y:S02]  /*292d0*/  UIMAD UR24, UR24, 0x25, URZ ;  /* 0x00000025181878a4 */ /* 0x000fe4000f8e023f */
[----:B------:R-:W-:Y:S02]  /*292e0*/  UIMAD UR25, UR25, 0x24, URZ ;  /* 0x00000024191978a4 */ /* 0x000fe4000f8e023f */
[----:B------:R-:W-:Y:S02]  /*292f0*/  UIMAD UR26, UR26, 0x23, URZ ;  /* 0x000000231a1a78a4 */ /* 0x000fe4000f8e023f */
[----:B------:R-:W-:Y:S02]  /*29300*/  UIMAD UR27, UR27, 0x22, URZ ;  /* 0x000000221b1b78a4 */ /* 0x000fe4000f8e023f */
[----:B------:R-:W-:Y:S02]  /*29310*/  UIMAD UR28, UR28, 0x21, URZ ;  /* 0x000000211c1c78a4 */ /* 0x000fe4000f8e023f */
[----:B------:R-:W-:-:S02]  /*29320*/  USHF.L.U32 UR29, UR29, 0x5, URZ ;  /* 0x000000051d1d7899 */ /* 0x000fc4000800063f */
[----:B------:R-:W-:Y:S02]  /*29330*/  UIMAD UR30, UR30, 0x1f, URZ ;  /* 0x0000001f1e1e78a4 */ /* 0x000fe4000f8e023f */
[----:B------:R-:W-:Y:S02]  /*29340*/  UIMAD UR31, UR31, 0x1e, URZ ;  /* 0x0000001e1f1f78a4 */ /* 0x000fe4000f8e023f */
[----:B------:R-:W-:Y:S02]  /*29350*/  UIMAD UR32, UR32, 0x1d, URZ ;  /* 0x0000001d202078a4 */ /* 0x000fe4000f8e023f */
[----:B------:R-:W-:Y:S02]  /*29360*/  UIMAD UR33, UR33, 0x1c, URZ ;  /* 0x0000001c212178a4 */ /* 0x000fe4000f8e023f */
[----:B------:R-:W-:Y:S02]  /*29370*/  UIMAD UR36, UR36, 0x1b, URZ ;  /* 0x0000001b242478a4 */ /* 0x000fe4000f8e023f */
[----:B------:R-:W-:-:S02]  /*29380*/  UIMAD UR37, UR37, 0x1a, URZ ;  /* 0x0000001a252578a4 */ /* 0x000fc4000f8e023f */
        /* <DEDUP_REMOVED lines=8> */
[----:B------:R-:W-:Y:S02]  /*29410*/  USHF.L.U32 UR46, UR46, 0x4, URZ ;  /* 0x000000042e2e7899 */ /* 0x000fe4000800063f */
[----:B------:R-:W-:Y:S02]  /*29420*/  UIMAD UR47, UR47, 0xf, URZ ;  /* 0x0000000f2f2f78a4 */ /* 0x000fe4000f8e023f */
[----:B------:R-:W-:Y:S02]  /*29430*/  UIMAD UR48, UR48, 0xe, URZ ;  /* 0x0000000e303078a4 */ /* 0x000fe4000f8e023f */
[----:B------:R-:W-:-:S02]  /*29440*/  UIMAD UR49, UR49, 0xd, URZ ;  /* 0x0000000d313178a4 */ /* 0x000fc4000f8e023f */
[----:B------:R-:W-:Y:S02]  /*29450*/  UIMAD UR50, UR50, 0xc, URZ ;  /* 0x0000000c323278a4 */ /* 0x000fe4000f8e023f */
[----:B------:R-:W-:Y:S02]  /*29460*/  UIMAD UR51, UR51, 0xb, URZ ;  /* 0x0000000b333378a4 */ /* 0x000fe4000f8e023f */
[----:B------:R-:W-:Y:S02]  /*29470*/  UIMAD UR52, UR52, 0xa, URZ ;  /* 0x0000000a343478a4 */ /* 0x000fe4000f8e023f */
[----:B------:R-:W-:Y:S02]  /*29480*/  UIMAD UR53, UR53, 0x9, URZ ;  /* 0x00000009353578a4 */ /* 0x000fe4000f8e023f */
[----:B------:R-:W-:Y:S02]  /*29490*/  USHF.L.U32 UR54, UR54, 0x3, URZ ;  /* 0x0000000336367899 */ /* 0x000fe4000800063f */
[----:B------:R-:W-:-:S02]  /*294a0*/  UIMAD UR55, UR55, 0x7, URZ ;  /* 0x00000007373778a4 */ /* 0x000fc4000f8e023f */
[----:B------:R-:W-:Y:S02]  /*294b0*/  UIMAD UR56, UR56, 0x6, URZ ;  /* 0x00000006383878a4 */ /* 0x000fe4000f8e023f */
[----:B------:R-:W-:Y:S02]  /*294c0*/  UIMAD UR57, UR57, 0x5, URZ ;  /* 0x00000005393978a4 */ /* 0x000fe4000f8e023f */
[----:B------:R-:W-:Y:S02]  /*294d0*/  USHF.L.U32 UR58, UR58, 0x2, URZ ;  /* 0x000000023a3a7899 */ /* 0x000fe4000800063f */
[----:B------:R-:W-:Y:S02]  /*294e0*/  UIMAD UR59, UR59, 0x3, URZ ;  /* 0x000000033b3b78a4 */ /* 0x000fe4000f8e023f */
[----:B------:R-:W-:Y:S02]  /*294f0*/  USHF.L.U32 UR60, UR60, 0x1, URZ ;  /* 0x000000013c3c7899 */ /* 0x000fe4000800063f */
[----:B------:R-:W-:Y:S01]  /*29500*/  USHF.R.S32.HI UR34, URZ, 0x1f, UR34 ;  /* 0x0000001f3f227899 */ /* 0x000fe20008011422 */
[----:B------:R-:W-:Y:S01]  /*29510*/  IADD3.X R8, R29, UR35, RZ, P1, !PT ;  /* 0x000000231d087c10 */ /* 0x000fe20008ffe4ff */
[----:B------:R-:W-:Y:S01]  /*29520*/  UIMAD UR22, UR22, 0x11, URZ ;  /* 0x00000011161678a4 */ /* 0x000fe2000f8e023f */
[----:B------:R-:W-:-:S02]  /*29530*/  IADD3.X R9, R27, UR35, RZ, P0, !PT ;  /* 0x000000231b097c10 */ /* 0x000fc400087fe4ff */
[----:B-1----:R-:W-:Y:S01]  /*29540*/  IADD3.X R2, R25, UR35, RZ, P6, !PT ;  /* 0x0000002319027c10 */ /* 0x002fe2000b7fe4ff */
[----:B------:R0:W-:Y:S01]  /*29550*/  STL [R1+0x49b0], R8 ;  /* 0x0049b00801007387 */ /* 0x0001e20000100800 */
[----:B------:R-:W-:-:S03]  /*29560*/  SHF.R.S32.HI R3, RZ, 0x6, R3 ;  /* 0x00000006ff037819 */ /* 0x000fc60000011403 */
        /* <DEDUP_REMOVED lines=8> */
[----:B0-----:R-:W-:Y:S01]  /*295f0*/  IADD3.X R8, R20, UR35, RZ, P5, !PT ;  /* 0x0000002314087c10 */ /* 0x001fe2000affe4ff */
[----:B------:R-:W-:Y:S02]  /*29600*/  USHF.R.S32.HI UR35, URZ, 0x1f, UR24 ;  /* 0x0000001f3f237899 */ /* 0x000fe40008011418 */
[----:B-1----:R-:W-:Y:S02]  /*29610*/  IADD3 R9, P1, R47, UR24, RZ ;  /* 0x000000182f097c10 */ /* 0x002fe4000ff3e0ff */
[----:B------:R0:W-:Y:S01]  /*29620*/  STL [R1+0x49e0], R8 ;  /* 0x0049e00801007387 */ /* 0x0001e20000100800 */
[----:B--2---:R-:W-:-:S05]  /*29630*/  IADD3 R2, P2, R48, UR24, RZ ;  /* 0x0000001830027c10 */ /* 0x004fca000ff5e0ff */
        /* <DEDUP_REMOVED lines=46> */
[----:B0-----:R-:W-:Y:S01]  /*29920*/  IADD3 R2, P1, R30, UR24, RZ ;  /* 0x000000181e027c10 */ /* 0x001fe2000ff3e0ff */
[----:B------:R-:W-:Y:S01]  /*29930*/  USHF.R.S32.HI UR24, URZ, 0x1f, UR25 ;  /* 0x0000001f3f187899 */ /* 0x000fe20008011419 */
[----:B-1----:R-:W-:-:S03]  /*29940*/  IADD3.X R9, R27, UR35, RZ, P4, !PT ;  /* 0x000000231b097c10 */ /* 0x002fc6000a7fe4ff */
[----:B------:R0:W-:Y:S01]  /*29950*/  STL [R1+0x4a64], R2 ;  /* 0x004a640201007387 */ /* 0x0001e20000100800 */
[----:B--2---:R-:W-:-:S05]  /*29960*/  IADD3.X R8, R29, UR35, RZ, P0, !PT ;  /* 0x000000231d087c10 */ /* 0x004fca00087fe4ff */
[----:B------:R1:W-:Y:S01]  /*29970*/  STL [R1+0x4a30], R8 ;  /* 0x004a300801007387 */ /* 0x0003e20000100800 */
[----:B0-----:R-:W-:-:S03]  /*29980*/  IADD3.X R2, R25, UR35, RZ, P6, !PT ;  /* 0x0000002319027c10 */ /* 0x001fc6000b7fe4ff */
[----:B------:R0:W-:Y:S04]  /*29990*/  STL [R1+0x4a38], R9 ;  /* 0x004a380901007387 */ /* 0x0001e80000100800 */
[----:B------:R2:W-:Y:S01]  /*299a0*/  STL [R1+0x4a40], R2 ;  /* 0x004a400201007387 */ /* 0x0005e20000100800 */
[----:B-1----:R-:W-:Y:S02]  /*299b0*/  IADD3.X R8, R23, UR35, RZ, P5, !PT ;  /* 0x0000002317087c10 */ /* 0x002fe4000affe4ff */
[----:B0-----:R-:W-:-:S03]  /*299c0*/  IADD3.X R9, R22, UR35, RZ, P3, !PT ;  /* 0x0000002316097c10 */ /* 0x001fc60009ffe4ff */
[----:B------:R0:W-:Y:S01]  /*299d0*/  STL [R1+0x4a48], R8 ;  /* 0x004a480801007387 */ /* 0x0001e20000100800 */
[----:B--2---:R-:W-:-:S03]  /*299e0*/  IADD3.X R2, R21, UR35, RZ, P2, !PT ;  /* 0x0000002315027c10 */ /* 0x004fc600097fe4ff */
[----:B------:R1:W-:Y:S04]  /*299f0*/  STL [R1+0x4a50], R9 ;  /* 0x004a500901007387 */ /* 0x0003e80000100800 */
[----:B------:R2:W-:Y:S01]  /*29a00*/  STL [R1+0x4a58], R2 ;  /* 0x004a580201007387 */ /* 0x0005e20000100800 */
[----:B0-----:R-:W-:Y:S01]  /*29a10*/  IADD3.X R8, R20, UR35, RZ, P1, !PT ;  /* 0x0000002314087c10 */ /* 0x001fe20008ffe4ff */
[----:B------:R-:W-:Y:S01]  /*29a20*/  USHF.R.S32.HI UR35, URZ, 0x1f, UR26 ;  /* 0x0000001f3f237899 */ /* 0x000fe2000801141a */
[----:B-1----:R-:W-:-:S03]  /*29a30*/  IADD3 R9, P1, R47, UR25, RZ ;  /* 0x000000192f097c10 */ /* 0x002fc6000ff3e0ff */
        /* <DEDUP_REMOVED lines=1090> */
[----:B------:R1:W-:Y:S01]  /*2de60*/  STL [R1+0x52c4], R9 ;  /* 0x0052c40901007387 */ /* 0x0003e20000100800 */
[----:B------:R-:W-:-:S03]  /*2de70*/  IADD3.X R3, R25, UR32, RZ, P6, !PT ;  /* 0x0000002019037c10 */ /* 0x000fc6000b7fe4ff */
        /* <DEDUP_REMOVED lines=11> */
[----:B------:R-:W-:Y:S04]  /*2df30*/  STL [R1+0x52dc], R9 ;  /* 0x0052dc0901007387 */ /* 0x000fe80000100800 */
[----:B------:R1:W-:Y:S01]  /*2df40*/  STL [R1+0x52a8], R8 ;  /* 0x0052a80801007387 */ /* 0x0003e20000100800 */
[----:B0-----:R-:W-:Y:S01]  /*2df50*/  IADD3 R2, P1, R30, UR43, RZ ;  /* 0x0000002b1e027c10 */ /* 0x001fe2000ff3e0ff */
[----:B------:R-:W-:-:S04]  /*2df60*/  USHF.R.S32.HI UR43, URZ, 0x1f, UR22 ;  /* 0x0000001f3f2b7899 */ /* 0x000fc80008011416 */
[----:B------:R0:W-:Y:S01]  /*2df70*/  STL [R1+0x52e4], R2 ;  /* 0x0052e40201007387 */ /* 0x0001e20000100800 */
[----:B-1----:R-:W-:Y:S02]  /*2df80*/  IADD3.X R8, R27, UR32, RZ, P4, !PT ;  /* 0x000000201b087c10 */ /* 0x002fe4000a7fe4ff */
[----:B0-----:R-:W-:-:S05]  /*2df90*/  IADD3.X R2, R29, UR32, RZ, P0, !PT ;  /* 0x000000201d027c10 */ /* 0x001fca00087fe4ff */
        /* <DEDUP_REMOVED lines=10> */
[----:B------:R-:W-:Y:S01]  /*2e040*/  USHF.R.S32.HI UR32, URZ, 0x1f, UR23 ;  /* 0x0000001f3f207899 */ /* 0x000fe20008011417 */
[----:B-1----:R-:W-:-:S03]  /*2e050*/  LOP3.LUT R8, R0, 0x60, RZ, 0x3c, !PT ;  /* 0x0000006000087812 */ /* 0x002fc600078e3cff */
[----:B------:R0:W-:Y:S01]  /*2e060*/  STL [R1+0x52e0], R2 ;  /* 0x0052e00201007387 */ /* 0x0001e20000100800 */
[----:B------:R-:W-:Y:S02]  /*2e070*/  IADD3 R8, P5, R46, UR44, RZ ;  /* 0x0000002c2e087c10 */ /* 0x000fe4000ffbe0ff */
[----:B--2---:R-:W-:Y:S02]  /*2e080*/  LOP3.LUT R3, R0, 0x20, RZ, 0x3c, !PT ;  /* 0x0000002000037812 */ /* 0x004fe400078e3cff */
[----:B------:R-:W-:Y:S02]  /*2e090*/  IADD3 R3, P4, R48, UR44, RZ ;  /* 0x0000002c30037c10 */ /* 0x000fe4000ff9e0ff */
[----:B0-----:R-:W-:-:S03]  /*2e0a0*/  LOP3.LUT R2, R0, 0x40, RZ, 0x3c, !PT ;  /* 0x0000004000027812 */ /* 0x001fc600078e3cff */
[----:B------:R0:W-:Y:S01]  /*2e0b0*/  STL [R1+0x52ec], R3 ;  /* 0x0052ec0301007387 */ /* 0x0001e20000100800 */
[----:B------:R-:W-:-:S05]  /*2e0c0*/  IADD3 R2, P6, R47, UR44, RZ ;  /* 0x0000002c2f027c10 */ /* 0x000fca000ffde0ff */
        /* <DEDUP_REMOVED lines=1205> */
[----:B-1----:R-:W-:-:S03]  /*32c20*/  IADD3.X R8, R19, UR43, RZ, P4, !PT ;  /* 0x0000002b13087c10 */ /* 0x002fc6000a7fe4ff */
[----:B------:R0:W-:Y:S01]  /*32c30*/  STL [R1+0x5448], R2 ;  /* 0x0054480201007387 */ /* 0x0001e20000100800 */
[----:B--2---:R-:W-:-:S03]  /*32c40*/  IADD3.X R3, R18, UR43, RZ, P6, !PT ;  /* 0x0000002b12037c10 */ /* 0x004fc6000b7fe4ff */
[----:B------:R1:W-:Y:S01]  /*32c50*/  STL [R1+0x5c50], R8 ;  /* 0x005c500801007387 */ /* 0x0003e20000100800 */
[----:B0-----:R-:W-:-:S05]  /*32c60*/  IADD3.X R2, R17, UR43, RZ, P5, !PT ;  /* 0x0000002b11027c10 */ /* 0x001fca000affe4ff */
[----:B------:R1:W-:Y:S04]  /*32c70*/  STL [R1+0x5c60], R2 ;  /* 0x005c600201007387 */ /* 0x0003e80000100800 */
[----:B------:R1:W-:Y:S02]  /*32c80*/  STL [R1+0x5c58], R3 ;  /* 0x005c580301007387 */ /* 0x0003e40000100800 */
.L_x_1:
[----:B------:R-:W2:Y:S01]  /*32c90*/  LDL R9, [R1+0x2f50] ;  /* 0x002f500001097983 */ /* 0x000ea20000100800 */
[----:B-1----:R-:W0:Y:S03]  /*32ca0*/  LDC R2, c[0x0][0x230] ;  /* 0x00008c00ff027b82 */ /* 0x002e260000000800 */
[----:B--2---:R1:W-:Y:S04]  /*32cb0*/  STL [R1+0x7534], R9 ;  /* 0x0075340901007387 */ /* 0x0043e80000100800 */
[----:B------:R-:W2:Y:S04]  /*32cc0*/  LDL R8, [R1+0x2f54] ;  /* 0x002f540001087983 */ /* 0x000ea80000100800 */
[----:B-1----:R-:W0:Y:S04]  /*32cd0*/  LDL R9, [R1+0x3ce0] ;  /* 0x003ce00001097983 */ /* 0x002e280000100800 */
        /* <DEDUP_REMOVED lines=957> */
[----:B-----5:R-:W-:Y:S04]  /*368b0*/  STL [R1+0x6590], R15 ;  /* 0x0065900f01007387 */ /* 0x020fe80000100800 */
[----:B------:R-:W-:Y:S04]  /*368c0*/  STL [R1+0x658c], R14 ;  /* 0x00658c0e01007387 */ /* 0x000fe80000100800 */
[----:B------:R-:W-:Y:S04]  /*368d0*/  STL [R1+0x6588], R13 ;  /* 0x0065880d01007387 */ /* 0x000fe80000100800 */
[----:B------:R-:W-:Y:S04]  /*368e0*/  STL [R1+0x6584], R12 ;  /* 0x0065840c01007387 */ /* 0x000fe80000100800 */
[----:B------:R-:W-:Y:S04]  /*368f0*/  STL [R1+0x6580], R7 ;  /* 0x0065800701007387 */ /* 0x000fe80000100800 */
[----:B------:R-:W-:Y:S04]  /*36900*/  STL [R1+0x657c], R6 ;  /* 0x00657c0601007387 */ /* 0x000fe80000100800 */
[----:B------:R-:W-:Y:S01]  /*36910*/  STL [R1+0x6594], R6 ;  /* 0x0065940601007387 */ /* 0x000fe20000100800 */
[----:B0-----:R-:W-:-:S03]  /*36920*/  IMAD R2, R9, -0x40, R2 ;  /* 0xffffffc009027824 */ /* 0x001fc600078e0202 */
[----:B------:R-:W-:Y:S04]  /*36930*/  STL [R1+0x6578], R5 ;  /* 0x0065780501007387 */ /* 0x000fe80000100800 */
[----:B------:R-:W-:Y:S04]  /*36940*/  STL [R1+0x6574], R4 ;  /* 0x0065740401007387 */ /* 0x000fe80000100800 */
[----:B------:R-:W-:Y:S04]  /*36950*/  STL [R1+0x6598], R4 ;  /* 0x0065980401007387 */ /* 0x000fe80000100800 */
[----:B------:R-:W-:Y:S04]  /*36960*/  STL [R1+0x6570], R0 ;  /* 0x0065700001007387 */ /* 0x000fe80000100800 */
[----:B------:R-:W2:Y:S01]  /*36970*/  LDL.LU R9, [R1+0x7534] ;  /* 0x0075340001097983 */ /* 0x000ea20000300800 */
[----:B------:R-:W-:-:S02]  /*36980*/  ISETP.GT.AND P0, PT, R2, RZ, PT ;  /* 0x000000ff0200720c */ /* 0x000fc40003f04270 */
[----:B-1----:R-:W-:-:S11]  /*36990*/  PRMT R59, RZ, 0x7610, R59 ;  /* 0x00007610ff3b7816 */ /* 0x002fd6000000003b */
[----:B--2---:R-:W2:Y:S04]  /*369a0*/  @P0 LDG.E.U8 R59, desc[UR4][R8.64] ;  /* 0x00000004083b0981 */ /* 0x004ea8000c1e1100 */
[----:B--2---:R0:W-:Y:S04]  /*369b0*/  STL [R1+0x2f48], R59 ;  /* 0x002f483b01007387 */ /* 0x0041e80000100800 */
[----:B0-----:R-:W2:Y:S04]  /*369c0*/  LDL.LU R59, [R1+0x7530] ;  /* 0x00753000013b7983 */ /* 0x001ea80000300800 */
[----:B------:R-:W3:Y:S04]  /*369d0*/  LDL R8, [R1+0x2f58] ;  /* 0x002f580001087983 */ /* 0x000ee80000100800 */
[----:B------:R-:W3:Y:S01]  /*369e0*/  LDL R9, [R1+0x2f5c] ;  /* 0x002f5c0001097983 */ /* 0x000ee20000100800 */
[----:B------:R-:W-:-:S02]  /*369f0*/  PRMT R60, RZ, 0x7610, R60 ;  /* 0x00007610ff3c7816 */ /* 0x000fc4000000003c */
[----:B---3--:R-:W-:-:S04]  /*36a00*/  @P0 LOP3.LUT R9, R9, R8, RZ, 0x3c, !PT ;  /* 0x0000000809090212 */ /* 0x008fc800078e3cff */
[----:B------:R-:W-:-:S04]  /*36a10*/  @P0 LOP3.LUT R8, R9, R8, RZ, 0x3c, !PT ;  /* 0x0000000809080212 */ /* 0x000fc800078e3cff */
[----:B------:R-:W-:-:S05]  /*36a20*/  @P0 LOP3.LUT R9, R9, R8, RZ, 0x3c, !PT ;  /* 0x0000000809090212 */ /* 0x000fca00078e3cff */
[----:B------:R-:W3:Y:S04]  /*36a30*/  @P0 LDG.E.U8 R60, desc[UR4][R8.64] ;  /* 0x00000004083c0981 */ /* 0x000ee8000c1e1100 */
[----:B---3--:R0:W-:Y:S04]  /*36a40*/  STL [R1+0x2f44], R60 ;  /* 0x002f443c01007387 */ /* 0x0081e80000100800 */
[----:B0-----:R-:W3:Y:S04]  /*36a50*/  LDL.LU R60, [R1+0x752c] ;  /* 0x00752c00013c7983 */ /* 0x001ee80000300800 */
[----:B------:R-:W4:Y:S04]  /*36a60*/  LDL R8, [R1+0x2f60] ;  /* 0x002f600001087983 */ /* 0x000f280000100800 */
[----:B------:R-:W4:Y:S01]  /*36a70*/  LDL R9, [R1+0x2f64] ;  /* 0x002f640001097983 */ /* 0x000f220000100800 */
[----:B------:R-:W-:-:S02]  /*36a80*/  PRMT R61, RZ, 0x7610, R61 ;  /* 0x00007610ff3d7816 */ /* 0x000fc4000000003d */
[----:B----4-:R-:W-:-:S04]  /*36a90*/  @P0 LOP3.LUT R9, R9, R8, RZ, 0x3c, !PT ;  /* 0x0000000809090212 */ /* 0x010fc800078e3cff */
[----:B------:R-:W-:-:S04]  /*36aa0*/  @P0 LOP3.LUT R8, R9, R8, RZ, 0x3c, !PT ;  /* 0x0000000809080212 */ /* 0x000fc800078e3cff */
[----:B------:R-:W-:-:S05]  /*36ab0*/  @P0 LOP3.LUT R9, R9, R8, RZ, 0x3c, !PT ;  /* 0x0000000809090212 */ /* 0x000fca00078e3cff */
[----:B------:R-:W4:Y:S04]  /*36ac0*/  @P0 LDG.E.U8 R61, desc[UR4][R8.64] ;  /* 0x00000004083d0981 */ /* 0x000f28000c1e1100 */
[----:B----4-:R0:W-:Y:S04]  /*36ad0*/  STL [R1+0x2f40], R61 ;  /* 0x002f403d01007387 */ /* 0x0101e80000100800 */
[----:B0-----:R-:W4:Y:S04]  /*36ae0*/  LDL.LU R61, [R1+0x7528] ;  /* 0x00752800013d7983 */ /* 0x001f280000300800 */
[----:B------:R-:W2:Y:S04]  /*36af0*/  LDL R8, [R1+0x2f68] ;  /* 0x002f680001087983 */ /* 0x000ea80000100800 */
[----:B------:R-:W2:Y:S01]  /*36b00*/  LDL R9, [R1+0x2f6c] ;  /* 0x002f6c0001097983 */ /* 0x000ea20000100800 */
[----:B---3--:R-:W-:-:S02]  /*36b10*/  PRMT R60, RZ, 0x7610, R60 ;  /* 0x00007610ff3c7816 */ /* 0x008fc4000000003c */
[----:B--2---:R-:W-:-:S04]  /*36b20*/  @P0 LOP3.LUT R9, R9, R8, RZ, 0x3c, !PT ;  /* 0x0000000809090212 */ /* 0x004fc800078e3cff */
[----:B------:R-:W-:-:S04]  /*36b30*/  @P0 LOP3.LUT R8, R9, R8, RZ, 0x3c, !PT ;  /* 0x0000000809080212 */ /* 0x000fc800078e3cff */
[----:B------:R-:W-:-:S05]  /*36b40*/  @P0 LOP3.LUT R9, R9, R8, RZ, 0x3c, !PT ;  /* 0x0000000809090212 */ /* 0x000fca00078e3cff */
[----:B------:R-:W2:Y:S04]  /*36b50*/  @P0 LDG.E.U8 R60, desc[UR4][R8.64] ;  /* 0x00000004083c0981 */ /* 0x000ea8000c1e1100 */
[----:B--2---:R0:W-:Y:S04]  /*36b60*/  STL [R1+0x2f3c], R60 ;  /* 0x002f3c3c01007387 */ /* 0x0041e80000100800 */
[----:B0-----:R-:W2:Y:S04]  /*36b70*/  LDL.LU R60, [R1+0x7524] ;  /* 0x00752400013c7983 */ /* 0x001ea80000300800 */
[----:B------:R-:W3:Y:S04]  /*36b80*/  LDL R8, [R1+0x2f70] ;  /* 0x002f700001087983 */ /* 0x000ee80000100800 */
[----:B------:R-:W3:Y:S01]  /*36b90*/  LDL R9, [R1+0x2f74] ;  /* 0x002f740001097983 */ /* 0x000ee20000100800 */
[----:B----4-:R-:W-:-:S02]  /*36ba0*/  PRMT R61, RZ, 0x7610, R61 ;  /* 0x00007610ff3d7816 */ /* 0x010fc4000000003d */
        /* <DEDUP_REMOVED lines=8> */
[----:B--2---:R-:W-:-:S02]  /*36c30*/  PRMT R60, RZ, 0x7610, R60 ;  /* 0x00007610ff3c7816 */ /* 0x004fc4000000003c */
[----:B----4-:R-:W-:-:S04]  /*36c40*/  @P0 LOP3.LUT R9, R9, R8, RZ, 0x3c, !PT ;  /* 0x0000000809090212 */ /* 0x010fc800078e3cff */
[----:B------:R-:W-:-:S04]  /*36c50*/  @P0 LOP3.LUT R8, R9, R8, RZ, 0x3c, !PT ;  /* 0x0000000809080212 */ /* 0x000fc800078e3cff */
[----:B------:R-:W-:-:S05]  /*36c60*/  @P0 LOP3.LUT R9, R9, R8, RZ, 0x3c, !PT ;  /* 0x0000000809090212 */ /* 0x000fca00078e3cff */
[----:B------:R-:W2:Y:S04]  /*36c70*/  @P0 LDG.E.U8 R60, desc[UR4][R8.64] ;  /* 0x00000004083c0981 */ /* 0x000ea8000c1e1100 */
[----:B--2---:R0:W-:Y:S04]  /*36c80*/  STL [R1+0x2f34], R60 ;  /* 0x002f343c01007387 */ /* 0x0041e80000100800 */
[----:B0-----:R-:W2:Y:S04]  /*36c90*/  LDL.LU R60, [R1+0x751c] ;  /* 0x00751c00013c7983 */ /* 0x001ea80000300800 */
[----:B------:R-:W4:Y:S04]  /*36ca0*/  LDL R8, [R1+0x2f80] ;  /* 0x002f800001087983 */ /* 0x000f280000100800 */
[----:B------:R-:W4:Y:S01]  /*36cb0*/  LDL R9, [R1+0x2f84] ;  /* 0x002f840001097983 */ /* 0x000f220000100800 */
[----:B---3--:R-:W-:-:S02]  /*36cc0*/  PRMT R61, RZ, 0x7610, R61 ;  /* 0x00007610ff3d7816 */ /* 0x008fc4000000003d */
[----:B----4-:R-:W-:-:S04]  /*36cd0*/  @P0 LOP3.LUT R9, R9, R8, RZ, 0x3c, !PT ;  /* 0x0000000809090212 */ /* 0x010fc800078e3cff */
        /* <DEDUP_REMOVED lines=83> */
[----:B------:R-:W2:Y:S01]  /*37210*/  @P0 LDG.E.U8 R60, desc[UR4][R8.64] ;  /* 0x00000004083c0981 */ /* 0x000ea2000c1e1100 */
[----:B------:R-:W-:-:S03]  /*37220*/  ISETP.GT.AND P1, PT, R2, 0x1, PT ;  /* 0x000000010200780c */ /* 0x000fc60003f24270 */
        /* <DEDUP_REMOVED lines=8112> */
[----:B------:R-:W3:Y:S04]  /*56d30*/  LDL R8, [R1+0x4068] ;  /* 0x0040680001087983 */ /* 0x000ee80000100800 */
[----:B------:R-:W3:Y:S01]  /*56d40*/  LDL R9, [R1+0x406c] ;  /* 0x00406c0001097983 */ /* 0x000ee20000100800 */
[----:B------:R-:W-:-:S02]  /*56d50*/  PRMT R58, RZ, 0x7610, R58 ;  /* 0x00007610ff3a7816 */ /* 0x000fc4000000003a */
[----:B---3--:R-:W-:-:S04]  /*56d60*/  @P0 LOP3.LUT R9, R9, R8, RZ, 0x3c, !PT ;  /* 0x0000000809090212 */ /* 0x008fc800078e3cff */
[----:B------:R-:W-:-:S04]  /*56d70*/  @P0 LOP3.LUT R8, R9, R8, RZ, 0x3c, !PT ;  /* 0x0000000809080212 */ /* 0x000fc800078e3cff */
[----:B------:R-:W-:-:S05]  /*56d80*/  @P0 LOP3.LUT R9, R9, R8, RZ, 0x3c, !PT ;  /* 0x0000000809090212 */ /* 0x000fca00078e3cff */
[----:B------:R-:W3:Y:S01]  /*56d90*/  @P0 LDG.E.U8 R58, desc[UR4][R8.64] ;  /* 0x00000004083a0981 */ /* 0x000ee2000c1e1100 */
[----:B------:R-:W-:-:S03]  /*56da0*/  ISETP.GT.AND P1, PT, R2, 0x39, PT ;  /* 0x000000390200780c */ /* 0x000fc60003f24270 */
[----:B---3--:R0:W-:Y:S04]  /*56db0*/  STL [R1+0x14c], R58 ;  /* 0x00014c3a01007387 */ /* 0x0081e80000100800 */
[----:B0-----:R-:W3:Y:S04]  /*56dc0*/  LDL.LU R58, [R1+0x66f4] ;  /* 0x0066f400013a7983 */ /* 0x001ee80000300800 */
[----:B------:R-:W2:Y:S04]  /*56dd0*/  LDL R8, [R1+0x4060] ;  /* 0x0040600001087983 */ /* 0x000ea80000100800 */
[----:B------:R-:W2:Y:S01]  /*56de0*/  LDL R9, [R1+0x4064] ;  /* 0x0040640001097983 */ /* 0x000ea20000100800 */
[----:B------:R-:W-:-:S02]  /*56df0*/  PRMT R57, RZ, 0x7610, R57 ;  /* 0x00007610ff397816 */ /* 0x000fc40000000039 */
[----:B--2---:R-:W-:-:S04]  /*56e00*/  @P1 LOP3.LUT R9, R9, R8, RZ, 0x3c, !PT ;  /* 0x0000000809091212 */ /* 0x004fc800078e3cff */
        /* <DEDUP_REMOVED lines=282> */
[----:B------:R-:W4:Y:S01]  /*57fb0*/  @P0 LDG.E.U8 R26, desc[UR4][R8.64] ;  /* 0x00000004081a0981 */ /* 0x000f22000c1e1100 */
[----:B------:R-:W-:-:S03]  /*57fc0*/  ISETP.GT.AND P1, PT, R2, 0x3b, PT ;  /* 0x0000003b0200780c */ /* 0x000fc60003f24270 */
        /* <DEDUP_REMOVED lines=35> */
[----:B------:R0:W3:Y:S04]  /*58200*/  @P1 LDG.E.U8 R7, desc[UR4][R8.64] ;  /* 0x0000000408071981 */ /* 0x0000e8000c1e1100 */
[----:B------:R-:W0:Y:S04]  /*58210*/  LDL R8, [R1+0x3f40] ;  /* 0x003f400001087983 */ /* 0x000e280000100800 */
[----:B------:R-:W0:Y:S01]  /*58220*/  LDL R9, [R1+0x3f44] ;  /* 0x003f440001097983 */ /* 0x000e220000100800 */
[----:B------:R-:W-:Y:S02]  /*58230*/  PRMT R22, RZ, 0x7610, R22 ;  /* 0x00007610ff167816 */ /* 0x000fe40000000016 */
[----:B0-----:R-:W-:-:S04]  /*58240*/  @P1 LOP3.LUT R9, R9, R8, RZ, 0x3c, !PT ;  /* 0x0000000809091212 */ /* 0x001fc800078e3cff */
[----:B------:R-:W-:-:S04]  /*58250*/  @P1 LOP3.LUT R8, R9, R8, RZ, 0x3c, !PT ;  /* 0x0000000809081212 */ /* 0x000fc800078e3cff */
[----:B------:R-:W-:-:S05]  /*58260*/  @P1 LOP3.LUT R9, R9, R8, RZ, 0x3c, !PT ;  /* 0x0000000809091212 */ /* 0x000fca00078e3cff */
[----:B------:R-:W2:Y:S04]  /*58270*/  @P1 LDG.E.U8 R22, desc[UR4][R8.64] ;  /* 0x0000000408161981 */ /* 0x000ea8000c1e1100 */
[----:B---3--:R0:W-:Y:S04]  /*58280*/  STL [R1+0x9c], R7 ;  /* 0x00009c0701007387 */ /* 0x0081e80000100800 */
[----:B0-----:R-:W3:Y:S04]  /*58290*/  LDL R7, [R1+0x3f1c] ;  /* 0x003f1c0001077983 */ /* 0x001ee80000100800 */
        /* <DEDUP_REMOVED lines=36> */
[----:B------:R-:W-:-:S03]  /*584e0*/  PRMT R4, RZ, 0x7610, R4 ;  /* 0x00007610ff047816 */ /* 0x000fc60000000004 */
[----:B----4-:R0:W-:Y:S04]  /*584f0*/  STL [R1+0x78], R18 ;  /* 0x0000781201007387 */ /* 0x0101e80000100800 */
[----:B0-----:R-:W4:Y:S04]  /*58500*/  LDL.LU R18, [R1+0x6654] ;  /* 0x0066540001127983 */ /* 0x001f280000300800 */
[----:B------:R-:W3:Y:S01]  /*58510*/  LDL R9, [R1+0x3f18] ;  /* 0x003f180001097983 */ /* 0x000ee20000100800 */
[----:B------:R-:W-:Y:S01]  /*58520*/  @P1 IMAD.MOV.U32 R8, RZ, RZ, R7 ;  /* 0x000000ffff081224 */ /* 0x000fe200078e0007 */
[----:B------:R-:W-:-:S02]  /*58530*/  PRMT R6, RZ, 0x7610, R6 ;  /* 0x00007610ff067816 */ /* 0x000fc40000000006 */
[----:B------:R-:W2:Y:S04]  /*58540*/  LDL R7, [R1+0x3ef4] ;  /* 0x003ef40001077983 */ /* 0x000ea80000100800 */
[----:B---3--:R0:W3:Y:S04]  /*58550*/  @P1 LDG.E.U8 R4, desc[UR4][R8.64] ;  /* 0x0000000408041981 */ /* 0x0080e8000c1e1100 */
[----:B------:R-:W0:Y:S04]  /*58560*/  LDL R8, [R1+0x3f10] ;  /* 0x003f100001087983 */ /* 0x000e280000100800 */
[----:B------:R-:W0:Y:S02]  /*58570*/  LDL R9, [R1+0x3f14] ;  /* 0x003f140001097983 */ /* 0x000e240000100800 */
[----:B0-----:R-:W-:-:S04]  /*58580*/  @P1 LOP3.LUT R9, R9, R8, RZ, 0x3c, !PT ;  /* 0x0000000809091212 */ /* 0x001fc800078e3cff */
[----:B------:R-:W-:-:S04]  /*58590*/  @P1 LOP3.LUT R8, R9, R8, RZ, 0x3c, !PT ;  /* 0x0000000809081212 */ /* 0x000fc800078e3cff */
[----:B------:R-:W-:Y:S01]  /*585a0*/  @P1 LOP3.LUT R9, R9, R8, RZ, 0x3c, !PT ;  /* 0x0000000809091212 */ /* 0x000fe200078e3cff */
[----:B---3--:R-:W-:Y:S04]  /*585b0*/  STL [R1+0x659c], R4 ;  /* 0x00659c0401007387 */ /* 0x008fe80000100800 */
[----:B------:R0:W3:Y:S04]  /*585c0*/  @P1 LDG.E.U8 R6, desc[UR4][R8.64] ;  /* 0x0000000408061981 */ /* 0x0000e8000c1e1100 */
[----:B------:R-:W0:Y:S04]  /*585d0*/  LDL R8, [R1+0x3f08] ;  /* 0x003f080001087983 */ /* 0x000e280000100800 */
[----:B------:R-:W0:Y:S01]  /*585e0*/  LDL R9, [R1+0x3f0c] ;  /* 0x003f0c0001097983 */ /* 0x000e220000100800 */
[----:B------:R-:W-:-:S02]  /*585f0*/  PRMT R15, RZ, 0x7610, R15 ;  /* 0x00007610ff0f7816 */ /* 0x000fc4000000000f */
        /* <DEDUP_REMOVED lines=21> */
[----:B------:R-:W4:Y:S01]  /*58750*/  LDL R9, [R1+0x3ef0] ;  /* 0x003ef00001097983 */ /* 0x000f220000100800 */
[----:B------:R-:W-:Y:S01]  /*58760*/  PRMT R12, RZ, 0x7610, R12 ;  /* 0x00007610ff0c7816 */ /* 0x000fe2000000000c */
[----:B--2---:R-:W-:-:S02]  /*58770*/  @P1 IMAD.MOV.U32 R8, RZ, RZ, R7 ;  /* 0x000000ffff081224 */ /* 0x004fc400078e0007 */
[----:B---3--:R-:W-:Y:S01]  /*58780*/  STL [R1+0x65ac], R13 ;  /* 0x0065ac0d01007387 */ /* 0x008fe20000100800 */
[----:B------:R-:W-:-:S03]  /*58790*/  PRMT R0, RZ, 0x7610, R0 ;  /* 0x00007610ff007816 */ /* 0x000fc60000000000 */
[----:B------:R-:W2:Y:S04]  /*587a0*/  LDL R7, [R1+0x3ecc] ;  /* 0x003ecc0001077983 */ /* 0x000ea80000100800 */
[----:B----4-:R0:W3:Y:S04]  /*587b0*/  @P1 LDG.E.U8 R12, desc[UR4][R8.64] ;  /* 0x00000004080c1981 */ /* 0x0100e8000c1e1100 */
        /* <DEDUP_REMOVED lines=9> */
[----:B------:R-:W-:-:S02]  /*58850*/  ISETP.GT.AND P0, PT, R2, 0x3c, PT ;  /* 0x0000003c0200780c */ /* 0x000fc40003f04270 */
[----:B------:R-:W-:-:S11]  /*58860*/  PRMT R17, RZ, 0x7610, R17 ;  /* 0x00007610ff117816 */ /* 0x000fd60000000011 */
[----:B0-----:R-:W-:-:S04]  /*58870*/  @P0 LOP3.LUT R9, R9, R8, RZ, 0x3c, !PT ;  /* 0x0000000809090212 */ /* 0x001fc800078e3cff */
[----:B------:R-:W-:-:S04]  /*58880*/  @P0 LOP3.LUT R8, R9, R8, RZ, 0x3c, !PT ;  /* 0x0000000809080212 */ /* 0x000fc800078e3cff */
[----:B------:R-:W-:-:S05]  /*58890*/  @P0 LOP3.LUT R9, R9, R8, RZ, 0x3c, !PT ;  /* 0x0000000809090212 */ /* 0x000fca00078e3cff */
[----:B------:R-:W4:Y:S04]  /*588a0*/  @P0 LDG.E.U8 R17, desc[UR4][R8.64] ;  /* 0x0000000408110981 */ /* 0x000f28000c1e1100 */
[----:B---3--:R-:W-:Y:S04]  /*588b0*/  STL [R1+0x65b4], R0 ;  /* 0x0065b40001007387 */ /* 0x008fe80000100800 */
[----:B----4-:R0:W-:Y:S04]  /*588c0*/  STL [R1+0x48], R17 ;  /* 0x0000481101007387 */ /* 0x0101e80000100800 */
        /* <DEDUP_REMOVED lines=12> */
[----:B------:R-:W-:-:S02]  /*58990*/  PRMT R11, RZ, 0x7610, R11 ;  /* 0x00007610ff0b7816 */ /* 0x000fc4000000000b */
[----:B--2---:R-:W-:-:S04]  /*589a0*/  @P0 LOP3.LUT R9, R9, R8, RZ, 0x3c, !PT ;  /* 0x0000000809090212 */ /* 0x004fc800078e3cff */
[----:B------:R-:W-:-:S04]  /*589b0*/  @P0 LOP3.LUT R8, R9, R8, RZ, 0x3c, !PT ;  /* 0x0000000809080212 */ /* 0x000fc800078e3cff */
[----:B------:R-:W-:-:S05]  /*589c0*/  @P0 LOP3.LUT R9, R9, R8, RZ, 0x3c, !PT ;  /* 0x0000000809090212 */ /* 0x000fca00078e3cff */
[----:B------:R-:W2:Y:S01]  /*589d0*/  @P0 LDG.E.U8 R11, desc[UR4][R8.64] ;  /* 0x00000004080b0981 */ /* 0x000ea2000c1e1100 */
[----:B------:R-:W-:-:S03]  /*589e0*/  PRMT R10, RZ, 0x7610, R10 ;  /* 0x00007610ff0a7816 */ /* 0x000fc6000000000a */
[----:B--2---:R0:W-:Y:S04]  /*589f0*/  STL [R1+0x40], R11 ;  /* 0x0000400b01007387 */ /* 0x0041e80000100800 */
[----:B0-----:R-:W2:Y:S04]  /*58a00*/  LDL.LU R11, [R1+0x6648] ;  /* 0x00664800010b7983 */ /* 0x001ea80000300800 */
[----:B------:R-:W3:Y:S01]  /*58a10*/  LDL R9, [R1+0x3ec8] ;  /* 0x003ec80001097983 */ /* 0x000ee20000100800 */
[----:B------:R-:W-:-:S03]  /*58a20*/  @P0 IMAD.MOV.U32 R8, RZ, RZ, R7 ;  /* 0x000000ffff080224 */ /* 0x000fc600078e0007 */
[----:B------:R-:W4:Y:S04]  /*58a30*/  LDL R7, [R1+0x3eac] ;  /* 0x003eac0001077983 */ /* 0x000f280000100800 */
[----:B---3--:R-:W3:Y:S04]  /*58a40*/  @P0 LDG.E.U8 R10, desc[UR4][R8.64] ;  /* 0x00000004080a0981 */ /* 0x008ee8000c1e1100 */
        /* <DEDUP_REMOVED lines=9> */
[----:B------:R-:W4:Y:S04]  /*58ae0*/  LDL R8, [R1+0x3eb8] ;  /* 0x003eb80001087983 */ /* 0x000f280000100800 */
[----:B------:R-:W4:Y:S01]  /*58af0*/  LDL R9, [R1+0x3ebc] ;  /* 0x003ebc0001097983 */ /* 0x000f220000100800 */
[----:B------:R-:W-:-:S03]  /*58b00*/  PRMT R14, RZ, 0x7610, R14 ;  /* 0x00007610ff0e7816 */ /* 0x000fc6000000000e */
[----:B--2---:R0:W-:Y:S04]  /*58b10*/  STL [R1+0x6620], R15 ;  /* 0x0066200f01007387 */ /* 0x0041e80000100800 */
[----:B0-----:R-:W2:Y:S01]  /*58b20*/  LDL R15, [R1+0x3eb4] ;  /* 0x003eb400010f7983 */ /* 0x001ea20000100800 */
[----:B----4-:R-:W-:-:S04]  /*58b30*/  @P0 LOP3.LUT R9, R9, R8, RZ, 0x3c, !PT ;  /* 0x0000000809090212 */ /* 0x010fc800078e3cff */
[----:B------:R-:W-:-:S04]  /*58b40*/  @P0 LOP3.LUT R8, R9, R8, RZ, 0x3c, !PT ;  /* 0x0000000809080212 */ /* 0x000fc800078e3cff */
[----:B------:R-:W-:-:S05]  /*58b50*/  @P0 LOP3.LUT R9, R9, R8, RZ, 0x3c, !PT ;  /* 0x0000000809090212 */ /* 0x000fca00078e3cff */
[----:B------:R2:W4:Y:S04]  /*58b60*/  @P0 LDG.E.U8 R14, desc[UR4][R8.64] ;  /* 0x00000004080e0981 */ /* 0x000528000c1e1100 */
[----:B------:R-:W3:Y:S01]  /*58b70*/  LDL R9, [R1+0x3eb0] ;  /* 0x003eb00001097983 */ /* 0x000ee20000100800 */
[----:B------:R-:W-:Y:S01]  /*58b80*/  PRMT R13, RZ, 0x7610, R13 ;  /* 0x00007610ff0d7816 */ /* 0x000fe2000000000d */
[----:B--2---:R-:W-:Y:S02]  /*58b90*/  @P0 IMAD.MOV.U32 R8, RZ, RZ, R15 ;  /* 0x000000ffff080224 */ /* 0x004fe400078e000f */
[----:B----4-:R0:W-:Y:S01]  /*58ba0*/  STL [R1+0x6624], R14 ;  /* 0x0066240e01007387 */ /* 0x0101e20000100800 */
[----:B------:R-:W-:-:S03]  /*58bb0*/  PRMT R12, RZ, 0x7610, R12 ;  /* 0x00007610ff0c7816 */ /* 0x000fc6000000000c */
[----:B------:R-:W2:Y:S04]  /*58bc0*/  LDL R15, [R1+0x3e90] ;  /* 0x003e9000010f7983 */ /* 0x000ea80000100800 */
[----:B---3--:R1:W3:Y:S04]  /*58bd0*/  @P0 LDG.E.U8 R13, desc[UR4][R8.64] ;  /* 0x00000004080d0981 */ /* 0x0082e8000c1e1100 */
[----:B0-----:R-:W4:Y:S04]  /*58be0*/  LDL R14, [R1+0x3e94] ;  /* 0x003e9400010e7983 */ /* 0x001f280000100800 */
[----:B------:R-:W2:Y:S01]  /*58bf0*/  LDL R9, [R1+0x3ea8] ;  /* 0x003ea80001097983 */ /* 0x000ea20000100800 */
[----:B-1----:R-:W-:-:S03]  /*58c00*/  @P0 IMAD.MOV.U32 R8, RZ, RZ, R7 ;  /* 0x000000ffff080224 */ /* 0x002fc600078e0007 */
[----:B---3--:R-:W-:Y:S01]  /*58c10*/  STL [R1+0x6628], R13 ;  /* 0x0066280d01007387 */ /* 0x008fe20000100800 */
[----:B------:R-:W-:-:S03]  /*58c20*/  PRMT R6, RZ, 0x7610, R6 ;  /* 0x00007610ff067816 */ /* 0x000fc60000000006 */
[----:B------:R-:W3:Y:S04]  /*58c30*/  LDL R7, [R1+0x3e8c] ;  /* 0x003e8c0001077983 */ /* 0x000ee80000100800 */
[----:B--2---:R0:W2:Y:S04]  /*58c40*/  @P0 LDG.E.U8 R12, desc[UR4][R8.64] ;  /* 0x00000004080c0981 */ /* 0x0040a8000c1e1100 */
[----:B------:R-:W0:Y:S04]  /*58c50*/  LDL R8, [R1+0x3ea0] ;  /* 0x003ea00001087983 */ /* 0x000e280000100800 */
[----:B------:R-:W0:Y:S02]  /*58c60*/  LDL R9, [R1+0x3ea4] ;  /* 0x003ea40001097983 */ /* 0x000e240000100800 */
[----:B0-----:R-:W-:-:S04]  /*58c70*/  @P0 LOP3.LUT R9, R9, R8, RZ, 0x3c, !PT ;  /* 0x0000000809090212 */ /* 0x001fc800078e3cff */
[----:B------:R-:W-:-:S04]  /*58c80*/  @P0 LOP3.LUT R8, R9, R8, RZ, 0x3c, !PT ;  /* 0x0000000809080212 */ /* 0x000fc800078e3cff */
[----:B------:R-:W-:-:S05]  /*58c90*/  @P0 LOP3.LUT R9, R9, R8, RZ, 0x3c, !PT ;  /* 0x0000000809090212 */ /* 0x000fca00078e3cff */
[----:B------:R-:W4:Y:S04]  /*58ca0*/  @P0 LDG.E.U8 R6, desc[UR4][R8.64] ;  /* 0x0000000408060981 */ /* 0x000f28000c1e1100 */
[----:B--2---:R0:W-:Y:S04]  /*58cb0*/  STL [R1+0x662c], R12 ;  /* 0x00662c0c01007387 */ /* 0x0041e80000100800 */
[----:B------:R-:W2:Y:S04]  /*58cc0*/  LDL R8, [R1+0x3e98] ;  /* 0x003e980001087983 */ /* 0x000ea80000100800 */
[----:B------:R-:W2:Y:S04]  /*58cd0*/  LDL R9, [R1+0x3e9c] ;  /* 0x003e9c0001097983 */ /* 0x000ea80000100800 */
[----:B0-----:R-:W3:Y:S04]  /*58ce0*/  LDL R12, [R1+0x3e84] ;  /* 0x003e8400010c7983 */ /* 0x001ee80000100800 */
[----:B----4-:R0:W-:Y:S04]  /*58cf0*/  STL [R1+0x6630], R6 ;  /* 0x0066300601007387 */ /* 0x0101e80000100800 */
[----:B0-----:R-:W4:Y:S01]  /*58d00*/  LDL R6, [R1+0x3e88] ;  /* 0x003e880001067983 */ /* 0x001f220000100800 */
[----:B--2---:R-:W-:-:S02]  /*58d10*/  @P0 LOP3.LUT R9, R9, R8, RZ, 0x3c, !PT ;  /* 0x0000000809090212 */ /* 0x004fc400078e3cff */
[----:B------:R-:W-:Y:S02]  /*58d20*/  PRMT R4, RZ, 0x7610, R4 ;  /* 0x00007610ff047816 */ /* 0x000fe40000000004 */
[----:B------:R-:W-:-:S04]  /*58d30*/  @P0 LOP3.LUT R8, R9, R8, RZ, 0x3c, !PT ;  /* 0x0000000809080212 */ /* 0x000fc800078e3cff */
[----:B------:R-:W-:Y:S02]  /*58d40*/  @P0 LOP3.LUT R9, R9, R8, RZ, 0x3c, !PT ;  /* 0x0000000809090212 */ /* 0x000fe400078e3cff */
[----:B------:R-:W-:-:S03]  /*58d50*/  PRMT R0, RZ, 0x7610, R0 ;  /* 0x00007610ff007816 */ /* 0x000fc60000000000 */
[----:B------:R0:W2:Y:S01]  /*58d60*/  @P0 LDG.E.U8 R4, desc[UR4][R8.64] ;  /* 0x0000000408040981 */ /* 0x0000a2000c1e1100 */
[----:B------:R-:W-:Y:S01]  /*58d70*/  PRMT R3, RZ, 0x7610, R3 ;  /* 0x00007610ff037816 */ /* 0x000fe20000000003 */
[----:B0-----:R-:W-:Y:S02]  /*58d80*/  @P0 IMAD.MOV.U32 R8, RZ, RZ, R14 ;  /* 0x000000ffff080224 */ /* 0x001fe400078e000e */
[----:B------:R-:W-:-:S05]  /*58d90*/  @P0 IMAD.MOV.U32 R9, RZ, RZ, R15 ;  /* 0x000000ffff090224 */ /* 0x000fca00078e000f */
[----:B------:R3:W2:Y:S02]  /*58da0*/  @P0 LDG.E.U8 R0, desc[UR4][R8.64] ;  /* 0x0000000408000981 */ /* 0x0006a4000c1e1100 */
[----:B---3--:R-:W-:Y:S02]  /*58db0*/  @P0 IMAD.MOV.U32 R8, RZ, RZ, R7 ;  /* 0x000000ffff080224 */ /* 0x008fe400078e0007 */
[----:B----4-:R-:W-:-:S05]  /*58dc0*/  @P0 IMAD.MOV.U32 R9, RZ, RZ, R6 ;  /* 0x000000ffff090224 */ /* 0x010fca00078e0006 */
[----:B------:R-:W3:Y:S04]  /*58dd0*/  @P0 LDG.E.U8 R3, desc[UR4][R8.64] ;  /* 0x0000000408030981 */ /* 0x000ee8000c1e1100 */
[----:B--2---:R0:W-:Y:S04]  /*58de0*/  STL [R1+0x6634], R4 ;  /* 0x0066340401007387 */ /* 0x0041e80000100800 */
[----:B------:R-:W2:Y:S04]  /*58df0*/  LDL R15, [R1+0x3e70] ;  /* 0x003e7000010f7983 */ /* 0x000ea80000100800 */
[----:B------:R-:W4:Y:S04]  /*58e00*/  LDL R14, [R1+0x3e74] ;  /* 0x003e7400010e7983 */ /* 0x000f280000100800 */
[----:B0-----:R-:W2:Y:S04]  /*58e10*/  LDL R4, [R1+0x3e7c] ;  /* 0x003e7c0001047983 */ /* 0x001ea80000100800 */
[----:B------:R-:W-:Y:S04]  /*58e20*/  STL [R1+0x6638], R0 ;  /* 0x0066380001007387 */ /* 0x000fe80000100800 */
[----:B------:R-:W4:Y:S04]  /*58e30*/  LDL R7, [R1+0x3e68] ;  /* 0x003e680001077983 */ /* 0x000f280000100800 */
[----:B------:R-:W4:Y:S04]  /*58e40*/  LDL R6, [R1+0x3e6c] ;  /* 0x003e6c0001067983 */ /* 0x000f280000100800 */
[----:B---3--:R0:W-:Y:S04]  /*58e50*/  STL [R1+0xc], R3 ;  /* 0x00000c0301007387 */ /* 0x0081e80000100800 */
[----:B0-----:R-:W3:Y:S04]  /*58e60*/  LDL.LU R3, [R1+0x6640] ;  /* 0x0066400001037983 */ /* 0x001ee80000300800 */
[----:B------:R-:W2:Y:S01]  /*58e70*/  LDL R9, [R1+0x3e80] ;  /* 0x003e800001097983 */ /* 0x000ea20000100800 */
[----:B------:R-:W-:Y:S01]  /*58e80*/  PRMT R5, RZ, 0x7610, R5 ;  /* 0x00007610ff057816 */ /* 0x000fe20000000005 */
[----:B------:R-:W-:Y:S01]  /*58e90*/  @P0 IMAD.MOV.U32 R8, RZ, RZ, R12 ;  /* 0x000000ffff080224 */ /* 0x000fe200078e000c */
[----:B------:R-:W-:Y:S01]  /*58ea0*/  PRMT R0, RZ, 0x7610, R0 ;  /* 0x00007610ff007816 */ /* 0x000fe20000000000 */
[----:B------:R-:W3:Y:S04]  /*58eb0*/  LDL R12, [R1+0x3e60] ;  /* 0x003e6000010c7983 */ /* 0x000ee80000100800 */
[----:B--2---:R0:W2:Y:S04]  /*58ec0*/  @P0 LDG.E.U8 R5, desc[UR4][R8.64] ;  /* 0x0000000408050981 */ /* 0x0040a8000c1e1100 */
[----:B------:R-:W4:Y:S01]  /*58ed0*/  LDL R9, [R1+0x3e78] ;  /* 0x003e780001097983 */ /* 0x000f220000100800 */
[----:B0-----:R-:W-:-:S05]  /*58ee0*/  @P0 IMAD.MOV.U32 R8, RZ, RZ, R4 ;  /* 0x000000ffff080224 */ /* 0x001fca00078e0004 */
[----:B----4-:R0:W4:Y:S04]  /*58ef0*/  @P0 LDG.E.U8 R0, desc[UR4][R8.64] ;  /* 0x0000000408000981 */ /* 0x010128000c1e1100 */
[----:B--2---:R1:W-:Y:S04]  /*58f00*/  STL [R1+0x8], R5 ;  /* 0x0000080501007387 */ /* 0x0043e80000100800 */
[----:B------:R-:W2:Y:S04]  /*58f10*/  LDL R4, [R1+0x3e58] ;  /* 0x003e580001047983 */ /* 0x000ea80000100800 */
[----:B-1----:R-:W2:Y:S01]  /*58f20*/  LDL R5, [R1+0x3e64] ;  /* 0x003e640001057983 */ /* 0x002ea20000100800 */
[----:B------:R-:W-:-:S02]  /*58f30*/  PRMT R13, RZ, 0x7610, R13 ;  /* 0x00007610ff0d7816 */ /* 0x000fc4000000000d */
[----:B------:R-:W-:Y:S01]  /*58f40*/  ISETP.GT.AND P1, PT, R2, 0x3d, PT ;  /* 0x0000003d0200780c */ /* 0x000fe20003f24270 */
[----:B0-----:R-:W-:Y:S02]  /*58f50*/  @P0 IMAD.MOV.U32 R8, RZ, RZ, R14 ;  /* 0x000000ffff080224 */ /* 0x001fe400078e000e */
[----:B------:R-:W-:Y:S01]  /*58f60*/  @P0 IMAD.MOV.U32 R9, RZ, RZ, R15 ;  /* 0x000000ffff090224 */ /* 0x000fe200078e000f */
[----:B------:R-:W-:-:S04]  /*58f70*/  PRMT R61, RZ, 0x7610, R61 ;  /* 0x00007610ff3d7816 */ /* 0x000fc8000000003d */
[----:B------:R0:W2:Y:S01]  /*58f80*/  @P0 LDG.E.U8 R13, desc[UR4][R8.64] ;  /* 0x00000004080d0981 */ /* 0x0000a2000c1e1100 */
[----:B------:R-:W-:Y:S01]  /*58f90*/  PRMT R60, RZ, 0x7610, R60 ;  /* 0x00007610ff3c7816 */ /* 0x000fe2000000003c */
[----:B0-----:R-:W-:Y:S02]  /*58fa0*/  @P0 IMAD.MOV.U32 R8, RZ, RZ, R6 ;  /* 0x000000ffff080224 */ /* 0x001fe400078e0006 */
[----:B------:R-:W-:-:S05]  /*58fb0*/  @P0 IMAD.MOV.U32 R9, RZ, RZ, R7 ;  /* 0x000000ffff090224 */ /* 0x000fca00078e0007 */
[----:B------:R3:W2:Y:S02]  /*58fc0*/  @P0 LDG.E.U8 R61, desc[UR4][R8.64] ;  /* 0x00000004083d0981 */ /* 0x0006a4000c1e1100 */
[----:B---3--:R-:W-:Y:S02]  /*58fd0*/  @P1 IMAD.MOV.U32 R9, RZ, RZ, R12 ;  /* 0x000000ffff091224 */ /* 0x008fe400078e000c */
[----:B----4-:R0:W-:Y:S04]  /*58fe0*/  STL [R1+0x4], R0 ;  /* 0x0000040001007387 */ /* 0x0101e80000100800 */
[----:B------:R-:W3:Y:S04]  /*58ff0*/  LDL R7, [R1+0x3e50] ;  /* 0x003e500001077983 */ /* 0x000ee80000100800 */
[----:B------:R-:W4:Y:S04]  /*59000*/  LDL R6, [R1+0x3e54] ;  /* 0x003e540001067983 */ /* 0x000f280000100800 */
[----:B0-----:R-:W3:Y:S01]  /*59010*/  LDL R0, [R1+0x3e5c] ;  /* 0x003e5c0001007983 */ /* 0x001ee20000100800 */
[----:B--2---:R-:W-:-:S05]  /*59020*/  @P1 IMAD.MOV.U32 R8, RZ, RZ, R5 ;  /* 0x000000ffff081224 */ /* 0x004fca00078e0005 */
[----:B------:R0:W2:Y:S01]  /*59030*/  @P1 LDG.E.U8 R60, desc[UR4][R8.64] ;  /* 0x00000004083c1981 */ /* 0x0000a2000c1e1100 */
[----:B------:R-:W-:Y:S01]  /*59040*/  PRMT R59, RZ, 0x7610, R59 ;  /* 0x00007610ff3b7816 */ /* 0x000fe2000000003b */
[----:B0-----:R-:W-:Y:S01]  /*59050*/  @P1 IMAD.MOV.U32 R9, RZ, RZ, R4 ;  /* 0x000000ffff091224 */ /* 0x001fe200078e0004 */
[----:B------:R-:W-:Y:S01]  /*59060*/  PRMT R58, RZ, 0x7610, R58 ;  /* 0x00007610ff3a7816 */ /* 0x000fe2000000003a */
[----:B------:R0:W-:Y:S04]  /*59070*/  STL [R1+0x663c], R61 ;  /* 0x00663c3d01007387 */ /* 0x0001e80000100800 */
[----:B------:R-:W4:Y:S04]  /*59080*/  LDL R15, [R1+0x3e4c] ;  /* 0x003e4c00010f7983 */ /* 0x000f280000100800 */
[----:B0-----:R-:W4:Y:S01]  /*59090*/  LDL R61, [R1+0x3e48] ;  /* 0x003e4800013d7983 */ /* 0x001f220000100800 */
[----:B---3--:R-:W-:-:S05]  /*590a0*/  @P1 IMAD.MOV.U32 R8, RZ, RZ, R0 ;  /* 0x000000ffff081224 */ /* 0x008fca00078e0000 */
[----:B------:R4:W3:Y:S04]  /*590b0*/  @P1 LDG.E.U8 R59, desc[UR4][R8.64] ;  /* 0x00000004083b1981 */ /* 0x0008e8000c1e1100 */
[----:B--2---:R-:W-:Y:S04]  /*590c0*/  STL [R1+0x6614], R60 ;  /* 0x0066143c01007387 */ /* 0x004fe80000100800 */
[----:B------:R-:W2:Y:S04]  /*590d0*/  LDL R5, [R1+0x3e40] ;  /* 0x003e400001057983 */ /* 0x000ea80000100800 */
[----:B------:R-:W2:Y:S04]  /*590e0*/  LDL R4, [R1+0x3e44] ;  /* 0x003e440001047983 */ /* 0x000ea80000100800 */
[----:B------:R-:W2:Y:S04]  /*590f0*/  LDL R12, [R1+0x3e38] ;  /* 0x003e3800010c7983 */ /* 0x000ea80000100800 */
[----:B------:R-:W2:Y:S01]  /*59100*/  LDL R0, [R1+0x3e3c] ;  /* 0x003e3c0001007983 */ /* 0x000ea20000100800 */
[----:B----4-:R-:W-:-:S02]  /*59110*/  @P1 IMAD.MOV.U32 R8, RZ, RZ, R6 ;  /* 0x000000ffff081224 */ /* 0x010fc400078e0006 */
[----:B------:R-:W-:-:S05]  /*59120*/  @P1 IMAD.MOV.U32 R9, RZ, RZ, R7 ;  /* 0x000000ffff091224 */ /* 0x000fca00078e0007 */
[----:B------:R0:W4:Y:S01]  /*59130*/  @P1 LDG.E.U8 R58, desc[UR4][R8.64] ;  /* 0x00000004083a1981 */ /* 0x000122000c1e1100 */
[----:B------:R-:W-:Y:S01]  /*59140*/  PRMT R57, RZ, 0x7610, R57 ;  /* 0x00007610ff397816 */ /* 0x000fe20000000039 */
[----:B0-----:R-:W-:Y:S02]  /*59150*/  @P1 IMAD.MOV.U32 R8, RZ, RZ, R15 ;  /* 0x000000ffff081224 */ /* 0x001fe400078e000f */
[----:B------:R-:W-:-:S05]  /*59160*/  @P1 IMAD.MOV.U32 R9, RZ, RZ, R61 ;  /* 0x000000ffff091224 */ /* 0x000fca00078e003d */
[----:B------:R2:W4:Y:S04]  /*59170*/  @P1 LDG.E.U8 R57, desc[UR4][R8.64] ;  /* 0x0000000408391981 */ /* 0x000528000c1e1100 */
[----:B---3--:R-:W-:Y:S04]  /*59180*/  STL [R1+0x6618], R59 ;  /* 0x0066183b01007387 */ /* 0x008fe80000100800 */
[----:B------:R-:W3:Y:S04]  /*59190*/  LDL R14, [R1+0x3e30] ;  /* 0x003e3000010e7983 */ /* 0x000ee80000100800 */
[----:B------:R0:W-:Y:S04]  /*591a0*/  STL [R1], R13 ;  /* 0x0000000d01007387 */ /* 0x0001e80000100800 */
[----:B------:R-:W3:Y:S04]  /*591b0*/  LDL R7, [R1+0x3e28] ;  /* 0x003e280001077983 */ /* 0x000ee80000100800 */
[----:B------:R-:W3:Y:S04]  /*591c0*/  LDL R6, [R1+0x3e2c] ;  /* 0x003e2c0001067983 */ /* 0x000ee80000100800 */
[----:B0-----:R-:W3:Y:S01]  /*591d0*/  LDL R13, [R1+0x3e34] ;  /* 0x003e3400010d7983 */ /* 0x001ee20000100800 */
[----:B--2---:R-:W-:-:S02]  /*591e0*/  @P1 IMAD.MOV.U32 R8, RZ, RZ, R4 ;  /* 0x000000ffff081224 */ /* 0x004fc400078e0004 */
[----:B------:R-:W-:Y:S01]  /*591f0*/  @P1 IMAD.MOV.U32 R9, RZ, RZ, R5 ;  /* 0x000000ffff091224 */ /* 0x000fe200078e0005 */
[----:B----4-:R0:W-:Y:S04]  /*59200*/  STL [R1+0x661c], R58 ;  /* 0x00661c3a01007387 */ /* 0x0101e80000100800 */
[----:B------:R-:W2:Y:S04]  /*59210*/  LDL R5, [R1+0x3e20] ;  /* 0x003e200001057983 */ /* 0x000ea80000100800 */
[----:B------:R-:W4:Y:S01]  /*59220*/  LDL R4, [R1+0x3e24] ;  /* 0x003e240001047983 */ /* 0x000f220000100800 */
[----:B------:R-:W-:-:S02]  /*59230*/  PRMT R56, RZ, 0x7610, R56 ;  /* 0x00007610ff387816 */ /* 0x000fc40000000038 */
[----:B------:R-:W-:Y:S02]  /*59240*/  PRMT R55, RZ, 0x7610, R55 ;  /* 0x00007610ff377816 */ /* 0x000fe40000000037 */
[----:B------:R-:W-:Y:S01]  /*59250*/  PRMT R54, RZ, 0x7610, R54 ;  /* 0x00007610ff367816 */ /* 0x000fe20000000036 */
[----:B------:R-:W2:Y:S04]  /*59260*/  LDL R15, [R1+0x3e14] ;  /* 0x003e1400010f7983 */ /* 0x000ea80000100800 */
[----:B------:R1:W2:Y:S04]  /*59270*/  @P1 LDG.E.U8 R56, desc[UR4][R8.64] ;  /* 0x0000000408381981 */ /* 0x0002a8000c1e1100 */
[----:B0-----:R-:W2:Y:S01]  /*59280*/  LDL R58, [R1+0x3e10] ;  /* 0x003e1000013a7983 */ /* 0x001ea20000100800 */
[----:B-1----:R-:W-:-:S02]  /*59290*/  @P1 IMAD.MOV.U32 R8, RZ, RZ, R0 ;  /* 0x000000ffff081224 */ /* 0x002fc400078e0000 */
[----:B------:R-:W-:Y:S01]  /*592a0*/  @P1 IMAD.MOV.U32 R9, RZ, RZ, R12 ;  /* 0x000000ffff091224 */ /* 0x000fe200078e000c */
[----:B------:R-:W2:Y:S04]  /*592b0*/  LDL R0, [R1+0x3e1c] ;  /* 0x003e1c0001007983 */ /* 0x000ea80000100800 */
[----:B------:R-:W2:Y:S04]  /*592c0*/  LDL R12, [R1+0x3e18] ;  /* 0x003e1800010c7983 */ /* 0x000ea80000100800 */
[----:B------:R3:W2:Y:S01]  /*592d0*/  @P1 LDG.E.U8 R55, desc[UR4][R8.64] ;  /* 0x0000000408371981 */ /* 0x0006a2000c1e1100 */
[----:B------:R-:W-:Y:S01]  /*592e0*/  PRMT R53, RZ, 0x7610, R53 ;  /* 0x00007610ff357816 */ /* 0x000fe20000000035 */
[----:B---3--:R-:W-:Y:S01]  /*592f0*/  @P1 IMAD.MOV.U32 R9, RZ, RZ, R14 ;  /* 0x000000ffff091224 */ /* 0x008fe200078e000e */
[----:B------:R-:W-:-:S02]  /*59300*/  PRMT R52, RZ, 0x7610, R52 ;  /* 0x00007610ff347816 */ /* 0x000fc40000000034 */
[----:B------:R-:W-:Y:S01]  /*59310*/  PRMT R51, RZ, 0x7610, R51 ;  /* 0x00007610ff337816 */ /* 0x000fe20000000033 */
[----:B------:R-:W3:Y:S01]  /*59320*/  LDL R14, [R1+0x3df8] ;  /* 0x003df800010e7983 */ /* 0x000ee20000100800 */
[----:B------:R-:W-:-:S03]  /*59330*/  @P1 IMAD.MOV.U32 R8, RZ, RZ, R13 ;  /* 0x000000ffff081224 */ /* 0x000fc600078e000d */
[----:B------:R-:W3:Y:S04]  /*59340*/  LDL R13, [R1+0x3dfc] ;  /* 0x003dfc00010d7983 */ /* 0x000ee80000100800 */
[----:B------:R0:W3:Y:S02]  /*59350*/  @P1 LDG.E.U8 R54, desc[UR4][R8.64] ;  /* 0x0000000408361981 */ /* 0x0000e4000c1e1100 */
[----:B0-----:R-:W-:Y:S02]  /*59360*/  @P1 IMAD.MOV.U32 R8, RZ, RZ, R6 ;  /* 0x000000ffff081224 */ /* 0x001fe400078e0006 */
[----:B------:R-:W-:Y:S01]  /*59370*/  @P1 IMAD.MOV.U32 R9, RZ, RZ, R7 ;  /* 0x000000ffff091224 */ /* 0x000fe200078e0007 */
[----:B------:R-:W3:Y:S04]  /*59380*/  LDL R6, [R1+0x3e0c] ;  /* 0x003e0c0001067983 */ /* 0x000ee80000100800 */
[----:B------:R-:W3:Y:S04]  /*59390*/  LDL R7, [R1+0x3e08] ;  /* 0x003e080001077983 */ /* 0x000ee80000100800 */
[----:B------:R4:W3:Y:S02]  /*593a0*/  @P1 LDG.E.U8 R53, desc[UR4][R8.64] ;  /* 0x0000000408351981 */ /* 0x0008e4000c1e1100 */
[----:B----4-:R-:W-:-:S02]  /*593b0*/  @P1 IMAD.MOV.U32 R8, RZ, RZ, R4 ;  /* 0x000000ffff081224 */ /* 0x010fc400078e0004 */
[----:B--2---:R-:W-:Y:S01]  /*593c0*/  @P1 IMAD.MOV.U32 R9, RZ, RZ, R5 ;  /* 0x000000ffff091224 */ /* 0x004fe200078e0005 */
[----:B------:R-:W2:Y:S04]  /*593d0*/  LDL R4, [R1+0x3e04] ;  /* 0x003e040001047983 */ /* 0x000ea80000100800 */
[----:B------:R-:W4:Y:S04]  /*593e0*/  LDL R5, [R1+0x3e00] ;  /* 0x003e000001057983 */ /* 0x000f280000100800 */
[----:B------:R0:W4:Y:S01]  /*593f0*/  @P1 LDG.E.U8 R52, desc[UR4][R8.64] ;  /* 0x0000000408341981 */ /* 0x000122000c1e1100 */
[----:B------:R-:W-:Y:S01]  /*59400*/  PRMT R50, RZ, 0x7610, R50 ;  /* 0x00007610ff327816 */ /* 0x000fe20000000032 */
[----:B0-----:R-:W-:-:S02]  /*59410*/  @P1 IMAD.MOV.U32 R8, RZ, RZ, R0 ;  /* 0x000000ffff081224 */ /* 0x001fc400078e0000 */
[----:B------:R-:W-:Y:S01]  /*59420*/  @P1 IMAD.MOV.U32 R9, RZ, RZ, R12 ;  /* 0x000000ffff091224 */ /* 0x000fe200078e000c */
[----:B------:R-:W4:Y:S04]  /*59430*/  LDL R0, [R1+0x3df4] ;  /* 0x003df40001007983 */ /* 0x000f280000100800 */
[----:B------:R-:W4:Y:S04]  /*59440*/  LDL R12, [R1+0x3df0] ;  /* 0x003df000010c7983 */ /* 0x000f280000100800 */
[----:B------:R0:W4:Y:S01]  /*59450*/  @P1 LDG.E.U8 R51, desc[UR4][R8.64] ;  /* 0x0000000408331981 */ /* 0x000122000c1e1100 */
[----:B------:R-:W-:Y:S01]  /*59460*/  PRMT R49, RZ, 0x7610, R49 ;  /* 0x00007610ff317816 */ /* 0x000fe20000000031 */
[----:B0-----:R-:W-:-:S02]  /*59470*/  @P1 IMAD.MOV.U32 R8, RZ, RZ, R15 ;  /* 0x000000ffff081224 */ /* 0x001fc400078e000f */
[----:B------:R-:W-:-:S05]  /*59480*/  @P1 IMAD.MOV.U32 R9, RZ, RZ, R58 ;  /* 0x000000ffff091224 */ /* 0x000fca00078e003a */
[----:B------:R3:W4:Y:S02]  /*59490*/  @P1 LDG.E.U8 R50, desc[UR4][R8.64] ;  /* 0x0000000408321981 */ /* 0x000724000c1e1100 */
[----:B---3--:R-:W-:Y:S02]  /*594a0*/  @P1 IMAD.MOV.U32 R8, RZ, RZ, R6 ;  /* 0x000000ffff081224 */ /* 0x008fe400078e0006 */
[----:B------:R-:W-:Y:S01]  /*594b0*/  @P1 IMAD.MOV.U32 R9, RZ, RZ, R7 ;  /* 0x000000ffff091224 */ /* 0x000fe200078e0007 */
[----:B------:R-:W3:Y:S04]  /*594c0*/  LDL R6, [R1+0x3dec] ;  /* 0x003dec0001067983 */ /* 0x000ee80000100800 */
[----:B------:R-:W3:Y:S04]  /*594d0*/  LDL R7, [R1+0x3de8] ;  /* 0x003de80001077983 */ /* 0x000ee80000100800 */
[----:B------:R2:W3:Y:S02]  /*594e0*/  @P1 LDG.E.U8 R49, desc[UR4][R8.64] ;  /* 0x0000000408311981 */ /* 0x0004e4000c1e1100 */
[----:B--2---:R-:W-:-:S02]  /*594f0*/  @P1 IMAD.MOV.U32 R8, RZ, RZ, R4 ;  /* 0x000000ffff081224 */ /* 0x004fc400078e0004 */
[----:B----4-:R-:W-:Y:S01]  /*59500*/  @P1 IMAD.MOV.U32 R9, RZ, RZ, R5 ;  /* 0x000000ffff091224 */ /* 0x010fe200078e0005 */
[----:B------:R-:W2:Y:S04]  /*59510*/  LDL R4, [R1+0x3de4] ;  /* 0x003de40001047983 */ /* 0x000ea80000100800 */
[----:B------:R-:W4:Y:S01]  /*59520*/  LDL R5, [R1+0x3de0] ;  /* 0x003de00001057983 */ /* 0x000f220000100800 */
[----:B------:R-:W-:Y:S02]  /*59530*/  PRMT R48, RZ, 0x7610, R48 ;  /* 0x00007610ff307816 */ /* 0x000fe40000000030 */
[----:B------:R-:W-:-:S04]  /*59540*/  PRMT R47, RZ, 0x7610, R47 ;  /* 0x00007610ff2f7816 */ /* 0x000fc8000000002f */
[----:B------:R0:W4:Y:S01]  /*59550*/  @P1 LDG.E.U8 R48, desc[UR4][R8.64] ;  /* 0x0000000408301981 */ /* 0x000122000c1e1100 */
[----:B------:R-:W-:Y:S02]  /*59560*/  PRMT R46, RZ, 0x7610, R46 ;  /* 0x00007610ff2e7816 */ /* 0x000fe4000000002e */
[----:B------:R-:W-:Y:S01]  /*59570*/  ISETP.GT.AND P0, PT, R2, 0x3e, PT ;  /* 0x0000003e0200780c */ /* 0x000fe20003f04270 */
[----:B0-----:R-:W-:Y:S02]  /*59580*/  @P1 IMAD.MOV.U32 R8, RZ, RZ, R13 ;  /* 0x000000ffff081224 */ /* 0x001fe400078e000d */
[----:B------:R-:W-:Y:S01]  /*59590*/  @P1 IMAD.MOV.U32 R9, RZ, RZ, R14 ;  /* 0x000000ffff091224 */ /* 0x000fe200078e000e */
[----:B------:R-:W-:Y:S02]  /*595a0*/  PRMT R45, RZ, 0x7610, R45 ;  /* 0x00007610ff2d7816 */ /* 0x000fe4000000002d */
[----:B------:R-:W-:Y:S01]  /*595b0*/  PRMT R44, RZ, 0x7610, R44 ;  /* 0x00007610ff2c7816 */ /* 0x000fe2000000002c */
[----:B------:R-:W4:Y:S04]  /*595c0*/  LDL R14, [R1+0x3dd0] ;  /* 0x003dd000010e7983 */ /* 0x000f280000100800 */
[----:B------:R0:W4:Y:S04]  /*595d0*/  @P1 LDG.E.U8 R47, desc[UR4][R8.64] ;  /* 0x00000004082f1981 */ /* 0x000128000c1e1100 */
[----:B------:R-:W4:Y:S01]  /*595e0*/  LDL R13, [R1+0x3dd4] ;  /* 0x003dd400010d7983 */ /* 0x000f220000100800 */
[----:B0-----:R-:W-:-:S02]  /*595f0*/  @P1 IMAD.MOV.U32 R8, RZ, RZ, R0 ;  /* 0x000000ffff081224 */ /* 0x001fc400078e0000 */
[----:B------:R-:W-:Y:S01]  /*59600*/  @P1 IMAD.MOV.U32 R9, RZ, RZ, R12 ;  /* 0x000000ffff091224 */ /* 0x000fe200078e000c */
[----:B------:R-:W4:Y:S04]  /*59610*/  LDL R0, [R1+0x3ddc] ;  /* 0x003ddc0001007983 */ /* 0x000f280000100800 */
[----:B------:R-:W4:Y:S04]  /*59620*/  LDL R12, [R1+0x3dd8] ;  /* 0x003dd800010c7983 */ /* 0x000f280000100800 */
[----:B------:R3:W4:Y:S02]  /*59630*/  @P1 LDG.E.U8 R46, desc[UR4][R8.64] ;  /* 0x00000004082e1981 */ /* 0x000724000c1e1100 */
[----:B---3--:R-:W-:-:S02]  /*59640*/  @P1 IMAD.MOV.U32 R8, RZ, RZ, R6 ;  /* 0x000000ffff081224 */ /* 0x008fc400078e0006 */
[----:B------:R-:W-:Y:S01]  /*59650*/  @P1 IMAD.MOV.U32 R9, RZ, RZ, R7 ;  /* 0x000000ffff091224 */ /* 0x000fe200078e0007 */
[----:B------:R-:W3:Y:S04]  /*59660*/  LDL R6, [R1+0x3dcc] ;  /* 0x003dcc0001067983 */ /* 0x000ee80000100800 */
[----:B------:R-:W3:Y:S04]  /*59670*/  LDL R7, [R1+0x3dc8] ;  /* 0x003dc80001077983 */ /* 0x000ee80000100800 */
[----:B------:R2:W3:Y:S02]  /*59680*/  @P1 LDG.E.U8 R45, desc[UR4][R8.64] ;  /* 0x00000004082d1981 */ /* 0x0004e4000c1e1100 */
[----:B--2---:R-:W-:-:S02]  /*59690*/  @P0 IMAD.MOV.U32 R8, RZ, RZ, R4 ;  /* 0x000000ffff080224 */ /* 0x004fc400078e0004 */
[----:B----4-:R-:W-:Y:S01]  /*596a0*/  @P0 IMAD.MOV.U32 R9, RZ, RZ, R5 ;  /* 0x000000ffff090224 */ /* 0x010fe200078e0005 */
[----:B------:R-:W2:Y:S04]  /*596b0*/  LDL R4, [R1+0x3dc4] ;  /* 0x003dc40001047983 */ /* 0x000ea80000100800 */
[----:B------:R-:W4:Y:S04]  /*596c0*/  LDL R5, [R1+0x3dc0] ;  /* 0x003dc00001057983 */ /* 0x000f280000100800 */
[----:B------:R0:W2:Y:S01]  /*596d0*/  @P0 LDG.E.U8 R44, desc[UR4][R8.64] ;  /* 0x00000004082c0981 */ /* 0x0000a2000c1e1100 */
[----:B------:R-:W-:-:S02]  /*596e0*/  PRMT R43, RZ, 0x7610, R43 ;  /* 0x00007610ff2b7816 */ /* 0x000fc4000000002b */
[----:B------:R-:W-:Y:S01]  /*596f0*/  PRMT R42, RZ, 0x7610, R42 ;  /* 0x00007610ff2a7816 */ /* 0x000fe2000000002a */
[----:B0-----:R-:W-:Y:S02]  /*59700*/  @P0 IMAD.MOV.U32 R8, RZ, RZ, R0 ;  /* 0x000000ffff080224 */ /* 0x001fe400078e0000 */
[----:B------:R-:W-:-:S05]  /*59710*/  @P0 IMAD.MOV.U32 R9, RZ, RZ, R12 ;  /* 0x000000ffff090224 */ /* 0x000fca00078e000c */
[----:B------:R0:W4:Y:S02]  /*59720*/  @P0 LDG.E.U8 R43, desc[UR4][R8.64] ;  /* 0x00000004082b0981 */ /* 0x000124000c1e1100 */
[----:B0-----:R-:W-:Y:S02]  /*59730*/  @P0 IMAD.MOV.U32 R8, RZ, RZ, R13 ;  /* 0x000000ffff080224 */ /* 0x001fe400078e000d */
[----:B------:R-:W-:-:S05]  /*59740*/  @P0 IMAD.MOV.U32 R9, RZ, RZ, R14 ;  /* 0x000000ffff090224 */ /* 0x000fca00078e000e */
[----:B------:R3:W4:Y:S02]  /*59750*/  @P0 LDG.E.U8 R42, desc[UR4][R8.64] ;  /* 0x00000004082a0981 */ /* 0x000724000c1e1100 */
[----:B---3--:R-:W-:Y:S02]  /*59760*/  @P0 IMAD.MOV.U32 R8, RZ, RZ, R6 ;  /* 0x000000ffff080224 */ /* 0x008fe400078e0006 */
[----:B------:R-:W-:Y:S01]  /*59770*/  @P0 IMAD.MOV.U32 R9, RZ, RZ, R7 ;  /* 0x000000ffff090224 */ /* 0x000fe200078e0007 */
[----:B--2---:R-:W-:Y:S04]  /*59780*/  STL [R1+0x6610], R44 ;  /* 0x0066102c01007387 */ /* 0x004fe80000100800 */
[----:B------:R-:W2:Y:S04]  /*59790*/  LDL R12, [R1+0x3db8] ;  /* 0x003db800010c7983 */ /* 0x000ea80000100800 */
[----:B------:R-:W3:Y:S04]  /*597a0*/  LDL R0, [R1+0x3dbc] ;  /* 0x003dbc0001007983 */ /* 0x000ee80000100800 */
[----:B------:R-:W3:Y:S04]  /*597b0*/  LDL R14, [R1+0x3db0] ;  /* 0x003db000010e7983 */ /* 0x000ee80000100800 */
[----:B------:R-:W3:Y:S04]  /*597c0*/  LDL R13, [R1+0x3db4] ;  /* 0x003db400010d7983 */ /* 0x000ee80000100800 */
[----:B------:R-:W3:Y:S04]  /*597d0*/  LDL R7, [R1+0x3da8] ;  /* 0x003da80001077983 */ /* 0x000ee80000100800 */
[----:B------:R-:W3:Y:S01]  /*597e0*/  LDL R6, [R1+0x3dac] ;  /* 0x003dac0001067983 */ /* 0x000ee20000100800 */
[----:B------:R-:W-:-:S06]  /*597f0*/  PRMT R41, RZ, 0x7610, R41 ;  /* 0x00007610ff297816 */ /* 0x000fcc0000000029 */
[----:B------:R0:W3:Y:S02]  /*59800*/  @P0 LDG.E.U8 R41, desc[UR4][R8.64] ;  /* 0x0000000408290981 */ /* 0x0000e4000c1e1100 */
[----:B0-----:R-:W-:Y:S02]  /*59810*/  @P0 IMAD.MOV.U32 R8, RZ, RZ, R4 ;  /* 0x000000ffff080224 */ /* 0x001fe400078e0004 */
[----:B----4-:R-:W-:Y:S01]  /*59820*/  @P0 IMAD.MOV.U32 R9, RZ, RZ, R5 ;  /* 0x000000ffff090224 */ /* 0x010fe200078e0005 */
[----:B------:R-:W4:Y:S04]  /*59830*/  LDL R4, [R1+0x3da4] ;  /* 0x003da40001047983 */ /* 0x000f280000100800 */
[----:B------:R-:W4:Y:S01]  /*59840*/  LDL R5, [R1+0x3da0] ;  /* 0x003da00001057983 */ /* 0x000f220000100800 */
[----:B------:R-:W-:-:S02]  /*59850*/  PRMT R40, RZ, 0x7610, R40 ;  /* 0x00007610ff287816 */ /* 0x000fc40000000028 */
[----:B------:R-:W-:-:S04]  /*59860*/  PRMT R39, RZ, 0x7610, R39 ;  /* 0x00007610ff277816 */ /* 0x000fc80000000027 */
[----:B------:R2:W4:Y:S01]  /*59870*/  @P0 LDG.E.U8 R40, desc[UR4][R8.64] ;  /* 0x0000000408280981 */ /* 0x000522000c1e1100 */
[----:B------:R-:W-:Y:S01]  /*59880*/  PRMT R38, RZ, 0x7610, R38 ;  /* 0x00007610ff267816 */ /* 0x000fe20000000026 */
[----:B--2---:R-:W-:Y:S02]  /*59890*/  @P0 IMAD.MOV.U32 R9, RZ, RZ, R12 ;  /* 0x000000ffff090224 */ /* 0x004fe400078e000c */
[----:B---3--:R-:W-:Y:S01]  /*598a0*/  @P0 IMAD.MOV.U32 R8, RZ, RZ, R0 ;  /* 0x000000ffff080224 */ /* 0x008fe200078e0000 */
[----:B------:R-:W2:Y:S04]  /*598b0*/  LDL R12, [R1+0x3d98] ;  /* 0x003d9800010c7983 */ /* 0x000ea80000100800 */
[----:B------:R-:W3:Y:S04]  /*598c0*/  LDL R0, [R1+0x3d9c] ;  /* 0x003d9c0001007983 */ /* 0x000ee80000100800 */
[----:B------:R0:W3:Y:S02]  /*598d0*/  @P0 LDG.E.U8 R39, desc[UR4][R8.64] ;  /* 0x0000000408270981 */ /* 0x0000e4000c1e1100 */
[----:B0-----:R-:W-:-:S02]  /*598e0*/  @P0 IMAD.MOV.U32 R8, RZ, RZ, R13 ;  /* 0x000000ffff080224 */ /* 0x001fc400078e000d */
[----:B------:R-:W-:Y:S01]  /*598f0*/  @P0 IMAD.MOV.U32 R9, RZ, RZ, R14 ;  /* 0x000000ffff090224 */ /* 0x000fe200078e000e */
[----:B------:R-:W3:Y:S04]  /*59900*/  LDL R13, [R1+0x3d94] ;  /* 0x003d9400010d7983 */ /* 0x000ee80000100800 */
[----:B------:R-:W3:Y:S04]  /*59910*/  LDL R14, [R1+0x3d90] ;  /* 0x003d9000010e7983 */ /* 0x000ee80000100800 */
[----:B------:R0:W3:Y:S02]  /*59920*/  @P0 LDG.E.U8 R38, desc[UR4][R8.64] ;  /* 0x0000000408260981 */ /* 0x0000e4000c1e1100 */
[----:B0-----:R-:W-:-:S02]  /*59930*/  @P0 IMAD.MOV.U32 R8, RZ, RZ, R6 ;  /* 0x000000ffff080224 */ /* 0x001fc400078e0006 */
[----:B------:R-:W-:Y:S01]  /*59940*/  @P0 IMAD.MOV.U32 R9, RZ, RZ, R7 ;  /* 0x000000ffff090224 */ /* 0x000fe200078e0007 */
[----:B------:R-:W3:Y:S04]  /*59950*/  LDL R6, [R1+0x3d8c] ;  /* 0x003d8c0001067983 */ /* 0x000ee80000100800 */
[----:B------:R-:W3:Y:S01]  /*59960*/  LDL R7, [R1+0x3d88] ;  /* 0x003d880001077983 */ /* 0x000ee20000100800 */
[----:B------:R-:W-:-:S06]  /*59970*/  PRMT R37, RZ, 0x7610, R37 ;  /* 0x00007610ff257816 */ /* 0x000fcc0000000025 */
[----:B------:R4:W3:Y:S02]  /*59980*/  @P0 LDG.E.U8 R37, desc[UR4][R8.64] ;  /* 0x0000000408250981 */ /* 0x0008e4000c1e1100 */
[----:B----4-:R-:W-:Y:S02]  /*59990*/  @P0 IMAD.MOV.U32 R8, RZ, RZ, R4 ;  /* 0x000000ffff080224 */ /* 0x010fe400078e0004 */
[----:B------:R-:W-:Y:S01]  /*599a0*/  @P0 IMAD.MOV.U32 R9, RZ, RZ, R5 ;  /* 0x000000ffff090224 */ /* 0x000fe200078e0005 */
        /* <DEDUP_REMOVED lines=34> */
[----:B------:R0:W3:Y:S04]  /*59bd0*/  @P0 LDG.E.U8 R31, desc[UR4][R8.64] ;  /* 0x00000004081f0981 */ /* 0x0000e8000c1e1100 */
[----:B------:R1:W-:Y:S01]  /*59be0*/  STL [R1+0x65b8], R2 ;  /* 0x0065b80201007387 */ /* 0x0003e20000100800 */
[----:B0-----:R-:W-:-:S02]  /*59bf0*/  @P0 IMAD.MOV.U32 R8, RZ, RZ, R13 ;  /* 0x000000ffff080224 */ /* 0x001fc400078e000d */
[----:B------:R-:W-:-:S05]  /*59c00*/  @P0 IMAD.MOV.U32 R9, RZ, RZ, R14 ;  /* 0x000000ffff090224 */ /* 0x000fca00078e000e */
[----:B------:R0:W3:Y:S02]  /*59c10*/  @P0 LDG.E.U8 R30, desc[UR4][R8.64] ;  /* 0x00000004081e0981 */ /* 0x0000e4000c1e1100 */
[----:B0-----:R-:W-:Y:S02]  /*59c20*/  @P0 IMAD.MOV.U32 R8, RZ, RZ, R6 ;  /* 0x000000ffff080224 */ /* 0x001fe400078e0006 */
[----:B------:R-:W-:Y:S01]  /*59c30*/  @P0 IMAD.MOV.U32 R9, RZ, RZ, R7 ;  /* 0x000000ffff090224 */ /* 0x000fe200078e0007 */
[----:B------:R-:W3:Y:S04]  /*59c40*/  LDL R6, [R1+0x3d54] ;  /* 0x003d540001067983 */ /* 0x000ee80000100800 */
[----:B------:R-:W3:Y:S01]  /*59c50*/  LDL R7, [R1+0x3d50] ;  /* 0x003d500001077983 */ /* 0x000ee20000100800 */
[----:B------:R-:W-:-:S02]  /*59c60*/  ISETP.GT.AND P1, PT, R2, 0x3f, PT ;  /* 0x0000003f0200780c */ /* 0x000fc40003f24270 */
[----:B------:R-:W-:Y:S02]  /*59c70*/  PRMT R29, RZ, 0x7610, R29 ;  /* 0x00007610ff1d7816 */ /* 0x000fe4000000001d */
[----:B------:R-:W-:-:S04]  /*59c80*/  PRMT R28, RZ, 0x7610, R28 ;  /* 0x00007610ff1c7816 */ /* 0x000fc8000000001c */
[----:B------:R4:W3:Y:S05]  /*59c90*/  @P0 LDG.E.U8 R29, desc[UR4][R8.64] ;  /* 0x00000004081d0981 */ /* 0x0008ea000c1e1100 */
[----:B----4-:R-:W-:Y:S02]  /*59ca0*/  @P1 IMAD.MOV.U32 R8, RZ, RZ, R4 ;  /* 0x000000ffff081224 */ /* 0x010fe400078e0004 */
[----:B------:R-:W-:Y:S01]  /*59cb0*/  @P1 IMAD.MOV.U32 R9, RZ, RZ, R5 ;  /* 0x000000ffff091224 */ /* 0x000fe200078e0005 */
[----:B------:R-:W-:Y:S02]  /*59cc0*/  PRMT R27, RZ, 0x7610, R27 ;  /* 0x00007610ff1b7816 */ /* 0x000fe4000000001b */
[----:B------:R-:W-:Y:S01]  /*59cd0*/  PRMT R26, RZ, 0x7610, R26 ;  /* 0x00007610ff1a7816 */ /* 0x000fe2000000001a */
[----:B------:R-:W4:Y:S04]  /*59ce0*/  LDL R5, [R1+0x3d48] ;  /* 0x003d480001057983 */ /* 0x000f280000100800 */
[----:B------:R2:W4:Y:S04]  /*59cf0*/  @P1 LDG.E.U8 R28, desc[UR4][R8.64] ;  /* 0x00000004081c1981 */ /* 0x000528000c1e1100 */
[----:B------:R-:W4:Y:S01]  /*59d00*/  LDL R4, [R1+0x3d4c] ;  /* 0x003d4c0001047983 */ /* 0x000f220000100800 */
[----:B--2---:R-:W-:-:S02]  /*59d10*/  @P1 IMAD.MOV.U32 R9, RZ, RZ, R12 ;  /* 0x000000ffff091224 */ /* 0x004fc400078e000c */
[----:B---3--:R-:W-:-:S05]  /*59d20*/  @P1 IMAD.MOV.U32 R8, RZ, RZ, R0 ;  /* 0x000000ffff081224 */ /* 0x008fca00078e0000 */
[----:B------:R0:W2:Y:S02]  /*59d30*/  @P1 LDG.E.U8 R27, desc[UR4][R8.64] ;  /* 0x00000004081b1981 */ /* 0x0000a4000c1e1100 */
[----:B0-----:R-:W-:Y:S02]  /*59d40*/  @P1 IMAD.MOV.U32 R8, RZ, RZ, R6 ;  /* 0x000000ffff081224 */ /* 0x001fe400078e0006 */
[----:B------:R-:W-:-:S05]  /*59d50*/  @P1 IMAD.MOV.U32 R9, RZ, RZ, R7 ;  /* 0x000000ffff091224 */ /* 0x000fca00078e0007 */
[----:B------:R0:W3:Y:S04]  /*59d60*/  @P1 LDG.E.U8 R26, desc[UR4][R8.64] ;  /* 0x00000004081a1981 */ /* 0x0000e8000c1e1100 */
[----:B----4-:R-:W-:Y:S04]  /*59d70*/  STL [R1+0x65bc], R28 ;  /* 0x0065bc1c01007387 */ /* 0x010fe80000100800 */
[----:B------:R-:W4:Y:S04]  /*59d80*/  LDL R13, [R1+0x3d40] ;  /* 0x003d4000010d7983 */ /* 0x000f280000100800 */
[----:B------:R-:W4:Y:S04]  /*59d90*/  LDL R12, [R1+0x3d44] ;  /* 0x003d4400010c7983 */ /* 0x000f280000100800 */
[----:B-1----:R-:W4:Y:S04]  /*59da0*/  LDL R2, [R1+0x3d38] ;  /* 0x003d380001027983 */ /* 0x002f280000100800 */
[----:B------:R-:W4:Y:S01]  /*59db0*/  LDL R0, [R1+0x3d3c] ;  /* 0x003d3c0001007983 */ /* 0x000f220000100800 */
[----:B0-----:R-:W-:-:S02]  /*59dc0*/  @P1 IMAD.MOV.U32 R8, RZ, RZ, R4 ;  /* 0x000000ffff081224 */ /* 0x001fc400078e0004 */
[----:B------:R-:W-:Y:S01]  /*59dd0*/  @P1 IMAD.MOV.U32 R9, RZ, RZ, R5 ;  /* 0x000000ffff091224 */ /* 0x000fe200078e0005 */
[----:B--2---:R-:W-:Y:S04]  /*59de0*/  STL [R1+0x65c0], R27 ;  /* 0x0065c01b01007387 */ /* 0x004fe80000100800 */
[----:B------:R-:W2:Y:S04]  /*59df0*/  LDL R7, [R1+0x3d30] ;  /* 0x003d300001077983 */ /* 0x000ea80000100800 */
[----:B------:R-:W2:Y:S04]  /*59e00*/  LDL R6, [R1+0x3d34] ;  /* 0x003d340001067983 */ /* 0x000ea80000100800 */
[----:B---3--:R-:W-:Y:S04]  /*59e10*/  STL [R1+0x65c4], R26 ;  /* 0x0065c41a01007387 */ /* 0x008fe80000100800 */
[----:B------:R-:W3:Y:S04]  /*59e20*/  LDL R5, [R1+0x3d28] ;  /* 0x003d280001057983 */ /* 0x000ee80000100800 */
[----:B------:R-:W3:Y:S01]  /*59e30*/  LDL R4, [R1+0x3d2c] ;  /* 0x003d2c0001047983 */ /* 0x000ee20000100800 */
[----:B------:R-:W-:-:S02]  /*59e40*/  PRMT R25, RZ, 0x7610, R25 ;  /* 0x00007610ff197816 */ /* 0x000fc40000000019 */
[----:B------:R-:W-:-:S04]  /*59e50*/  PRMT R24, RZ, 0x7610, R24 ;  /* 0x00007610ff187816 */ /* 0x000fc80000000018 */
[----:B------:R4:W3:Y:S01]  /*59e60*/  @P1 LDG.E.U8 R25, desc[UR4][R8.64] ;  /* 0x0000000408191981 */ /* 0x0008e2000c1e1100 */
[----:B------:R-:W-:Y:S01]  /*59e70*/  PRMT R23, RZ, 0x7610, R23 ;  /* 0x00007610ff177816 */ /* 0x000fe20000000017 */
[----:B----4-:R-:W-:Y:S02]  /*59e80*/  @P1 IMAD.MOV.U32 R9, RZ, RZ, R13 ;  /* 0x000000ffff091224 */ /* 0x010fe400078e000d */
[----:B------:R-:W-:-:S05]  /*59e90*/  @P1 IMAD.MOV.U32 R8, RZ, RZ, R12 ;  /* 0x000000ffff081224 */ /* 0x000fca00078e000c */
[----:B------:R0:W4:Y:S02]  /*59ea0*/  @P1 LDG.E.U8 R24, desc[UR4][R8.64] ;  /* 0x0000000408181981 */ /* 0x000124000c1e1100 */
[----:B0-----:R-:W-:Y:S02]  /*59eb0*/  @P1 IMAD.MOV.U32 R8, RZ, RZ, R0 ;  /* 0x000000ffff081224 */ /* 0x001fe400078e0000 */
[----:B------:R-:W-:-:S05]  /*59ec0*/  @P1 IMAD.MOV.U32 R9, RZ, RZ, R2 ;  /* 0x000000ffff091224 */ /* 0x000fca00078e0002 */
[----:B------:R2:W4:Y:S01]  /*59ed0*/  @P1 LDG.E.U8 R23, desc[UR4][R8.64] ;  /* 0x0000000408171981 */ /* 0x000522000c1e1100 */
[----:B------:R-:W-:Y:S02]  /*59ee0*/  PRMT R22, RZ, 0x7610, R22 ;  /* 0x00007610ff167816 */ /* 0x000fe40000000016 */
[----:B------:R-:W-:Y:S01]  /*59ef0*/  PRMT R21, RZ, 0x7610, R21 ;  /* 0x00007610ff157816 */ /* 0x000fe20000000015 */
[----:B--2---:R-:W-:Y:S02]  /*59f00*/  @P1 IMAD.MOV.U32 R9, RZ, RZ, R7 ;  /* 0x000000ffff091224 */ /* 0x004fe400078e0007 */
[----:B------:R-:W-:-:S05]  /*59f10*/  @P1 IMAD.MOV.U32 R8, RZ, RZ, R6 ;  /* 0x000000ffff081224 */ /* 0x000fca00078e0006 */
[----:B------:R3:W2:Y:S02]  /*59f20*/  @P1 LDG.E.U8 R22, desc[UR4][R8.64] ;  /* 0x0000000408161981 */ /* 0x0006a4000c1e1100 */
[----:B---3--:R-:W-:Y:S02]  /*59f30*/  @P1 IMAD.MOV.U32 R9, RZ, RZ, R5 ;  /* 0x000000ffff091224 */ /* 0x008fe400078e0005 */
[----:B------:R-:W-:-:S05]  /*59f40*/  @P1 IMAD.MOV.U32 R8, RZ, RZ, R4 ;  /* 0x000000ffff081224 */ /* 0x000fca00078e0004 */
[----:B------:R-:W3:Y:S04]  /*59f50*/  @P1 LDG.E.U8 R21, desc[UR4][R8.64] ;  /* 0x0000000408151981 */ /* 0x000ee8000c1e1100 */
[----:B------:R-:W-:Y:S04]  /*59f60*/  STL [R1+0x65c8], R25 ;  /* 0x0065c81901007387 */ /* 0x000fe80000100800 */
[----:B----4-:R0:W-:Y:S04]  /*59f70*/  STL [R1+0x65cc], R24 ;  /* 0x0065cc1801007387 */ /* 0x0101e80000100800 */
[----:B------:R-:W4:Y:S04]  /*59f80*/  LDL R2, [R1+0x3d20] ;  /* 0x003d200001027983 */ /* 0x000f280000100800 */
[----:B------:R-:W4:Y:S04]  /*59f90*/  LDL R0, [R1+0x3d24] ;  /* 0x003d240001007983 */ /* 0x000f280000100800 */
[----:B------:R1:W-:Y:S04]  /*59fa0*/  STL [R1+0x65d0], R23 ;  /* 0x0065d01701007387 */ /* 0x0003e80000100800 */
[----:B0-----:R-:W4:Y:S04]  /*59fb0*/  LDL R24, [R1+0x3d18] ;  /* 0x003d180001187983 */ /* 0x001f280000100800 */
[----:B------:R-:W4:Y:S04]  /*59fc0*/  LDL R15, [R1+0x3d10] ;  /* 0x003d1000010f7983 */ /* 0x000f280000100800 */
[----:B------:R-:W4:Y:S04]  /*59fd0*/  LDL R14, [R1+0x3d14] ;  /* 0x003d1400010e7983 */ /* 0x000f280000100800 */
[----:B-1----:R-:W4:Y:S04]  /*59fe0*/  LDL R23, [R1+0x3d1c] ;  /* 0x003d1c0001177983 */ /* 0x002f280000100800 */
[----:B--2---:R-:W-:Y:S04]  /*59ff0*/  STL [R1+0x65d4], R22 ;  /* 0x0065d41601007387 */ /* 0x004fe80000100800 */
[----:B------:R-:W2:Y:S04]  /*5a000*/  LDL R13, [R1+0x3d08] ;  /* 0x003d0800010d7983 */ /* 0x000ea80000100800 */
[----:B------:R-:W2:Y:S04]  /*5a010*/  LDL R12, [R1+0x3d0c] ;  /* 0x003d0c00010c7983 */ /* 0x000ea80000100800 */
[----:B------:R-:W2:Y:S04]  /*5a020*/  LDL R7, [R1+0x3d00] ;  /* 0x003d000001077983 */ /* 0x000ea80000100800 */
[----:B------:R-:W2:Y:S04]  /*5a030*/  LDL R6, [R1+0x3d04] ;  /* 0x003d040001067983 */ /* 0x000ea80000100800 */
[----:B------:R-:W2:Y:S04]  /*5a040*/  LDL R4, [R1+0x3cfc] ;  /* 0x003cfc0001047983 */ /* 0x000ea80000100800 */
[----:B---3--:R-:W-:Y:S04]  /*5a050*/  STL [R1+0x65d8], R21 ;  /* 0x0065d81501007387 */ /* 0x008fe80000100800 */
[----:B------:R-:W3:Y:S01]  /*5a060*/  LDL R5, [R1+0x3cf8] ;  /* 0x003cf80001057983 */ /* 0x000ee20000100800 */
[----:B------:R-:W-:-:S02]  /*5a070*/  PRMT R20, RZ, 0x7610, R20 ;  /* 0x00007610ff147816 */ /* 0x000fc40000000014 */
[----:B------:R-:W-:Y:S02]  /*5a080*/  PRMT R19, RZ, 0x7610, R19 ;  /* 0x00007610ff137816 */ /* 0x000fe40000000013 */
[----:B------:R-:W-:Y:S01]  /*5a090*/  PRMT R18, RZ, 0x7610, R18 ;  /* 0x00007610ff127816 */ /* 0x000fe20000000012 */
[----:B----4-:R-:W-:Y:S02]  /*5a0a0*/  @P1 IMAD.MOV.U32 R9, RZ, RZ, R2 ;  /* 0x000000ffff091224 */ /* 0x010fe400078e0002 */
[----:B------:R-:W-:Y:S01]  /*5a0b0*/  @P1 IMAD.MOV.U32 R8, RZ, RZ, R0 ;  /* 0x000000ffff081224 */ /* 0x000fe200078e0000 */
[----:B------:R-:W-:Y:S02]  /*5a0c0*/  PRMT R17, RZ, 0x7610, R17 ;  /* 0x00007610ff117816 */ /* 0x000fe40000000011 */
[----:B------:R-:W-:Y:S02]  /*5a0d0*/  PRMT R16, RZ, 0x7610, R16 ;  /* 0x00007610ff107816 */ /* 0x000fe40000000010 */
[----:B------:R-:W-:Y:S01]  /*5a0e0*/  PRMT R11, RZ, 0x7610, R11 ;  /* 0x00007610ff0b7816 */ /* 0x000fe2000000000b */
[----:B------:R-:W4:Y:S04]  /*5a0f0*/  LDL R2, [R1+0x3cf0] ;  /* 0x003cf00001027983 */ /* 0x000f280000100800 */
[----:B------:R0:W4:Y:S04]  /*5a100*/  @P1 LDG.E.U8 R20, desc[UR4][R8.64] ;  /* 0x0000000408141981 */ /* 0x000128000c1e1100 */
[----:B------:R-:W4:Y:S01]  /*5a110*/  LDL R0, [R1+0x3cf4] ;  /* 0x003cf40001007983 */ /* 0x000f220000100800 */
[----:B0-----:R-:W-:-:S02]  /*5a120*/  @P1 IMAD.MOV.U32 R9, RZ, RZ, R24 ;  /* 0x000000ffff091224 */ /* 0x001fc400078e0018 */
[----:B------:R-:W-:-:S05]  /*5a130*/  @P1 IMAD.MOV.U32 R8, RZ, RZ, R23 ;  /* 0x000000ffff081224 */ /* 0x000fca00078e0017 */
[----:B------:R0:W4:Y:S02]  /*5a140*/  @P1 LDG.E.U8 R19, desc[UR4][R8.64] ;  /* 0x0000000408131981 */ /* 0x000124000c1e1100 */
[----:B0-----:R-:W-:Y:S02]  /*5a150*/  @P1 IMAD.MOV.U32 R8, RZ, RZ, R14 ;  /* 0x000000ffff081224 */ /* 0x001fe400078e000e */
[----:B------:R-:W-:-:S05]  /*5a160*/  @P1 IMAD.MOV.U32 R9, RZ, RZ, R15 ;  /* 0x000000ffff091224 */ /* 0x000fca00078e000f */
[----:B------:R2:W4:Y:S02]  /*5a170*/  @P1 LDG.E.U8 R18, desc[UR4][R8.64] ;  /* 0x0000000408121981 */ /* 0x000524000c1e1100 */
[----:B--2---:R-:W-:Y:S02]  /*5a180*/  @P1 IMAD.MOV.U32 R9, RZ, RZ, R13 ;  /* 0x000000ffff091224 */ /* 0x004fe400078e000d */
[----:B------:R-:W-:-:S05]  /*5a190*/  @P1 IMAD.MOV.U32 R8, RZ, RZ, R12 ;  /* 0x000000ffff081224 */ /* 0x000fca00078e000c */
[----:B------:R0:W2:Y:S02]  /*5a1a0*/  @P1 LDG.E.U8 R17, desc[UR4][R8.64] ;  /* 0x0000000408111981 */ /* 0x0000a4000c1e1100 */
[----:B0-----:R-:W-:Y:S02]  /*5a1b0*/  @P1 IMAD.MOV.U32 R8, RZ, RZ, R6 ;  /* 0x000000ffff081224 */ /* 0x001fe400078e0006 */
[----:B------:R-:W-:-:S05]  /*5a1c0*/  @P1 IMAD.MOV.U32 R9, RZ, RZ, R7 ;  /* 0x000000ffff091224 */ /* 0x000fca00078e0007 */
[----:B------:R0:W2:Y:S02]  /*5a1d0*/  @P1 LDG.E.U8 R16, desc[UR4][R8.64] ;  /* 0x0000000408101981 */ /* 0x0000a4000c1e1100 */
[----:B0-----:R-:W-:Y:S02]  /*5a1e0*/  @P1 IMAD.MOV.U32 R8, RZ, RZ, R4 ;  /* 0x000000ffff081224 */ /* 0x001fe400078e0004 */
[----:B---3--:R-:W-:-:S05]  /*5a1f0*/  @P1 IMAD.MOV.U32 R9, RZ, RZ, R5 ;  /* 0x000000ffff091224 */ /* 0x008fca00078e0005 */
[----:B------:R0:W3:Y:S04]  /*5a200*/  @P1 LDG.E.U8 R11, desc[UR4][R8.64] ;  /* 0x00000004080b1981 */ /* 0x0000e8000c1e1100 */
[----:B----4-:R-:W-:Y:S01]  /*5a210*/  STL [R1+0x65dc], R20 ;  /* 0x0065dc1401007387 */ /* 0x010fe20000100800 */
[----:B0-----:R-:W-:-:S03]  /*5a220*/  @P1 IMAD.MOV.U32 R9, RZ, RZ, R2 ;  /* 0x000000ffff091224 */ /* 0x001fc600078e0002 */
[----:B------:R-:W-:Y:S04]  /*5a230*/  STL [R1+0x65e0], R19 ;  /* 0x0065e01301007387 */ /* 0x000fe80000100800 */
[----:B------:R-:W-:Y:S01]  /*5a240*/  STL [R1+0x65e4], R18 ;  /* 0x0065e41201007387 */ /* 0x000fe20000100800 */
[----:B------:R-:W-:Y:S01]  /*5a250*/  @P1 IMAD.MOV.U32 R8, RZ, RZ, R0 ;  /* 0x000000ffff081224 */ /* 0x000fe200078e0000 */
[----:B------:R-:W-:-:S06]  /*5a260*/  PRMT R10, RZ, 0x7610, R10 ;  /* 0x00007610ff0a7816 */ /* 0x000fcc000000000a */
[----:B------:R0:W4:Y:S04]  /*5a270*/  @P1 LDG.E.U8 R10, desc[UR4][R8.64] ;  /* 0x00000004080a1981 */ /* 0x000128000c1e1100 */
[----:B--2---:R-:W-:Y:S04]  /*5a280*/  STL [R1+0x65e8], R17 ;  /* 0x0065e81101007387 */ /* 0x004fe80000100800 */
[----:B------:R-:W-:Y:S04]  /*5a290*/  STL [R1+0x65ec], R16 ;  /* 0x0065ec1001007387 */ /* 0x000fe80000100800 */
[----:B---3--:R1:W-:Y:S04]  /*5a2a0*/  STL [R1+0x65f0], R11 ;  /* 0x0065f00b01007387 */ /* 0x0083e80000100800 */
[----:B-1----:R-:W2:Y:S04]  /*5a2b0*/  LDL.LU R11, [R1+0x2f48] ;  /* 0x002f4800010b7983 */ /* 0x002ea80000300800 */
[----:B------:R-:W3:Y:S04]  /*5a2c0*/  LDL.LU R16, [R1+0x2f44] ;  /* 0x002f440001107983 */ /* 0x000ee80000300800 */
        /* <DEDUP_REMOVED lines=25> */
[----:B------:R-:W0:Y:S04]  /*5a460*/  LDL R8, [R1+0x3ce8] ;  /* 0x003ce80001087983 */ /* 0x000e280000100800 */
[----:B------:R-:W0:Y:S01]  /*5a470*/  LDL R9, [R1+0x3cec] ;  /* 0x003cec0001097983 */ /* 0x000e220000100800 */
[----:B------:R-:W-:Y:S01]  /*5a480*/  PRMT R3, RZ, 0x7610, R3 ;  /* 0x00007610ff037816 */ /* 0x000fe20000000003 */
[----:B------:R-:W1:Y:S01]  /*5a490*/  S2R R7, SR_TID.X ;  /* 0x0000000000077919 */ /* 0x000e620000002100 */
[----:B0-----:R-:W-:-:S04]  /*5a4a0*/  @P1 LOP3.LUT R9, R9, R8, RZ, 0x3c, !PT ;  /* 0x0000000809091212 */ /* 0x001fc800078e3cff */
[----:B------:R-:W-:-:S04]  /*5a4b0*/  @P1 LOP3.LUT R8, R9, R8, RZ, 0x3c, !PT ;  /* 0x0000000809081212 */ /* 0x000fc800078e3cff */
[----:B------:R-:W-:-:S05]  /*5a4c0*/  @P1 LOP3.LUT R9, R9, R8, RZ, 0x3c, !PT ;  /* 0x0000000809091212 */ /* 0x000fca00078e3cff */
[----:B------:R-:W3:Y:S01]  /*5a4d0*/  @P1 LDG.E.U8 R3, desc[UR4][R8.64] ;  /* 0x0000000408031981 */ /* 0x000ee2000c1e1100 */
[----:B------:R-:W-:Y:S06]  /*5a4e0*/  BAR.SYNC.DEFER_BLOCKING 0x0 ;  /* 0x0000000000007b1d */ /* 0x000fec0000010000 */
[----:B----4-:R-:W-:Y:S01]  /*5a4f0*/  STL [R1+0x65f4], R10 ;  /* 0x0065f40a01007387 */ /* 0x010fe20000100800 */
[----:B-1----:R-:W-:-:S05]  /*5a500*/  LOP3.LUT R5, R7, 0x1f, RZ, 0xc0, !PT ;  /* 0x0000001f07057812 */ /* 0x002fca00078ec0ff */
[----:B--2---:R-:W-:Y:S04]  /*5a510*/  STS.U8 [R5+UR6], R11 ;  /* 0x0000000b05007988 */ /* 0x004fe80008000006 */
[----:B---3--:R-:W-:Y:S04]  /*5a520*/  STS.U8 [R5+UR6+0x20], R16 ;  /* 0x0000201005007988 */ /* 0x008fe80008000006 */
[----:B------:R-:W-:Y:S04]  /*5a530*/  STS.U8 [R5+UR6+0x40], R17 ;  /* 0x0000401105007988 */ /* 0x000fe80008000006 */
        /* <DEDUP_REMOVED lines=24> */
[----:B------:R0:W-:Y:S04]  /*5a6c0*/  STL [R1+0x65f8], R3 ;  /* 0x0065f80301007387 */ /* 0x0001e80000100800 */
[----:B0-----:R-:W2:Y:S04]  /*5a6d0*/  LDL.LU R3, [R1+0x143c] ;  /* 0x00143c0001037983 */ /* 0x001ea80000300800 */
[----:B------:R-:W3:Y:S04]  /*5a6e0*/  LDL.LU R8, [R1+0x1438] ;  /* 0x0014380001087983 */ /* 0x000ee80000300800 */
        /* <DEDUP_REMOVED lines=29> */
[----:B--2---:R0:W-:Y:S04]  /*5a8c0*/  STS.U8 [R5+UR6+0x940], R3 ;  /* 0x0009400305007988 */ /* 0x0041e80008000006 */
[----:B---3--:R1:W-:Y:S04]  /*5a8d0*/  STS.U8 [R5+UR6+0x9a0], R8 ;  /* 0x0009a00805007988 */ /* 0x0083e80008000006 */
[----:B----4-:R2:W-:Y:S04]  /*5a8e0*/  STS.U8 [R5+UR6+0x980], R9 ;  /* 0x0009800905007988 */ /* 0x0105e80008000006 */
[----:B------:R3:W-:Y:S04]  /*5a8f0*/  STS.U8 [R5+UR6+0x9e0], R10 ;  /* 0x0009e00a05007988 */ /* 0x0007e80008000006 */
[----:B------:R4:W-:Y:S04]  /*5a900*/  STS.U8 [R5+UR6+0x9c0], R11 ;  /* 0x0009c00b05007988 */ /* 0x0009e80008000006 */
[----:B------:R4:W-:Y:S04]  /*5a910*/  STS.U8 [R5+UR6+0x1040], R16 ;  /* 0x0010401005007988 */ /* 0x0009e80008000006 */
[----:B0-----:R-:W4:Y:S04]  /*5a920*/  LDL.LU R3, [R1+0x1030] ;  /* 0x0010300001037983 */ /* 0x001f280000300800 */
[----:B-1----:R-:W4:Y:S04]  /*5a930*/  LDL.LU R8, [R1+0x101c] ;  /* 0x00101c0001087983 */ /* 0x002f280000300800 */
[----:B--2---:R-:W2:Y:S04]  /*5a940*/  LDL.LU R9, [R1+0x1018] ;  /* 0x0010180001097983 */ /* 0x004ea80000300800 */
[----:B---3--:R-:W3:Y:S04]  /*5a950*/  LDL.LU R10, [R1+0x1014] ;  /* 0x00101400010a7983 */ /* 0x008ee80000300800 */
[----:B----4-:R-:W4:Y:S04]  /*5a960*/  LDL.LU R11, [R1+0x1010] ;  /* 0x00101000010b7983 */ /* 0x010f280000300800 */
[----:B------:R0:W-:Y:S04]  /*5a970*/  STS.U8 [R5+UR6+0x1060], R17 ;  /* 0x0010601105007988 */ /* 0x0001e80008000006 */
[----:B------:R-:W4:Y:S04]  /*5a980*/  LDL.LU R16, [R1+0xffc] ;  /* 0x000ffc0001107983 */ /* 0x000f280000300800 */
[----:B------:R1:W-:Y:S04]  /*5a990*/  STS.U8 [R5+UR6+0x1000], R18 ;  /* 0x0010001205007988 */ /* 0x0003e80008000006 */
[----:B------:R1:W-:Y:S04]  /*5a9a0*/  STS.U8 [R5+UR6+0x1020], R19 ;  /* 0x0010201305007988 */ /* 0x0003e80008000006 */
[----:B------:R1:W-:Y:S04]  /*5a9b0*/  STS.U8 [R5+UR6+0x10c0], R20 ;  /* 0x0010c01405007988 */ /* 0x0003e80008000006 */
[----:B------:R1:W-:Y:S04]  /*5a9c0*/  STS.U8 [R5+UR6+0x10e0], R21 ;  /* 0x0010e01505007988 */ /* 0x0003e80008000006 */
[----:B------:R1:W-:Y:S04]  /*5a9d0*/  STS.U8 [R5+UR6+0x1080], R22 ;  /* 0x0010801605007988 */ /* 0x0003e80008000006 */
[----:B0-----:R-:W4:Y:S04]  /*5a9e0*/  LDL.LU R17, [R1+0xcf8] ;  /* 0x000cf80001117983 */ /* 0x001f280000300800 */
[----:B-1----:R-:W4:Y:S04]  /*5a9f0*/  LDL.LU R18, [R1+0xcf4] ;  /* 0x000cf40001127983 */ /* 0x002f280000300800 */
[----:B------:R-:W4:Y:S04]  /*5aa00*/  LDL.LU R19, [R1+0xcf0] ;  /* 0x000cf00001137983 */ /* 0x000f280000300800 */
[----:B------:R-:W4:Y:S04]  /*5aa10*/  LDL.LU R20, [R1+0xcec] ;  /* 0x000cec0001147983 */ /* 0x000f280000300800 */
[----:B------:R-:W4:Y:S04]  /*5aa20*/  LDL.LU R21, [R1+0xce8] ;  /* 0x000ce80001157983 */ /* 0x000f280000300800 */
        /* <DEDUP_REMOVED lines=38> */
[----:B0-----:R-:W4:Y:S04]  /*5ac90*/  LDL.LU R15, [R1+0xbd8] ;  /* 0x000bd800010f7983 */ /* 0x001f280000300800 */
[----:B------:R0:W-:Y:S04]  /*5aca0*/  STS.U8 [R5+UR6+0x1920], R3 ;  /* 0x0019200305007988 */ /* 0x0001e80008000006 */
[----:B------:R1:W-:Y:S04]  /*5acb0*/  STS.U8 [R5+UR6+0x1900], R8 ;  /* 0x0019000805007988 */ /* 0x0003e80008000006 */
[----:B--2---:R2:W-:Y:S04]  /*5acc0*/  STS.U8 [R5+UR6+0x19e0], R9 ;  /* 0x0019e00905007988 */ /* 0x0045e80008000006 */
[----:B---3--:R3:W-:Y:S04]  /*5acd0*/  STS.U8 [R5+UR6+0x19c0], R10 ;  /* 0x0019c00a05007988 */ /* 0x0087e80008000006 */
[----:B----4-:R4:W-:Y:S04]  /*5ace0*/  STS.U8 [R5+UR6+0x19a0], R11 ;  /* 0x0019a00b05007988 */ /* 0x0109e80008000006 */
        /* <DEDUP_REMOVED lines=243> */
[----:B------:R-:W-:Y:S04]  /*5bc20*/  STS.U8 [R5+UR6+0x58a0], R3 ;  /* 0x0058a00305007988 */ /* 0x000fe80008000006 */
[----:B------:R-:W-:Y:S04]  /*5bc30*/  STS.U8 [R5+UR6+0x5880], R8 ;  /* 0x0058800805007988 */ /* 0x000fe80008000006 */
[----:B--2---:R-:W-:Y:S04]  /*5bc40*/  STS.U8 [R5+UR6+0x5960], R9 ;  /* 0x0059600905007988 */ /* 0x004fe80008000006 */
[----:B---3--:R-:W-:Y:S04]  /*5bc50*/  STS.U8 [R5+UR6+0x5940], R10 ;  /* 0x0059400a05007988 */ /* 0x008fe80008000006 */
[----:B----4-:R-:W-:Y:S04]  /*5bc60*/  STS.U8 [R5+UR6+0x5920], R11 ;  /* 0x0059200b05007988 */ /* 0x010fe80008000006 */
        /* <DEDUP_REMOVED lines=18> */
[----:B------:R0:W-:Y:S04]  /*5bd90*/  STS.U8 [R5+UR6+0x61a0], R61 ;  /* 0x0061a03d05007988 */ /* 0x0001e80008000006 */
[----:B------:R1:W-:Y:S04]  /*5bda0*/  STS.U8 [R5+UR6+0x61c0], R0 ;  /* 0x0061c00005007988 */ /* 0x0003e80008000006 */
[----:B0-----:R-:W2:Y:S04]  /*5bdb0*/  LDL.LU R61, [R1+0x284] ;  /* 0x00028400013d7983 */ /* 0x001ea80000300800 */
[----:B------:R0:W-:Y:S04]  /*5bdc0*/  STS.U8 [R5+UR6+0x61e0], R4 ;  /* 0x0061e00405007988 */ /* 0x0001e80008000006 */
[----:B------:R3:W-:Y:S04]  /*5bdd0*/  STS.U8 [R5+UR6+0x6820], R6 ;  /* 0x0068200605007988 */ /* 0x0007e80008000006 */
[----:B------:R4:W-:Y:S04]  /*5bde0*/  STS.U8 [R5+UR6+0x6800], R12 ;  /* 0x0068000c05007988 */ /* 0x0009e80008000006 */
[----:B------:R4:W-:Y:S04]  /*5bdf0*/  STS.U8 [R5+UR6+0x6860], R13 ;  /* 0x0068600d05007988 */ /* 0x0009e80008000006 */
[----:B------:R4:W-:Y:S04]  /*5be00*/  STS.U8 [R5+UR6+0x6840], R14 ;  /* 0x0068400e05007988 */ /* 0x0009e80008000006 */
[----:B-1----:R-:W2:Y:S04]  /*5be10*/  LDL.LU R0, [R1+0x280] ;  /* 0x0002800001007983 */ /* 0x002ea80000300800 */
[----:B0-----:R-:W2:Y:S04]  /*5be20*/  LDL.LU R4, [R1+0x26c] ;  /* 0x00026c0001047983 */ /* 0x001ea80000300800 */
[----:B---3--:R-:W3:Y:S04]  /*5be30*/  LDL.LU R6, [R1+0x268] ;  /* 0x0002680001067983 */ /* 0x008ee80000300800 */
[----:B----4-:R-:W4:Y:S04]  /*5be40*/  LDL.LU R12, [R1+0x264] ;  /* 0x00026400010c7983 */ /* 0x010f280000300800 */
[----:B------:R-:W4:Y:S04]  /*5be50*/  LDL.LU R13, [R1+0x260] ;  /* 0x00026000010d7983 */ /* 0x000f280000300800 */
[----:B------:R0:W-:Y:S04]  /*5be60*/  STS.U8 [R5+UR6+0x68a0], R15 ;  /* 0x0068a00f05007988 */ /* 0x0001e80008000006 */
[----:B------:R-:W4:Y:S04]  /*5be70*/  LDL.LU R14, [R1+0x25c] ;  /* 0x00025c00010e7983 */ /* 0x000f280000300800 */
[----:B0-----:R-:W4:Y:S04]  /*5be80*/  LDL.LU R15, [R1+0x258] ;  /* 0x00025800010f7983 */ /* 0x001f280000300800 */
        /* <DEDUP_REMOVED lines=24> */
[----:B------:R1:W-:Y:S04]  /*5c010*/  STS.U8 [R5+UR6+0x68e0], R0 ;  /* 0x0068e00005007988 */ /* 0x0003e80008000006 */
[----:B0-----:R-:W2:Y:S04]  /*5c020*/  LDL.LU R61, [R1+0x663c] ;  /* 0x00663c00013d7983 */ /* 0x001ea80000300800 */
[----:B------:R0:W-:Y:S04]  /*5c030*/  STS.U8 [R5+UR6+0x68c0], R4 ;  /* 0x0068c00405007988 */ /* 0x0001e80008000006 */
[----:B---3--:R3:W-:Y:S04]  /*5c040*/  STS.U8 [R5+UR6+0x6920], R6 ;  /* 0x0069200605007988 */ /* 0x0087e80008000006 */
[----:B----4-:R4:W-:Y:S04]  /*5c050*/  STS.U8 [R5+UR6+0x6900], R12 ;  /* 0x0069000c05007988 */ /* 0x0109e80008000006 */
[----:B------:R4:W-:Y:S04]  /*5c060*/  STS.U8 [R5+UR6+0x6960], R13 ;  /* 0x0069600d05007988 */ /* 0x0009e80008000006 */
[----:B------:R4:W-:Y:S04]  /*5c070*/  STS.U8 [R5+UR6+0x6940], R14 ;  /* 0x0069400e05007988 */ /* 0x0009e80008000006 */
[----:B-1----:R-:W2:Y:S04]  /*5c080*/  LDL.LU R0, [R1+0x6638] ;  /* 0x0066380001007983 */ /* 0x002ea80000300800 */
[----:B0-----:R-:W2:Y:S04]  /*5c090*/  LDL.LU R4, [R1+0x6634] ;  /* 0x0066340001047983 */ /* 0x001ea80000300800 */
[----:B---3--:R-:W3:Y:S04]  /*5c0a0*/  LDL.LU R6, [R1+0x6630] ;  /* 0x0066300001067983 */ /* 0x008ee80000300800 */
[----:B----4-:R-:W4:Y:S04]  /*5c0b0*/  LDL.LU R12, [R1+0x662c] ;  /* 0x00662c00010c7983 */ /* 0x010f280000300800 */
[----:B------:R-:W2:Y:S04]  /*5c0c0*/  LDL.LU R13, [R1+0x6628] ;  /* 0x00662800010d7983 */ /* 0x000ea80000300800 */
[----:B------:R-:W3:Y:S04]  /*5c0d0*/  LDL.LU R14, [R1+0x6624] ;  /* 0x00662400010e7983 */ /* 0x000ee80000300800 */
[----:B------:R0:W-:Y:S04]  /*5c0e0*/  STS.U8 [R5+UR6+0x69a0], R15 ;  /* 0x0069a00f05007988 */ /* 0x0001e80008000006 */
[----:B0-----:R-:W4:Y:S04]  /*5c0f0*/  LDL.LU R15, [R1+0x6620] ;  /* 0x00662000010f7983 */ /* 0x001f280000300800 */
[----:B------:R-:W-:Y:S04]  /*5c100*/  STS.U8 [R5+UR6+0x6980], R3 ;  /* 0x0069800305007988 */ /* 0x000fe80008000006 */
[----:B------:R-:W-:Y:S04]  /*5c110*/  STS.U8 [R5+UR6+0x69e0], R8 ;  /* 0x0069e00805007988 */ /* 0x000fe80008000006 */
[----:B------:R0:W-:Y:S04]  /*5c120*/  STS.U8 [R5+UR6+0x69c0], R9 ;  /* 0x0069c00905007988 */ /* 0x0001e80008000006 */
[----:B------:R1:W-:Y:S04]  /*5c130*/  STS.U8 [R5+UR6+0x7040], R10 ;  /* 0x0070400a05007988 */ /* 0x0003e80008000006 */
[----:B------:R1:W-:Y:S04]  /*5c140*/  STS.U8 [R5+UR6+0x7060], R11 ;  /* 0x0070600b05007988 */ /* 0x0003e80008000006 */
[----:B------:R1:W-:Y:S04]  /*5c150*/  STS.U8 [R5+UR6+0x7000], R16 ;  /* 0x0070001005007988 */ /* 0x0003e80008000006 */
[----:B0-----:R-:W2:Y:S04]  /*5c160*/  LDL.LU R9, [R1+0xc] ;  /* 0x00000c0001097983 */ /* 0x001ea80000300800 */
[----:B-1----:R-:W2:Y:S04]  /*5c170*/  LDL.LU R10, [R1+0x8] ;  /* 0x00000800010a7983 */ /* 0x002ea80000300800 */
[----:B------:R-:W2:Y:S04]  /*5c180*/  LDL.LU R11, [R1+0x4] ;  /* 0x00000400010b7983 */ /* 0x000ea80000300800 */
[----:B------:R-:W2:Y:S04]  /*5c190*/  LDL.LU R16, [R1] ;  /* 0x0000000001107983 */ /* 0x000ea80000300800 */
[----:B------:R-:W-:Y:S04]  /*5c1a0*/  STS.U8 [R5+UR6+0x7020], R17 ;  /* 0x0070201105007988 */ /* 0x000fe80008000006 */
[----:B------:R0:W-:Y:S04]  /*5c1b0*/  STS.U8 [R5+UR6+0x70c0], R18 ;  /* 0x0070c01205007988 */ /* 0x0001e80008000006 */
[----:B------:R1:W-:Y:S04]  /*5c1c0*/  STS.U8 [R5+UR6+0x70e0], R19 ;  /* 0x0070e01305007988 */ /* 0x0003e80008000006 */
[----:B------:R1:W-:Y:S04]  /*5c1d0*/  STS.U8 [R5+UR6+0x7080], R20 ;  /* 0x0070801405007988 */ /* 0x0003e80008000006 */
[----:B------:R1:W-:Y:S04]  /*5c1e0*/  STS.U8 [R5+UR6+0x70a0], R21 ;  /* 0x0070a01505007988 */ /* 0x0003e80008000006 */
[----:B------:R1:W-:Y:S04]  /*5c1f0*/  STS.U8 [R5+UR6+0x7140], R22 ;  /* 0x0071401605007988 */ /* 0x0003e80008000006 */
[----:B------:R1:W-:Y:S04]  /*5c200*/  STS.U8 [R5+UR6+0x7160], R23 ;  /* 0x0071601705007988 */ /* 0x0003e80008000006 */
[----:B0-----:R-:W2:Y:S04]  /*5c210*/  LDL.LU R18, [R1+0x2f08] ;  /* 0x002f080001127983 */ /* 0x001ea80000300800 */
[----:B-1----:R-:W2:Y:S04]  /*5c220*/  LDL.LU R19, [R1+0x2f04] ;  /* 0x002f040001137983 */ /* 0x002ea80000300800 */
[----:B------:R-:W2:Y:S04]  /*5c230*/  LDL.LU R20, [R1+0x2f00] ;  /* 0x002f000001147983 */ /* 0x000ea80000300800 */
[----:B------:R-:W2:Y:S04]  /*5c240*/  LDL.LU R21, [R1+0x2efc] ;  /* 0x002efc0001157983 */ /* 0x000ea80000300800 */
[----:B------:R-:W2:Y:S04]  /*5c250*/  LDL.LU R22, [R1+0x2ef8] ;  /* 0x002ef80001167983 */ /* 0x000ea80000300800 */
[----:B------:R0:W-:Y:S04]  /*5c260*/  STS.U8 [R5+UR6+0x7100], R24 ;  /* 0x0071001805007988 */ /* 0x0001e80008000006 */
[----:B------:R-:W2:Y:S04]  /*5c270*/  LDL.LU R23, [R1+0x2ef4] ;  /* 0x002ef40001177983 */ /* 0x000ea80000300800 */
        /* <DEDUP_REMOVED lines=15> */
[----:B0-----:R-:W2:Y:S04]  /*5c370*/  LDL.LU R44, [R1+0x2ed8] ;  /* 0x002ed800012c7983 */ /* 0x001ea80000300800 */
[----:B-1----:R-:W2:Y:S04]  /*5c380*/  LDL.LU R58, [R1+0x2ed4] ;  /* 0x002ed400013a7983 */ /* 0x002ea80000300800 */
[----:B------:R-:W2:Y:S04]  /*5c390*/  LDL.LU R59, [R1+0x2ed0] ;  /* 0x002ed000013b7983 */ /* 0x000ea80000300800 */
[----:B------:R-:W2:Y:S01]  /*5c3a0*/  LDL.LU R60, [R1+0x2ecc] ;  /* 0x002ecc00013c7983 */ /* 0x000ea20000300800 */
[----:B------:R-:W0:Y:S03]  /*5c3b0*/  S2R R17, SR_TID.X ;  /* 0x0000000000117919 */ /* 0x000e260000002100 */
[----:B----4-:R-:W-:Y:S04]  /*5c3c0*/  STS.U8 [R5+UR6+0x78e0], R15 ;  /* 0x0078e00f05007988 */ /* 0x010fe80008000006 */
[----:B---3--:R-:W-:Y:S04]  /*5c3d0*/  STS.U8 [R5+UR6+0x78c0], R14 ;  /* 0x0078c00e05007988 */ /* 0x008fe80008000006 */
[----:B--2---:R-:W-:Y:S04]  /*5c3e0*/  STS.U8 [R5+UR6+0x78a0], R13 ;  /* 0x0078a00d05007988 */ /* 0x004fe80008000006 */
[----:B------:R-:W-:Y:S04]  /*5c3f0*/  STS.U8 [R5+UR6+0x7880], R12 ;  /* 0x0078800c05007988 */ /* 0x000fe80008000006 */
[----:B------:R-:W-:Y:S04]  /*5c400*/  STS.U8 [R5+UR6+0x7960], R6 ;  /* 0x0079600605007988 */ /* 0x000fe80008000006 */
[----:B------:R-:W-:Y:S04]  /*5c410*/  STS.U8 [R5+UR6+0x7940], R4 ;  /* 0x0079400405007988 */ /* 0x000fe80008000006 */
[----:B------:R1:W-:Y:S04]  /*5c420*/  STS.U8 [R5+UR6+0x7920], R0 ;  /* 0x0079200005007988 */ /* 0x0003e80008000006 */
[----:B-1----:R-:W2:Y:S04]  /*5c430*/  LDL.LU R0, [R1+0x1418] ;  /* 0x0014180001007983 */ /* 0x002ea80000300800 */
[----:B------:R-:W3:Y:S04]  /*5c440*/  LDL.LU R12, [R1+0x1414] ;  /* 0x00141400010c7983 */ /* 0x000ee80000300800 */
[----:B------:R-:W4:Y:S04]  /*5c450*/  LDL.LU R13, [R1+0x1410] ;  /* 0x00141000010d7983 */ /* 0x000f280000300800 */
[----:B------:R-:W4:Y:S04]  /*5c460*/  LDL.LU R14, [R1+0x13fc] ;  /* 0x0013fc00010e7983 */ /* 0x000f280000300800 */
[----:B------:R-:W4:Y:S04]  /*5c470*/  LDL.LU R15, [R1+0x13f8] ;  /* 0x0013f800010f7983 */ /* 0x000f280000300800 */
[----:B------:R-:W4:Y:S04]  /*5c480*/  LDL.LU R6, [R1+0x13f4] ;  /* 0x0013f40001067983 */ /* 0x000f280000300800 */
[----:B------:R-:W4:Y:S04]  /*5c490*/  LDL.LU R4, [R1+0x13f0] ;  /* 0x0013f00001047983 */ /* 0x000f280000300800 */
[----:B------:R-:W-:Y:S04]  /*5c4a0*/  STS.U8 [R5+UR6+0x7900], R9 ;  /* 0x0079000905007988 */ /* 0x000fe80008000006 */
[----:B------:R-:W-:Y:S04]  /*5c4b0*/  STS.U8 [R5+UR6+0x79e0], R10 ;  /* 0x0079e00a05007988 */ /* 0x000fe80008000006 */
[----:B------:R-:W-:Y:S01]  /*5c4c0*/  STS.U8 [R5+UR6+0x79c0], R11 ;  /* 0x0079c00b05007988 */ /* 0x000fe20008000006 */
[----:B0-----:R-:W-:-:S03]  /*5c4d0*/  LOP3.LUT R17, R17, 0x1f, RZ, 0xc0, !PT ;  /* 0x0000001f11117812 */ /* 0x001fc600078ec0ff */
[----:B------:R-:W-:Y:S04]  /*5c4e0*/  STS.U8 [R5+UR6+0x79a0], R16 ;  /* 0x0079a01005007988 */ /* 0x000fe80008000006 */
[----:B------:R-:W-:Y:S04]  /*5c4f0*/  STL [R1+0x6600], R61 ;  /* 0x0066003d01007387 */ /* 0x000fe80000100800 */
[----:B------:R-:W-:Y:S04]  /*5c500*/  STS.U8 [R5+UR6+0x7980], R61 ;  /* 0x0079803d05007988 */ /* 0x000fe80008000006 */
[----:B------:R0:W-:Y:S01]  /*5c510*/  STL [R1+0x65fc], R5 ;  /* 0x0065fc0501007387 */ /* 0x0001e20000100800 */
[----:B------:R-:W-:-:S03]  /*5c520*/  LOP3.LUT R8, R17, 0x8, RZ, 0x3c, !PT ;  /* 0x0000000811087812 */ /* 0x000fc600078e3cff */
[----:B0-----:R-:W4:Y:S04]  /*5c530*/  LDL.LU R5, [R1+0x13dc] ;  /* 0x0013dc0001057983 */ /* 0x001f280000300800 */
[----:B------:R-:W4:Y:S04]  /*5c540*/  LDL.LU R61, [R1+0x13d8] ;  /* 0x0013d800013d7983 */ /* 0x000f280000300800 */
[----:B------:R-:W4:Y:S04]  /*5c550*/  LDL.LU R3, [R1+0x13d4] ;  /* 0x0013d40001037983 */ /* 0x000f280000300800 */
[----:B------:R-:W4:Y:S04]  /*5c560*/  LDL.LU R9, [R1+0x13d0] ;  /* 0x0013d00001097983 */ /* 0x000f280000300800 */
        /* <DEDUP_REMOVED lines=32> */
[----:B0-----:R-:W4:Y:S04]  /*5c770*/  LDL.LU R44, [R1+0x11ac] ;  /* 0x0011ac00012c7983 */ /* 0x001f280000300800 */
[----:B-1----:R-:W4:Y:S04]  /*5c780*/  LDL.LU R58, [R1+0x11a8] ;  /* 0x0011a800013a7983 */ /* 0x002f280000300800 */
        /* <DEDUP_REMOVED lines=15> */
[----:B0-----:R-:W4:Y:S04]  /*5c880*/  LDL.LU R4, [R1+0xfd4] ;  /* 0x000fd40001047983 */ /* 0x001f280000300800 */
[----:B------:R0:W-:Y:S04]  /*5c890*/  STS.U8 [R8+UR6+0xac0], R5 ;  /* 0x000ac00508007988 */ /* 0x0001e80008000006 */
        /* <DEDUP_REMOVED lines=46> */
[----:B------:R-:W4:Y:S04]  /*5cb80*/  LDL.LU R60, [R1+0xc84] ;  /* 0x000c8400013c7983 */ /* 0x000f280000300800 */
        /* <DEDUP_REMOVED lines=327> */
[----:B0-----:R-:W4:Y:S04]  /*5e000*/  LDL.LU R58, [R1+0x661c] ;  /* 0x00661c00013a7983 */ /* 0x001f280000300800 */
[----:B-1----:R-:W4:Y:S04]  /*5e010*/  LDL.LU R59, [R1+0x6618] ;  /* 0x00661800013b7983 */ /* 0x002f280000300800 */
[----:B------:R-:W4:Y:S04]  /*5e020*/  LDL.LU R60, [R1+0x6614] ;  /* 0x00661400013c7983 */ /* 0x000f280000300800 */
        /* <DEDUP_REMOVED lines=29> */
[----:B--2---:R-:W2:Y:S04]  /*5e200*/  LDL.LU R26, [R1+0x2e9c] ;  /* 0x002e9c00011a7983 */ /* 0x004ea80000300800 */
[----:B------:R1:W-:Y:S04]  /*5e210*/  STS.U8 [R8+UR6+0x7280], R28 ;  /* 0x0072801c08007988 */ /* 0x0003e80008000006 */
[----:B------:R3:W-:Y:S04]  /*5e220*/  STS.U8 [R8+UR6+0x72a0], R2 ;  /* 0x0072a00208007988 */ /* 0x0007e80008000006 */
[----:B------:R3:W-:Y:S04]  /*5e230*/  STS.U8 [R8+UR6+0x7340], R44 ;  /* 0x0073402c08007988 */ /* 0x0007e80008000006 */
[----:B0-----:R-:W2:Y:S04]  /*5e240*/  LDL.LU R27, [R1+0x2e98] ;  /* 0x002e9800011b7983 */ /* 0x001ea80000300800 */
[----:B-1----:R-:W2:Y:S04]  /*5e250*/  LDL.LU R28, [R1+0x2e94] ;  /* 0x002e9400011c7983 */ /* 0x002ea80000300800 */
[----:B---3--:R-:W3:Y:S04]  /*5e260*/  LDL.LU R2, [R1+0x2e90] ;  /* 0x002e900001027983 */ /* 0x008ee80000300800 */
[----:B------:R-:W3:Y:S04]  /*5e270*/  LDL.LU R44, [R1+0x2e8c] ;  /* 0x002e8c00012c7983 */ /* 0x000ee80000300800 */
[----:B------:R0:W-:Y:S04]  /*5e280*/  STS.U8 [R8+UR6+0x7360], R0 ;  /* 0x0073600008007988 */ /* 0x0001e80008000006 */
[----:B------:R1:W-:Y:S04]  /*5e290*/  STS.U8 [R8+UR6+0x7300], R12 ;  /* 0x0073000c08007988 */ /* 0x0003e80008000006 */
[----:B------:R1:W-:Y:S04]  /*5e2a0*/  STS.U8 [R8+UR6+0x7320], R13 ;  /* 0x0073200d08007988 */ /* 0x0003e80008000006 */
[----:B------:R1:W-:Y:S04]  /*5e2b0*/  STS.U8 [R8+UR6+0x73c0], R14 ;  /* 0x0073c00e08007988 */ /* 0x0003e80008000006 */
[----:B----4-:R4:W-:Y:S04]  /*5e2c0*/  STS.U8 [R8+UR6+0x73e0], R15 ;  /* 0x0073e00f08007988 */ /* 0x0109e80008000006 */
[----:B------:R4:W-:Y:S04]  /*5e2d0*/  STS.U8 [R8+UR6+0x7380], R6 ;  /* 0x0073800608007988 */ /* 0x0009e80008000006 */
[----:B0-----:R-:W3:Y:S04]  /*5e2e0*/  LDL.LU R0, [R1+0x1398] ;  /* 0x0013980001007983 */ /* 0x001ee80000300800 */
[----:B-1----:R-:W3:Y:S04]  /*5e2f0*/  LDL.LU R12, [R1+0x1394] ;  /* 0x00139400010c7983 */ /* 0x002ee80000300800 */
[----:B------:R-:W3:Y:S04]  /*5e300*/  LDL.LU R13, [R1+0x1390] ;  /* 0x00139000010d7983 */ /* 0x000ee80000300800 */
[----:B------:R-:W3:Y:S04]  /*5e310*/  LDL.LU R14, [R1+0x137c] ;  /* 0x00137c00010e7983 */ /* 0x000ee80000300800 */
[----:B----4-:R-:W4:Y:S04]  /*5e320*/  LDL.LU R15, [R1+0x1378] ;  /* 0x00137800010f7983 */ /* 0x010f280000300800 */
[----:B------:R0:W-:Y:S04]  /*5e330*/  STS.U8 [R8+UR6+0x73a0], R4 ;  /* 0x0073a00408007988 */ /* 0x0001e80008000006 */
[----:B------:R-:W4:Y:S04]  /*5e340*/  LDL.LU R6, [R1+0x1374] ;  /* 0x0013740001067983 */ /* 0x000f280000300800 */
[----:B0-----:R-:W4:Y:S01]  /*5e350*/  LDL.LU R4, [R1+0x1370] ;  /* 0x0013700001047983 */ /* 0x001f220000300800 */
[----:B------:R-:W-:-:S04]  /*5e360*/  LOP3.LUT R7, R7, 0x1f, RZ, 0xc0, !PT ;  /* 0x0000001f07077812 */ /* 0x000fc800078ec0ff */
[C---:B------:R-:W-:Y:S01]  /*5e370*/  LOP3.LUT R3, R7.reuse, 0x10, RZ, 0x3c, !PT ;  /* 0x0000001007037812 */ /* 0x040fe200078e3cff */
        /* <DEDUP_REMOVED lines=8> */
[----:B------:R-:W-:Y:S04]  /*5e400*/  STL [R1+0x6604], R60 ;  /* 0x0066043c01007387 */ /* 0x000fe80000100800 */
[----:B------:R-:W-:Y:S04]  /*5e410*/  STS.U8 [R8+UR6+0x7b60], R52 ;  /* 0x007b603408007988 */ /* 0x000fe80008000006 */
[----:B------:R-:W-:Y:S04]  /*5e420*/  STL [R1+0x6608], R59 ;  /* 0x0066083b01007387 */ /* 0x000fe80000100800 */
[----:B------:R-:W-:Y:S04]  /*5e430*/  STS.U8 [R8+UR6+0x7b40], R51 ;  /* 0x007b403308007988 */ /* 0x000fe80008000006 */
[----:B------:R0:W-:Y:S04]  /*5e440*/  STL [R1+0x660c], R58 ;  /* 0x00660c3a01007387 */ /* 0x0001e80000100800 */
[----:B------:R-:W-:Y:S04]  /*5e450*/  STS.U8 [R8+UR6+0x7b20], R50 ;  /* 0x007b203208007988 */ /* 0x000fe80008000006 */
[----:B------:R-:W-:Y:S04]  /*5e460*/  STS.U8 [R8+UR6+0x7b00], R49 ;  /* 0x007b003108007988 */ /* 0x000fe80008000006 */
[----:B------:R-:W-:Y:S04]  /*5e470*/  STS.U8 [R8+UR6+0x7be0], R48 ;  /* 0x007be03008007988 */ /* 0x000fe80008000006 */
[----:B------:R-:W-:Y:S04]  /*5e480*/  STS.U8 [R8+UR6+0x7bc0], R47 ;  /* 0x007bc02f08007988 */ /* 0x000fe80008000006 */
[----:B------:R-:W-:Y:S04]  /*5e490*/  STS.U8 [R8+UR6+0x7ba0], R46 ;  /* 0x007ba02e08007988 */ /* 0x000fe80008000006 */
[----:B------:R1:W-:Y:S04]  /*5e4a0*/  STS.U8 [R8+UR6+0x7b80], R45 ;  /* 0x007b802d08007988 */ /* 0x0003e80008000006 */
[----:B0-----:R-:W4:Y:S04]  /*5e4b0*/  LDL.LU R58, [R1+0x135c] ;  /* 0x00135c00013a7983 */ /* 0x001f280000300800 */
[----:B------:R-:W4:Y:S04]  /*5e4c0*/  LDL.LU R59, [R1+0x1358] ;  /* 0x00135800013b7983 */ /* 0x000f280000300800 */
[----:B------:R-:W4:Y:S04]  /*5e4d0*/  LDL.LU R60, [R1+0x1354] ;  /* 0x00135400013c7983 */ /* 0x000f280000300800 */
[----:B------:R-:W4:Y:S04]  /*5e4e0*/  LDL.LU R5, [R1+0x1350] ;  /* 0x0013500001057983 */ /* 0x000f280000300800 */
[----:B------:R-:W4:Y:S04]  /*5e4f0*/  LDL.LU R61, [R1+0x133c] ;  /* 0x00133c00013d7983 */ /* 0x000f280000300800 */
[----:B-1----:R-:W4:Y:S04]  /*5e500*/  LDL.LU R8, [R1+0x1338] ;  /* 0x0013380001087983 */ /* 0x002f280000300800 */
        /* <DEDUP_REMOVED lines=12> */
[----:B--2---:R-:W2:Y:S04]  /*5e5d0*/  LDL.LU R19, [R1+0x116c] ;  /* 0x00116c0001137983 */ /* 0x004ea80000300800 */
        /* <DEDUP_REMOVED lines=11> */
[----:B---3--:R-:W3:Y:S04]  /*5e690*/  LDL.LU R25, [R1+0x1144] ;  /* 0x0011440001197983 */ /* 0x008ee80000300800 */
[----:B------:R0:W-:Y:S04]  /*5e6a0*/  STS.U8 [R3+UR6+0x580], R27 ;  /* 0x0005801b03007988 */ /* 0x0001e80008000006 */
[----:B------:R-:W3:Y:S04]  /*5e6b0*/  LDL.LU R26, [R1+0x1140] ;  /* 0x00114000011a7983 */ /* 0x000ee80000300800 */
[----:B------:R1:W-:Y:S04]  /*5e6c0*/  STS.U8 [R3+UR6+0x5a0], R28 ;  /* 0x0005a01c03007988 */ /* 0x0003e80008000006 */
[----:B------:R1:W-:Y:S04]  /*5e6d0*/  STS.U8 [R3+UR6+0x5c0], R2 ;  /* 0x0005c00203007988 */ /* 0x0003e80008000006 */
[----:B------:R1:W-:Y:S04]  /*5e6e0*/  STS.U8 [R3+UR6+0x5e0], R44 ;  /* 0x0005e02c03007988 */ /* 0x0003e80008000006 */
[----:B0-----:R-:W3:Y:S04]  /*5e6f0*/  LDL.LU R27, [R1+0x112c] ;  /* 0x00112c00011b7983 */ /* 0x001ee80000300800 */
[----:B-1----:R-:W3:Y:S04]  /*5e700*/  LDL.LU R28, [R1+0x1128] ;  /* 0x00112800011c7983 */ /* 0x002ee80000300800 */
[----:B------:R-:W3:Y:S04]  /*5e710*/  LDL.LU R2, [R1+0x1124] ;  /* 0x0011240001027983 */ /* 0x000ee80000300800 */
        /* <DEDUP_REMOVED lines=38> */
[----:B--2---:R0:W-:Y:S04]  /*5e980*/  STS.U8 [R3+UR6+0x1420], R19 ;  /* 0x0014201303007988 */ /* 0x0041e80008000006 */
        /* <DEDUP_REMOVED lines=11> */
[----:B---3--:R0:W-:Y:S04]  /*5ea40*/  STS.U8 [R3+UR6+0x1560], R25 ;  /* 0x0015601903007988 */ /* 0x0081e80008000006 */
[----:B------:R-:W3:Y:S04]  /*5ea50*/  LDL.LU R24, [R1+0xc5c] ;  /* 0x000c5c0001187983 */ /* 0x000ee80000300800 */
[----:B------:R1:W-:Y:S04]  /*5ea60*/  STS.U8 [R3+UR6+0x1500], R26 ;  /* 0x0015001a03007988 */ /* 0x0003e80008000006 */
[----:B------:R1:W-:Y:S04]  /*5ea70*/  STS.U8 [R3+UR6+0x1520], R27 ;  /* 0x0015201b03007988 */ /* 0x0003e80008000006 */
[----:B------:R1:W-:Y:S04]  /*5ea80*/  STS.U8 [R3+UR6+0x15c0], R28 ;  /* 0x0015c01c03007988 */ /* 0x0003e80008000006 */
[----:B------:R1:W-:Y:S04]  /*5ea90*/  STS.U8 [R3+UR6+0x15e0], R2 ;  /* 0x0015e00203007988 */ /* 0x0003e80008000006 */
[----:B------:R1:W-:Y:S04]  /*5eaa0*/  STS.U8 [R3+UR6+0x1580], R44 ;  /* 0x0015802c03007988 */ /* 0x0003e80008000006 */
[----:B0-----:R-:W3:Y:S04]  /*5eab0*/  LDL.LU R25, [R1+0xc58] ;  /* 0x000c580001197983 */ /* 0x001ee80000300800 */
[----:B-1----:R-:W3:Y:S04]  /*5eac0*/  LDL.LU R26, [R1+0xc54] ;  /* 0x000c5400011a7983 */ /* 0x002ee80000300800 */
[----:B------:R-:W3:Y:S04]  /*5ead0*/  LDL.LU R27, [R1+0xc50] ;  /* 0x000c5000011b7983 */ /* 0x000ee80000300800 */
[----:B------:R-:W3:Y:S04]  /*5eae0*/  LDL.LU R28, [R1+0xc4c] ;  /* 0x000c4c00011c7983 */ /* 0x000ee80000300800 */
        /* <DEDUP_REMOVED lines=33> */
[----:B--2---:R2:W-:Y:S04]  /*5ed00*/  STS.U8 [R3+UR6+0x2420], R18 ;  /* 0x0024201203007988 */ /* 0x0045e80008000006 */
        /* <DEDUP_REMOVED lines=10> */
[----:B------:R1:W-:Y:S04]  /*5edb0*/  STS.U8 [R3+UR6+0x24c0], R23 ;  /* 0x0024c01703007988 */ /* 0x0003e80008000006 */
[----:B---3--:R3:W-:Y:S04]  /*5edc0*/  STS.U8 [R3+UR6+0x24e0], R24 ;  /* 0x0024e01803007988 */ /* 0x0087e80008000006 */
[----:B0-----:R-:W2:Y:S04]  /*5edd0*/  LDL.LU R19, [R1+0xa74] ;  /* 0x000a740001137983 */ /* 0x001ea80000300800 */
[----:B-1----:R-:W2:Y:S04]  /*5ede0*/  LDL.LU R20, [R1+0xa70] ;  /* 0x000a700001147983 */ /* 0x002ea80000300800 */
[----:B------:R-:W2:Y:S04]  /*5edf0*/  LDL.LU R21, [R1+0xa6c] ;  /* 0x000a6c0001157983 */ /* 0x000ea80000300800 */
[----:B------:R-:W2:Y:S04]  /*5ee00*/  LDL.LU R22, [R1+0xa68] ;  /* 0x000a680001167983 */ /* 0x000ea80000300800 */
[----:B------:R-:W2:Y:S04]  /*5ee10*/  LDL.LU R23, [R1+0xa64] ;  /* 0x000a640001177983 */ /* 0x000ea80000300800 */
[----:B------:R0:W-:Y:S04]  /*5ee20*/  STS.U8 [R3+UR6+0x2500], R25 ;  /* 0x0025001903007988 */ /* 0x0001e80008000006 */
[----:B---3--:R-:W3:Y:S04]  /*5ee30*/  LDL.LU R24, [R1+0xa60] ;  /* 0x000a600001187983 */ /* 0x008ee80000300800 */
        /* <DEDUP_REMOVED lines=222> */
[----:B--2---:R-:W-:Y:S04]  /*5fc20*/  STS.U8 [R3+UR6+0x5dc0], R18 ;  /* 0x005dc01203007988 */ /* 0x004fe80008000006 */
[----:B------:R-:W-:Y:S04]  /*5fc30*/  STS.U8 [R3+UR6+0x5da0], R19 ;  /* 0x005da01303007988 */ /* 0x000fe80008000006 */
[----:B------:R-:W-:Y:S04]  /*5fc40*/  STS.U8 [R3+UR6+0x5d80], R20 ;  /* 0x005d801403007988 */ /* 0x000fe80008000006 */
[----:B------:R-:W-:Y:S04]  /*5fc50*/  STS.U8 [R3+UR6+0x6400], R21 ;  /* 0x0064001503007988 */ /* 0x000fe80008000006 */
[----:B------:R-:W-:Y:S04]  /*5fc60*/  STS.U8 [R3+UR6+0x6420], R22 ;  /* 0x0064201603007988 */ /* 0x000fe80008000006 */
[----:B------:R-:W-:Y:S04]  /*5fc70*/  STS.U8 [R3+UR6+0x6440], R23 ;  /* 0x0064401703007988 */ /* 0x000fe80008000006 */
[----:B---3--:R-:W-:Y:S04]  /*5fc80*/  STS.U8 [R3+UR6+0x6460], R24 ;  /* 0x0064601803007988 */ /* 0x008fe80008000006 */
[----:B------:R-:W-:Y:S04]  /*5fc90*/  STS.U8 [R3+UR6+0x6480], R25 ;  /* 0x0064801903007988 */ /* 0x000fe80008000006 */
[----:B------:R-:W-:Y:S04]  /*5fca0*/  STS.U8 [R3+UR6+0x64a0], R26 ;  /* 0x0064a01a03007988 */ /* 0x000fe80008000006 */
[----:B------:R-:W-:Y:S04]  /*5fcb0*/  STS.U8 [R3+UR6+0x64c0], R27 ;  /* 0x0064c01b03007988 */ /* 0x000fe80008000006 */
[----:B------:R-:W-:Y:S04]  /*5fcc0*/  STS.U8 [R3+UR6+0x64e0], R28 ;  /* 0x0064e01c03007988 */ /* 0x000fe80008000006 */
[----:B------:R-:W-:Y:S04]  /*5fcd0*/  STS.U8 [R3+UR6+0x6500], R2 ;  /* 0x0065000203007988 */ /* 0x000fe80008000006 */
[----:B------:R0:W-:Y:S04]  /*5fce0*/  STS.U8 [R3+UR6+0x6520], R44 ;  /* 0x0065202c03007988 */ /* 0x0001e80008000006 */
[----:B0-----:R-:W2:Y:S04]  /*5fcf0*/  LDL.LU R44, [R1+0x204] ;  /* 0x00020400012c7983 */ /* 0x001ea80000300800 */
        /* <DEDUP_REMOVED lines=37> */
[----:B--2---:R0:W-:Y:S04]  /*5ff50*/  STS.U8 [R3+UR6+0x6c00], R44 ;  /* 0x006c002c03007988 */ /* 0x0041e80008000006 */
[----:B0-----:R-:W2:Y:S04]  /*5ff60*/  LDL.LU R44, [R1+0x6610] ;  /* 0x00661000012c7983 */ /* 0x001ea80000300800 */
        /* <DEDUP_REMOVED lines=22> */
[----:B---3--:R-:W3:Y:S04]  /*600d0*/  LDL.LU R23, [R1+0x2e80] ;  /* 0x002e800001177983 */ /* 0x008ee80000300800 */
[----:B------:R-:W3:Y:S04]  /*600e0*/  LDL.LU R24, [R1+0x2e7c] ;  /* 0x002e7c0001187983 */ /* 0x000ee80000300800 */
[----:B------:R-:W3:Y:S04]  /*600f0*/  LDL.LU R25, [R1+0x2e78] ;  /* 0x002e780001197983 */ /* 0x000ee80000300800 */
[----:B------:R0:W-:Y:S04]  /*60100*/  STS.U8 [R3+UR6+0x7480], R27 ;  /* 0x0074801b03007988 */ /* 0x0001e80008000006 */
[----:B------:R-:W3:Y:S04]  /*60110*/  LDL.LU R26, [R1+0x2e74] ;  /* 0x002e7400011a7983 */ /* 0x000ee80000300800 */
[----:B------:R1:W-:Y:S04]  /*60120*/  STS.U8 [R3+UR6+0x74a0], R28 ;  /* 0x0074a01c03007988 */ /* 0x0003e80008000006 */
[----:B------:R1:W-:Y:S04]  /*60130*/  STS.U8 [R3+UR6+0x7540], R2 ;  /* 0x0075400203007988 */ /* 0x0003e80008000006 */
[----:B0-----:R-:W3:Y:S04]  /*60140*/  LDL.LU R27, [R1+0x2e70] ;  /* 0x002e7000011b7983 */ /* 0x001ee80000300800 */
[----:B-1----:R-:W3:Y:S04]  /*60150*/  LDL.LU R28, [R1+0x2e6c] ;  /* 0x002e6c00011c7983 */ /* 0x002ee80000300800 */
        /* <DEDUP_REMOVED lines=15> */
[----:B------:R-:W4:Y:S04]  /*60250*/  LDL.LU R58, [R1+0x1318] ;  /* 0x00131800013a7983 */ /* 0x000f280000300800 */
[----:B------:R-:W4:Y:S04]  /*60260*/  LDL.LU R59, [R1+0x1314] ;  /* 0x00131400013b7983 */ /* 0x000f280000300800 */
[----:B------:R-:W4:Y:S04]  /*60270*/  LDL.LU R60, [R1+0x1310] ;  /* 0x00131000013c7983 */ /* 0x000f280000300800 */
[----:B------:R-:W4:Y:S04]  /*60280*/  LDL.LU R5, [R1+0x12fc] ;  /* 0x0012fc0001057983 */ /* 0x000f280000300800 */
[----:B------:R-:W4:Y:S01]  /*60290*/  LDL.LU R61, [R1+0x12f8] ;  /* 0x0012f800013d7983 */ /* 0x000f220000300800 */
[----:B------:R-:W-:-:S03]  /*602a0*/  LOP3.LUT R7, R7, 0x18, RZ, 0x3c, !PT ;  /* 0x0000001807077812 */ /* 0x000fc600078e3cff */
[----:B--2---:R-:W-:Y:S04]  /*602b0*/  STS.U8 [R3+UR6+0x7c60], R44 ;  /* 0x007c602c03007988 */ /* 0x004fe80008000006 */
        /* <DEDUP_REMOVED lines=15> */
[----:B0-----:R-:W2:Y:S04]  /*603b0*/  LDL.LU R3, [R1+0x12f4] ;  /* 0x0012f40001037983 */ /* 0x001ea80000300800 */
[----:B------:R-:W2:Y:S04]  /*603c0*/  LDL.LU R8, [R1+0x12f0] ;  /* 0x0012f00001087983 */ /* 0x000ea80000300800 */
[----:B------:R-:W2:Y:S04]  /*603d0*/  LDL.LU R9, [R1+0x12dc] ;  /* 0x0012dc0001097983 */ /* 0x000ea80000300800 */
[----:B------:R-:W2:Y:S04]  /*603e0*/  LDL.LU R10, [R1+0x12d8] ;  /* 0x0012d800010a7983 */ /* 0x000ea80000300800 */
[----:B------:R-:W2:Y:S04]  /*603f0*/  LDL.LU R11, [R1+0x12d4] ;  /* 0x0012d400010b7983 */ /* 0x000ea80000300800 */
[----:B------:R-:W2:Y:S04]  /*60400*/  LDL.LU R16, [R1+0x12d0] ;  /* 0x0012d00001107983 */ /* 0x000ea80000300800 */
[----:B------:R-:W2:Y:S04]  /*60410*/  LDL.LU R17, [R1+0x12ac] ;  /* 0x0012ac0001117983 */ /* 0x000ea80000300800 */
[----:B------:R-:W2:Y:S04]  /*60420*/  LDL.LU R18, [R1+0x12a8] ;  /* 0x0012a80001127983 */ /* 0x000ea80000300800 */
[----:B------:R-:W2:Y:S04]  /*60430*/  LDL.LU R19, [R1+0x12a4] ;  /* 0x0012a40001137983 */ /* 0x000ea80000300800 */
[----:B------:R0:W-:Y:S04]  /*60440*/  STS.U8 [R7+UR6+0x600], R21 ;  /* 0x0006001507007988 */ /* 0x0001e80008000006 */
[----:B------:R-:W2:Y:S04]  /*60450*/  LDL.LU R20, [R1+0x12a0] ;  /* 0x0012a00001147983 */ /* 0x000ea80000300800 */
[----:B------:R1:W-:Y:S04]  /*60460*/  STS.U8 [R7+UR6+0x620], R22 ;  /* 0x0006201607007988 */ /* 0x0003e80008000006 */
[----:B---3--:R3:W-:Y:S04]  /*60470*/  STS.U8 [R7+UR6+0x640], R23 ;  /* 0x0006401707007988 */ /* 0x0087e80008000006 */
        /* <DEDUP_REMOVED lines=40> */
[----:B------:R1:W-:Y:S04]  /*60700*/  STS.U8 [R7+UR6+0xee0], R8 ;  /* 0x000ee00807007988 */ /* 0x0003e80008000006 */
[----:B------:R2:W-:Y:S04]  /*60710*/  STS.U8 [R7+UR6+0xec0], R9 ;  /* 0x000ec00907007988 */ /* 0x0005e80008000006 */
[----:B------:R2:W-:Y:S04]  /*60720*/  STS.U8 [R7+UR6+0xf20], R10 ;  /* 0x000f200a07007988 */ /* 0x0005e80008000006 */
[----:B------:R2:W-:Y:S04]  /*60730*/  STS.U8 [R7+UR6+0xf00], R11 ;  /* 0x000f000b07007988 */ /* 0x0005e80008000006 */
[----:B------:R2:W-:Y:S04]  /*60740*/  STS.U8 [R7+UR6+0xf60], R16 ;  /* 0x000f601007007988 */ /* 0x0005e80008000006 */
[----:B0-----:R-:W4:Y:S04]  /*60750*/  LDL.LU R3, [R1+0xd28] ;  /* 0x000d280001037983 */ /* 0x001f280000300800 */
[----:B-1----:R-:W4:Y:S04]  /*60760*/  LDL.LU R8, [R1+0xd24] ;  /* 0x000d240001087983 */ /* 0x002f280000300800 */
[----:B--2---:R-:W2:Y:S04]  /*60770*/  LDL.LU R9, [R1+0xd20] ;  /* 0x000d200001097983 */ /* 0x004ea80000300800 */
        /* <DEDUP_REMOVED lines=26> */
[----:B------:R0:W-:Y:S04]  /*60920*/  STS.U8 [R7+UR6+0x16a0], R2 ;  /* 0x0016a00207007988 */ /* 0x0001e80008000006 */
[----:B------:R-:W3:Y:S04]  /*60930*/  LDL.LU R28, [R1+0xc24] ;  /* 0x000c2400011c7983 */ /* 0x000ee80000300800 */
[----:B0-----:R-:W3:Y:S04]  /*60940*/  LDL.LU R2, [R1+0xc20] ;  /* 0x000c200001027983 */ /* 0x001ee80000300800 */
        /* <DEDUP_REMOVED lines=25> */
[----:B------:R1:W-:Y:S04]  /*60ae0*/  STS.U8 [R7+UR6+0x1ec0], R8 ;  /* 0x001ec00807007988 */ /* 0x0003e80008000006 */
[----:B--2---:R2:W-:Y:S04]  /*60af0*/  STS.U8 [R7+UR6+0x1ea0], R9 ;  /* 0x001ea00907007988 */ /* 0x0045e80008000006 */
        /* <DEDUP_REMOVED lines=238> */
[----:B------:R-:W-:Y:S04]  /*619e0*/  STS.U8 [R7+UR6+0x5780], R5 ;  /* 0x0057800507007988 */ /* 0x000fe80008000006 */
[----:B------:R1:W-:Y:S04]  /*619f0*/  STS.U8 [R7+UR6+0x57a0], R61 ;  /* 0x0057a03d07007988 */ /* 0x0003e80008000006 */
[----:B0-----:R-:W4:Y:S04]  /*61a00*/  LDL.LU R58, [R1+0x2b0] ;  /* 0x0002b000013a7983 */ /* 0x001f280000300800 */
[----:B-1----:R-:W4:Y:S04]  /*61a10*/  LDL.LU R59, [R1+0x2ac] ;  /* 0x0002ac00013b7983 */ /* 0x002f280000300800 */
[----:B------:R-:W4:Y:S04]  /*61a20*/  LDL.LU R60, [R1+0x2a8] ;  /* 0x0002a800013c7983 */ /* 0x000f280000300800 */
[----:B------:R-:W4:Y:S04]  /*61a30*/  LDL.LU R61, [R1+0x2a4] ;  /* 0x0002a400013d7983 */ /* 0x000f280000300800 */
[----:B------:R-:W4:Y:S04]  /*61a40*/  LDL.LU R5, [R1+0x2a0] ;  /* 0x0002a00001057983 */ /* 0x000f280000300800 */
[----:B------:R0:W-:Y:S04]  /*61a50*/  STS.U8 [R7+UR6+0x5e60], R3 ;  /* 0x005e600307007988 */ /* 0x0001e80008000006 */
[----:B------:R-:W-:Y:S04]  /*61a60*/  STS.U8 [R7+UR6+0x5e40], R8 ;  /* 0x005e400807007988 */ /* 0x000fe80008000006 */
[----:B--2---:R-:W-:Y:S04]  /*61a70*/  STS.U8 [R7+UR6+0x5e20], R9 ;  /* 0x005e200907007988 */ /* 0x004fe80008000006 */
[----:B------:R1:W-:Y:S04]  /*61a80*/  STS.U8 [R7+UR6+0x5e00], R10 ;  /* 0x005e000a07007988 */ /* 0x0003e80008000006 */
[----:B------:R2:W-:Y:S04]  /*61a90*/  STS.U8 [R7+UR6+0x5ee0], R11 ;  /* 0x005ee00b07007988 */ /* 0x0005e80008000006 */
[----:B------:R2:W-:Y:S04]  /*61aa0*/  STS.U8 [R7+UR6+0x5ec0], R16 ;  /* 0x005ec01007007988 */ /* 0x0005e80008000006 */
[----:B0-----:R-:W4:Y:S04]  /*61ab0*/  LDL.LU R3, [R1+0x29c] ;  /* 0x00029c0001037983 */ /* 0x001f280000300800 */
[----:B-1----:R-:W4:Y:S04]  /*61ac0*/  LDL.LU R10, [R1+0x1c8] ;  /* 0x0001c800010a7983 */ /* 0x002f280000300800 */
[----:B--2---:R-:W2:Y:S04]  /*61ad0*/  LDL.LU R11, [R1+0x1c4] ;  /* 0x0001c400010b7983 */ /* 0x004ea80000300800 */
        /* <DEDUP_REMOVED lines=57> */
[----:B0-----:R-:W4:Y:S04]  /*61e70*/  LDL.LU R3, [R1+0x65f8] ;  /* 0x0065f80001037983 */ /* 0x001f280000300800 */
[----:B-1----:R-:W4:Y:S04]  /*61e80*/  LDL.LU R10, [R1+0x65f4] ;  /* 0x0065f400010a7983 */ /* 0x002f280000300800 */
[----:B--2---:R-:W2:Y:S04]  /*61e90*/  LDL.LU R11, [R1+0x65f0] ;  /* 0x0065f000010b7983 */ /* 0x004ea80000300800 */
[----:B------:R-:W2:Y:S04]  /*61ea0*/  LDL.LU R16, [R1+0x65ec] ;  /* 0x0065ec0001107983 */ /* 0x000ea80000300800 */
[----:B------:R0:W-:Y:S04]  /*61eb0*/  STS.U8 [R7+UR6+0x6e40], R17 ;  /* 0x006e401107007988 */ /* 0x0001e80008000006 */
        /* <DEDUP_REMOVED lines=10> */
[----:B---3--:R-:W3:Y:S04]  /*61f60*/  LDL.LU R22, [R1+0x65d4] ;  /* 0x0065d40001167983 */ /* 0x008ee80000300800 */
[----:B------:R0:W-:Y:S04]  /*61f70*/  STS.U8 [R7+UR6+0x6f00], R23 ;  /* 0x006f001707007988 */ /* 0x0001e80008000006 */
[----:B------:R1:W-:Y:S04]  /*61f80*/  STS.U8 [R7+UR6+0x6f60], R24 ;  /* 0x006f601807007988 */ /* 0x0003e80008000006 */
[----:B------:R1:W-:Y:S04]  /*61f90*/  STS.U8 [R7+UR6+0x6f40], R25 ;  /* 0x006f401907007988 */ /* 0x0003e80008000006 */
[----:B------:R1:W-:Y:S04]  /*61fa0*/  STS.U8 [R7+UR6+0x6fa0], R26 ;  /* 0x006fa01a07007988 */ /* 0x0003e80008000006 */
[----:B------:R1:W-:Y:S04]  /*61fb0*/  STS.U8 [R7+UR6+0x6f80], R27 ;  /* 0x006f801b07007988 */ /* 0x0003e80008000006 */
[----:B------:R1:W-:Y:S04]  /*61fc0*/  STS.U8 [R7+UR6+0x6fe0], R28 ;  /* 0x006fe01c07007988 */ /* 0x0003e80008000006 */
[----:B0-----:R-:W2:Y:S04]  /*61fd0*/  LDL.LU R23, [R1+0x65d0] ;  /* 0x0065d00001177983 */ /* 0x001ea80000300800 */
[----:B-1----:R-:W3:Y:S04]  /*61fe0*/  LDL.LU R24, [R1+0x65cc] ;  /* 0x0065cc0001187983 */ /* 0x002ee80000300800 */
[----:B------:R-:W2:Y:S04]  /*61ff0*/  LDL.LU R25, [R1+0x65c8] ;  /* 0x0065c80001197983 */ /* 0x000ea80000300800 */
[----:B------:R-:W3:Y:S04]  /*62000*/  LDL.LU R26, [R1+0x65c4] ;  /* 0x0065c400011a7983 */ /* 0x000ee80000300800 */
[----:B------:R-:W2:Y:S04]  /*62010*/  LDL.LU R27, [R1+0x65c0] ;  /* 0x0065c000011b7983 */ /* 0x000ea80000300800 */
[----:B------:R-:W3:Y:S04]  /*62020*/  LDL.LU R28, [R1+0x65bc] ;  /* 0x0065bc00011c7983 */ /* 0x000ee80000300800 */
[----:B------:R0:W-:Y:S04]  /*62030*/  STS.U8 [R7+UR6+0x6fc0], R2 ;  /* 0x006fc00207007988 */ /* 0x0001e80008000006 */
[----:B0-----:R-:W2:Y:S04]  /*62040*/  LDL.LU R2, [R1+0x65b8] ;  /* 0x0065b80001027983 */ /* 0x001ea80000300800 */
[----:B------:R0:W-:Y:S04]  /*62050*/  STS.U8 [R7+UR6+0x7640], R0 ;  /* 0x0076400007007988 */ /* 0x0001e80008000006 */
[----:B------:R1:W-:Y:S04]  /*62060*/  STS.U8 [R7+UR6+0x7660], R12 ;  /* 0x0076600c07007988 */ /* 0x0003e80008000006 */
[----:B------:R1:W-:Y:S04]  /*62070*/  STS.U8 [R7+UR6+0x7600], R13 ;  /* 0x0076000d07007988 */ /* 0x0003e80008000006 */
[----:B------:R1:W-:Y:S04]  /*62080*/  STS.U8 [R7+UR6+0x7620], R14 ;  /* 0x0076200e07007988 */ /* 0x0003e80008000006 */
[----:B----4-:R4:W-:Y:S04]  /*62090*/  STS.U8 [R7+UR6+0x76c0], R15 ;  /* 0x0076c00f07007988 */ /* 0x0109e80008000006 */
[----:B------:R4:W-:Y:S04]  /*620a0*/  STS.U8 [R7+UR6+0x76e0], R6 ;  /* 0x0076e00607007988 */ /* 0x0009e80008000006 */
[----:B0-----:R-:W3:Y:S04]  /*620b0*/  LDL.LU R0, [R1+0x65b4] ;  /* 0x0065b40001007983 */ /* 0x001ee80000300800 */
[----:B-1----:R-:W2:Y:S04]  /*620c0*/  LDL.LU R12, [R1+0x65b0] ;  /* 0x0065b000010c7983 */ /* 0x002ea80000300800 */
[----:B------:R-:W3:Y:S04]  /*620d0*/  LDL.LU R13, [R1+0x65ac] ;  /* 0x0065ac00010d7983 */ /* 0x000ee80000300800 */
[----:B------:R-:W2:Y:S04]  /*620e0*/  LDL.LU R14, [R1+0x65a8] ;  /* 0x0065a800010e7983 */ /* 0x000ea80000300800 */
[----:B----4-:R-:W4:Y:S04]  /*620f0*/  LDL.LU R15, [R1+0x65a4] ;  /* 0x0065a400010f7983 */ /* 0x010f280000300800 */
[----:B------:R-:W3:Y:S04]  /*62100*/  LDL.LU R6, [R1+0x65a0] ;  /* 0x0065a00001067983 */ /* 0x000ee80000300800 */
[----:B------:R0:W-:Y:S04]  /*62110*/  STS.U8 [R7+UR6+0x7680], R4 ;  /* 0x0076800407007988 */ /* 0x0001e80008000006 */
[----:B0-----:R-:W2:Y:S04]  /*62120*/  LDL.LU R4, [R1+0x659c] ;  /* 0x00659c0001047983 */ /* 0x001ea80000300800 */
[----:B------:R-:W-:Y:S04]  /*62130*/  STS.U8 [R7+UR6+0x76a0], R8 ;  /* 0x0076a00807007988 */ /* 0x000fe80008000006 */
[----:B------:R-:W-:Y:S04]  /*62140*/  STS.U8 [R7+UR6+0x7740], R9 ;  /* 0x0077400907007988 */ /* 0x000fe80008000006 */
[----:B--2---:R0:W-:Y:S04]  /*62150*/  STS.U8 [R7+UR6+0x7760], R4 ;  /* 0x0077600407007988 */ /* 0x0041e80008000006 */
[----:B---3--:R1:W-:Y:S04]  /*62160*/  STS.U8 [R7+UR6+0x7700], R6 ;  /* 0x0077000607007988 */ /* 0x0083e80008000006 */
[----:B0-----:R-:W2:Y:S04]  /*62170*/  LDL.LU R4, [R1+0x6598] ;  /* 0x0065980001047983 */ /* 0x001ea80000300800 */
[----:B-1----:R-:W3:Y:S04]  /*62180*/  LDL.LU R6, [R1+0x6594] ;  /* 0x0065940001067983 */ /* 0x002ee80000300800 */
[----:B----4-:R0:W-:Y:S04]  /*62190*/  STS.U8 [R7+UR6+0x7720], R15 ;  /* 0x0077200f07007988 */ /* 0x0101e80008000006 */
[----:B------:R1:W-:Y:S04]  /*621a0*/  STS.U8 [R7+UR6+0x77c0], R14 ;  /* 0x0077c00e07007988 */ /* 0x0003e80008000006 */
[----:B------:R4:W-:Y:S04]  /*621b0*/  STS.U8 [R7+UR6+0x77e0], R13 ;  /* 0x0077e00d07007988 */ /* 0x0009e80008000006 */
[----:B------:R4:W-:Y:S04]  /*621c0*/  STS.U8 [R7+UR6+0x7780], R12 ;  /* 0x0077800c07007988 */ /* 0x0009e80008000006 */
[----:B------:R4:W-:Y:S04]  /*621d0*/  STS.U8 [R7+UR6+0x77a0], R0 ;  /* 0x0077a00007007988 */ /* 0x0009e80008000006 */
        /* <DEDUP_REMOVED lines=11> */
[----:B0-----:R-:W2:Y:S04]  /*62290*/  LDL.LU R15, [R1+0x6590] ;  /* 0x00659000010f7983 */ /* 0x001ea80000300800 */
[----:B------:R-:W-:Y:S04]  /*622a0*/  STS.U8 [R7+UR6+0x7f00], R17 ;  /* 0x007f001107007988 */ /* 0x000fe80008000006 */
[----:B-1----:R-:W2:Y:S04]  /*622b0*/  LDL.LU R14, [R1+0x658c] ;  /* 0x00658c00010e7983 */ /* 0x002ea80000300800 */
[----:B------:R-:W-:Y:S04]  /*622c0*/  STS.U8 [R7+UR6+0x7fe0], R16 ;  /* 0x007fe01007007988 */ /* 0x000fe80008000006 */
[----:B----4-:R-:W4:Y:S04]  /*622d0*/  LDL.LU R13, [R1+0x6588] ;  /* 0x00658800010d7983 */ /* 0x010f280000300800 */
[----:B------:R-:W-:Y:S04]  /*622e0*/  STS.U8 [R7+UR6+0x7fc0], R11 ;  /* 0x007fc00b07007988 */ /* 0x000fe80008000006 */
[----:B------:R-:W4:Y:S04]  /*622f0*/  LDL.LU R12, [R1+0x6584] ;  /* 0x00658400010c7983 */ /* 0x000f280000300800 */
[----:B------:R-:W-:Y:S04]  /*62300*/  STS.U8 [R7+UR6+0x7fa0], R10 ;  /* 0x007fa00a07007988 */ /* 0x000fe80008000006 */
[----:B------:R-:W4:Y:S04]  /*62310*/  LDL R9, [R1+0x645c] ;  /* 0x00645c0001097983 */ /* 0x000f280000100800 */
[----:B------:R-:W4:Y:S04]  /*62320*/  LDL R8, [R1+0x6460] ;  /* 0x0064600001087983 */ /* 0x000f280000100800 */
[----:B------:R0:W-:Y:S01]  /*62330*/  STS.U8 [R7+UR6+0x7f80], R3 ;  /* 0x007f800307007988 */ /* 0x0001e20008000006 */
[----:B------:R-:W-:-:S02]  /*62340*/  LOP3.LUT R0, R5, 0x20, RZ, 0xfc, !PT ;  /* 0x0000002005007812 */ /* 0x000fc400078efcff */
[CC--:B------:R-:W-:Y:S02]  /*62350*/  ISETP.GE.AND P1, PT, R5.reuse, R2.reuse, PT ;  /* 0x000000020500720c */ /* 0x0c0fe40003f26270 */
[-C--:B------:R-:W-:Y:S02]  /*62360*/  ISETP.GE.AND P2, PT, R5, R2.reuse, PT ;  /* 0x000000020500720c */ /* 0x080fe40003f46270 */
[CC--:B------:R-:W-:Y:S01]  /*62370*/  ISETP.GE.AND P3, PT, R0.reuse, R2.reuse, PT ;  /* 0x000000020000720c */ /* 0x0c0fe20003f66270 */
[----:B0-----:R-:W4:Y:S01]  /*62380*/  LDL.LU R7, [R1+0x6580] ;  /* 0x0065800001077983 */ /* 0x001f220000300800 */
[----:B------:R-:W-:Y:S02]  /*62390*/  ISETP.GE.AND P0, PT, R0, R2, PT ;  /* 0x000000020000720c */ /* 0x000fe40003f06270 */
[----:B---3--:R-:W-:Y:S02]  /*623a0*/  PRMT R6, RZ, 0x7610, R6 ;  /* 0x00007610ff067816 */ /* 0x008fe40000000006 */
[----:B--2---:R-:W-:-:S03]  /*623b0*/  PRMT R4, RZ, 0x7610, R4 ;  /* 0x00007610ff047816 */ /* 0x004fc60000000004 */
[----:B------:R0:W-:Y:S04]  /*623c0*/  STL.S16 [R1+0x3d4], R6 ;  /* 0x0003d40601007387 */ /* 0x0001e80000100600 */
[----:B0-----:R-:W2:Y:S04]  /*623d0*/  LDL.LU R6, [R1+0x657c] ;  /* 0x00657c0001067983 */ /* 0x001ea80000300800 */
[----:B------:R-:W3:Y:S04]  /*623e0*/  LDL.LU R5, [R1+0x6578] ;  /* 0x0065780001057983 */ /* 0x000ee80000300800 */
[----:B------:R0:W-:Y:S04]  /*623f0*/  STL.S16 [R1+0x3d0], R4 ;  /* 0x0003d00401007387 */ /* 0x0001e80000100600 */
[----:B0-----:R-:W2:Y:S04]  /*62400*/  LDL.LU R4, [R1+0x6574] ;  /* 0x0065740001047983 */ /* 0x001ea80000300800 */
[----:B------:R-:W3:Y:S04]  /*62410*/  LDL.LU R0, [R1+0x6570] ;  /* 0x0065700001007983 */ /* 0x000ee80000300800 */
[----:B------:R0:W-:Y:S04]  /*62420*/  STL [R1+0x799c], R2 ;  /* 0x00799c0201007387 */ /* 0x0001e80000100800 */
[----:B0-----:R-:W4:Y:S01]  /*62430*/  LDL R2, [R1+0x3d4] ;  /* 0x0003d40001027983 */ /* 0x001f220000100800 */
[----:B------:R-:W-:Y:S06]  /*62440*/  BAR.SYNC.DEFER_BLOCKING 0x0 ;  /* 0x0000000000007b1d */ /* 0x000fec0000010000 */
        /* <DEDUP_REMOVED lines=72> */
[----:B----4-:R-:W4:Y:S04]  /*628d0*/  @!P3 LDG.E.U8 R2, desc[UR4][R8.64] ;  /* 0x000000040802b981 */ /* 0x010f28000c1e1100 */
        /* <DEDUP_REMOVED lines=68> */
[----:B0-----:R-:W4:Y:S04]  /*62d20*/  LDL R60, [R1+0x3d0] ;  /* 0x0003d000013c7983 */ /* 0x001f280000100800 */
        /* <DEDUP_REMOVED lines=48> */
[----:B---3--:R-:W-:Y:S04]  /*63030*/  STL [R1+0x76a8], R0 ;  /* 0x0076a80001007387 */ /* 0x008fe80000100800 */
[----:B--2---:R-:W-:Y:S04]  /*63040*/  STL [R1+0x7624], R4 ;  /* 0x0076240401007387 */ /* 0x004fe80000100800 */
[----:B------:R-:W-:Y:S04]  /*63050*/  STL [R1+0x7620], R5 ;  /* 0x0076200501007387 */ /* 0x000fe80000100800 */
[----:B------:R-:W-:Y:S04]  /*63060*/  STL [R1+0x761c], R6 ;  /* 0x00761c0601007387 */ /* 0x000fe80000100800 */
[----:B------:R-:W-:Y:S04]  /*63070*/  STL [R1+0x7618], R7 ;  /* 0x0076180701007387 */ /* 0x000fe80000100800 */
[----:B------:R-:W-:Y:S04]  /*63080*/  STL [R1+0x7614], R12 ;  /* 0x0076140c01007387 */ /* 0x000fe80000100800 */
[----:B------:R-:W-:Y:S04]  /*63090*/  STL [R1+0x7610], R13 ;  /* 0x0076100d01007387 */ /* 0x000fe80000100800 */
[----:B------:R-:W-:Y:S04]  /*630a0*/  STL [R1+0x760c], R14 ;  /* 0x00760c0e01007387 */ /* 0x000fe80000100800 */
[----:B------:R-:W-:Y:S04]  /*630b0*/  STL [R1+0x7608], R15 ;  /* 0x0076080f01007387 */ /* 0x000fe80000100800 */
[----:B----4-:R0:W-:Y:S01]  /*630c0*/  @!P3 STL [R1+0x3d4], R2 ;  /* 0x0003d4020100b387 */ /* 0x0101e20000100800 */
[----:B------:R-:W-:Y:S01]  /*630d0*/  PRMT R3, RZ, 0x7610, R3 ;  /* 0x00007610ff037816 */ /* 0x000fe20000000003 */
[----:B------:R-:W1:Y:S02]  /*630e0*/  S2R R61, SR_TID.X ;  /* 0x00000000003d7919 */ /* 0x000e640000002100 */
[----:B0-----:R-:W2:Y:S04]  /*630f0*/  LDL.LU R2, [R1+0x799c] ;  /* 0x00799c0001027983 */ /* 0x001ea80000300800 */
[----:B------:R-:W3:Y:S04]  /*63100*/  LDL R8, [R1+0x3ce4] ;  /* 0x003ce40001087983 */ /* 0x000ee80000100800 */
[----:B------:R-:W3:Y:S01]  /*63110*/  LDL R9, [R1+0x5c80] ;  /* 0x005c800001097983 */ /* 0x000ee20000100800 */
[----:B------:R-:W-:-:S02]  /*63120*/  PRMT R5, RZ, 0x7610, R5 ;  /* 0x00007610ff057816 */ /* 0x000fc40000000005 */
[----:B-1----:R-:W-:-:S04]  /*63130*/  LOP3.LUT R58, R61, 0x1f, RZ, 0xc0, !PT ;  /* 0x0000001f3d3a7812 */ /* 0x002fc800078ec0ff */
[----:B------:R-:W-:Y:S02]  /*63140*/  LOP3.LUT R61, R58, 0x20, RZ, 0xfc, !PT ;  /* 0x000000203a3d7812 */ /* 0x000fe400078efcff */
[----:B---3--:R-:W-:-:S04]  /*63150*/  @!P1 LOP3.LUT R9, R9, R8, RZ, 0x3c, !PT ;  /* 0x0000000809099212 */ /* 0x008fc800078e3cff */
[----:B------:R-:W-:-:S04]  /*63160*/  @!P1 LOP3.LUT R8, R9, R8, RZ, 0x3c, !PT ;  /* 0x0000000809089212 */ /* 0x000fc800078e3cff */
[----:B------:R-:W-:-:S05]  /*63170*/  @!P1 LOP3.LUT R9, R9, R8, RZ, 0x3c, !PT ;  /* 0x0000000809099212 */ /* 0x000fca00078e3cff */
[----:B------:R-:W3:Y:S04]  /*63180*/  @!P1 LDG.E.U8 R60, desc[UR4][R8.64] ;  /* 0x00000004083c9981 */ /* 0x000ee8000c1e1100 */
[----:B---3--:R0:W-:Y:S04]  /*63190*/  @!P1 STL [R1+0x3d0], R60 ;  /* 0x0003d03c01009387 */ /* 0x0081e80000100800 */
[----:B0-----:R-:W3:Y:S04]  /*631a0*/  LDL.LU R60, [R1+0x7998] ;  /* 0x00799800013c7983 */ /* 0x001ee80000300800 */
[----:B------:R-:W4:Y:S04]  /*631b0*/  LDL R8, [R1+0x643c] ;  /* 0x00643c0001087983 */ /* 0x000f280000100800 */
[----:B------:R-:W4:Y:S02]  /*631c0*/  LDL R9, [R1+0x6458] ;  /* 0x0064580001097983 */ /* 0x000f240000100800 */
[----:B----4-:R-:W-:-:S04]  /*631d0*/  @!P2 LOP3.LUT R9, R9, R8, RZ, 0x3c, !PT ;  /* 0x000000080909a212 */ /* 0x010fc800078e3cff */
[----:B------:R-:W-:-:S04]  /*631e0*/  @!P2 LOP3.LUT R8, R9, R8, RZ, 0x3c, !PT ;  /* 0x000000080908a212 */ /* 0x000fc800078e3cff */
[----:B------:R-:W-:-:S05]  /*631f0*/  @!P2 LOP3.LUT R9, R9, R8, RZ, 0x3c, !PT ;  /* 0x000000080909a212 */ /* 0x000fca00078e3cff */
[----:B------:R-:W4:Y:S04]  /*63200*/  @!P2 LDG.E.U8 R3, desc[UR4][R8.64] ;  /* 0x000000040803a981 */ /* 0x000f28000c1e1100 */
[----:B----4-:R0:W-:Y:S04]  /*63210*/  STL [R1+0x3bc], R3 ;  /* 0x0003bc0301007387 */ /* 0x0101e80000100800 */
[----:B0-----:R-:W4:Y:S04]  /*63220*/  LDL.LU R3, [R1+0x7994] ;  /* 0x0079940001037983 */ /* 0x001f280000300800 */
[----:B------:R-:W2:Y:S04]  /*63230*/  LDL R8, [R1+0x6434] ;  /* 0x0064340001087983 */ /* 0x000ea80000100800 */
[----:B------:R-:W2:Y:S02]  /*63240*/  LDL R9, [R1+0x6454] ;  /* 0x0064540001097983 */ /* 0x000ea40000100800 */
[----:B--2---:R-:W-:-:S04]  /*63250*/  @!P0 LOP3.LUT R9, R9, R8, RZ, 0x3c, !PT ;  /* 0x0000000809098212 */ /* 0x004fc800078e3cff */
[----:B------:R-:W-:-:S04]  /*63260*/  @!P0 LOP3.LUT R8, R9, R8, RZ, 0x3c, !PT ;  /* 0x0000000809088212 */ /* 0x000fc800078e3cff */
[----:B------:R-:W-:-:S05]  /*63270*/  @!P0 LOP3.LUT R9, R9, R8, RZ, 0x3c, !PT ;  /* 0x0000000809098212 */ /* 0x000fca00078e3cff */
[----:B------:R0:W2:Y:S04]  /*63280*/  @!P0 LDG.E.U8 R5, desc[UR4][R8.64] ;  /* 0x0000000408058981 */ /* 0x0000a8000c1e1100 */
[----:B------:R-:W0:Y:S04]  /*63290*/  LDL R8, [R1+0x6428] ;  /* 0x0064280001087983 */ /* 0x000e280000100800 */
[----:B------:R-:W0:Y:S01]  /*632a0*/  LDL R9, [R1+0x6450] ;  /* 0x0064500001097983 */ /* 0x000e220000100800 */
[----:B------:R-:W-:Y:S02]  /*632b0*/  ISETP.GE.AND P3, PT, R61, R2, PT ;  /* 0x000000023d00720c */ /* 0x000fe40003f66270 */
[----:B---3--:R-:W-:-:S11]  /*632c0*/  PRMT R60, RZ, 0x7610, R60 ;  /* 0x00007610ff3c7816 */ /* 0x008fd6000000003c */
[----:B0-----:R-:W-:-:S04]  /*632d0*/  @!P3 LOP3.LUT R9, R9, R8, RZ, 0x3c, !PT ;  /* 0x000000080909b212 */ /* 0x001fc800078e3cff */
[----:B------:R-:W-:-:S04]  /*632e0*/  @!P3 LOP3.LUT R8, R9, R8, RZ, 0x3c, !PT ;  /* 0x000000080908b212 */ /* 0x000fc800078e3cff */
[----:B------:R-:W-:-:S05]  /*632f0*/  @!P3 LOP3.LUT R9, R9, R8, RZ, 0x3c, !PT ;  /* 0x000000080909b212 */ /* 0x000fca00078e3cff */
[----:B------:R-:W3:Y:S04]  /*63300*/  @!P3 LDG.E.U8 R60, desc[UR4][R8.64] ;  /* 0x00000004083cb981 */ /* 0x000ee8000c1e1100 */
[----:B--2---:R-:W-:Y:S01]  /*63310*/  STL [R1+0x7628], R5 ;  /* 0x0076280501007387 */ /* 0x004fe20000100800 */
[----:B------:R-:W-:-:S03]  /*63320*/  ISETP.GE.AND P1, PT, R61, R2, PT ;  /* 0x000000023d00720c */ /* 0x000fc60003f26270 */
[----:B---3--:R0:W-:Y:S04]  /*63330*/  STL [R1+0x3b4], R60 ;  /* 0x0003b43c01007387 */ /* 0x0081e80000100800 */
[----:B0-----:R-:W2:Y:S04]  /*63340*/  LDL.LU R60, [R1+0x7990] ;  /* 0x00799000013c7983 */ /* 0x001ea80000300800 */
[----:B------:R-:W3:Y:S04]  /*63350*/  LDL R8, [R1+0x6418] ;  /* 0x0064180001087983 */ /* 0x000ee80000100800 */
[----:B------:R-:W3:Y:S01]  /*63360*/  LDL R9, [R1+0x6448] ;  /* 0x0064480001097983 */ /* 0x000ee20000100800 */
[----:B----4-:R-:W-:-:S02]  /*63370*/  PRMT R3, RZ, 0x7610, R3 ;  /* 0x00007610ff037816 */ /* 0x010fc40000000003 */
[----:B---3--:R-:W-:-:S04]  /*63380*/  @!P1 LOP3.LUT R9, R9, R8, RZ, 0x3c, !PT ;  /* 0x0000000809099212 */ /* 0x008fc800078e3cff */
[----:B------:R-:W-:-:S04]  /*63390*/  @!P1 LOP3.LUT R8, R9, R8, RZ, 0x3c, !PT ;  /* 0x0000000809089212 */ /* 0x000fc800078e3cff */
[----:B------:R-:W-:-:S05]  /*633a0*/  @!P1 LOP3.LUT R9, R9, R8, RZ, 0x3c, !PT ;  /* 0x0000000809099212 */ /* 0x000fca00078e3cff */
[----:B------:R-:W3:Y:S01]  /*633b0*/  @!P1 LDG.E.U8 R3, desc[UR4][R8.64] ;  /* 0x0000000408039981 */ /* 0x000ee2000c1e1100 */
[----:B------:R-:W-:-:S03]  /*633c0*/  ISETP.GE.AND P2, PT, R61, R2, PT ;  /* 0x000000023d00720c */ /* 0x000fc60003f46270 */
[----:B---3--:R0:W-:Y:S04]  /*633d0*/  STL [R1+0x3b0], R3 ;  /* 0x0003b00301007387 */ /* 0x0081e80000100800 */
[----:B0-----:R-:W3:Y:S04]  /*633e0*/  LDL.LU R3, [R1+0x798c] ;  /* 0x00798c0001037983 */ /* 0x001ee80000300800 */
[----:B------:R-:W4:Y:S04]  /*633f0*/  LDL R8, [R1+0x6408] ;  /* 0x0064080001087983 */ /* 0x000f280000100800 */
[----:B------:R-:W4:Y:S01]  /*63400*/  LDL R9, [R1+0x6438] ;  /* 0x0064380001097983 */ /* 0x000f220000100800 */
[----:B--2---:R-:W-:-:S02]  /*63410*/  PRMT R60, RZ, 0x7610, R60 ;  /* 0x00007610ff3c7816 */ /* 0x004fc4000000003c */
[----:B----4-:R-:W-:-:S04]  /*63420*/  @!P2 LOP3.LUT R9, R9, R8, RZ, 0x3c, !PT ;  /* 0x000000080909a212 */ /* 0x010fc800078e3cff */
[----:B------:R-:W-:-:S04]  /*63430*/  @!P2 LOP3.LUT R8, R9, R8, RZ, 0x3c, !PT ;  /* 0x000000080908a212 */ /* 0x000fc800078e3cff */
[----:B------:R-:W-:-:S05]  /*63440*/  @!P2 LOP3.LUT R9, R9, R8, RZ, 0x3c, !PT ;  /* 0x000000080909a212 */ /* 0x000fca00078e3cff */
[----:B------:R-:W2:Y:S01]  /*63450*/  @!P2 LDG.E.U8 R60, desc[UR4][R8.64] ;  /* 0x00000004083ca981 */ /* 0x000ea2000c1e1100 */
[----:B------:R-:W-:-:S03]  /*63460*/  ISETP.GE.AND P0, PT, R61, R2, PT ;  /* 0x000000023d00720c */ /* 0x000fc60003f06270 */
[----:B--2---:R0:W-:Y:S04]  /*63470*/  STL [R1+0x39c], R60 ;  /* 0x00039c3c01007387 */ /* 0x0041e80000100800 */
[----:B0-----:R-:W2:Y:S04]  /*63480*/  LDL.LU R60, [R1+0x7988] ;  /* 0x00798800013c7983 */ /* 0x001ea80000300800 */
[----:B------:R-:W4:Y:S04]  /*63490*/  LDL R8, [R1+0x63f8] ;  /* 0x0063f80001087983 */ /* 0x000f280000100800 */
[----:B------:R-:W4:Y:S01]  /*634a0*/  LDL R9, [R1+0x642c] ;  /* 0x00642c0001097983 */ /* 0x000f220000100800 */
[----:B---3--:R-:W-:-:S02]  /*634b0*/  PRMT R3, RZ, 0x7610, R3 ;  /* 0x00007610ff037816 */ /* 0x008fc40000000003 */
[----:B----4-:R-:W-:-:S04]  /*634c0*/  @!P0 LOP3.LUT R9, R9, R8, RZ, 0x3c, !PT ;  /* 0x0000000809098212 */ /* 0x010fc800078e3cff */
        /* <DEDUP_REMOVED lines=48> */
[----:B------:R-:W-:-:S02]  /*637d0*/  PRMT R5, RZ, 0x7610, R5 ;  /* 0x00007610ff057816 */ /* 0x000fc40000000005 */
[----:B----4-:R-:W-:-:S04]  /*637e0*/  @!P3 LOP3.LUT R9, R9, R8, RZ, 0x3c, !PT ;  /* 0x000000080909b212 */ /* 0x010fc800078e3cff */
[----:B------:R-:W-:-:S04]  /*637f0*/  @!P3 LOP3.LUT R8, R9, R8, RZ, 0x3c, !PT ;  /* 0x000000080908b212 */ /* 0x000fc800078e3cff */
[----:B------:R-:W-:-:S05]  /*63800*/  @!P3 LOP3.LUT R9, R9, R8, RZ, 0x3c, !PT ;  /* 0x000000080909b212 */ /* 0x000fca00078e3cff */
[----:B------:R0:W4:Y:S04]  /*63810*/  @!P3 LDG.E.U8 R5, desc[UR4][R8.64] ;  /* 0x000000040805b981 */ /* 0x000128000c1e1100 */
[----:B------:R-:W0:Y:S04]  /*63820*/  LDL R8, [R1+0x6398] ;  /* 0x0063980001087983 */ /* 0x000e280000100800 */
[----:B------:R-:W0:Y:S01]  /*63830*/  LDL R9, [R1+0x63cc] ;  /* 0x0063cc0001097983 */ /* 0x000e220000100800 */
[----:B------:R-:W-:Y:S02]  /*63840*/  ISETP.GE.AND P1, PT, R61, R2, PT ;  /* 0x000000023d00720c */ /* 0x000fe40003f26270 */
[----:B--2---:R-:W-:-:S11]  /*63850*/  PRMT R60, RZ, 0x7610, R60 ;  /* 0x00007610ff3c7816 */ /* 0x004fd6000000003c */
[----:B0-----:R-:W-:-:S04]  /*63860*/  @!P1 LOP3.LUT R9, R9, R8, RZ, 0x3c, !PT ;  /* 0x0000000809099212 */ /* 0x001fc800078e3cff */
[----:B------:R-:W-:-:S04]  /*63870*/  @!P1 LOP3.LUT R8, R9, R8, RZ, 0x3c, !PT ;  /* 0x0000000809089212 */ /* 0x000fc800078e3cff */
[----:B------:R-:W-:-:S05]  /*63880*/  @!P1 LOP3.LUT R9, R9, R8, RZ, 0x3c, !PT ;  /* 0x0000000809099212 */ /* 0x000fca00078e3cff */
[----:B------:R-:W2:Y:S04]  /*63890*/  @!P1 LDG.E.U8 R60, desc[UR4][R8.64] ;  /* 0x00000004083c9981 */ /* 0x000ea8000c1e1100 */
[----:B----4-:R-:W-:Y:S01]  /*638a0*/  STL [R1+0x762c], R5 ;  /* 0x00762c0501007387 */ /* 0x010fe20000100800 */
        /* <DEDUP_REMOVED lines=108> */
[----:B----4-:R-:W-:Y:S01]  /*63f70*/  STL [R1+0x7630], R5 ;  /* 0x0076300501007387 */ /* 0x010fe20000100800 */
        /* <DEDUP_REMOVED lines=955> */
[----:B------:R0:W3:Y:S04]  /*67b30*/  @!P3 LDG.E.U8 R3, desc[UR4][R8.64] ;  /* 0x000000040803b981 */ /* 0x0000e8000c1e1100 */
        /* <DEDUP_REMOVED lines=8> */
[----:B---3--:R0:W-:Y:S04]  /*67bc0*/  STL [R1+0x1a8], R3 ;  /* 0x0001a80301007387 */ /* 0x0081e80000100800 */
[----:B0-----:R-:W3:Y:S04]  /*67bd0*/  LDL R3, [R1+0x644c] ;  /* 0x00644c0001037983 */ /* 0x001ee80000100800 */
[----:B--2---:R0:W-:Y:S04]  /*67be0*/  STL [R1+0x1a0], R60 ;  /* 0x0001a03c01007387 */ /* 0x0041e80000100800 */
[----:B0-----:R-:W2:Y:S04]  /*67bf0*/  LDL.LU R60, [R1+0x77d8] ;  /* 0x0077d800013c7983 */ /* 0x001ea80000300800 */
[----:B------:R-:W4:Y:S04]  /*67c00*/  LDL R8, [R1+0x5cc8] ;  /* 0x005cc80001087983 */ /* 0x000f280000100800 */
[----:B------:R-:W4:Y:S01]  /*67c10*/  LDL R9, [R1+0x5d00] ;  /* 0x005d000001097983 */ /* 0x000f220000100800 */
[----:B------:R-:W-:-:S02]  /*67c20*/  ISETP.GE.AND P2, PT, R61, R2, PT ;  /* 0x000000023d00720c */ /* 0x000fc40003f46270 */
[----:B------:R-:W-:-:S11]  /*67c30*/  PRMT R59, RZ, 0x7610, R59 ;  /* 0x00007610ff3b7816 */ /* 0x000fd6000000003b */
[----:B----4-:R-:W-:-:S04]  /*67c40*/  @!P2 LOP3.LUT R9, R9, R8, RZ, 0x3c, !PT ;  /* 0x000000080909a212 */ /* 0x010fc800078e3cff */
[----:B------:R-:W-:-:S04]  /*67c50*/  @!P2 LOP3.LUT R8, R9, R8, RZ, 0x3c, !PT ;  /* 0x000000080908a212 */ /* 0x000fc800078e3cff */
[----:B------:R-:W-:-:S05]  /*67c60*/  @!P2 LOP3.LUT R9, R9, R8, RZ, 0x3c, !PT ;  /* 0x000000080909a212 */ /* 0x000fca00078e3cff */
[----:B------:R-:W4:Y:S01]  /*67c70*/  @!P2 LDG.E.U8 R59, desc[UR4][R8.64] ;  /* 0x00000004083ba981 */ /* 0x000f22000c1e1100 */
[----:B------:R-:W-:-:S03]  /*67c80*/  ISETP.GE.AND P0, PT, R58, R2, PT ;  /* 0x000000023a00720c */ /* 0x000fc60003f06270 */
[----:B------:R-:W3:Y:S01]  /*67c90*/  LDL.LU R58, [R1+0x77d4] ;  /* 0x0077d400013a7983 */ /* 0x000ee20000300800 */
[----:B------:R-:W-:-:S03]  /*67ca0*/  ISETP.GE.AND P4, PT, R61, R2, PT ;  /* 0x000000023d00720c */ /* 0x000fc60003f86270 */
[----:B----4-:R0:W-:Y:S04]  /*67cb0*/  STL [R1+0x19c], R59 ;  /* 0x00019c3b01007387 */ /* 0x0101e80000100800 */
[----:B0-----:R-:W4:Y:S04]  /*67cc0*/  LDL.LU R59, [R1+0x77d0] ;  /* 0x0077d000013b7983 */ /* 0x001f280000300800 */
[----:B------:R-:W3:Y:S04]  /*67cd0*/  LDL R8, [R1+0x5cb8] ;  /* 0x005cb80001087983 */ /* 0x000ee80000100800 */
[----:B------:R-:W3:Y:S01]  /*67ce0*/  LDL R9, [R1+0x5cf0] ;  /* 0x005cf00001097983 */ /* 0x000ee20000100800 */
[----:B--2---:R-:W-:-:S02]  /*67cf0*/  PRMT R60, RZ, 0x7610, R60 ;  /* 0x00007610ff3c7816 */ /* 0x004fc4000000003c */
[----:B---3--:R-:W-:-:S04]  /*67d00*/  @!P4 LOP3.LUT R9, R9, R8, RZ, 0x3c, !PT ;  /* 0x000000080909c212 */ /* 0x008fc800078e3cff */
[----:B------:R-:W-:-:S04]  /*67d10*/  @!P4 LOP3.LUT R8, R9, R8, RZ, 0x3c, !PT ;  /* 0x000000080908c212 */ /* 0x000fc800078e3cff */
[----:B------:R-:W-:-:S05]  /*67d20*/  @!P4 LOP3.LUT R9, R9, R8, RZ, 0x3c, !PT ;  /* 0x000000080909c212 */ /* 0x000fca00078e3cff */
[----:B------:R-:W2:Y:S01]  /*67d30*/  @!P4 LDG.E.U8 R60, desc[UR4][R8.64] ;  /* 0x00000004083cc981 */ /* 0x000ea2000c1e1100 */
[CC--:B------:R-:W-:Y:S02]  /*67d40*/  ISETP.GE.AND P1, PT, R61.reuse, R2.reuse, PT ;  /* 0x000000023d00720c */ /* 0x0c0fe40003f26270 */
[CC--:B------:R-:W-:Y:S02]  /*67d50*/  ISETP.GE.AND P2, PT, R61.reuse, R2.reuse, PT ;  /* 0x000000023d00720c */ /* 0x0c0fe40003f46270 */
[CC--:B------:R-:W-:Y:S02]  /*67d60*/  ISETP.GE.AND P3, PT, R61.reuse, R2.reuse, PT ;  /* 0x000000023d00720c */ /* 0x0c0fe40003f66270 */
[CC--:B------:R-:W-:Y:S02]  /*67d70*/  ISETP.GE.AND P4, PT, R61.reuse, R2.reuse, PT ;  /* 0x000000023d00720c */ /* 0x0c0fe40003f86270 */
[CC--:B------:R-:W-:Y:S02]  /*67d80*/  ISETP.GE.AND P5, PT, R61.reuse, R2.reuse, PT ;  /* 0x000000023d00720c */ /* 0x0c0fe40003fa6270 */
[----:B------:R-:W-:Y:S01]  /*67d90*/  ISETP.GE.AND P6, PT, R61, R2, PT ;  /* 0x000000023d00720c */ /* 0x000fe20003fc6270 */
[----:B--2---:R0:W-:Y:S04]  /*67da0*/  STL [R1+0x198], R60 ;  /* 0x0001983c01007387 */ /* 0x0041e80000100800 */
[----:B0-----:R-:W2:Y:S04]  /*67db0*/  LDL.LU R60, [R1+0x77cc] ;  /* 0x0077cc00013c7983 */ /* 0x001ea80000300800 */
[----:B------:R-:W3:Y:S04]  /*67dc0*/  LDL.LU R61, [R1+0x77c8] ;  /* 0x0077c800013d7983 */ /* 0x000ee80000300800 */
        /* <DEDUP_REMOVED lines=8> */
[----:B--2---:R-:W-:Y:S02]  /*67e50*/  PRMT R60, RZ, 0x7610, R60 ;  /* 0x00007610ff3c7816 */ /* 0x004fe4000000003c */
[----:B0-----:R-:W-:-:S04]  /*67e60*/  @!P1 LOP3.LUT R3, R3, R2, RZ, 0x3c, !PT ;  /* 0x0000000203039212 */ /* 0x001fc800078e3cff */
[----:B------:R-:W-:-:S04]  /*67e70*/  @!P1 LOP3.LUT R2, R3, R2, RZ, 0x3c, !PT ;  /* 0x0000000203029212 */ /* 0x000fc800078e3cff */
[----:B------:R-:W-:-:S05]  /*67e80*/  @!P1 LOP3.LUT R3, R3, R2, RZ, 0x3c, !PT ;  /* 0x0000000203039212 */ /* 0x000fca00078e3cff */
[----:B------:R-:W2:Y:S04]  /*67e90*/  @!P1 LDG.E.U8 R60, desc[UR4][R2.64] ;  /* 0x00000004023c9981 */ /* 0x000ea8000c1e1100 */
[----:B----4-:R-:W-:Y:S04]  /*67ea0*/  STL [R1+0x763c], R4 ;  /* 0x00763c0401007387 */ /* 0x010fe80000100800 */
        /* <DEDUP_REMOVED lines=8> */
[----:B------:R-:W3:Y:S04]  /*67f30*/  @!P2 LDG.E.U8 R61, desc[UR4][R2.64] ;  /* 0x00000004023da981 */ /* 0x000ee8000c1e1100 */
        /* <DEDUP_REMOVED lines=8> */
[----:B------:R-:W2:Y:S04]  /*67fc0*/  @!P3 LDG.E.U8 R60, desc[UR4][R2.64] ;  /* 0x00000004023cb981 */ /* 0x000ea8000c1e1100 */
        /* <DEDUP_REMOVED lines=202> */
[----:B------:R-:W-:-:S02]  /*68c70*/  PRMT R59, RZ, 0x7610, R59 ;  /* 0x00007610ff3b7816 */ /* 0x000fc4000000003b */
[----:B----4-:R-:W-:-:S04]  /*68c80*/  @!P0 LOP3.LUT R3, R3, R2, RZ, 0x3c, !PT ;  /* 0x0000000203038212 */ /* 0x010fc800078e3cff */
[----:B------:R-:W-:-:S04]  /*68c90*/  @!P0 LOP3.LUT R2, R3, R2, RZ, 0x3c, !PT ;  /* 0x0000000203028212 */ /* 0x000fc800078e3cff */
[----:B------:R-:W-:-:S05]  /*68ca0*/  @!P0 LOP3.LUT R3, R3, R2, RZ, 0x3c, !PT ;  /* 0x0000000203038212 */ /* 0x000fca00078e3cff */
[----:B------:R-:W4:Y:S04]  /*68cb0*/  @!P0 LDG.E.U8 R59, desc[UR4][R2.64] ;  /* 0x00000004023b8981 */ /* 0x000f28000c1e1100 */
[----:B----4-:R0:W-:Y:S04]  /*68cc0*/  STL [R1+0x11c], R59 ;  /* 0x00011c3b01007387 */ /* 0x0101e80000100800 */
[----:B0-----:R-:W4:Y:S04]  /*68cd0*/  LDL.LU R59, [R1+0x7760] ;  /* 0x00776000013b7983 */ /* 0x001f280000300800 */
[----:B------:R-:W3:Y:S04]  /*68ce0*/  LDL R2, [R1+0x5d94] ;  /* 0x005d940001027983 */ /* 0x000ee80000100800 */
[----:B------:R-:W3:Y:S01]  /*68cf0*/  LDL R3, [R1+0x5dd0] ;  /* 0x005dd00001037983 */ /* 0x000ee20000100800 */
[----:B------:R-:W-:-:S02]  /*68d00*/  PRMT R58, RZ, 0x7610, R58 ;  /* 0x00007610ff3a7816 */ /* 0x000fc4000000003a */
[----:B---3--:R-:W-:-:S04]  /*68d10*/  @!P0 LOP3.LUT R3, R3, R2, RZ, 0x3c, !PT ;  /* 0x0000000203038212 */ /* 0x008fc800078e3cff */
[----:B------:R-:W-:-:S04]  /*68d20*/  @!P0 LOP3.LUT R2, R3, R2, RZ, 0x3c, !PT ;  /* 0x0000000203028212 */ /* 0x000fc800078e3cff */
[----:B------:R-:W-:-:S05]  /*68d30*/  @!P0 LOP3.LUT R3, R3, R2, RZ, 0x3c, !PT ;  /* 0x0000000203038212 */ /* 0x000fca00078e3cff */
[----:B------:R-:W3:Y:S04]  /*68d40*/  @!P0 LDG.E.U8 R58, desc[UR4][R2.64] ;  /* 0x00000004023a8981 */ /* 0x000ee8000c1e1100 */
[----:B---3--:R0:W-:Y:S04]  /*68d50*/  STL [R1+0x118], R58 ;  /* 0x0001183a01007387 */ /* 0x0081e80000100800 */
[----:B0-----:R-:W3:Y:S04]  /*68d60*/  LDL.LU R58, [R1+0x775c] ;  /* 0x00775c00013a7983 */ /* 0x001ee80000300800 */
[----:B------:R-:W2:Y:S04]  /*68d70*/  LDL R2, [R1+0x5da4] ;  /* 0x005da40001027983 */ /* 0x000ea80000100800 */
[----:B------:R-:W2:Y:S01]  /*68d80*/  LDL R3, [R1+0x5de0] ;  /* 0x005de00001037983 */ /* 0x000ea20000100800 */
[----:B------:R-:W-:-:S02]  /*68d90*/  PRMT R57, RZ, 0x7610, R57 ;  /* 0x00007610ff397816 */ /* 0x000fc40000000039 */
[----:B--2---:R-:W-:-:S04]  /*68da0*/  @!P0 LOP3.LUT R3, R3, R2, RZ, 0x3c, !PT ;  /* 0x0000000203038212 */ /* 0x004fc800078e3cff */
        /* <DEDUP_REMOVED lines=257> */
[----:B------:R-:W-:Y:S02]  /*69dc0*/  PRMT R29, RZ, 0x7610, R29 ;  /* 0x00007610ff1d7816 */ /* 0x000fe4000000001d */
[----:B0-----:R-:W-:-:S04]  /*69dd0*/  @!P0 LOP3.LUT R3, R3, R2, RZ, 0x3c, !PT ;  /* 0x0000000203038212 */ /* 0x001fc800078e3cff */
[----:B------:R-:W-:-:S04]  /*69de0*/  @!P0 LOP3.LUT R2, R3, R2, RZ, 0x3c, !PT ;  /* 0x0000000203028212 */ /* 0x000fc800078e3cff */
[----:B------:R-:W-:-:S05]  /*69df0*/  @!P0 LOP3.LUT R3, R3, R2, RZ, 0x3c, !PT ;  /* 0x0000000203038212 */ /* 0x000fca00078e3cff */
[----:B------:R-:W3:Y:S04]  /*69e00*/  @!P0 LDG.E.U8 R29, desc[UR4][R2.64] ;  /* 0x00000004021d8981 */ /* 0x000ee8000c1e1100 */
[----:B----4-:R0:W-:Y:S04]  /*69e10*/  STL [R1+0x94], R13 ;  /* 0x0000940d01007387 */ /* 0x0101e80000100800 */
[----:B0-----:R-:W4:Y:S04]  /*69e20*/  LDL R13, [R1+0x6000] ;  /* 0x00600000010d7983 */ /* 0x001f280000100800 */
        /* <DEDUP_REMOVED lines=35> */
[----:B------:R-:W2:Y:S01]  /*6a060*/  @!P0 LDG.E.U8 R25, desc[UR4][R2.64] ;  /* 0x0000000402198981 */ /* 0x000ea2000c1e1100 */
[----:B------:R-:W-:-:S03]  /*6a070*/  PRMT R6, RZ, 0x7610, R6 ;  /* 0x00007610ff067816 */ /* 0x000fc60000000006 */
[----:B--2---:R0:W-:Y:S04]  /*6a080*/  STL [R1+0x70], R25 ;  /* 0x0000701901007387 */ /* 0x0041e80000100800 */
[----:B0-----:R-:W2:Y:S04]  /*6a090*/  LDL.LU R25, [R1+0x76d8] ;  /* 0x0076d80001197983 */ /* 0x001ea80000300800 */
[----:B------:R-:W4:Y:S01]  /*6a0a0*/  LDL R3, [R1+0x5fc4] ;  /* 0x005fc40001037983 */ /* 0x000f220000100800 */
[----:B------:R-:W-:Y:S01]  /*6a0b0*/  @!P0 IMAD.MOV.U32 R2, RZ, RZ, R13 ;  /* 0x000000ffff028224 */ /* 0x000fe200078e000d */
[----:B------:R-:W-:-:S02]  /*6a0c0*/  PRMT R24, RZ, 0x7610, R24 ;  /* 0x00007610ff187816 */ /* 0x000fc40000000018 */
[----:B------:R-:W3:Y:S04]  /*6a0d0*/  LDL R13, [R1+0x6024] ;  /* 0x00602400010d7983 */ /* 0x000ee80000100800 */
[----:B----4-:R0:W4:Y:S04]  /*6a0e0*/  @!P0 LDG.E.U8 R6, desc[UR4][R2.64] ;  /* 0x0000000402068981 */ /* 0x010128000c1e1100 */
[----:B------:R-:W0:Y:S04]  /*6a0f0*/  LDL R2, [R1+0x5fd4] ;  /* 0x005fd40001027983 */ /* 0x000e280000100800 */
[----:B------:R-:W0:Y:S02]  /*6a100*/  LDL R3, [R1+0x6010] ;  /* 0x0060100001037983 */ /* 0x000e240000100800 */
[----:B0-----:R-:W-:-:S04]  /*6a110*/  @!P0 LOP3.LUT R3, R3, R2, RZ, 0x3c, !PT ;  /* 0x0000000203038212 */ /* 0x001fc800078e3cff */
[----:B------:R-:W-:-:S04]  /*6a120*/  @!P0 LOP3.LUT R2, R3, R2, RZ, 0x3c, !PT ;  /* 0x0000000203028212 */ /* 0x000fc800078e3cff */
[----:B------:R-:W-:-:S05]  /*6a130*/  @!P0 LOP3.LUT R3, R3, R2, RZ, 0x3c, !PT ;  /* 0x0000000203038212 */ /* 0x000fca00078e3cff */
[----:B------:R-:W2:Y:S04]  /*6a140*/  @!P0 LDG.E.U8 R24, desc[UR4][R2.64] ;  /* 0x0000000402188981 */ /* 0x000ea8000c1e1100 */
[----:B----4-:R0:W-:Y:S04]  /*6a150*/  STL [R1+0x5c], R6 ;  /* 0x00005c0601007387 */ /* 0x0101e80000100800 */
[----:B0-----:R-:W4:Y:S04]  /*6a160*/  LDL R6, [R1+0x6060] ;  /* 0x0060600001067983 */ /* 0x001f280000100800 */
[----:B--2---:R0:W-:Y:S04]  /*6a170*/  STL [R1+0x58], R24 ;  /* 0x0000581801007387 */ /* 0x0041e80000100800 */
[----:B0-----:R-:W2:Y:S04]  /*6a180*/  LDL.LU R24, [R1+0x76d4] ;  /* 0x0076d40001187983 */ /* 0x001ea80000300800 */
        /* <DEDUP_REMOVED lines=33> */
[----:B------:R0:W3:Y:S01]  /*6a3a0*/  @!P0 LDG.E.U8 R21, desc[UR4][R2.64] ;  /* 0x0000000402158981 */ /* 0x0000e2000c1e1100 */
[----:B------:R-:W-:Y:S01]  /*6a3b0*/  PRMT R5, RZ, 0x7610, R5 ;  /* 0x00007610ff057816 */ /* 0x000fe20000000005 */
[----:B0-----:R-:W-:Y:S02]  /*6a3c0*/  @!P0 IMAD.MOV.U32 R2, RZ, RZ, R6 ;  /* 0x000000ffff028224 */ /* 0x001fe400078e0006 */
[----:B------:R-:W-:-:S05]  /*6a3d0*/  @!P0 IMAD.MOV.U32 R3, RZ, RZ, R13 ;  /* 0x000000ffff038224 */ /* 0x000fca00078e000d */
[----:B------:R0:W4:Y:S04]  /*6a3e0*/  @!P0 LDG.E.U8 R5, desc[UR4][R2.64] ;  /* 0x0000000402058981 */ /* 0x000128000c1e1100 */
[----:B---3--:R1:W-:Y:S04]  /*6a3f0*/  STL [R1+0x48], R21 ;  /* 0x0000481501007387 */ /* 0x0083e80000100800 */
[----:B-1----:R-:W3:Y:S04]  /*6a400*/  LDL.LU R21, [R1+0x76c8] ;  /* 0x0076c80001157983 */ /* 0x002ee80000300800 */
[----:B------:R-:W0:Y:S04]  /*6a410*/  LDL R2, [R1+0x6034] ;  /* 0x0060340001027983 */ /* 0x000e280000100800 */
[----:B------:R-:W0:Y:S01]  /*6a420*/  LDL R3, [R1+0x6070] ;  /* 0x0060700001037983 */ /* 0x000e220000100800 */
[----:B------:R-:W-:-:S03]  /*6a430*/  PRMT R20, RZ, 0x7610, R20 ;  /* 0x00007610ff147816 */ /* 0x000fc60000000014 */
[----:B------:R-:W2:Y:S04]  /*6a440*/  LDL R13, [R1+0x6074] ;  /* 0x00607400010d7983 */ /* 0x000ea80000100800 */
[----:B------:R-:W3:Y:S01]  /*6a450*/  LDL R6, [R1+0x60b0] ;  /* 0x0060b00001067983 */ /* 0x000ee20000100800 */
[----:B0-----:R-:W-:-:S04]  /*6a460*/  @!P0 LOP3.LUT R3, R3, R2, RZ, 0x3c, !PT ;  /* 0x0000000203038212 */ /* 0x001fc800078e3cff */
[----:B------:R-:W-:-:S04]  /*6a470*/  @!P0 LOP3.LUT R2, R3, R2, RZ, 0x3c, !PT ;  /* 0x0000000203028212 */ /* 0x000fc800078e3cff */
[----:B------:R-:W-:-:S05]  /*6a480*/  @!P0 LOP3.LUT R3, R3, R2, RZ, 0x3c, !PT ;  /* 0x0000000203038212 */ /* 0x000fca00078e3cff */
[----:B------:R-:W2:Y:S04]  /*6a490*/  @!P0 LDG.E.U8 R20, desc[UR4][R2.64] ;  /* 0x0000000402148981 */ /* 0x000ea8000c1e1100 */
[----:B----4-:R-:W-:Y:S01]  /*6a4a0*/  STL [R1+0x7648], R5 ;  /* 0x0076480501007387 */ /* 0x010fe20000100800 */
[----:B------:R-:W-:-:S03]  /*6a4b0*/  PRMT R19, RZ, 0x7610, R19 ;  /* 0x00007610ff137816 */ /* 0x000fc60000000013 */
[----:B--2---:R0:W-:Y:S04]  /*6a4c0*/  STL [R1+0x40], R20 ;  /* 0x0000401401007387 */ /* 0x0041e80000100800 */
[----:B0-----:R-:W2:Y:S04]  /*6a4d0*/  LDL.LU R20, [R1+0x76c4] ;  /* 0x0076c40001147983 */ /* 0x001ea80000300800 */
[----:B------:R-:W4:Y:S01]  /*6a4e0*/  LDL R3, [R1+0x6044] ;  /* 0x0060440001037983 */ /* 0x000f220000100800 */
[----:B------:R-:W-:-:S03]  /*6a4f0*/  @!P0 IMAD.MOV.U32 R2, RZ, RZ, R14 ;  /* 0x000000ffff028224 */ /* 0x000fc600078e000e */
[----:B------:R-:W2:Y:S04]  /*6a500*/  LDL R14, [R1+0x60d0] ;  /* 0x0060d000010e7983 */ /* 0x000ea80000100800 */
[----:B----4-:R-:W4:Y:S04]  /*6a510*/  @!P0 LDG.E.U8 R19, desc[UR4][R2.64] ;  /* 0x0000000402138981 */ /* 0x010f28000c1e1100 */
        /* <DEDUP_REMOVED lines=14> */
[----:B------:R-:W-:Y:S02]  /*6a600*/  PRMT R16, RZ, 0x7610, R16 ;  /* 0x00007610ff107816 */ /* 0x000fe40000000010 */
[----:B--2---:R-:W-:-:S04]  /*6a610*/  @!P0 LOP3.LUT R3, R3, R2, RZ, 0x3c, !PT ;  /* 0x0000000203038212 */ /* 0x004fc800078e3cff */
[----:B------:R-:W-:-:S04]  /*6a620*/  @!P0 LOP3.LUT R2, R3, R2, RZ, 0x3c, !PT ;  /* 0x0000000203028212 */ /* 0x000fc800078e3cff */
[----:B------:R-:W-:-:S05]  /*6a630*/  @!P0 LOP3.LUT R3, R3, R2, RZ, 0x3c, !PT ;  /* 0x0000000203038212 */ /* 0x000fca00078e3cff */
[----:B------:R0:W2:Y:S02]  /*6a640*/  @!P0 LDG.E.U8 R17, desc[UR4][R2.64] ;  /* 0x0000000402118981 */ /* 0x0000a4000c1e1100 */
[----:B0-----:R-:W-:Y:S02]  /*6a650*/  @!P0 IMAD.MOV.U32 R2, RZ, RZ, R6 ;  /* 0x000000ffff028224 */ /* 0x001fe400078e0006 */
[----:B------:R-:W-:-:S05]  /*6a660*/  @!P0 IMAD.MOV.U32 R3, RZ, RZ, R13 ;  /* 0x000000ffff038224 */ /* 0x000fca00078e000d */
[----:B------:R-:W4:Y:S04]  /*6a670*/  @!P0 LDG.E.U8 R16, desc[UR4][R2.64] ;  /* 0x0000000402108981 */ /* 0x000f28000c1e1100 */
[----:B--2---:R0:W-:Y:S04]  /*6a680*/  STL [R1+0x24], R17 ;  /* 0x0000241101007387 */ /* 0x0041e80000100800 */
[----:B0-----:R-:W2:Y:S04]  /*6a690*/  LDL.LU R17, [R1+0x76b8] ;  /* 0x0076b80001117983 */ /* 0x001ea80000300800 */
[----:B------:R-:W3:Y:S04]  /*6a6a0*/  LDL R13, [R1+0x60c4] ;  /* 0x0060c400010d7983 */ /* 0x000ee80000100800 */
[----:B------:R-:W2:Y:S04]  /*6a6b0*/  LDL R6, [R1+0x6100] ;  /* 0x0061000001067983 */ /* 0x000ea80000100800 */
        /* <DEDUP_REMOVED lines=8> */
[----:B------:R-:W3:Y:S01]  /*6a740*/  @!P0 LDG.E.U8 R11, desc[UR4][R2.64] ;  /* 0x00000004020b8981 */ /* 0x000ee2000c1e1100 */
[----:B------:R-:W-:-:S03]  /*6a750*/  PRMT R12, RZ, 0x7610, R12 ;  /* 0x00007610ff0c7816 */ /* 0x000fc6000000000c */
[----:B---3--:R0:W-:Y:S04]  /*6a760*/  STL [R1+0x1c], R11 ;  /* 0x00001c0b01007387 */ /* 0x0081e80000100800 */
[----:B0-----:R-:W3:Y:S04]  /*6a770*/  LDL.LU R11, [R1+0x76b0] ;  /* 0x0076b000010b7983 */ /* 0x001ee80000300800 */
[----:B------:R-:W2:Y:S01]  /*6a780*/  LDL R3, [R1+0x6094] ;  /* 0x0060940001037983 */ /* 0x000ea20000100800 */
[----:B------:R-:W-:Y:S01]  /*6a790*/  @!P0 IMAD.MOV.U32 R2, RZ, RZ, R14 ;  /* 0x000000ffff028224 */ /* 0x000fe200078e000e */
[----:B------:R-:W-:-:S02]  /*6a7a0*/  PRMT R10, RZ, 0x7610, R10 ;  /* 0x00007610ff0a7816 */ /* 0x000fc4000000000a */
[----:B------:R-:W4:Y:S04]  /*6a7b0*/  LDL R14, [R1+0x60e4] ;  /* 0x0060e400010e7983 */ /* 0x000f280000100800 */
[----:B--2---:R0:W2:Y:S04]  /*6a7c0*/  @!P0 LDG.E.U8 R12, desc[UR4][R2.64] ;  /* 0x00000004020c8981 */ /* 0x0040a8000c1e1100 */
[----:B------:R-:W0:Y:S04]  /*6a7d0*/  LDL R2, [R1+0x60a4] ;  /* 0x0060a40001027983 */ /* 0x000e280000100800 */
[----:B------:R-:W0:Y:S02]  /*6a7e0*/  LDL R3, [R1+0x60e0] ;  /* 0x0060e00001037983 */ /* 0x000e240000100800 */
[----:B0-----:R-:W-:-:S04]  /*6a7f0*/  @!P0 LOP3.LUT R3, R3, R2, RZ, 0x3c, !PT ;  /* 0x0000000203038212 */ /* 0x001fc800078e3cff */
[----:B------:R-:W-:-:S04]  /*6a800*/  @!P0 LOP3.LUT R2, R3, R2, RZ, 0x3c, !PT ;  /* 0x0000000203028212 */ /* 0x000fc800078e3cff */
[----:B------:R-:W-:-:S05]  /*6a810*/  @!P0 LOP3.LUT R3, R3, R2, RZ, 0x3c, !PT ;  /* 0x0000000203038212 */ /* 0x000fca00078e3cff */
[----:B------:R-:W3:Y:S04]  /*6a820*/  @!P0 LDG.E.U8 R10, desc[UR4][R2.64] ;  /* 0x00000004020a8981 */ /* 0x000ee8000c1e1100 */
[----:B--2---:R0:W-:Y:S04]  /*6a830*/  STL [R1+0x18], R12 ;  /* 0x0000180c01007387 */ /* 0x0041e80000100800 */
[----:B0-----:R-:W2:Y:S04]  /*6a840*/  LDL R12, [R1+0x6120] ;  /* 0x00612000010c7983 */ /* 0x001ea80000100800 */
        /* <DEDUP_REMOVED lines=8> */
[----:B------:R0:W4:Y:S01]  /*6a8d0*/  @!P0 LDG.E.U8 R0, desc[UR4][R2.64] ;  /* 0x0000000402008981 */ /* 0x000122000c1e1100 */
[----:B------:R-:W-:Y:S01]  /*6a8e0*/  PRMT R5, RZ, 0x7610, R5 ;  /* 0x00007610ff057816 */ /* 0x000fe20000000005 */
[----:B0-----:R-:W-:Y:S02]  /*6a8f0*/  @!P0 IMAD.MOV.U32 R2, RZ, RZ, R6 ;  /* 0x000000ffff028224 */ /* 0x001fe400078e0006 */
[----:B------:R-:W-:-:S05]  /*6a900*/  @!P0 IMAD.MOV.U32 R3, RZ, RZ, R13 ;  /* 0x000000ffff038224 */ /* 0x000fca00078e000d */
[----:B------:R0:W3:Y:S04]  /*6a910*/  @!P0 LDG.E.U8 R5, desc[UR4][R2.64] ;  /* 0x0000000402058981 */ /* 0x0000e8000c1e1100 */
[----:B----4-:R1:W-:Y:S04]  /*6a920*/  STL [R1+0x10], R0 ;  /* 0x0000100001007387 */ /* 0x0103e80000100800 */
[----:B-1----:R-:W4:Y:S04]  /*6a930*/  LDL.LU R0, [R1+0x76a8] ;  /* 0x0076a80001007983 */ /* 0x002f280000300800 */
[----:B------:R-:W0:Y:S04]  /*6a940*/  LDL R2, [R1+0x60d4] ;  /* 0x0060d40001027983 */ /* 0x000e280000100800 */
[----:B------:R-:W0:Y:S01]  /*6a950*/  LDL R3, [R1+0x6110] ;  /* 0x0061100001037983 */ /* 0x000e220000100800 */
[----:B------:R-:W-:-:S02]  /*6a960*/  PRMT R15, RZ, 0x7610, R15 ;  /* 0x00007610ff0f7816 */ /* 0x000fc4000000000f */
[----:B------:R-:W-:Y:S01]  /*6a970*/  PRMT R4, RZ, 0x7610, R4 ;  /* 0x00007610ff047816 */ /* 0x000fe20000000004 */
[----:B------:R-:W4:Y:S04]  /*6a980*/  LDL R13, [R1+0x6130] ;  /* 0x00613000010d7983 */ /* 0x000f280000100800 */
[----:B------:R-:W4:Y:S01]  /*6a990*/  LDL R6, [R1+0x6140] ;  /* 0x0061400001067983 */ /* 0x000f220000100800 */
[----:B0-----:R-:W-:-:S04]  /*6a9a0*/  @!P0 LOP3.LUT R3, R3, R2, RZ, 0x3c, !PT ;  /* 0x0000000203038212 */ /* 0x001fc800078e3cff */
[----:B------:R-:W-:-:S04]  /*6a9b0*/  @!P0 LOP3.LUT R2, R3, R2, RZ, 0x3c, !PT ;  /* 0x0000000203028212 */ /* 0x000fc800078e3cff */
[----:B------:R-:W-:-:S05]  /*6a9c0*/  @!P0 LOP3.LUT R3, R3, R2, RZ, 0x3c, !PT ;  /* 0x0000000203038212 */ /* 0x000fca00078e3cff */
[----:B------:R2:W4:Y:S02]  /*6a9d0*/  @!P0 LDG.E.U8 R15, desc[UR4][R2.64] ;  /* 0x00000004020f8981 */ /* 0x000524000c1e1100 */
[----:B--2---:R-:W-:Y:S02]  /*6a9e0*/  @!P0 IMAD.MOV.U32 R2, RZ, RZ, R12 ;  /* 0x000000ffff028224 */ /* 0x004fe400078e000c */
[----:B------:R-:W-:-:S05]  /*6a9f0*/  @!P0 IMAD.MOV.U32 R3, RZ, RZ, R14 ;  /* 0x000000ffff038224 */ /* 0x000fca00078e000e */
[----:B------:R-:W2:Y:S04]  /*6aa00*/  @!P0 LDG.E.U8 R4, desc[UR4][R2.64] ;  /* 0x0000000402048981 */ /* 0x000ea8000c1e1100 */
[----:B---3--:R0:W-:Y:S04]  /*6aa10*/  STL [R1+0x7670], R5 ;  /* 0x0076700501007387 */ /* 0x0081e80000100800 */
[----:B----4-:R1:W-:Y:S04]  /*6aa20*/  STL [R1+0x8], R15 ;  /* 0x0000080f01007387 */ /* 0x0103e80000100800 */
[----:B------:R-:W3:Y:S04]  /*6aa30*/  LDL R3, [R1+0x60f4] ;  /* 0x0060f40001037983 */ /* 0x000ee80000100800 */
[----:B------:R-:W4:Y:S04]  /*6aa40*/  LDL R14, [R1+0x6150] ;  /* 0x00615000010e7983 */ /* 0x000f280000100800 */
[----:B------:R-:W4:Y:S04]  /*6aa50*/  LDL R12, [R1+0x6124] ;  /* 0x00612400010c7983 */ /* 0x000f280000100800 */
[----:B0-----:R-:W4:Y:S04]  /*6aa60*/  LDL R5, [R1+0x6160] ;  /* 0x0061600001057983 */ /* 0x001f280000100800 */
[----:B-1----:R-:W4:Y:S04]  /*6aa70*/  LDL R15, [R1+0x6114] ;  /* 0x00611400010f7983 */ /* 0x002f280000100800 */
[----:B--2---:R0:W-:Y:S04]  /*6aa80*/  STL [R1+0x764c], R4 ;  /* 0x00764c0401007387 */ /* 0x0041e80000100800 */
[----:B0-----:R-:W2:Y:S01]  /*6aa90*/  LDL R4, [R1+0x6104] ;  /* 0x0061040001047983 */ /* 0x001ea20000100800 */
[----:B------:R-:W-:Y:S01]  /*6aaa0*/  PRMT R7, RZ, 0x7610, R7 ;  /* 0x00007610ff077816 */ /* 0x000fe20000000007 */
[----:B------:R-:W-:Y:S01]  /*6aab0*/  @!P0 IMAD.MOV.U32 R2, RZ, RZ, R13 ;  /* 0x000000ffff028224 */ /* 0x000fe200078e000d */
[----:B------:R-:W-:-:S02]  /*6aac0*/  PRMT R61, RZ, 0x7610, R61 ;  /* 0x00007610ff3d7816 */ /* 0x000fc4000000003d */
[----:B------:R-:W-:Y:S01]  /*6aad0*/  PRMT R60, RZ, 0x7610, R60 ;  /* 0x00007610ff3c7816 */ /* 0x000fe2000000003c */
[----:B------:R-:W4:Y:S04]  /*6aae0*/  LDL R13, [R1+0x6134] ;  /* 0x00613400010d7983 */ /* 0x000f280000100800 */
[----:B---3--:R0:W3:Y:S02]  /*6aaf0*/  @!P0 LDG.E.U8 R7, desc[UR4][R2.64] ;  /* 0x0000000402078981 */ /* 0x0080e4000c1e1100 */
[----:B0-----:R-:W-:Y:S02]  /*6ab00*/  @!P0 IMAD.MOV.U32 R2, RZ, RZ, R6 ;  /* 0x000000ffff028224 */ /* 0x001fe400078e0006 */
[----:B--2---:R-:W-:-:S05]  /*6ab10*/  @!P0 IMAD.MOV.U32 R3, RZ, RZ, R4 ;  /* 0x000000ffff038224 */ /* 0x004fca00078e0004 */
[----:B------:R4:W2:Y:S02]  /*6ab20*/  @!P0 LDG.E.U8 R61, desc[UR4][R2.64] ;  /* 0x00000004023d8981 */ /* 0x0008a4000c1e1100 */
[----:B----4-:R-:W-:Y:S02]  /*6ab30*/  @!P0 IMAD.MOV.U32 R2, RZ, RZ, R14 ;  /* 0x000000ffff028224 */ /* 0x010fe400078e000e */
[----:B------:R-:W-:-:S05]  /*6ab40*/  @!P0 IMAD.MOV.U32 R3, RZ, RZ, R15 ;  /* 0x000000ffff038224 */ /* 0x000fca00078e000f */
[----:B------:R0:W4:Y:S04]  /*6ab50*/  @!P0 LDG.E.U8 R60, desc[UR4][R2.64] ;  /* 0x00000004023c8981 */ /* 0x000128000c1e1100 */
[----:B---3--:R1:W-:Y:S04]  /*6ab60*/  STL [R1], R7 ;  /* 0x0000000701007387 */ /* 0x0083e80000100800 */
[----:B------:R-:W3:Y:S04]  /*6ab70*/  LDL R6, [R1+0x6144] ;  /* 0x0061440001067983 */ /* 0x000ee80000100800 */
[----:B------:R-:W3:Y:S04]  /*6ab80*/  LDL R4, [R1+0x6180] ;  /* 0x0061800001047983 */ /* 0x000ee80000100800 */
[----:B-1----:R-:W3:Y:S01]  /*6ab90*/  LDL R7, [R1+0x6170] ;  /* 0x0061700001077983 */ /* 0x002ee20000100800 */
[----:B------:R-:W-:Y:S01]  /*6aba0*/  PRMT R59, RZ, 0x7610, R59 ;  /* 0x00007610ff3b7816 */ /* 0x000fe2000000003b */
[----:B0-----:R-:W-:-:S02]  /*6abb0*/  @!P0 IMAD.MOV.U32 R2, RZ, RZ, R5 ;  /* 0x000000ffff028224 */ /* 0x001fc400078e0005 */
[----:B------:R-:W-:-:S05]  /*6abc0*/  @!P0 IMAD.MOV.U32 R3, RZ, RZ, R12 ;  /* 0x000000ffff038224 */ /* 0x000fca00078e000c */
[----:B------:R0:W3:Y:S04]  /*6abd0*/  @!P0 LDG.E.U8 R59, desc[UR4][R2.64] ;  /* 0x00000004023b8981 */ /* 0x0000e8000c1e1100 */
[----:B--2---:R-:W-:Y:S01]  /*6abe0*/  STL [R1+0x7664], R61 ;  /* 0x0076643d01007387 */ /* 0x004fe20000100800 */
[----:B------:R-:W-:Y:S01]  /*6abf0*/  PRMT R58, RZ, 0x7610, R58 ;  /* 0x00007610ff3a7816 */ /* 0x000fe2000000003a */
[----:B0-----:R-:W-:Y:S02]  /*6ac00*/  @!P0 IMAD.MOV.U32 R3, RZ, RZ, R13 ;  /* 0x000000ffff038224 */ /* 0x001fe400078e000d */
[----:B----4-:R-:W-:Y:S04]  /*6ac10*/  STL [R1+0x7650], R60 ;  /* 0x0076503c01007387 */ /* 0x010fe80000100800 */
[----:B------:R-:W2:Y:S04]  /*6ac20*/  LDL R12, [R1+0x6154] ;  /* 0x00615400010c7983 */ /* 0x000ea80000100800 */
[----:B------:R-:W4:Y:S01]  /*6ac30*/  LDL R5, [R1+0x6190] ;  /* 0x0061900001057983 */ /* 0x000f220000100800 */
[----:B---3--:R-:W-:-:S05]  /*6ac40*/  @!P0 IMAD.MOV.U32 R2, RZ, RZ, R7 ;  /* 0x000000ffff028224 */ /* 0x008fca00078e0007 */
[----:B------:R0:W3:Y:S01]  /*6ac50*/  @!P0 LDG.E.U8 R58, desc[UR4][R2.64] ;  /* 0x00000004023a8981 */ /* 0x0000e2000c1e1100 */
[----:B------:R-:W-:Y:S02]  /*6ac60*/  PRMT R57, RZ, 0x7610, R57 ;  /* 0x00007610ff397816 */ /* 0x000fe40000000039 */
[----:B------:R-:W-:Y:S01]  /*6ac70*/  PRMT R56, RZ, 0x7610, R56 ;  /* 0x00007610ff387816 */ /* 0x000fe20000000038 */
[----:B0-----:R-:W-:Y:S02]  /*6ac80*/  @!P0 IMAD.MOV.U32 R2, RZ, RZ, R4 ;  /* 0x000000ffff028224 */ /* 0x001fe400078e0004 */
[----:B------:R-:W-:-:S05]  /*6ac90*/  @!P0 IMAD.MOV.U32 R3, RZ, RZ, R6 ;  /* 0x000000ffff038224 */ /* 0x000fca00078e0006 */
[----:B------:R2:W3:Y:S04]  /*6aca0*/  @!P0 LDG.E.U8 R57, desc[UR4][R2.64] ;  /* 0x0000000402398981 */ /* 0x0004e8000c1e1100 */
[----:B------:R-:W-:Y:S04]  /*6acb0*/  STL [R1+0x7654], R59 ;  /* 0x0076543b01007387 */ /* 0x000fe80000100800 */
[----:B------:R-:W3:Y:S04]  /*6acc0*/  LDL R13, [R1+0x6164] ;  /* 0x00616400010d7983 */ /* 0x000ee80000100800 */
[----:B------:R-:W3:Y:S01]  /*6acd0*/  LDL R7, [R1+0x61a0] ;  /* 0x0061a00001077983 */ /* 0x000ee20000100800 */
[----:B--2---:R-:W-:-:S02]  /*6ace0*/  @!P0 IMAD.MOV.U32 R3, RZ, RZ, R12 ;  /* 0x000000ffff038224 */ /* 0x004fc400078e000c */
[----:B----4-:R-:W-:-:S05]  /*6acf0*/  @!P0 IMAD.MOV.U32 R2, RZ, RZ, R5 ;  /* 0x000000ffff028224 */ /* 0x010fca00078e0005 */
[----:B------:R0:W2:Y:S04]  /*6ad00*/  @!P0 LDG.E.U8 R56, desc[UR4][R2.64] ;  /* 0x0000000402388981 */ /* 0x0000a8000c1e1100 */
[----:B---3--:R-:W-:Y:S04]  /*6ad10*/  STL [R1+0x7660], R58 ;  /* 0x0076603a01007387 */ /* 0x008fe80000100800 */
[----:B------:R-:W3:Y:S04]  /*6ad20*/  LDL R15, [R1+0x6174] ;  /* 0x00617400010f7983 */ /* 0x000ee80000100800 */
[----:B------:R-:W4:Y:S04]  /*6ad30*/  LDL R14, [R1+0x61b0] ;  /* 0x0061b000010e7983 */ /* 0x000f280000100800 */
[----:B------:R-:W4:Y:S04]  /*6ad40*/  LDL R6, [R1+0x6184] ;  /* 0x0061840001067983 */ /* 0x000f280000100800 */
[----:B------:R-:W4:Y:S01]  /*6ad50*/  LDL R4, [R1+0x61c0] ;  /* 0x0061c00001047983 */ /* 0x000f220000100800 */
[----:B------:R-:W-:-:S03]  /*6ad60*/  PRMT R55, RZ, 0x7610, R55 ;  /* 0x00007610ff377816 */ /* 0x000fc60000000037 */
[----:B------:R-:W-:Y:S04]  /*6ad70*/  STL [R1+0x7668], R57 ;  /* 0x0076683901007387 */ /* 0x000fe80000100800 */
[----:B------:R-:W4:Y:S04]  /*6ad80*/  LDL R12, [R1+0x6194] ;  /* 0x00619400010c7983 */ /* 0x000f280000100800 */
[----:B------:R-:W4:Y:S01]  /*6ad90*/  LDL R5, [R1+0x61d0] ;  /* 0x0061d00001057983 */ /* 0x000f220000100800 */
[----:B0-----:R-:W-:Y:S02]  /*6ada0*/  @!P0 IMAD.MOV.U32 R2, RZ, RZ, R7 ;  /* 0x000000ffff028224 */ /* 0x001fe400078e0007 */
[----:B------:R-:W-:Y:S01]  /*6adb0*/  @!P0 IMAD.MOV.U32 R3, RZ, RZ, R13 ;  /* 0x000000ffff038224 */ /* 0x000fe200078e000d */
[----:B------:R-:W-:-:S04]  /*6adc0*/  PRMT R54, RZ, 0x7610, R54 ;  /* 0x00007610ff367816 */ /* 0x000fc80000000036 */
[----:B------:R3:W4:Y:S04]  /*6add0*/  @!P0 LDG.E.U8 R55, desc[UR4][R2.64] ;  /* 0x0000000402378981 */ /* 0x000728000c1e1100 */
[----:B--2---:R-:W-:Y:S04]  /*6ade0*/  STL [R1+0x7658], R56 ;  /* 0x0076583801007387 */ /* 0x004fe80000100800 */
[----:B------:R-:W2:Y:S04]  /*6adf0*/  LDL R13, [R1+0x61a4] ;  /* 0x0061a400010d7983 */ /* 0x000ea80000100800 */
[----:B------:R-:W2:Y:S01]  /*6ae00*/  LDL R7, [R1+0x61e0] ;  /* 0x0061e00001077983 */ /* 0x000ea20000100800 */
[----:B---3--:R-:W-:-:S02]  /*6ae10*/  @!P0 IMAD.MOV.U32 R3, RZ, RZ, R15 ;  /* 0x000000ffff038224 */ /* 0x008fc400078e000f */
[----:B----4-:R-:W-:-:S05]  /*6ae20*/  @!P0 IMAD.MOV.U32 R2, RZ, RZ, R14 ;  /* 0x000000ffff028224 */ /* 0x010fca00078e000e */
[----:B------:R0:W3:Y:S01]  /*6ae30*/  @!P0 LDG.E.U8 R54, desc[UR4][R2.64] ;  /* 0x0000000402368981 */ /* 0x0000e2000c1e1100 */
[----:B------:R-:W-:Y:S02]  /*6ae40*/  PRMT R53, RZ, 0x7610, R53 ;  /* 0x00007610ff357816 */ /* 0x000fe40000000035 */
[----:B------:R-:W-:Y:S01]  /*6ae50*/  PRMT R52, RZ, 0x7610, R52 ;  /* 0x00007610ff347816 */ /* 0x000fe20000000034 */
[----:B0-----:R-:W-:Y:S02]  /*6ae60*/  @!P0 IMAD.MOV.U32 R2, RZ, RZ, R4 ;  /* 0x000000ffff028224 */ /* 0x001fe400078e0004 */
[----:B------:R-:W-:-:S05]  /*6ae70*/  @!P0 IMAD.MOV.U32 R3, RZ, RZ, R6 ;  /* 0x000000ffff038224 */ /* 0x000fca00078e0006 */
[----:B------:R0:W4:Y:S01]  /*6ae80*/  @!P0 LDG.E.U8 R53, desc[UR4][R2.64] ;  /* 0x0000000402358981 */ /* 0x000122000c1e1100 */
[----:B------:R-:W-:Y:S01]  /*6ae90*/  PRMT R51, RZ, 0x7610, R51 ;  /* 0x00007610ff337816 */ /* 0x000fe20000000033 */
[----:B0-----:R-:W-:Y:S02]  /*6aea0*/  @!P0 IMAD.MOV.U32 R2, RZ, RZ, R5 ;  /* 0x000000ffff028224 */ /* 0x001fe400078e0005 */
[----:B------:R-:W-:-:S05]  /*6aeb0*/  @!P0 IMAD.MOV.U32 R3, RZ, RZ, R12 ;  /* 0x000000ffff038224 */ /* 0x000fca00078e000c */
[----:B------:R2:W4:Y:S02]  /*6aec0*/  @!P0 LDG.E.U8 R52, desc[UR4][R2.64] ;  /* 0x0000000402348981 */ /* 0x000524000c1e1100 */
[----:B--2---:R-:W-:Y:S02]  /*6aed0*/  @!P0 IMAD.MOV.U32 R2, RZ, RZ, R7 ;  /* 0x000000ffff028224 */ /* 0x004fe400078e0007 */
[----:B------:R-:W-:-:S05]  /*6aee0*/  @!P0 IMAD.MOV.U32 R3, RZ, RZ, R13 ;  /* 0x000000ffff038224 */ /* 0x000fca00078e000d */
[----:B------:R-:W2:Y:S04]  /*6aef0*/  @!P0 LDG.E.U8 R51, desc[UR4][R2.64] ;  /* 0x0000000402338981 */ /* 0x000ea8000c1e1100 */
[----:B------:R-:W-:Y:S04]  /*6af00*/  STL [R1+0x765c], R55 ;  /* 0x00765c3701007387 */ /* 0x000fe80000100800 */
[----:B---3--:R-:W-:Y:S04]  /*6af10*/  STL [R1+0x766c], R54 ;  /* 0x00766c3601007387 */ /* 0x008fe80000100800 */
[----:B------:R-:W3:Y:S04]  /*6af20*/  LDL R6, [R1+0x61b4] ;  /* 0x0061b40001067983 */ /* 0x000ee80000100800 */
[----:B------:R-:W3:Y:S04]  /*6af30*/  LDL R4, [R1+0x61f0] ;  /* 0x0061f00001047983 */ /* 0x000ee80000100800 */
[----:B----4-:R-:W-:Y:S04]  /*6af40*/  STL [R1+0x7674], R53 ;  /* 0x0076743501007387 */ /* 0x010fe80000100800 */
[----:B------:R-:W4:Y:S04]  /*6af50*/  LDL R12, [R1+0x61c4] ;  /* 0x0061c400010c7983 */ /* 0x000f280000100800 */
[----:B------:R-:W4:Y:S04]  /*6af60*/  LDL R5, [R1+0x6200] ;  /* 0x0062000001057983 */ /* 0x000f280000100800 */
[----:B------:R-:W-:Y:S04]  /*6af70*/  STL [R1+0x7678], R52 ;  /* 0x0076783401007387 */ /* 0x000fe80000100800 */
[----:B------:R-:W4:Y:S04]  /*6af80*/  LDL R15, [R1+0x61d4] ;  /* 0x0061d400010f7983 */ /* 0x000f280000100800 */
[----:B------:R-:W4:Y:S04]  /*6af90*/  LDL R13, [R1+0x6210] ;  /* 0x00621000010d7983 */ /* 0x000f280000100800 */
[----:B------:R-:W4:Y:S01]  /*6afa0*/  LDL R7, [R1+0x6220] ;  /* 0x0062200001077983 */ /* 0x000f220000100800 */
[----:B------:R-:W-:-:S03]  /*6afb0*/  PRMT R50, RZ, 0x7610, R50 ;  /* 0x00007610ff327816 */ /* 0x000fc60000000032 */
[----:B--2---:R-:W-:Y:S04]  /*6afc0*/  STL [R1+0x767c], R51 ;  /* 0x00767c3301007387 */ /* 0x004fe80000100800 */
[----:B------:R-:W2:Y:S01]  /*6afd0*/  LDL R14, [R1+0x61e4] ;  /* 0x0061e400010e7983 */ /* 0x000ea20000100800 */
[----:B---3--:R-:W-:Y:S02]  /*6afe0*/  @!P0 IMAD.MOV.U32 R3, RZ, RZ, R6 ;  /* 0x000000ffff038224 */ /* 0x008fe400078e0006 */
[----:B------:R-:W-:Y:S01]  /*6aff0*/  @!P0 IMAD.MOV.U32 R2, RZ, RZ, R4 ;  /* 0x000000ffff028224 */ /* 0x000fe200078e0004 */
[----:B------:R-:W3:Y:S04]  /*6b000*/  LDL R6, [R1+0x61f4] ;  /* 0x0061f40001067983 */ /* 0x000ee80000100800 */
[----:B------:R-:W3:Y:S04]  /*6b010*/  LDL R4, [R1+0x6230] ;  /* 0x0062300001047983 */ /* 0x000ee80000100800 */
[----:B------:R4:W3:Y:S01]  /*6b020*/  @!P0 LDG.E.U8 R50, desc[UR4][R2.64] ;  /* 0x0000000402328981 */ /* 0x0008e2000c1e1100 */
[----:B------:R-:W-:-:S02]  /*6b030*/  PRMT R49, RZ, 0x7610, R49 ;  /* 0x00007610ff317816 */ /* 0x000fc40000000031 */
[----:B------:R-:W-:Y:S01]  /*6b040*/  PRMT R48, RZ, 0x7610, R48 ;  /* 0x00007610ff307816 */ /* 0x000fe20000000030 */
[----:B----4-:R-:W-:Y:S02]  /*6b050*/  @!P0 IMAD.MOV.U32 R3, RZ, RZ, R12 ;  /* 0x000000ffff038224 */ /* 0x010fe400078e000c */
[----:B------:R-:W-:-:S05]  /*6b060*/  @!P0 IMAD.MOV.U32 R2, RZ, RZ, R5 ;  /* 0x000000ffff028224 */ /* 0x000fca00078e0005 */
[----:B------:R0:W4:Y:S01]  /*6b070*/  @!P0 LDG.E.U8 R49, desc[UR4][R2.64] ;  /* 0x0000000402318981 */ /* 0x000122000c1e1100 */
[----:B------:R-:W-:Y:S01]  /*6b080*/  PRMT R47, RZ, 0x7610, R47 ;  /* 0x00007610ff2f7816 */ /* 0x000fe2000000002f */
[----:B0-----:R-:W-:Y:S02]  /*6b090*/  @!P0 IMAD.MOV.U32 R3, RZ, RZ, R15 ;  /* 0x000000ffff038224 */ /* 0x001fe400078e000f */
[----:B------:R-:W-:-:S05]  /*6b0a0*/  @!P0 IMAD.MOV.U32 R2, RZ, RZ, R13 ;  /* 0x000000ffff028224 */ /* 0x000fca00078e000d */
[----:B------:R0:W4:Y:S02]  /*6b0b0*/  @!P0 LDG.E.U8 R48, desc[UR4][R2.64] ;  /* 0x0000000402308981 */ /* 0x000124000c1e1100 */
[----:B0-----:R-:W-:Y:S02]  /*6b0c0*/  @!P0 IMAD.MOV.U32 R2, RZ, RZ, R7 ;  /* 0x000000ffff028224 */ /* 0x001fe400078e0007 */
[----:B--2---:R-:W-:-:S05]  /*6b0d0*/  @!P0 IMAD.MOV.U32 R3, RZ, RZ, R14 ;  /* 0x000000ffff038224 */ /* 0x004fca00078e000e */
[----:B------:R3:W2:Y:S01]  /*6b0e0*/  @!P0 LDG.E.U8 R47, desc[UR4][R2.64] ;  /* 0x00000004022f8981 */ /* 0x0006a2000c1e1100 */
[----:B------:R-:W-:Y:S01]  /*6b0f0*/  PRMT R46, RZ, 0x7610, R46 ;  /* 0x00007610ff2e7816 */ /* 0x000fe2000000002e */
[----:B---3--:R-:W-:Y:S02]  /*6b100*/  @!P0 IMAD.MOV.U32 R3, RZ, RZ, R6 ;  /* 0x000000ffff038224 */ /* 0x008fe400078e0006 */
[----:B------:R-:W-:Y:S01]  /*6b110*/  @!P0 IMAD.MOV.U32 R2, RZ, RZ, R4 ;  /* 0x000000ffff028224 */ /* 0x000fe200078e0004 */
[----:B------:R-:W-:Y:S04]  /*6b120*/  STL [R1+0x7680], R50 ;  /* 0x0076803201007387 */ /* 0x000fe80000100800 */
[----:B------:R-:W3:Y:S04]  /*6b130*/  LDL R12, [R1+0x6204] ;  /* 0x00620400010c7983 */ /* 0x000ee80000100800 */
[----:B------:R-:W3:Y:S04]  /*6b140*/  LDL R5, [R1+0x6240] ;  /* 0x0062400001057983 */ /* 0x000ee80000100800 */
[----:B------:R3:W3:Y:S04]  /*6b150*/  @!P0 LDG.E.U8 R46, desc[UR4][R2.64] ;  /* 0x00000004022e8981 */ /* 0x0006e8000c1e1100 */
[----:B----4-:R-:W-:Y:S04]  /*6b160*/  STL [R1+0x7684], R49 ;  /* 0x0076843101007387 */ /* 0x010fe80000100800 */
[----:B------:R-:W4:Y:S04]  /*6b170*/  LDL R15, [R1+0x6214] ;  /* 0x00621400010f7983 */ /* 0x000f280000100800 */
[----:B------:R-:W4:Y:S04]  /*6b180*/  LDL R13, [R1+0x6250] ;  /* 0x00625000010d7983 */ /* 0x000f280000100800 */
[----:B------:R-:W-:Y:S04]  /*6b190*/  STL [R1+0x7688], R48 ;  /* 0x0076883001007387 */ /* 0x000fe80000100800 */
[----:B------:R-:W4:Y:S04]  /*6b1a0*/  LDL R14, [R1+0x6224] ;  /* 0x00622400010e7983 */ /* 0x000f280000100800 */
[----:B------:R-:W4:Y:S04]  /*6b1b0*/  LDL R7, [R1+0x6260] ;  /* 0x0062600001077983 */ /* 0x000f280000100800 */
[----:B--2---:R0:W-:Y:S04]  /*6b1c0*/  STL [R1+0x768c], R47 ;  /* 0x00768c2f01007387 */ /* 0x0041e80000100800 */
[----:B------:R-:W2:Y:S04]  /*6b1d0*/  LDL R4, [R1+0x6270] ;  /* 0x0062700001047983 */ /* 0x000ea80000100800 */
[----:B------:R-:W2:Y:S04]  /*6b1e0*/  LDL R6, [R1+0x6280] ;  /* 0x0062800001067983 */ /* 0x000ea80000100800 */
[----:B0-----:R-:W2:Y:S01]  /*6b1f0*/  LDL R47, [R1+0x6234] ;  /* 0x00623400012f7983 */ /* 0x001ea20000100800 */
[----:B---3--:R-:W-:-:S03]  /*6b200*/  @!P0 IMAD.MOV.U32 R3, RZ, RZ, R12 ;  /* 0x000000ffff038224 */ /* 0x008fc600078e000c */
[----:B------:R0:W-:Y:S04]  /*6b210*/  STL [R1+0x7690], R46 ;  /* 0x0076902e01007387 */ /* 0x0001e80000100800 */
[----:B------:R-:W3:Y:S01]  /*6b220*/  LDL R12, [R1+0x6244] ;  /* 0x00624400010c7983 */ /* 0x000ee20000100800 */
[----:B------:R-:W-:Y:S01]  /*6b230*/  PRMT R45, RZ, 0x7610, R45 ;  /* 0x00007610ff2d7816 */ /* 0x000fe2000000002d */
[----:B------:R-:W-:Y:S01]  /*6b240*/  @!P0 IMAD.MOV.U32 R2, RZ, RZ, R5 ;  /* 0x000000ffff028224 */ /* 0x000fe200078e0005 */
[----:B------:R-:W-:Y:S02]  /*6b250*/  PRMT R44, RZ, 0x7610, R44 ;  /* 0x00007610ff2c7816 */ /* 0x000fe4000000002c */
[----:B------:R-:W-:Y:S02]  /*6b260*/  PRMT R43, RZ, 0x7610, R43 ;  /* 0x00007610ff2b7816 */ /* 0x000fe4000000002b */
[----:B------:R-:W-:-:S02]  /*6b270*/  PRMT R42, RZ, 0x7610, R42 ;  /* 0x00007610ff2a7816 */ /* 0x000fc4000000002a */
[----:B------:R-:W-:Y:S01]  /*6b280*/  PRMT R41, RZ, 0x7610, R41 ;  /* 0x00007610ff297816 */ /* 0x000fe20000000029 */
[----:B------:R4:W3:Y:S04]  /*6b290*/  @!P0 LDG.E.U8 R45, desc[UR4][R2.64] ;  /* 0x00000004022d8981 */ /* 0x0008e8000c1e1100 */
[----:B------:R-:W3:Y:S04]  /*6b2a0*/  LDL R5, [R1+0x6290] ;  /* 0x0062900001057983 */ /* 0x000ee80000100800 */
[----:B0-----:R-:W3:Y:S01]  /*6b2b0*/  LDL R46, [R1+0x6254] ;  /* 0x00625400012e7983 */ /* 0x001ee20000100800 */
[----:B----4-:R-:W-:-:S02]  /*6b2c0*/  @!P0 IMAD.MOV.U32 R2, RZ, RZ, R13 ;  /* 0x000000ffff028224 */ /* 0x010fc400078e000d */
[----:B------:R-:W-:-:S05]  /*6b2d0*/  @!P0 IMAD.MOV.U32 R3, RZ, RZ, R15 ;  /* 0x000000ffff038224 */ /* 0x000fca00078e000f */
[----:B------:R0:W4:Y:S02]  /*6b2e0*/  @!P0 LDG.E.U8 R44, desc[UR4][R2.64] ;  /* 0x00000004022c8981 */ /* 0x000124000c1e1100 */
[----:B0-----:R-:W-:Y:S02]  /*6b2f0*/  @!P0 IMAD.MOV.U32 R2, RZ, RZ, R7 ;  /* 0x000000ffff028224 */ /* 0x001fe400078e0007 */
[----:B------:R-:W-:-:S05]  /*6b300*/  @!P0 IMAD.MOV.U32 R3, RZ, RZ, R14 ;  /* 0x000000ffff038224 */ /* 0x000fca00078e000e */
[----:B------:R2:W4:Y:S02]  /*6b310*/  @!P0 LDG.E.U8 R43, desc[UR4][R2.64] ;  /* 0x00000004022b8981 */ /* 0x000524000c1e1100 */
[----:B--2---:R-:W-:Y:S02]  /*6b320*/  @!P0 IMAD.MOV.U32 R2, RZ, RZ, R4 ;  /* 0x000000ffff028224 */ /* 0x004fe400078e0004 */
[----:B------:R-:W-:-:S05]  /*6b330*/  @!P0 IMAD.MOV.U32 R3, RZ, RZ, R47 ;  /* 0x000000ffff038224 */ /* 0x000fca00078e002f */
[----:B------:R0:W2:Y:S02]  /*6b340*/  @!P0 LDG.E.U8 R42, desc[UR4][R2.64] ;  /* 0x00000004022a8981 */ /* 0x0000a4000c1e1100 */
[----:B0-----:R-:W-:Y:S02]  /*6b350*/  @!P0 IMAD.MOV.U32 R2, RZ, RZ, R6 ;  /* 0x000000ffff028224 */ /* 0x001fe400078e0006 */
[----:B---3--:R-:W-:-:S05]  /*6b360*/  @!P0 IMAD.MOV.U32 R3, RZ, RZ, R12 ;  /* 0x000000ffff038224 */ /* 0x008fca00078e000c */
[----:B------:R0:W3:Y:S04]  /*6b370*/  @!P0 LDG.E.U8 R41, desc[UR4][R2.64] ;  /* 0x0000000402298981 */ /* 0x0000e8000c1e1100 */
[----:B------:R-:W-:Y:S04]  /*6b380*/  STL [R1+0x7694], R45 ;  /* 0x0076942d01007387 */ /* 0x000fe80000100800 */
[----:B------:R-:W3:Y:S04]  /*6b390*/  LDL R15, [R1+0x6264] ;  /* 0x00626400010f7983 */ /* 0x000ee80000100800 */
[----:B------:R-:W3:Y:S04]  /*6b3a0*/  LDL R13, [R1+0x62a0] ;  /* 0x0062a000010d7983 */ /* 0x000ee80000100800 */
[----:B----4-:R1:W-:Y:S04]  /*6b3b0*/  STL [R1+0x7698], R44 ;  /* 0x0076982c01007387 */ /* 0x0103e80000100800 */
[----:B------:R-:W4:Y:S04]  /*6b3c0*/  LDL R14, [R1+0x6274] ;  /* 0x00627400010e7983 */ /* 0x000f280000100800 */
[----:B------:R-:W4:Y:S04]  /*6b3d0*/  LDL R7, [R1+0x62b0] ;  /* 0x0062b00001077983 */ /* 0x000f280000100800 */
[----:B------:R0:W-:Y:S04]  /*6b3e0*/  STL [R1+0x769c], R43 ;  /* 0x00769c2b01007387 */ /* 0x0001e80000100800 */
[----:B-1----:R-:W4:Y:S04]  /*6b3f0*/  LDL R44, [R1+0x6284] ;  /* 0x00628400012c7983 */ /* 0x002f280000100800 */
[----:B------:R-:W4:Y:S04]  /*6b400*/  LDL R4, [R1+0x62d0] ;  /* 0x0062d00001047983 */ /* 0x000f280000100800 */
[----:B0-----:R-:W4:Y:S04]  /*6b410*/  LDL R43, [R1+0x62c0] ;  /* 0x0062c000012b7983 */ /* 0x001f280000100800 */
[----:B--2---:R0:W-:Y:S04]  /*6b420*/  STL [R1+0x76a0], R42 ;  /* 0x0076a02a01007387 */ /* 0x0041e80000100800 */
[----:B------:R-:W2:Y:S04]  /*6b430*/  LDL R12, [R1+0x6294] ;  /* 0x00629400010c7983 */ /* 0x000ea80000100800 */
[----:B------:R-:W2:Y:S01]  /*6b440*/  LDL R6, [R1+0x62e0] ;  /* 0x0062e00001067983 */ /* 0x000ea20000100800 */
[----:B------:R-:W-:-:S03]  /*6b450*/  @!P0 IMAD.MOV.U32 R2, RZ, RZ, R5 ;  /* 0x000000ffff028224 */ /* 0x000fc600078e0005 */
[----:B---3--:R1:W-:Y:S04]  /*6b460*/  STL [R1+0x76a4], R41 ;  /* 0x0076a42901007387 */ /* 0x0083e80000100800 */
[----:B------:R-:W3:Y:S01]  /*6b470*/  LDL R5, [R1+0x62f0] ;  /* 0x0062f00001057983 */ /* 0x000ee20000100800 */
[----:B------:R-:W-:Y:S01]  /*6b480*/  PRMT R40, RZ, 0x7610, R40 ;  /* 0x00007610ff287816 */ /* 0x000fe20000000028 */
[----:B------:R-:W-:Y:S01]  /*6b490*/  @!P0 IMAD.MOV.U32 R3, RZ, RZ, R46 ;  /* 0x000000ffff038224 */ /* 0x000fe200078e002e */
[----:B------:R-:W-:Y:S02]  /*6b4a0*/  PRMT R39, RZ, 0x7610, R39 ;  /* 0x00007610ff277816 */ /* 0x000fe40000000027 */
[----:B------:R-:W-:Y:S02]  /*6b4b0*/  PRMT R38, RZ, 0x7610, R38 ;  /* 0x00007610ff267816 */ /* 0x000fe40000000026 */
[----:B------:R-:W-:Y:S01]  /*6b4c0*/  PRMT R37, RZ, 0x7610, R37 ;  /* 0x00007610ff257816 */ /* 0x000fe20000000025 */
[----:B0-----:R-:W3:Y:S04]  /*6b4d0*/  LDL R42, [R1+0x62d4] ;  /* 0x0062d400012a7983 */ /* 0x001ee80000100800 */
[----:B-1----:R-:W3:Y:S04]  /*6b4e0*/  LDL R41, [R1+0x62a4] ;  /* 0x0062a40001297983 */ /* 0x002ee80000100800 */
[----:B------:R0:W3:Y:S01]  /*6b4f0*/  @!P0 LDG.E.U8 R40, desc[UR4][R2.64] ;  /* 0x0000000402288981 */ /* 0x0000e2000c1e1100 */
[----:B------:R-:W-:-:S02]  /*6b500*/  PRMT R36, RZ, 0x7610, R36 ;  /* 0x00007610ff247816 */ /* 0x000fc40000000024 */
[----:B------:R-:W-:Y:S02]  /*6b510*/  PRMT R35, RZ, 0x7610, R35 ;  /* 0x00007610ff237816 */ /* 0x000fe40000000023 */
[----:B------:R-:W-:Y:S02]  /*6b520*/  PRMT R34, RZ, 0x7610, R34 ;  /* 0x00007610ff227816 */ /* 0x000fe40000000022 */
[----:B------:R-:W-:Y:S02]  /*6b530*/  PRMT R33, RZ, 0x7610, R33 ;  /* 0x00007610ff217816 */ /* 0x000fe40000000021 */
[----:B------:R-:W-:Y:S02]  /*6b540*/  PRMT R32, RZ, 0x7610, R32 ;  /* 0x00007610ff207816 */ /* 0x000fe40000000020 */
[----:B------:R-:W-:Y:S02]  /*6b550*/  PRMT R31, RZ, 0x7610, R31 ;  /* 0x00007610ff1f7816 */ /* 0x000fe4000000001f */
[----:B------:R-:W-:-:S02]  /*6b560*/  PRMT R30, RZ, 0x7610, R30 ;  /* 0x00007610ff1e7816 */ /* 0x000fc4000000001e */
[----:B------:R-:W-:Y:S02]  /*6b570*/  PRMT R29, RZ, 0x7610, R29 ;  /* 0x00007610ff1d7816 */ /* 0x000fe4000000001d */
[----:B------:R-:W-:Y:S01]  /*6b580*/  PRMT R28, RZ, 0x7610, R28 ;  /* 0x00007610ff1c7816 */ /* 0x000fe2000000001c */
[----:B0-----:R-:W-:Y:S02]  /*6b590*/  @!P0 IMAD.MOV.U32 R2, RZ, RZ, R13 ;  /* 0x000000ffff028224 */ /* 0x001fe400078e000d */
[----:B------:R-:W-:Y:S01]  /*6b5a0*/  @!P0 IMAD.MOV.U32 R3, RZ, RZ, R15 ;  /* 0x000000ffff038224 */ /* 0x000fe200078e000f */
[----:B------:R-:W3:Y:S04]  /*6b5b0*/  LDL R13, [R1+0x6300] ;  /* 0x00630000010d7983 */ /* 0x000ee80000100800 */
[----:B------:R-:W3:Y:S04]  /*6b5c0*/  LDL R15, [R1+0x62b4] ;  /* 0x0062b400010f7983 */ /* 0x000ee80000100800 */
[----:B------:R4:W3:Y:S01]  /*6b5d0*/  @!P0 LDG.E.U8 R39, desc[UR4][R2.64] ;  /* 0x0000000402278981 */ /* 0x0008e2000c1e1100 */
[----:B------:R-:W-:-:S02]  /*6b5e0*/  PRMT R27, RZ, 0x7610, R27 ;  /* 0x00007610ff1b7816 */ /* 0x000fc4000000001b */
[----:B------:R-:W-:Y:S02]  /*6b5f0*/  PRMT R26, RZ, 0x7610, R26 ;  /* 0x00007610ff1a7816 */ /* 0x000fe4000000001a */
[----:B------:R-:W-:Y:S02]  /*6b600*/  PRMT R25, RZ, 0x7610, R25 ;  /* 0x00007610ff197816 */ /* 0x000fe40000000019 */
[----:B------:R-:W-:Y:S01]  /*6b610*/  PRMT R24, RZ, 0x7610, R24 ;  /* 0x00007610ff187816 */ /* 0x000fe20000000018 */
[----:B------:R-:W3:Y:S04]  /*6b620*/  LDL R47, [R1+0x63a4] ;  /* 0x0063a400012f7983 */ /* 0x000ee80000100800 */
[----:B------:R-:W3:Y:S04]  /*6b630*/  LDL R45, [R1+0x63f0] ;  /* 0x0063f000012d7983 */ /* 0x000ee80000100800 */
[----:B------:R-:W3:Y:S01]  /*6b640*/  LDL R46, [R1+0x63b4] ;  /* 0x0063b400012e7983 */ /* 0x000ee20000100800 */
[----:B----4-:R-:W-:-:S02]  /*6b650*/  @!P0 IMAD.MOV.U32 R2, RZ, RZ, R7 ;  /* 0x000000ffff028224 */ /* 0x010fc400078e0007 */
[----:B------:R-:W-:Y:S01]  /*6b660*/  @!P0 IMAD.MOV.U32 R3, RZ, RZ, R14 ;  /* 0x000000ffff038224 */ /* 0x000fe200078e000e */
[----:B------:R-:W4:Y:S04]  /*6b670*/  LDL R7, [R1+0x6310] ;  /* 0x0063100001077983 */ /* 0x000f280000100800 */
[----:B------:R-:W4:Y:S04]  /*6b680*/  LDL R14, [R1+0x62c4] ;  /* 0x0062c400010e7983 */ /* 0x000f280000100800 */
[----:B------:R0:W4:Y:S02]  /*6b690*/  @!P0 LDG.E.U8 R38, desc[UR4][R2.64] ;  /* 0x0000000402268981 */ /* 0x000124000c1e1100 */
[----:B0-----:R-:W-:-:S02]  /*6b6a0*/  @!P0 IMAD.MOV.U32 R2, RZ, RZ, R43 ;  /* 0x000000ffff028224 */ /* 0x001fc400078e002b */
[----:B------:R-:W-:Y:S01]  /*6b6b0*/  @!P0 IMAD.MOV.U32 R3, RZ, RZ, R44 ;  /* 0x000000ffff038224 */ /* 0x000fe200078e002c */
[----:B------:R-:W4:Y:S04]  /*6b6c0*/  LDL R43, [R1+0x6360] ;  /* 0x00636000012b7983 */ /* 0x000f280000100800 */
[----:B------:R-:W4:Y:S04]  /*6b6d0*/  LDL R44, [R1+0x6324] ;  /* 0x00632400012c7983 */ /* 0x000f280000100800 */
[----:B------:R0:W4:Y:S02]  /*6b6e0*/  @!P0 LDG.E.U8 R37, desc[UR4][R2.64] ;  /* 0x0000000402258981 */ /* 0x000124000c1e1100 */
[----:B0-----:R-:W-:-:S02]  /*6b6f0*/  @!P0 IMAD.MOV.U32 R2, RZ, RZ, R4 ;  /* 0x000000ffff028224 */ /* 0x001fc400078e0004 */
[----:B--2---:R-:W-:Y:S01]  /*6b700*/  @!P0 IMAD.MOV.U32 R3, RZ, RZ, R12 ;  /* 0x000000ffff038224 */ /* 0x004fe200078e000c */
[----:B------:R-:W2:Y:S04]  /*6b710*/  LDL R4, [R1+0x6320] ;  /* 0x0063200001047983 */ /* 0x000ea80000100800 */
[----:B------:R-:W2:Y:S04]  /*6b720*/  LDL R12, [R1+0x62e4] ;  /* 0x0062e400010c7983 */ /* 0x000ea80000100800 */
[----:B------:R0:W2:Y:S02]  /*6b730*/  @!P0 LDG.E.U8 R36, desc[UR4][R2.64] ;  /* 0x0000000402248981 */ /* 0x0000a4000c1e1100 */
[----:B0-----:R-:W-:-:S02]  /*6b740*/  @!P0 IMAD.MOV.U32 R2, RZ, RZ, R6 ;  /* 0x000000ffff028224 */ /* 0x001fc400078e0006 */
[----:B------:R-:W2:Y:S01]  /*6b750*/  LDL R6, [R1+0x6330] ;  /* 0x0063300001067983 */ /* 0x000ea20000100800 */
[----:B---3--:R-:W-:-:S03]  /*6b760*/  @!P0 IMAD.MOV.U32 R3, RZ, RZ, R41 ;  /* 0x000000ffff038224 */ /* 0x008fc600078e0029 */
[----:B------:R-:W3:Y:S04]  /*6b770*/  LDL R41, [R1+0x62f4] ;  /* 0x0062f40001297983 */ /* 0x000ee80000100800 */
[----:B------:R0:W3:Y:S02]  /*6b780*/  @!P0 LDG.E.U8 R35, desc[UR4][R2.64] ;  /* 0x0000000402238981 */ /* 0x0000e4000c1e1100 */
[----:B0-----:R-:W-:Y:S02]  /*6b790*/  @!P0 IMAD.MOV.U32 R2, RZ, RZ, R5 ;  /* 0x000000ffff028224 */ /* 0x001fe400078e0005 */
[----:B------:R-:W3:Y:S01]  /*6b7a0*/  LDL R5, [R1+0x6340] ;  /* 0x0063400001057983 */ /* 0x000ee20000100800 */
[----:B------:R-:W-:-:S03]  /*6b7b0*/  @!P0 IMAD.MOV.U32 R3, RZ, RZ, R15 ;  /* 0x000000ffff038224 */ /* 0x000fc600078e000f */
[----:B------:R-:W3:Y:S04]  /*6b7c0*/  LDL R15, [R1+0x6304] ;  /* 0x00630400010f7983 */ /* 0x000ee80000100800 */
[----:B------:R0:W3:Y:S02]  /*6b7d0*/  @!P0 LDG.E.U8 R34, desc[UR4][R2.64] ;  /* 0x0000000402228981 */ /* 0x0000e4000c1e1100 */
[----:B0-----:R-:W-:Y:S02]  /*6b7e0*/  @!P0 IMAD.MOV.U32 R2, RZ, RZ, R13 ;  /* 0x000000ffff028224 */ /* 0x001fe400078e000d */
[----:B----4-:R-:W-:Y:S01]  /*6b7f0*/  @!P0 IMAD.MOV.U32 R3, RZ, RZ, R14 ;  /* 0x000000ffff038224 */ /* 0x010fe200078e000e */
        /* <DEDUP_REMOVED lines=8> */
[----:B--2---:R-:W-:-:S02]  /*6b880*/  @!P0 IMAD.MOV.U32 R2, RZ, RZ, R4 ;  /* 0x000000ffff028224 */ /* 0x004fc400078e0004 */
[----:B------:R-:W-:Y:S01]  /*6b890*/  @!P0 IMAD.MOV.U32 R3, RZ, RZ, R12 ;  /* 0x000000ffff038224 */ /* 0x000fe200078e000c */
        /* <DEDUP_REMOVED lines=13> */
[----:B----4-:R-:W-:Y:S02]  /*6b970*/  @!P0 IMAD.MOV.U32 R2, RZ, RZ, R13 ;  /* 0x000000ffff028224 */ /* 0x010fe400078e000d */
        /* <DEDUP_REMOVED lines=15> */
[----:B------:R-:W-:Y:S01]  /*6ba70*/  @!P0 IMAD.MOV.U32 R3, RZ, RZ, R6 ;  /* 0x000000ffff038224 */ /* 0x000fe200078e0006 */
[----:B------:R-:W2:Y:S04]  /*6ba80*/  LDL R4, [R1+0x63d0] ;  /* 0x0063d00001047983 */ /* 0x000ea80000100800 */
[----:B------:R-:W2:Y:S04]  /*6ba90*/  LDL R6, [R1+0x6394] ;  /* 0x0063940001067983 */ /* 0x000ea80000100800 */
[----:B------:R0:W2:Y:S02]  /*6baa0*/  @!P0 LDG.E.U8 R25, desc[UR4][R2.64] ;  /* 0x0000000402198981 */ /* 0x0000a4000c1e1100 */
[----:B0-----:R-:W-:Y:S01]  /*6bab0*/  @!P0 IMAD.MOV.U32 R3, RZ, RZ, R42 ;  /* 0x000000ffff038224 */ /* 0x001fe200078e002a */
[----:B------:R-:W-:Y:S01]  /*6bac0*/  PRMT R23, RZ, 0x7610, R23 ;  /* 0x00007610ff177816 */ /* 0x000fe20000000017 */
[----:B------:R-:W2:Y:S01]  /*6bad0*/  LDL R42, [R1+0x63d4] ;  /* 0x0063d400012a7983 */ /* 0x000ea20000100800 */
[----:B---3--:R-:W-:-:S03]  /*6bae0*/  @!P0 IMAD.MOV.U32 R2, RZ, RZ, R41 ;  /* 0x000000ffff028224 */ /* 0x008fc600078e0029 */
[----:B------:R-:W3:Y:S04]  /*6baf0*/  LDL R41, [R1+0x6410] ;  /* 0x0064100001297983 */ /* 0x000ee80000100800 */
[----:B------:R0:W3:Y:S02]  /*6bb00*/  @!P0 LDG.E.U8 R24, desc[UR4][R2.64] ;  /* 0x0000000402188981 */ /* 0x0000e4000c1e1100 */
[----:B0-----:R-:W-:Y:S02]  /*6bb10*/  @!P0 IMAD.MOV.U32 R2, RZ, RZ, R5 ;  /* 0x000000ffff028224 */ /* 0x001fe400078e0005 */
[----:B------:R-:W3:Y:S01]  /*6bb20*/  LDL R5, [R1+0x63e0] ;  /* 0x0063e00001057983 */ /* 0x000ee20000100800 */
[----:B------:R-:W-:Y:S01]  /*6bb30*/  @!P0 IMAD.MOV.U32 R3, RZ, RZ, R15 ;  /* 0x000000ffff038224 */ /* 0x000fe200078e000f */
[----:B------:R-:W-:-:S02]  /*6bb40*/  PRMT R22, RZ, 0x7610, R22 ;  /* 0x00007610ff167816 */ /* 0x000fc40000000016 */
[----:B------:R-:W3:Y:S04]  /*6bb50*/  LDL R15, [R1+0x63e4] ;  /* 0x0063e400010f7983 */ /* 0x000ee80000100800 */
[----:B------:R4:W3:Y:S01]  /*6bb60*/  @!P0 LDG.E.U8 R23, desc[UR4][R2.64] ;  /* 0x0000000402178981 */ /* 0x0008e2000c1e1100 */
[----:B------:R-:W-:Y:S01]  /*6bb70*/  PRMT R21, RZ, 0x7610, R21 ;  /* 0x00007610ff157816 */ /* 0x000fe20000000015 */
[----:B----4-:R-:W-:Y:S02]  /*6bb80*/  @!P0 IMAD.MOV.U32 R2, RZ, RZ, R13 ;  /* 0x000000ffff028224 */ /* 0x010fe400078e000d */
[----:B------:R-:W-:Y:S01]  /*6bb90*/  @!P0 IMAD.MOV.U32 R3, RZ, RZ, R14 ;  /* 0x000000ffff038224 */ /* 0x000fe200078e000e */
[----:B------:R-:W4:Y:S04]  /*6bba0*/  LDL R13, [R1+0x63f4] ;  /* 0x0063f400010d7983 */ /* 0x000f280000100800 */
[----:B------:R-:W4:Y:S04]  /*6bbb0*/  LDL R14, [R1+0x6420] ;  /* 0x00642000010e7983 */ /* 0x000f280000100800 */
[----:B------:R2:W4:Y:S01]  /*6bbc0*/  @!P0 LDG.E.U8 R22, desc[UR4][R2.64] ;  /* 0x0000000402168981 */ /* 0x000522000c1e1100 */
[----:B------:R-:W-:Y:S01]  /*6bbd0*/  PRMT R20, RZ, 0x7610, R20 ;  /* 0x00007610ff147816 */ /* 0x000fe20000000014 */
[----:B--2---:R-:W-:-:S02]  /*6bbe0*/  @!P0 IMAD.MOV.U32 R2, RZ, RZ, R7 ;  /* 0x000000ffff028224 */ /* 0x004fc400078e0007 */
[----:B------:R-:W-:Y:S01]  /*6bbf0*/  @!P0 IMAD.MOV.U32 R3, RZ, RZ, R12 ;  /* 0x000000ffff038224 */ /* 0x000fe200078e000c */
        /* <DEDUP_REMOVED lines=8> */
[----:B---3--:R-:W-:-:S02]  /*6bc80*/  @!P0 IMAD.MOV.U32 R2, RZ, RZ, R5 ;  /* 0x000000ffff028224 */ /* 0x008fc400078e0005 */
[----:B------:R-:W3:Y:S01]  /*6bc90*/  LDL R5, [R1+0x6414] ;  /* 0x0064140001057983 */ /* 0x000ee20000100800 */
[----:B------:R-:W-:Y:S01]  /*6bca0*/  PRMT R19, RZ, 0x7610, R19 ;  /* 0x00007610ff137816 */ /* 0x000fe20000000013 */
[----:B------:R-:W-:Y:S01]  /*6bcb0*/  @!P0 IMAD.MOV.U32 R3, RZ, RZ, R47 ;  /* 0x000000ffff038224 */ /* 0x000fe200078e002f */
[----:B------:R-:W-:-:S04]  /*6bcc0*/  PRMT R18, RZ, 0x7610, R18 ;  /* 0x00007610ff127816 */ /* 0x000fc80000000012 */
[----:B------:R0:W3:Y:S01]  /*6bcd0*/  @!P0 LDG.E.U8 R19, desc[UR4][R2.64] ;  /* 0x0000000402138981 */ /* 0x0000e2000c1e1100 */
[----:B------:R-:W-:Y:S01]  /*6bce0*/  PRMT R17, RZ, 0x7610, R17 ;  /* 0x00007610ff117816 */ /* 0x000fe20000000011 */
[----:B0-----:R-:W-:Y:S02]  /*6bcf0*/  @!P0 IMAD.MOV.U32 R2, RZ, RZ, R45 ;  /* 0x000000ffff028224 */ /* 0x001fe400078e002d */
[----:B------:R-:W-:-:S05]  /*6bd00*/  @!P0 IMAD.MOV.U32 R3, RZ, RZ, R46 ;  /* 0x000000ffff038224 */ /* 0x000fca00078e002e */
[----:B------:R0:W3:Y:S01]  /*6bd10*/  @!P0 LDG.E.U8 R18, desc[UR4][R2.64] ;  /* 0x0000000402128981 */ /* 0x0000e2000c1e1100 */
[----:B------:R-:W-:Y:S01]  /*6bd20*/  PRMT R16, RZ, 0x7610, R16 ;  /* 0x00007610ff107816 */ /* 0x000fe20000000010 */
[----:B0-----:R-:W-:Y:S02]  /*6bd30*/  @!P0 IMAD.MOV.U32 R2, RZ, RZ, R43 ;  /* 0x000000ffff028224 */ /* 0x001fe400078e002b */
[----:B------:R-:W-:-:S05]  /*6bd40*/  @!P0 IMAD.MOV.U32 R3, RZ, RZ, R44 ;  /* 0x000000ffff038224 */ /* 0x000fca00078e002c */
[----:B------:R0:W3:Y:S01]  /*6bd50*/  @!P0 LDG.E.U8 R17, desc[UR4][R2.64] ;  /* 0x0000000402118981 */ /* 0x0000e2000c1e1100 */
[----:B------:R-:W-:Y:S01]  /*6bd60*/  PRMT R11, RZ, 0x7610, R11 ;  /* 0x00007610ff0b7816 */ /* 0x000fe2000000000b */
[----:B0-----:R-:W-:Y:S02]  /*6bd70*/  @!P0 IMAD.MOV.U32 R2, RZ, RZ, R41 ;  /* 0x000000ffff028224 */ /* 0x001fe400078e0029 */
[----:B------:R-:W-:Y:S01]  /*6bd80*/  @!P0 IMAD.MOV.U32 R3, RZ, RZ, R42 ;  /* 0x000000ffff038224 */ /* 0x000fe200078e002a */
[----:B------:R-:W-:Y:S02]  /*6bd90*/  PRMT R10, RZ, 0x7610, R10 ;  /* 0x00007610ff0a7816 */ /* 0x000fe4000000000a */
[----:B------:R-:W-:Y:S01]  /*6bda0*/  PRMT R9, RZ, 0x7610, R9 ;  /* 0x00007610ff097816 */ /* 0x000fe20000000009 */
[----:B------:R-:W-:Y:S04]  /*6bdb0*/  LDS.U8 R41, [R0+UR6+0x2610] ;  /* 0x0026100600297984 */ /* 0x000fe80008000000 */
[----:B------:R4:W3:Y:S02]  /*6bdc0*/  @!P0 LDG.E.U8 R16, desc[UR4][R2.64] ;  /* 0x0000000402108981 */ /* 0x0008e4000c1e1100 */
[----:B----4-:R-:W-:-:S02]  /*6bdd0*/  @!P0 IMAD.MOV.U32 R2, RZ, RZ, R14 ;  /* 0x000000ffff028224 */ /* 0x010fc400078e000e */
[----:B------:R-:W-:Y:S01]  /*6bde0*/  @!P0 IMAD.MOV.U32 R3, RZ, RZ, R15 ;  /* 0x000000ffff038224 */ /* 0x000fe200078e000f */
[----:B------:R-:W-:Y:S01]  /*6bdf0*/  PRMT R8, RZ, 0x7610, R8 ;  /* 0x00007610ff087816 */ /* 0x000fe20000000008 */
[----:B------:R-:W-:Y:S04]  /*6be00*/  LDS.U8 R14, [R0+UR6+0x2008] ;  /* 0x00200806000e7984 */ /* 0x000fe80008000000 */
[----:B------:R2:W4:Y:S04]  /*6be10*/  @!P0 LDG.E.U8 R11, desc[UR4][R2.64] ;  /* 0x00000004020b8981 */ /* 0x000528000c1e1100 */
[----:B------:R-:W-:Y:S01]  /*6be20*/  LDS.U8 R15, [R0+UR6+0x2200] ;  /* 0x00220006000f7984 */ /* 0x000fe20008000000 */
[----:B--2---:R-:W-:-:S02]  /*6be30*/  @!P0 IMAD.MOV.U32 R2, RZ, RZ, R12 ;  /* 0x000000ffff028224 */ /* 0x004fc400078e000c */
[----:B------:R-:W-:Y:S01]  /*6be40*/  @!P0 IMAD.MOV.U32 R3, RZ, RZ, R13 ;  /* 0x000000ffff038224 */ /* 0x000fe200078e000d */
[----:B------:R-:W-:Y:S04]  /*6be50*/  LDS.U8 R12, [R0+UR6+0x2000] ;  /* 0x00200006000c7984 */ /* 0x000fe80008000000 */
[----:B------:R-:W-:Y:S04]  /*6be60*/  LDS.U8 R13, [R0+UR6+0x2208] ;  /* 0x00220806000d7984 */ /* 0x000fe80008000000 */
[----:B------:R0:W2:Y:S02]  /*6be70*/  @!P0 LDG.E.U8 R10, desc[UR4][R2.64] ;  /* 0x00000004020a8981 */ /* 0x0000a4000c1e1100 */
[----:B0-----:R-:W-:-:S02]  /*6be80*/  @!P0 IMAD.MOV.U32 R2, RZ, RZ, R6 ;  /* 0x000000ffff028224 */ /* 0x001fc400078e0006 */
[----:B------:R-:W-:Y:S01]  /*6be90*/  @!P0 IMAD.MOV.U32 R3, RZ, RZ, R7 ;  /* 0x000000ffff038224 */ /* 0x000fe200078e0007 */
[----:B------:R-:W-:Y:S04]  /*6bea0*/  LDS.U8 R6, [R0+UR6+0x8] ;  /* 0x0000080600067984 */ /* 0x000fe80008000000 */
[----:B------:R-:W-:Y:S04]  /*6beb0*/  LDS.U8 R7, [R0+UR6+0x200] ;  /* 0x0002000600077984 */ /* 0x000fe80008000000 */
[----:B------:R0:W4:Y:S02]  /*6bec0*/  @!P0 LDG.E.U8 R9, desc[UR4][R2.64] ;  /* 0x0000000402098981 */ /* 0x000124000c1e1100 */
[----:B0-----:R-:W-:-:S02]  /*6bed0*/  @!P0 IMAD.MOV.U32 R2, RZ, RZ, R4 ;  /* 0x000000ffff028224 */ /* 0x001fc400078e0004 */
[----:B------:R-:W-:Y:S01]  /*6bee0*/  LDS.U8 R4, [R0+UR6+0x618] ;  /* 0x0006180600047984 */ /* 0x000fe20008000000 */
[----:B---3--:R-:W-:-:S03]  /*6bef0*/  @!P0 IMAD.MOV.U32 R3, RZ, RZ, R5 ;  /* 0x000000ffff038224 */ /* 0x008fc600078e0005 */
[----:B------:R-:W0:Y:S04]  /*6bf00*/  LDS.U8 R5, [R0+UR6+0x410] ;  /* 0x0004100600057984 */ /* 0x000e280008000000 */
[----:B------:R1:W3:Y:S04]  /*6bf10*/  @!P0 LDG.E.U8 R8, desc[UR4][R2.64] ;  /* 0x0000000402088981 */ /* 0x0002e8000c1e1100 */
[----:B-1----:R-:W-:Y:S04]  /*6bf20*/  LDS.U8 R3, [R0+UR6] ;  /* 0x0000000600037984 */ /* 0x002fe80008000000 */
[----:B------:R-:W-:Y:S04]  /*6bf30*/  LDS.U8 R2, [R0+UR6+0x208] ;  /* 0x0002080600027984 */ /* 0x000fe80008000000 */
[----:B0-----:R-:W-:Y:S04]  /*6bf40*/  STL [R1+0x30e4], R5 ;  /* 0x0030e40501007387 */ /* 0x001fe80000100800 */
[----:B------:R-:W-:Y:S04]  /*6bf50*/  STL [R1+0x30e0], R4 ;  /* 0x0030e00401007387 */ /* 0x000fe80000100800 */
[----:B------:R-:W0:Y:S04]  /*6bf60*/  LDS.U8 R5, [R0+UR6+0x418] ;  /* 0x0004180600057984 */ /* 0x000e280008000000 */
[----:B------:R-:W1:Y:S04]  /*6bf70*/  LDS.U8 R4, [R0+UR6+0x610] ;  /* 0x0006100600047984 */ /* 0x000e680008000000 */
[----:B0-----:R-:W-:Y:S04]  /*6bf80*/  STL [R1+0x30ec], R5 ;  /* 0x0030ec0501007387 */ /* 0x001fe80000100800 */
[----:B-1----:R-:W-:Y:S04]  /*6bf90*/  STL [R1+0x30e8], R4 ;  /* 0x0030e80401007387 */ /* 0x002fe80000100800 */
[----:B------:R-:W0:Y:S04]  /*6bfa0*/  LDS.U8 R5, [R0+UR6+0x2410] ;  /* 0x0024100600057984 */ /* 0x000e280008000000 */
[----:B------:R-:W1:Y:S04]  /*6bfb0*/  LDS.U8 R4, [R0+UR6+0x2618] ;  /* 0x0026180600047984 */ /* 0x000e680008000000 */
[----:B0-----:R-:W-:Y:S04]  /*6bfc0*/  STL [R1+0x30f4], R5 ;  /* 0x0030f40501007387 */ /* 0x001fe80000100800 */
[----:B-1----:R-:W-:Y:S04]  /*6bfd0*/  STL [R1+0x30f0], R4 ;  /* 0x0030f00401007387 */ /* 0x002fe80000100800 */
[----:B------:R-:W0:Y:S04]  /*6bfe0*/  LDS.U8 R4, [R0+UR6+0x2418] ;  /* 0x0024180600047984 */ /* 0x000e280008000000 */
[----:B------:R-:W1:Y:S04]  /*6bff0*/  LDS.U8 R5, [R0+UR6+0x4000] ;  /* 0x0040000600057984 */ /* 0x000e680008000000 */
[----:B0-----:R-:W-:Y:S04]  /*6c000*/  STL [R1+0x30fc], R4 ;  /* 0x0030fc0401007387 */ /* 0x001fe80000100800 */
[----:B------:R-:W0:Y:S04]  /*6c010*/  LDS.U8 R4, [R0+UR6+0x4208] ;  /* 0x0042080600047984 */ /* 0x000e280008000000 */
[----:B------:R-:W-:Y:S04]  /*6c020*/  STL [R1+0x30f8], R41 ;  /* 0x0030f82901007387 */ /* 0x000fe80000100800 */
[----:B------:R-:W2:Y:S04]  /*6c030*/  LDS.U8 R41, [R0+UR6+0x4410] ;  /* 0x0044100600297984 */ /* 0x000ea80008000000 */
[----:B-1----:R-:W-:Y:S04]  /*6c040*/  STL [R1+0x31a4], R5 ;  /* 0x0031a40501007387 */ /* 0x002fe80000100800 */
[----:B------:R-:W1:Y:S04]  /*6c050*/  LDS.U8 R5, [R0+UR6+0x4618] ;  /* 0x0046180600057984 */ /* 0x000e680008000000 */
[----:B0-----:R-:W-:Y:S04]  /*6c060*/  STL [R1+0x31a0], R4 ;  /* 0x0031a00401007387 */ /* 0x001fe80000100800 */
[----:B------:R-:W0:Y:S04]  /*6c070*/  LDS.U8 R4, [R0+UR6+0x4008] ;  /* 0x0040080600047984 */ /* 0x000e280008000000 */
[----:B--2---:R-:W-:Y:S04]  /*6c080*/  STL [R1+0x31ac], R41 ;  /* 0x0031ac2901007387 */ /* 0x004fe80000100800 */
        /* <DEDUP_REMOVED lines=465> */
[----:B0-----:R0:W-:Y:S04]  /*6dda0*/  STL [R1+0x3468], R4 ;  /* 0x0034680401007387 */ /* 0x0011e80000100800 */
[----:B--2---:R-:W-:Y:S04]  /*6ddb0*/  STL [R1+0x3474], R41 ;  /* 0x0034742901007387 */ /* 0x004fe80000100800 */
[----:B------:R-:W2:Y:S04]  /*6ddc0*/  LDS.U8 R41, [R0+UR6+0x6588] ;  /* 0x0065880600297984 */ /* 0x000ea80008000000 */
[----:B-1----:R-:W-:Y:S04]  /*6ddd0*/  STL [R1+0x3470], R5 ;  /* 0x0034700501007387 */ /* 0x002fe80000100800 */
[----:B------:R-:W1:Y:S04]  /*6dde0*/  LDS.U8 R5, [R0+UR6+0x6780] ;  /* 0x0067800600057984 */ /* 0x000e680008000000 */
[----:B------:R-:W-:Y:S01]  /*6ddf0*/  STL [R1+0x6570], R0 ;  /* 0x0065700001007387 */ /* 0x000fe20000100800 */
[----:B0-----:R-:W-:-:S05]  /*6de00*/  LOP3.LUT R4, R0, 0x20, RZ, 0x3c, !PT ;  /* 0x0000002000047812 */ /* 0x001fca00078e3cff */
[----:B------:R-:W0:Y:S04]  /*6de10*/  LDS.U8 R0, [R4+UR6] ;  /* 0x0000000604007984 */ /* 0x000e280008000000 */
[----:B------:R-:W-:Y:S04]  /*6de20*/  LDS.U8 R42, [R4+UR6+0x6580] ;  /* 0x00658006042a7984 */ /* 0x000fe80008000000 */
[----:B--2---:R-:W-:Y:S04]  /*6de30*/  STL [R1+0x347c], R41 ;  /* 0x00347c2901007387 */ /* 0x004fe80000100800 */
[----:B-1----:R-:W-:Y:S04]  /*6de40*/  STL [R1+0x3478], R5 ;  /* 0x0034780501007387 */ /* 0x002fe80000100800 */
[----:B------:R-:W1:Y:S04]  /*6de50*/  LDS.U8 R5, [R4+UR6+0x208] ;  /* 0x0002080604057984 */ /* 0x000e680008000000 */
[----:B------:R-:W2:Y:S04]  /*6de60*/  LDS.U8 R41, [R4+UR6+0x410] ;  /* 0x0004100604297984 */ /* 0x000ea80008000000 */
[----:B0-----:R-:W-:Y:S04]  /*6de70*/  STL [R1+0x454], R0 ;  /* 0x0004540001007387 */ /* 0x001fe80000100800 */
[----:B------:R-:W0:Y:S04]  /*6de80*/  LDS.U8 R0, [R4+UR6+0x618] ;  /* 0x0006180604007984 */ /* 0x000e280008000000 */
[----:B-1----:R-:W-:Y:S04]  /*6de90*/  STL [R1+0x450], R5 ;  /* 0x0004500501007387 */ /* 0x002fe80000100800 */
[----:B------:R-:W1:Y:S04]  /*6dea0*/  LDS.U8 R5, [R4+UR6+0x8] ;  /* 0x0000080604057984 */ /* 0x000e680008000000 */
[----:B--2---:R-:W-:Y:S04]  /*6deb0*/  STL [R1+0x3124], R41 ;  /* 0x0031242901007387 */ /* 0x004fe80000100800 */
        /* <DEDUP_REMOVED lines=489> */
[----:B-1----:R1:W-:Y:S04]  /*6fd50*/  STL [R1+0x3738], R5 ;  /* 0x0037380501007387 */ /* 0x0023e80000100800 */
[----:B--2---:R-:W-:Y:S04]  /*6fd60*/  STL [R1+0x3744], R41 ;  /* 0x0037442901007387 */ /* 0x004fe80000100800 */
[----:B------:R-:W2:Y:S04]  /*6fd70*/  LDS.U8 R41, [R4+UR6+0x6788] ;  /* 0x0067880604297984 */ /* 0x000ea80008000000 */
[----:B0-----:R-:W-:Y:S04]  /*6fd80*/  STL [R1+0x3740], R0 ;  /* 0x0037400001007387 */ /* 0x001fe80000100800 */
[----:B------:R-:W0:Y:S01]  /*6fd90*/  LDS.U8 R0, [R4+UR6+0x6198] ;  /* 0x0061980604007984 */ /* 0x000e220008000000 */
[----:B-1----:R-:W1:Y:S03]  /*6fda0*/  S2R R5, SR_TID.X ;  /* 0x0000000000057919 */ /* 0x002e660000002100 */
[----:B------:R1:W-:Y:S04]  /*6fdb0*/  STL [R1+0x374c], R42 ;  /* 0x00374c2a01007387 */ /* 0x0003e80000100800 */
[----:B--2---:R-:W-:Y:S04]  /*6fdc0*/  STL [R1+0x3748], R41 ;  /* 0x0037482901007387 */ /* 0x004fe80000100800 */
[----:B------:R-:W-:Y:S04]  /*6fdd0*/  LDS.U8 R41, [R4+UR6+0x6780] ;  /* 0x0067800604297984 */ /* 0x000fe80008000000 */
[----:B0-----:R-:W-:Y:S04]  /*6fde0*/  STL [R1+0x3754], R0 ;  /* 0x0037540001007387 */ /* 0x001fe80000100800 */
[----:B------:R-:W0:Y:S01]  /*6fdf0*/  LDS.U8 R0, [R4+UR6+0x6390] ;  /* 0x0063900604007984 */ /* 0x000e220008000000 */
[----:B-1----:R-:W-:-:S02]  /*6fe00*/  SHF.R.U32.HI R42, RZ, 0x2, R5 ;  /* 0x00000002ff2a7819 */ /* 0x002fc40000011605 */
[----:B------:R-:W-:Y:S02]  /*6fe10*/  LOP3.LUT R5, R5, 0x3, RZ, 0xc0, !PT ;  /* 0x0000000305057812 */ /* 0x000fe400078ec0ff */
[----:B------:R-:W-:-:S03]  /*6fe20*/  SGXT.U32 R42, R42, 0x3 ;  /* 0x000000032a2a781a */ /* 0x000fc60000000000 */
[----:B------:R-:W-:-:S05]  /*6fe30*/  IMAD R5, R5, 0x820, RZ ;  /* 0x0000082005057824 */ /* 0x000fca00078e02ff */
[----:B------:R-:W-:Y:S02]  /*6fe40*/  LOP3.LUT R5, R5, R42, RZ, 0xfc, !PT ;  /* 0x0000002a05057212 */ /* 0x000fe400078efcff */
[----:B------:R-:W1:Y:S02]  /*6fe50*/  LDS.U8 R42, [R4+UR6+0x6588] ;  /* 0x00658806042a7984 */ /* 0x000e640008000000 */
[----:B------:R-:W-:-:S05]  /*6fe60*/  LOP3.LUT R5, R5, 0x40, RZ, 0x3c, !PT ;  /* 0x0000004005057812 */ /* 0x000fca00078e3cff */
[----:B------:R-:W-:Y:S04]  /*6fe70*/  LDS.U8 R4, [R5+UR6+0x208] ;  /* 0x0002080605047984 */ /* 0x000fe80008000000 */
[----:B0-----:R-:W-:Y:S04]  /*6fe80*/  STL [R1+0x3750], R0 ;  /* 0x0037500001007387 */ /* 0x001fe80000100800 */
[----:B------:R-:W0:Y:S04]  /*6fe90*/  LDS.U8 R0, [R5+UR6] ;  /* 0x0000000605007984 */ /* 0x000e280008000000 */
[----:B-1----:R-:W-:Y:S04]  /*6fea0*/  STL [R1+0x375c], R42 ;  /* 0x00375c2a01007387 */ /* 0x002fe80000100800 */
[----:B------:R-:W-:Y:S04]  /*6feb0*/  STL [R1+0x3758], R41 ;  /* 0x0037582901007387 */ /* 0x000fe80000100800 */
[----:B------:R-:W1:Y:S04]  /*6fec0*/  LDS.U8 R41, [R5+UR6+0x410] ;  /* 0x0004100605297984 */ /* 0x000e680008000000 */
[----:B------:R-:W-:Y:S04]  /*6fed0*/  LDS.U8 R42, [R5+UR6+0x6788] ;  /* 0x00678806052a7984 */ /* 0x000fe80008000000 */
        /* <DEDUP_REMOVED lines=494> */
[----:B--2---:R2:W-:Y:S04]  /*71dc0*/  STL [R1+0x39f8], R4 ;  /* 0x0039f80401007387 */ /* 0x0045e80000100800 */
[----:B-1----:R-:W-:Y:S04]  /*71dd0*/  STL [R1+0x3a04], R41 ;  /* 0x003a042901007387 */ /* 0x002fe80000100800 */
[----:B------:R-:W1:Y:S01]  /*71de0*/  LDS.U8 R41, [R5+UR6+0x6580] ;  /* 0x0065800605297984 */ /* 0x000e620008000000 */
[----:B--2---:R-:W2:Y:S03]  /*71df0*/  S2R R4, SR_TID.X ;  /* 0x0000000000047919 */ /* 0x004ea60000002100 */
[----:B0-----:R-:W-:Y:S04]  /*71e00*/  STL [R1+0x3a00], R0 ;  /* 0x003a000001007387 */ /* 0x001fe80000100800 */
[----:B------:R-:W0:Y:S04]  /*71e10*/  LDS.U8 R0, [R5+UR6+0x6198] ;  /* 0x0061980605007984 */ /* 0x000e280008000000 */
[----:B-1----:R2:W-:Y:S04]  /*71e20*/  STL [R1+0x3a0c], R41 ;  /* 0x003a0c2901007387 */ /* 0x0025e80000100800 */
[----:B------:R-:W-:Y:S04]  /*71e30*/  STL [R1+0x3a08], R42 ;  /* 0x003a082a01007387 */ /* 0x000fe80000100800 */
[----:B------:R-:W1:Y:S01]  /*71e40*/  LDS.U8 R42, [R5+UR6+0x6390] ;  /* 0x00639006052a7984 */ /* 0x000e620008000000 */
[----:B--2---:R-:W-:-:S04]  /*71e50*/  SHF.R.U32.HI R41, RZ, 0x2, R4 ;  /* 0x00000002ff297819 */ /* 0x004fc80000011604 */
[----:B------:R-:W-:Y:S01]  /*71e60*/  SGXT.U32 R41, R41, 0x3 ;  /* 0x000000032929781a */ /* 0x000fe20000000000 */
[----:B0-----:R0:W-:Y:S02]  /*71e70*/  STL [R1+0x3a14], R0 ;  /* 0x003a140001007387 */ /* 0x0011e40000100800 */
[----:B0-----:R-:W-:-:S05]  /*71e80*/  LOP3.LUT R0, R4, 0x3, RZ, 0xc0, !PT ;  /* 0x0000000304007812 */ /* 0x001fca00078ec0ff */
[----:B------:R-:W-:-:S05]  /*71e90*/  IMAD R0, R0, 0x820, RZ ;  /* 0x0000082000007824 */ /* 0x000fca00078e02ff */
[----:B------:R-:W-:Y:S02]  /*71ea0*/  LOP3.LUT R0, R0, R41, RZ, 0xfc, !PT ;  /* 0x0000002900007212 */ /* 0x000fe400078efcff */
[----:B------:R-:W0:Y:S04]  /*71eb0*/  LDS.U8 R41, [R5+UR6+0x6588] ;  /* 0x0065880605297984 */ /* 0x000e280008000000 */
[----:B------:R-:W2:Y:S01]  /*71ec0*/  LDS.U8 R5, [R5+UR6+0x6780] ;  /* 0x0067800605057984 */ /* 0x000ea20008000000 */
[----:B------:R-:W-:-:S03]  /*71ed0*/  LOP3.LUT R0, R0, 0x60, RZ, 0x3c, !PT ;  /* 0x0000006000007812 */ /* 0x000fc600078e3cff */
[----:B-1----:R-:W-:Y:S04]  /*71ee0*/  STL [R1+0x3a10], R42 ;  /* 0x003a102a01007387 */ /* 0x002fe80000100800 */
[----:B------:R-:W1:Y:S04]  /*71ef0*/  LDS.U8 R42, [R0+UR6] ;  /* 0x00000006002a7984 */ /* 0x000e680008000000 */
        /* <DEDUP_REMOVED lines=491> */
[----:B------:R-:W4:Y:S04]  /*73db0*/  LDL.LU R45, [R1+0x3bc] ;  /* 0x0003bc00012d7983 */ /* 0x000f280000300800 */
[----:B------:R-:W-:Y:S04]  /*73dc0*/  LDS.U8 R42, [R0+UR6+0x6398] ;  /* 0x00639806002a7984 */ /* 0x000fe80008000000 */
[----:B0-----:R-:W-:Y:S04]  /*73dd0*/  STL [R1+0x3cb4], R41 ;  /* 0x003cb42901007387 */ /* 0x001fe80000100800 */
[----:B------:R-:W3:Y:S04]  /*73de0*/  LDL.LU R46, [R1+0x3d4] ;  /* 0x0003d400012e7983 */ /* 0x000ee80000300800 */
[----:B--2---:R-:W-:Y:S04]  /*73df0*/  STL [R1+0x3cb0], R5 ;  /* 0x003cb00501007387 */ /* 0x004fe80000100800 */
[----:B------:R-:W0:Y:S04]  /*73e00*/  LDS.U8 R5, [R0+UR6+0x4588] ;  /* 0x0045880600057984 */ /* 0x000e280008000000 */
[----:B------:R-:W2:Y:S04]  /*73e10*/  LDL.LU R47, [R1+0x3d0] ;  /* 0x0003d000012f7983 */ /* 0x000ea80000300800 */
[----:B------:R-:W2:Y:S04]  /*73e20*/  LDL.LU R60, [R1+0x17c] ;  /* 0x00017c00013c7983 */ /* 0x000ea80000300800 */
[----:B------:R-:W2:Y:S04]  /*73e30*/  LDL.LU R48, [R1+0x170] ;  /* 0x0001700001307983 */ /* 0x000ea80000300800 */
[----:B------:R-:W2:Y:S04]  /*73e40*/  LDL.LU R49, [R1+0x188] ;  /* 0x0001880001317983 */ /* 0x000ea80000300800 */
[----:B------:R-:W1:Y:S04]  /*73e50*/  LDS.U8 R41, [R0+UR6+0x4780] ;  /* 0x0047800600297984 */ /* 0x000e680008000000 */
[----:B0-----:R0:W-:Y:S04]  /*73e60*/  STL [R1+0x3cbc], R5 ;  /* 0x003cbc0501007387 */ /* 0x0011e80000100800 */
[----:B------:R-:W2:Y:S04]  /*73e70*/  LDL.LU R50, [R1+0x16c] ;  /* 0x00016c0001327983 */ /* 0x000ea80000300800 */
[----:B------:R-:W2:Y:S04]  /*73e80*/  LDL.LU R51, [R1+0x18c] ;  /* 0x00018c0001337983 */ /* 0x000ea80000300800 */
[----:B0-----:R-:W2:Y:S04]  /*73e90*/  LDL.LU R5, [R1+0x160] ;  /* 0x0001600001057983 */ /* 0x001ea80000300800 */
[----:B------:R-:W2:Y:S04]  /*73ea0*/  LDL.LU R53, [R1+0x19c] ;  /* 0x00019c0001357983 */ /* 0x000ea80000300800 */
[----:B------:R-:W2:Y:S04]  /*73eb0*/  LDL.LU R61, [R1+0x15c] ;  /* 0x00015c00013d7983 */ /* 0x000ea80000300800 */
[----:B-1----:R-:W-:Y:S04]  /*73ec0*/  STL [R1+0x3cb8], R41 ;  /* 0x003cb82901007387 */ /* 0x002fe80000100800 */
[----:B------:R-:W0:Y:S04]  /*73ed0*/  LDS.U8 R41, [R0+UR6+0x6190] ;  /* 0x0061900600297984 */ /* 0x000e280008000000 */
[----:B------:R-:W2:Y:S04]  /*73ee0*/  LDL.LU R58, [R1+0x1a0] ;  /* 0x0001a000013a7983 */ /* 0x000ea80000300800 */
[----:B0-----:R-:W-:Y:S04]  /*73ef0*/  STL [R1+0x3cc4], R41 ;  /* 0x003cc42901007387 */ /* 0x001fe80000100800 */
[----:B------:R-:W0:Y:S04]  /*73f00*/  LDS.U8 R41, [R0+UR6+0x6580] ;  /* 0x0065800600297984 */ /* 0x000e280008000000 */
[----:B------:R-:W2:Y:S04]  /*73f10*/  LDL.LU R52, [R1+0x150] ;  /* 0x0001500001347983 */ /* 0x000ea80000300800 */
[----:B------:R-:W-:Y:S04]  /*73f20*/  STL [R1+0x3cc0], R42 ;  /* 0x003cc02a01007387 */ /* 0x000fe80000100800 */
[----:B------:R-:W2:Y:S04]  /*73f30*/  LDL.LU R54, [R1+0x1ac] ;  /* 0x0001ac0001367983 */ /* 0x000ea80000300800 */
[----:B------:R-:W1:Y:S04]  /*73f40*/  LDS.U8 R42, [R0+UR6+0x6788] ;  /* 0x00678806002a7984 */ /* 0x000e680008000000 */
[----:B0-----:R-:W-:Y:S04]  /*73f50*/  STL [R1+0x3ccc], R41 ;  /* 0x003ccc2901007387 */ /* 0x001fe80000100800 */
[----:B------:R-:W0:Y:S04]  /*73f60*/  LDS.U8 R41, [R0+UR6+0x6198] ;  /* 0x0061980600297984 */ /* 0x000e280008000000 */
[----:B------:R-:W2:Y:S04]  /*73f70*/  LDL.LU R55, [R1+0x14c] ;  /* 0x00014c0001377983 */ /* 0x000ea80000300800 */
[----:B------:R-:W2:Y:S04]  /*73f80*/  LDL.LU R56, [R1+0x1b0] ;  /* 0x0001b00001387983 */ /* 0x000ea80000300800 */
[----:B-1----:R-:W-:Y:S04]  /*73f90*/  STL [R1+0x3cc8], R42 ;  /* 0x003cc82a01007387 */ /* 0x002fe80000100800 */
[----:B------:R-:W1:Y:S01]  /*73fa0*/  LDS.U8 R42, [R0+UR6+0x6390] ;  /* 0x00639006002a7984 */ /* 0x000e620008000000 */
[----:B------:R-:W-:-:S03]  /*73fb0*/  LOP3.LUT R4, R4, 0x1f, RZ, 0xc0, !PT ;  /* 0x0000001f04047812 */ /* 0x000fc600078ec0ff */
[----:B0-----:R-:W-:Y:S04]  /*73fc0*/  STL [R1+0x3cd4], R41 ;  /* 0x003cd42901007387 */ /* 0x001fe80000100800 */
[----:B------:R-:W0:Y:S04]  /*73fd0*/  LDS.U8 R41, [R0+UR6+0x6588] ;  /* 0x0065880600297984 */ /* 0x000e280008000000 */
[----:B------:R-:W0:Y:S01]  /*73fe0*/  LDS.U8 R0, [R0+UR6+0x6780] ;  /* 0x0067800600007984 */ /* 0x000e220008000000 */
[----:B------:R-:W-:Y:S06]  /*73ff0*/  BAR.SYNC.DEFER_BLOCKING 0x0 ;  /* 0x0000000000007b1d */ /* 0x000fec0000010000 */
[----:B------:R-:W2:Y:S04]  /*74000*/  LDL.LU R57, [R1+0x140] ;  /* 0x0001400001397983 */ /* 0x000ea80000300800 */
[----:B-1----:R-:W-:Y:S04]  /*74010*/  STL [R1+0x3cd0], R42 ;  /* 0x003cd02a01007387 */ /* 0x002fe80000100800 */
[----:B0-----:R-:W-:Y:S04]  /*74020*/  STL [R1+0x3cdc], R41 ;  /* 0x003cdc2901007387 */ /* 0x001fe80000100800 */
[----:B------:R-:W2:Y:S04]  /*74030*/  LDL.LU R59, [R1+0x1bc] ;  /* 0x0001bc00013b7983 */ /* 0x000ea80000300800 */
[----:B------:R-:W-:Y:S04]  /*74040*/  STL [R1+0x6620], R0 ;  /* 0x0066200001007387 */ /* 0x000fe80000100800 */
[----:B----4-:R-:W-:Y:S04]  /*74050*/  STS.U8 [R4+UR6], R45 ;  /* 0x0000002d04007988 */ /* 0x010fe80008000006 */
[----:B---3--:R-:W-:Y:S04]  /*74060*/  STS.U8 [R4+UR6+0x20], R46 ;  /* 0x0000202e04007988 */ /* 0x008fe80008000006 */
[----:B--2---:R-:W-:Y:S04]  /*74070*/  STS.U8 [R4+UR6+0x40], R47 ;  /* 0x0000402f04007988 */ /* 0x004fe80008000006 */
[----:B------:R0:W-:Y:S04]  /*74080*/  STS.U8 [R4+UR6+0x60], R60 ;  /* 0x0000603c04007988 */ /* 0x0001e80008000006 */
[----:B------:R-:W-:Y:S04]  /*74090*/  STS.U8 [R4+UR6+0x120], R48 ;  /* 0x0001203004007988 */ /* 0x000fe80008000006 */
[----:B------:R-:W-:Y:S04]  /*740a0*/  STS.U8 [R4+UR6+0x100], R49 ;  /* 0x0001003104007988 */ /* 0x000fe80008000006 */
[----:B0-----:R-:W2:Y:S04]  /*740b0*/  LDL.LU R60, [R1+0x13c] ;  /* 0x00013c00013c7983 */ /* 0x001ea80000300800 */
[----:B------:R-:W-:Y:S04]  /*740c0*/  STS.U8 [R4+UR6+0x160], R50 ;  /* 0x0001603204007988 */ /* 0x000fe80008000006 */
[----:B------:R-:W-:Y:S04]  /*740d0*/  STS.U8 [R4+UR6+0x140], R51 ;  /* 0x0001403304007988 */ /* 0x000fe80008000006 */
[----:B------:R0:W-:Y:S04]  /*740e0*/  STS.U8 [R4+UR6+0x200], R5 ;  /* 0x0002000504007988 */ /* 0x0001e80008000006 */
[----:B0-----:R-:W3:Y:S04]  /*740f0*/  LDL.LU R5, [R1+0x1c0] ;  /* 0x0001c00001057983 */ /* 0x001ee80000300800 */
[----:B------:R-:W-:Y:S04]  /*74100*/  STS.U8 [R4+UR6+0x220], R53 ;  /* 0x0002203504007988 */ /* 0x000fe80008000006 */
[----:B------:R0:W-:Y:S04]  /*74110*/  STS.U8 [R4+UR6+0x240], R61 ;  /* 0x0002403d04007988 */ /* 0x0001e80008000006 */
[----:B------:R1:W-:Y:S04]  /*74120*/  STS.U8 [R4+UR6+0x260], R58 ;  /* 0x0002603a04007988 */ /* 0x0003e80008000006 */
[----:B0-----:R-:W4:Y:S04]  /*74130*/  LDL.LU R61, [R1+0x130] ;  /* 0x00013000013d7983 */ /* 0x001f280000300800 */
[----:B------:R-:W4:Y:S04]  /*74140*/  LDL.LU R53, [R1+0x1cc] ;  /* 0x0001cc0001357983 */ /* 0x000f280000300800 */
[----:B-1----:R-:W4:Y:S04]  /*74150*/  LDL.LU R58, [R1+0x11c] ;  /* 0x00011c00013a7983 */ /* 0x002f280000300800 */
[----:B------:R-:W4:Y:S04]  /*74160*/  LDL.LU R0, [R1+0x1d0] ;  /* 0x0001d00001007983 */ /* 0x000f280000300800 */
[----:B------:R-:W-:Y:S04]  /*74170*/  STS.U8 [R4+UR6+0x320], R52 ;  /* 0x0003203404007988 */ /* 0x000fe80008000006 */
[----:B------:R0:W-:Y:S04]  /*74180*/  STS.U8 [R4+UR6+0x300], R54 ;  /* 0x0003003604007988 */ /* 0x0001e80008000006 */
[----:B0-----:R-:W4:Y:S04]  /*74190*/  LDL.LU R54, [R1+0x110] ;  /* 0x0001100001367983 */ /* 0x001f280000300800 */
[----:B------:R-:W4:Y:S04]  /*741a0*/  LDL.LU R41, [R1+0x1dc] ;  /* 0x0001dc0001297983 */ /* 0x000f280000300800 */
[----:B------:R0:W-:Y:S04]  /*741b0*/  STS.U8 [R4+UR6+0x360], R55 ;  /* 0x0003603704007988 */ /* 0x0001e80008000006 */
[----:B------:R1:W-:Y:S04]  /*741c0*/  STS.U8 [R4+UR6+0x340], R56 ;  /* 0x0003403804007988 */ /* 0x0003e80008000006 */
[----:B0-----:R-:W4:Y:S04]  /*741d0*/  LDL.LU R55, [R1+0x10c] ;  /* 0x00010c0001377983 */ /* 0x001f280000300800 */
[----:B------:R-:W4:Y:S04]  /*741e0*/  LDL.LU R42, [R1+0x1e0] ;  /* 0x0001e000012a7983 */ /* 0x000f280000300800 */
[----:B------:R-:W4:Y:S04]  /*741f0*/  LDL.LU R43, [R1+0x100] ;  /* 0x00010000012b7983 */ /* 0x000f280000300800 */
[----:B-1----:R-:W4:Y:S04]  /*74200*/  LDL.LU R56, [R1+0x1ec] ;  /* 0x0001ec0001387983 */ /* 0x002f280000300800 */
[----:B------:R-:W4:Y:S04]  /*74210*/  LDL.LU R44, [R1+0xfc] ;  /* 0x0000fc00012c7983 */ /* 0x000f280000300800 */
[----:B------:R-:W4:Y:S04]  /*74220*/  LDL.LU R45, [R1+0x1f0] ;  /* 0x0001f000012d7983 */ /* 0x000f280000300800 */
[----:B------:R-:W4:Y:S04]  /*74230*/  LDL.LU R46, [R1+0xf0] ;  /* 0x0000f000012e7983 */ /* 0x000f280000300800 */
[----:B------:R-:W4:Y:S04]  /*74240*/  LDL.LU R47, [R1+0x1fc] ;  /* 0x0001fc00012f7983 */ /* 0x000f280000300800 */
[----:B------:R-:W-:Y:S04]  /*74250*/  STS.U8 [R4+UR6+0x400], R57 ;  /* 0x0004003904007988 */ /* 0x000fe80008000006 */
[----:B------:R0:W-:Y:S04]  /*74260*/  STS.U8 [R4+UR6+0x420], R59 ;  /* 0x0004203b04007988 */ /* 0x0001e80008000006 */
[----:B0-----:R-:W4:Y:S04]  /*74270*/  LDL.LU R59, [R1+0xdc] ;  /* 0x0000dc00013b7983 */ /* 0x001f280000300800 */
[----:B------:R-:W4:Y:S04]  /*74280*/  LDL.LU R48, [R1+0x200] ;  /* 0x0002000001307983 */ /* 0x000f280000300800 */
[----:B------:R-:W4:Y:S04]  /*74290*/  LDL.LU R49, [R1+0xd0] ;  /* 0x0000d00001317983 */ /* 0x000f280000300800 */
[----:B------:R-:W4:Y:S04]  /*742a0*/  LDL.LU R50, [R1+0x20c] ;  /* 0x00020c0001327983 */ /* 0x000f280000300800 */
[----:B------:R-:W4:Y:S04]  /*742b0*/  LDL.LU R51, [R1+0xcc] ;  /* 0x0000cc0001337983 */ /* 0x000f280000300800 */
[----:B--2---:R0:W-:Y:S04]  /*742c0*/  STS.U8 [R4+UR6+0x440], R60 ;  /* 0x0004403c04007988 */ /* 0x0041e80008000006 */
[----:B0-----:R-:W2:Y:S04]  /*742d0*/  LDL.LU R60, [R1+0x210] ;  /* 0x00021000013c7983 */ /* 0x001ea80000300800 */
[----:B------:R-:W2:Y:S04]  /*742e0*/  LDL.LU R57, [R1+0xc0] ;  /* 0x0000c00001397983 */ /* 0x000ea80000300800 */
[----:B---3--:R0:W-:Y:S04]  /*742f0*/  STS.U8 [R4+UR6+0x460], R5 ;  /* 0x0004600504007988 */ /* 0x0081e80008000006 */
[----:B0-----:R-:W3:Y:S04]  /*74300*/  LDL.LU R5, [R1+0x21c] ;  /* 0x00021c0001057983 */ /* 0x001ee80000300800 */
[----:B----4-:R0:W-:Y:S04]  /*74310*/  STS.U8 [R4+UR6+0x520], R61 ;  /* 0x0005203d04007988 */ /* 0x0101e80008000006 */
[----:B------:R1:W-:Y:S04]  /*74320*/  STS.U8 [R4+UR6+0x500], R53 ;  /* 0x0005003504007988 */ /* 0x0003e80008000006 */
[----:B------:R4:W-:Y:S04]  /*74330*/  STS.U8 [R4+UR6+0x560], R58 ;  /* 0x0005603a04007988 */ /* 0x0009e80008000006 */
[----:B------:R-:W-:Y:S04]  /*74340*/  STS.U8 [R4+UR6+0x540], R0 ;  /* 0x0005400004007988 */ /* 0x000fe80008000006 */
[----:B0-----:R-:W3:Y:S04]  /*74350*/  LDL.LU R61, [R1+0xbc] ;  /* 0x0000bc00013d7983 */ /* 0x001ee80000300800 */
[----:B------:R-:W3:Y:S04]  /*74360*/  LDL.LU R52, [R1+0x220] ;  /* 0x0002200001347983 */ /* 0x000ee80000300800 */
[----:B-1----:R-:W3:Y:S04]  /*74370*/  LDL.LU R53, [R1+0xb0] ;  /* 0x0000b00001357983 */ /* 0x002ee80000300800 */
[----:B----4-:R-:W4:Y:S04]  /*74380*/  LDL.LU R58, [R1+0x22c] ;  /* 0x00022c00013a7983 */ /* 0x010f280000300800 */
[----:B------:R0:W-:Y:S04]  /*74390*/  STS.U8 [R4+UR6+0x600], R54 ;  /* 0x0006003604007988 */ /* 0x0001e80008000006 */
[----:B------:R-:W-:Y:S04]  /*743a0*/  STS.U8 [R4+UR6+0x620], R41 ;  /* 0x0006202904007988 */ /* 0x000fe80008000006 */
[----:B0-----:R-:W4:Y:S04]  /*743b0*/  LDL.LU R54, [R1+0xac] ;  /* 0x0000ac0001367983 */ /* 0x001f280000300800 */
[----:B------:R0:W-:Y:S04]  /*743c0*/  STS.U8 [R4+UR6+0x640], R55 ;  /* 0x0006403704007988 */ /* 0x0001e80008000006 */
[----:B------:R-:W-:Y:S04]  /*743d0*/  STS.U8 [R4+UR6+0x660], R42 ;  /* 0x0006602a04007988 */ /* 0x000fe80008000006 */
[----:B------:R-:W-:Y:S04]  /*743e0*/  STS.U8 [R4+UR6+0x720], R43 ;  /* 0x0007202b04007988 */ /* 0x000fe80008000006 */
[----:B------:R1:W-:Y:S04]  /*743f0*/  STS.U8 [R4+UR6+0x700], R56 ;  /* 0x0007003804007988 */ /* 0x0003e80008000006 */
[----:B------:R-:W-:Y:S04]  /*74400*/  STS.U8 [R4+UR6+0x760], R44 ;  /* 0x0007602c04007988 */ /* 0x000fe80008000006 */
[----:B------:R-:W-:Y:S04]  /*74410*/  STS.U8 [R4+UR6+0x740], R45 ;  /* 0x0007402d04007988 */ /* 0x000fe80008000006 */
[----:B------:R-:W-:Y:S04]  /*74420*/  STS.U8 [R4+UR6+0x800], R46 ;  /* 0x0008002e04007988 */ /* 0x000fe80008000006 */
[----:B0-----:R-:W4:Y:S04]  /*74430*/  LDL.LU R55, [R1+0x230] ;  /* 0x0002300001377983 */ /* 0x001f280000300800 */
[----:B------:R-:W-:Y:S04]  /*74440*/  STS.U8 [R4+UR6+0x820], R47 ;  /* 0x0008202f04007988 */ /* 0x000fe80008000006 */
[----:B-1----:R-:W4:Y:S04]  /*74450*/  LDL.LU R56, [R1+0xa0] ;  /* 0x0000a00001387983 */ /* 0x002f280000300800 */
[----:B------:R0:W-:Y:S04]  /*74460*/  STS.U8 [R4+UR6+0x840], R59 ;  /* 0x0008403b04007988 */ /* 0x0001e80008000006 */
[----:B------:R-:W-:Y:S04]  /*74470*/  STS.U8 [R4+UR6+0x860], R48 ;  /* 0x0008603004007988 */ /* 0x000fe80008000006 */
[----:B------:R-:W-:Y:S04]  /*74480*/  STS.U8 [R4+UR6+0x920], R49 ;  /* 0x0009203104007988 */ /* 0x000fe80008000006 */
[----:B------:R-:W-:Y:S04]  /*74490*/  STS.U8 [R4+UR6+0x900], R50 ;  /* 0x0009003204007988 */ /* 0x000fe80008000006 */
[----:B------:R-:W-:Y:S04]  /*744a0*/  STS.U8 [R4+UR6+0x960], R51 ;  /* 0x0009603304007988 */ /* 0x000fe80008000006 */
[----:B0-----:R-:W4:Y:S04]  /*744b0*/  LDL.LU R59, [R1+0x23c] ;  /* 0x00023c00013b7983 */ /* 0x001f280000300800 */
[----:B--2---:R0:W-:Y:S04]  /*744c0*/  STS.U8 [R4+UR6+0x940], R60 ;  /* 0x0009403c04007988 */ /* 0x0041e80008000006 */
[----:B------:R-:W-:Y:S04]  /*744d0*/  STS.U8 [R4+UR6+0xa00], R57 ;  /* 0x000a003904007988 */ /* 0x000fe80008000006 */
[----:B0-----:R-:W2:Y:S04]  /*744e0*/  LDL.LU R60, [R1+0x9c] ;  /* 0x00009c00013c7983 */ /* 0x001ea80000300800 */
[----:B---3--:R0:W-:Y:S04]  /*744f0*/  STS.U8 [R4+UR6+0xa20], R5 ;  /* 0x000a200504007988 */ /* 0x0081e80008000006 */
[----:B0-----:R-:W3:Y:S04]  /*74500*/  LDL.LU R5, [R1+0x240] ;  /* 0x0002400001057983 */ /* 0x001ee80000300800 */
[----:B------:R0:W-:Y:S04]  /*74510*/  STS.U8 [R4+UR6+0xa40], R61 ;  /* 0x000a403d04007988 */ /* 0x0001e80008000006 */
[----:B------:R-:W3:Y:S04]  /*74520*/  LDL.LU R57, [R1+0x90] ;  /* 0x0000900001397983 */ /* 0x000ee80000300800 */
[----:B------:R-:W-:Y:S04]  /*74530*/  STS.U8 [R4+UR6+0xa60], R52 ;  /* 0x000a603404007988 */ /* 0x000fe80008000006 */
[----:B------:R-:W-:Y:S04]  /*74540*/  STS.U8 [R4+UR6+0xb20], R53 ;  /* 0x000b203504007988 */ /* 0x000fe80008000006 */
[----:B----4-:R1:W-:Y:S04]  /*74550*/  STS.U8 [R4+UR6+0xb00], R58 ;  /* 0x000b003a04007988 */ /* 0x0103e80008000006 */
[----:B0-----:R-:W4:Y:S04]  /*74560*/  LDL.LU R61, [R1+0x24c] ;  /* 0x00024c00013d7983 */ /* 0x001f280000300800 */
        /* <DEDUP_REMOVED lines=16> */
[----:B------:R-:W4:Y:S04]  /*74670*/  LDL.LU R50, [R1+0x290] ;  /* 0x0002900001327983 */ /* 0x000f280000300800 */
[----:B------:R-:W4:Y:S04]  /*74680*/  LDL.LU R51, [R1+0x20] ;  /* 0x0000200001337983 */ /* 0x000f280000300800 */
[----:B------:R-:W4:Y:S04]  /*74690*/  LDL.LU R52, [R1+0x29c] ;  /* 0x00029c0001347983 */ /* 0x000f280000300800 */
[----:B------:R0:W-:Y:S04]  /*746a0*/  STS.U8 [R4+UR6+0xc20], R59 ;  /* 0x000c203b04007988 */ /* 0x0001e80008000006 */
[----:B0-----:R-:W4:Y:S04]  /*746b0*/  LDL.LU R59, [R1+0x1c] ;  /* 0x00001c00013b7983 */ /* 0x001f280000300800 */
[----:B------:R-:W4:Y:S04]  /*746c0*/  LDL.LU R53, [R1+0x2a0] ;  /* 0x0002a00001357983 */ /* 0x000f280000300800 */
[----:B--2---:R0:W-:Y:S04]  /*746d0*/  STS.U8 [R4+UR6+0xc40], R60 ;  /* 0x000c403c04007988 */ /* 0x0041e80008000006 */
[----:B0-----:R-:W2:Y:S04]  /*746e0*/  LDL.LU R60, [R1+0x10] ;  /* 0x00001000013c7983 */ /* 0x001ea80000300800 */
[----:B---3--:R0:W-:Y:S04]  /*746f0*/  STS.U8 [R4+UR6+0xc60], R5 ;  /* 0x000c600504007988 */ /* 0x0081e80008000006 */
[----:B0-----:R-:W3:Y:S04]  /*74700*/  LDL.LU R5, [R1+0x2ac] ;  /* 0x0002ac0001057983 */ /* 0x001ee80000300800 */
[----:B------:R0:W-:Y:S04]  /*74710*/  STS.U8 [R4+UR6+0xd20], R57 ;  /* 0x000d203904007988 */ /* 0x0001e80008000006 */
[----:B------:R-:W3:Y:S04]  /*74720*/  LDL.LU R54, [R1+0x2b0] ;  /* 0x0002b00001367983 */ /* 0x000ee80000300800 */
[----:B----4-:R1:W-:Y:S04]  /*74730*/  STS.U8 [R4+UR6+0xd00], R61 ;  /* 0x000d003d04007988 */ /* 0x0103e80008000006 */
[----:B------:R4:W-:Y:S04]  /*74740*/  STS.U8 [R4+UR6+0xd60], R41 ;  /* 0x000d602904007988 */ /* 0x0009e80008000006 */
[----:B------:R4:W-:Y:S04]  /*74750*/  STS.U8 [R4+UR6+0xd40], R58 ;  /* 0x000d403a04007988 */ /* 0x0009e80008000006 */
[----:B------:R4:W-:Y:S04]  /*74760*/  STS.U8 [R4+UR6+0xe00], R42 ;  /* 0x000e002a04007988 */ /* 0x0009e80008000006 */
[----:B------:R4:W-:Y:S04]  /*74770*/  STS.U8 [R4+UR6+0xe20], R0 ;  /* 0x000e200004007988 */ /* 0x0009e80008000006 */
[----:B0-----:R-:W3:Y:S04]  /*74780*/  LDL.LU R57, [R1] ;  /* 0x0000000001397983 */ /* 0x001ee80000300800 */
[----:B-1----:R-:W3:Y:S04]  /*74790*/  LDL.LU R61, [R1+0x2bc] ;  /* 0x0002bc00013d7983 */ /* 0x002ee80000300800 */
[----:B----4-:R-:W4:Y:S04]  /*747a0*/  LDL.LU R41, [R1+0x76a4] ;  /* 0x0076a40001297983 */ /* 0x010f280000300800 */
[----:B------:R-:W4:Y:S04]  /*747b0*/  LDL.LU R58, [R1+0x2c0] ;  /* 0x0002c000013a7983 */ /* 0x000f280000300800 */
[----:B------:R-:W4:Y:S04]  /*747c0*/  LDL.LU R42, [R1+0x76a0] ;  /* 0x0076a000012a7983 */ /* 0x000f280000300800 */
[----:B------:R-:W4:Y:S04]  /*747d0*/  LDL.LU R0, [R1+0x2cc] ;  /* 0x0002cc0001007983 */ /* 0x000f280000300800 */
[----:B------:R0:W-:Y:S04]  /*747e0*/  STS.U8 [R4+UR6+0xe40], R43 ;  /* 0x000e402b04007988 */ /* 0x0001e80008000006 */
[----:B------:R1:W-:Y:S04]  /*747f0*/  STS.U8 [R4+UR6+0xe60], R44 ;  /* 0x000e602c04007988 */ /* 0x0003e80008000006 */
[----:B0-----:R-:W4:Y:S04]  /*74800*/  LDL.LU R43, [R1+0x769c] ;  /* 0x00769c00012b7983 */ /* 0x001f280000300800 */
[----:B-1----:R-:W4:Y:S04]  /*74810*/  LDL.LU R44, [R1+0x7698] ;  /* 0x00769800012c7983 */ /* 0x002f280000300800 */
        /* <DEDUP_REMOVED lines=20> */
[----:B------:R0:W-:Y:S04]  /*74960*/  STS.U8 [R4+UR6+0x1160], R59 ;  /* 0x0011603b04007988 */ /* 0x0001e80008000006 */
[----:B------:R1:W-:Y:S04]  /*74970*/  STS.U8 [R4+UR6+0x1140], R53 ;  /* 0x0011403504007988 */ /* 0x0003e80008000006 */
[----:B0-----:R-:W4:Y:S04]  /*74980*/  LDL.LU R59, [R1+0x2f0] ;  /* 0x0002f000013b7983 */ /* 0x001f280000300800 */
[----:B-1----:R-:W4:Y:S04]  /*74990*/  LDL.LU R53, [R1+0x7674] ;  /* 0x0076740001357983 */ /* 0x002f280000300800 */
[----:B--2---:R0:W-:Y:S04]  /*749a0*/  STS.U8 [R4+UR6+0x1200], R60 ;  /* 0x0012003c04007988 */ /* 0x0041e80008000006 */
[----:B0-----:R-:W2:Y:S04]  /*749b0*/  LDL.LU R60, [R1+0x2fc] ;  /* 0x0002fc00013c7983 */ /* 0x001ea80000300800 */
[----:B---3--:R0:W-:Y:S04]  /*749c0*/  STS.U8 [R4+UR6+0x1220], R5 ;  /* 0x0012200504007988 */ /* 0x0081e80008000006 */
[----:B0-----:R-:W3:Y:S04]  /*749d0*/  LDL.LU R5, [R1+0x7670] ;  /* 0x0076700001057983 */ /* 0x001ee80000300800 */
[----:B---3--:R0:W-:Y:S04]  /*749e0*/  STS.U8 [R4+UR6+0x1240], R5 ;  /* 0x0012400504007988 */ /* 0x0081e80008000006 */
[----:B------:R1:W-:Y:S04]  /*749f0*/  STS.U8 [R4+UR6+0x1260], R54 ;  /* 0x0012603604007988 */ /* 0x0003e80008000006 */
[----:B------:R3:W-:Y:S04]  /*74a00*/  STS.U8 [R4+UR6+0x1320], R57 ;  /* 0x0013203904007988 */ /* 0x0007e80008000006 */
[----:B------:R4:W-:Y:S04]  /*74a10*/  STS.U8 [R4+UR6+0x1300], R61 ;  /* 0x0013003d04007988 */ /* 0x0009e80008000006 */
[----:B0-----:R-:W2:Y:S04]  /*74a20*/  LDL.LU R5, [R1+0x310] ;  /* 0x0003100001057983 */ /* 0x001ea80000300800 */
[----:B-1----:R-:W2:Y:S04]  /*74a30*/  LDL.LU R54, [R1+0x766c] ;  /* 0x00766c0001367983 */ /* 0x002ea80000300800 */
[----:B---3--:R-:W3:Y:S04]  /*74a40*/  LDL.LU R57, [R1+0x7668] ;  /* 0x0076680001397983 */ /* 0x008ee80000300800 */
[----:B----4-:R-:W4:Y:S04]  /*74a50*/  LDL.LU R61, [R1+0x7664] ;  /* 0x00766400013d7983 */ /* 0x010f280000300800 */
[----:B----4-:R0:W-:Y:S04]  /*74a60*/  STS.U8 [R4+UR6+0x1360], R61 ;  /* 0x0013603d04007988 */ /* 0x0101e80008000006 */
[----:B------:R1:W-:Y:S04]  /*74a70*/  STS.U8 [R4+UR6+0x1340], R58 ;  /* 0x0013403a04007988 */ /* 0x0003e80008000006 */
[----:B0-----:R-:W4:Y:S04]  /*74a80*/  LDL.LU R61, [R1+0x2ec] ;  /* 0x0002ec00013d7983 */ /* 0x001f280000300800 */
[----:B-1----:R-:W2:Y:S04]  /*74a90*/  LDL.LU R58, [R1+0x7660] ;  /* 0x00766000013a7983 */ /* 0x002ea80000300800 */
[----:B--2---:R0:W-:Y:S04]  /*74aa0*/  STS.U8 [R4+UR6+0x1400], R58 ;  /* 0x0014003a04007988 */ /* 0x0041e80008000006 */
[----:B0-----:R-:W2:Y:S04]  /*74ab0*/  LDL.LU R58, [R1+0x2dc] ;  /* 0x0002dc00013a7983 */ /* 0x001ea80000300800 */
[----:B------:R0:W-:Y:S04]  /*74ac0*/  STS.U8 [R4+UR6+0x1420], R0 ;  /* 0x0014200004007988 */ /* 0x0001e80008000006 */
[----:B---3--:R1:W-:Y:S04]  /*74ad0*/  STS.U8 [R4+UR6+0x1440], R57 ;  /* 0x0014403904007988 */ /* 0x0083e80008000006 */
[----:B------:R3:W-:Y:S04]  /*74ae0*/  STS.U8 [R4+UR6+0x1460], R55 ;  /* 0x0014603704007988 */ /* 0x0007e80008000006 */
[----:B------:R4:W-:Y:S04]  /*74af0*/  STS.U8 [R4+UR6+0x1520], R54 ;  /* 0x0015203604007988 */ /* 0x0009e80008000006 */
[----:B0-----:R-:W2:Y:S04]  /*74b00*/  LDL.LU R0, [R1+0x33c] ;  /* 0x00033c0001007983 */ /* 0x001ea80000300800 */
[----:B-1----:R-:W2:Y:S04]  /*74b10*/  LDL.LU R57, [R1+0x330] ;  /* 0x0003300001397983 */ /* 0x002ea80000300800 */
[----:B---3--:R-:W3:Y:S04]  /*74b20*/  LDL.LU R55, [R1+0x765c] ;  /* 0x00765c0001377983 */ /* 0x008ee80000300800 */
[----:B----4-:R-:W4:Y:S04]  /*74b30*/  LDL.LU R54, [R1+0x32c] ;  /* 0x00032c0001367983 */ /* 0x010f280000300800 */
[----:B--2---:R0:W-:Y:S04]  /*74b40*/  STS.U8 [R4+UR6+0x1500], R58 ;  /* 0x0015003a04007988 */ /* 0x0041e80008000006 */
[----:B------:R1:W-:Y:S04]  /*74b50*/  STS.U8 [R4+UR6+0x1560], R53 ;  /* 0x0015603504007988 */ /* 0x0003e80008000006 */
[----:B------:R2:W-:Y:S04]  /*74b60*/  STS.U8 [R4+UR6+0x1540], R56 ;  /* 0x0015403804007988 */ /* 0x0005e80008000006 */
[----:B------:R2:W-:Y:S04]  /*74b70*/  STS.U8 [R4+UR6+0x1600], R50 ;  /* 0x0016003204007988 */ /* 0x0005e80008000006 */
[----:B0-----:R-:W3:Y:S04]  /*74b80*/  LDL.LU R58, [R1+0x34c] ;  /* 0x00034c00013a7983 */ /* 0x001ee80000300800 */
[----:B-1----:R-:W4:Y:S04]  /*74b90*/  LDL.LU R53, [R1+0x320] ;  /* 0x0003200001357983 */ /* 0x002f280000300800 */
[----:B--2---:R-:W2:Y:S04]  /*74ba0*/  LDL.LU R56, [R1+0x7658] ;  /* 0x0076580001387983 */ /* 0x004ea80000300800 */
[----:B------:R-:W3:Y:S04]  /*74bb0*/  LDL.LU R50, [R1+0x31c] ;  /* 0x00031c0001327983 */ /* 0x000ee80000300800 */
        /* <DEDUP_REMOVED lines=10> */
[----:B------:R-:W2:Y:S01]  /*74c60*/  LDL.LU R60, [R1+0x7650] ;  /* 0x00765000013c7983 */ /* 0x000ea20000300800 */
[----:B------:R-:W0:Y:S03]  /*74c70*/  S2R R45, SR_TID.X ;  /* 0x00000000002d7919 */ /* 0x000e260000002100 */
[----:B------:R-:W2:Y:S01]  /*74c80*/  LDL.LU R4, [R1+0x764c] ;  /* 0x00764c0001047983 */ /* 0x000ea20000300800 */
[----:B0-----:R-:W-:-:S05]  /*74c90*/  LOP3.LUT R45, R45, 0x1f, RZ, 0xc0, !PT ;  /* 0x0000001f2d2d7812 */ /* 0x001fca00078ec0ff */
[----:B------:R0:W-:Y:S04]  /*74ca0*/  STS.U8 [R45+UR6+0x1740], R5 ;  /* 0x001740052d007988 */ /* 0x0001e80008000006 */
[----:B------:R-:W-:Y:S04]  /*74cb0*/  STS.U8 [R45+UR6+0x1800], R42 ;  /* 0x0018002a2d007988 */ /* 0x000fe80008000006 */
[----:B0-----:R-:W2:Y:S04]  /*74cc0*/  LDL.LU R5, [R1+0x7648] ;  /* 0x0076480001057983 */ /* 0x001ea80000300800 */
[----:B---3--:R0:W-:Y:S04]  /*74cd0*/  STS.U8 [R45+UR6+0x1820], R50 ;  /* 0x001820322d007988 */ /* 0x0081e80008000006 */
[----:B------:R-:W-:Y:S04]  /*74ce0*/  STS.U8 [R45+UR6+0x1840], R41 ;  /* 0x001840292d007988 */ /* 0x000fe80008000006 */
[----:B----4-:R1:W-:Y:S04]  /*74cf0*/  STS.U8 [R45+UR6+0x1860], R53 ;  /* 0x001860352d007988 */ /* 0x0103e80008000006 */
[----:B------:R-:W-:Y:S04]  /*74d00*/  STS.U8 [R45+UR6+0x1920], R38 ;  /* 0x001920262d007988 */ /* 0x000fe80008000006 */
[----:B0-----:R-:W3:Y:S04]  /*74d10*/  LDL.LU R50, [R1+0x360] ;  /* 0x0003600001327983 */ /* 0x001ee80000300800 */
[----:B-1----:R-:W4:Y:S04]  /*74d20*/  LDL.LU R53, [R1+0x36c] ;  /* 0x00036c0001357983 */ /* 0x002f280000300800 */
[----:B------:R0:W-:Y:S04]  /*74d30*/  STS.U8 [R45+UR6+0x1900], R54 ;  /* 0x001900362d007988 */ /* 0x0001e80008000006 */
[----:B0-----:R-:W4:Y:S04]  /*74d40*/  LDL.LU R54, [R1+0x370] ;  /* 0x0003700001367983 */ /* 0x001f280000300800 */
[----:B------:R-:W-:Y:S04]  /*74d50*/  STS.U8 [R45+UR6+0x1960], R37 ;  /* 0x001960252d007988 */ /* 0x000fe80008000006 */
[----:B------:R0:W-:Y:S04]  /*74d60*/  STS.U8 [R45+UR6+0x1940], R57 ;  /* 0x001940392d007988 */ /* 0x0001e80008000006 */
[----:B------:R-:W-:Y:S04]  /*74d70*/  STS.U8 [R45+UR6+0x1a00], R34 ;  /* 0x001a00222d007988 */ /* 0x000fe80008000006 */
[----:B------:R1:W-:Y:S04]  /*74d80*/  STS.U8 [R45+UR6+0x1a20], R0 ;  /* 0x001a20002d007988 */ /* 0x0003e80008000006 */
[----:B------:R-:W-:Y:S04]  /*74d90*/  STS.U8 [R45+UR6+0x1a40], R33 ;  /* 0x001a40212d007988 */ /* 0x000fe80008000006 */
[----:B--2---:R-:W-:Y:S04]  /*74da0*/  STS.U8 [R45+UR6+0x1a60], R46 ;  /* 0x001a602e2d007988 */ /* 0x004fe80008000006 */
[----:B------:R-:W-:Y:S04]  /*74db0*/  STS.U8 [R45+UR6+0x1b20], R30 ;  /* 0x001b201e2d007988 */ /* 0x000fe80008000006 */
[----:B0-----:R-:W2:Y:S04]  /*74dc0*/  LDL.LU R57, [R1+0x37c] ;  /* 0x00037c0001397983 */ /* 0x001ea80000300800 */
[----:B-1----:R-:W2:Y:S04]  /*74dd0*/  LDL.LU R0, [R1+0x390] ;  /* 0x0003900001007983 */ /* 0x002ea80000300800 */
[----:B------:R-:W2:Y:S04]  /*74de0*/  LDL.LU R38, [R1+0x39c] ;  /* 0x00039c0001267983 */ /* 0x000ea80000300800 */
[----:B------:R0:W-:Y:S04]  /*74df0*/  STS.U8 [R45+UR6+0x1b00], R58 ;  /* 0x001b003a2d007988 */ /* 0x0001e80008000006 */
        /* <DEDUP_REMOVED lines=10> */
[----:B-1----:R-:W2:Y:S04]  /*74ea0*/  LDL.LU R61, [R1+0x190] ;  /* 0x00019000013d7983 */ /* 0x002ea80000300800 */
[----:B------:R-:W2:Y:S04]  /*74eb0*/  LDL.LU R42, [R1+0x164] ;  /* 0x00016400012a7983 */ /* 0x000ea80000300800 */
[----:B------:R-:W2:Y:S04]  /*74ec0*/  LDL.LU R46, [R1+0x198] ;  /* 0x00019800012e7983 */ /* 0x000ea80000300800 */
[----:B------:R-:W-:Y:S04]  /*74ed0*/  STS.U8 [R45+UR6+0x1c40], R25 ;  /* 0x001c40192d007988 */ /* 0x000fe80008000006 */
[----:B------:R-:W2:Y:S04]  /*74ee0*/  LDL.LU R49, [R1+0x158] ;  /* 0x0001580001317983 */ /* 0x000ea80000300800 */
        /* <DEDUP_REMOVED lines=9> */
[----:B--2---:R0:W-:Y:S04]  /*74f80*/  STS.U8 [R45+UR6+0x1e20], R57 ;  /* 0x001e20392d007988 */ /* 0x0041e80008000006 */
[----:B------:R-:W-:Y:S04]  /*74f90*/  STS.U8 [R45+UR6+0x1e40], R17 ;  /* 0x001e40112d007988 */ /* 0x000fe80008000006 */
[----:B------:R1:W-:Y:S04]  /*74fa0*/  STS.U8 [R45+UR6+0x1e60], R0 ;  /* 0x001e60002d007988 */ /* 0x0003e80008000006 */
[----:B------:R-:W-:Y:S04]  /*74fb0*/  STS.U8 [R45+UR6+0x1f20], R10 ;  /* 0x001f200a2d007988 */ /* 0x000fe80008000006 */
[----:B------:R2:W-:Y:S04]  /*74fc0*/  STS.U8 [R45+UR6+0x1f00], R38 ;  /* 0x001f00262d007988 */ /* 0x0005e80008000006 */
[----:B------:R-:W-:Y:S04]  /*74fd0*/  STS.U8 [R45+UR6+0x1f60], R9 ;  /* 0x001f60092d007988 */ /* 0x000fe80008000006 */
[----:B0-----:R-:W4:Y:S01]  /*74fe0*/  LDL.LU R57, [R1+0x148] ;  /* 0x0001480001397983 */ /* 0x001f220000300800 */
[----:B-1----:R-:W-:-:S03]  /*74ff0*/  LOP3.LUT R0, R45, 0x10, RZ, 0x3c, !PT ;  /* 0x000000102d007812 */ /* 0x002fc600078e3cff */
[----:B------:R0:W-:Y:S04]  /*75000*/  STS.U8 [R45+UR6+0x1f40], R58 ;  /* 0x001f403a2d007988 */ /* 0x0001e80008000006 */
[----:B--2---:R-:W2:Y:S04]  /*75010*/  LDL.LU R38, [R1+0x1b4] ;  /* 0x0001b40001267983 */ /* 0x004ea80000300800 */
        /* <DEDUP_REMOVED lines=8> */
[----:B------:R-:W-:Y:S04]  /*750a0*/  STS.U8 [R0+UR6+0x1e0], R42 ;  /* 0x0001e02a00007988 */ /* 0x000fe80008000006 */
[----:B------:R0:W-:Y:S04]  /*750b0*/  STS.U8 [R0+UR6+0x1c0], R46 ;  /* 0x0001c02e00007988 */ /* 0x0001e80008000006 */
[----:B------:R0:W-:Y:S04]  /*750c0*/  STS.U8 [R0+UR6+0x280], R49 ;  /* 0x0002803100007988 */ /* 0x0001e80008000006 */
[----:B-1----:R-:W2:Y:S04]  /*750d0*/  LDL.LU R61, [R1+0x138] ;  /* 0x00013800013d7983 */ /* 0x002ea80000300800 */
[----:B------:R-:W2:Y:S04]  /*750e0*/  LDL.LU R18, [R1+0x1c4] ;  /* 0x0001c40001127983 */ /* 0x000ea80000300800 */
[----:B0-----:R-:W2:Y:S04]  /*750f0*/  LDL.LU R46, [R1+0x134] ;  /* 0x00013400012e7983 */ /* 0x001ea80000300800 */
[----:B------:R-:W2:Y:S04]  /*75100*/  LDL.LU R49, [R1+0x1c8] ;  /* 0x0001c80001317983 */ /* 0x000ea80000300800 */
[----:B---3--:R0:W-:Y:S04]  /*75110*/  STS.U8 [R0+UR6+0x2a0], R50 ;  /* 0x0002a03200007988 */ /* 0x0081e80008000006 */
[----:B----4-:R1:W-:Y:S04]  /*75120*/  STS.U8 [R0+UR6+0x2c0], R53 ;  /* 0x0002c03500007988 */ /* 0x0103e80008000006 */
[----:B0-----:R-:W3:Y:S04]  /*75130*/  LDL.LU R50, [R1+0x118] ;  /* 0x0001180001327983 */ /* 0x001ee80000300800 */
[----:B-1----:R-:W4:Y:S04]  /*75140*/  LDL.LU R53, [R1+0x1d4] ;  /* 0x0001d40001357983 */ /* 0x002f280000300800 */
[----:B------:R-:W4:Y:S04]  /*75150*/  LDL.LU R21, [R1+0x114] ;  /* 0x0001140001157983 */ /* 0x000f280000300800 */
[----:B------:R-:W4:Y:S04]  /*75160*/  LDL.LU R22, [R1+0x1d8] ;  /* 0x0001d80001167983 */ /* 0x000f280000300800 */
[----:B------:R-:W4:Y:S04]  /*75170*/  LDL.LU R25, [R1+0x108] ;  /* 0x0001080001197983 */ /* 0x000f280000300800 */
[----:B------:R-:W4:Y:S04]  /*75180*/  LDL.LU R26, [R1+0x1e4] ;  /* 0x0001e400011a7983 */ /* 0x000f280000300800 */
[----:B------:R0:W-:Y:S04]  /*75190*/  STS.U8 [R0+UR6+0x2e0], R54 ;  /* 0x0002e03600007988 */ /* 0x0001e80008000006 */
[----:B------:R-:W4:Y:S04]  /*751a0*/  LDL.LU R29, [R1+0x104] ;  /* 0x00010400011d7983 */ /* 0x000f280000300800 */
[----:B0-----:R-:W4:Y:S04]  /*751b0*/  LDL.LU R54, [R1+0x1e8] ;  /* 0x0001e80001367983 */ /* 0x001f280000300800 */
[----:B------:R-:W4:Y:S04]  /*751c0*/  LDL.LU R41, [R1+0xf8] ;  /* 0x0000f80001297983 */ /* 0x000f280000300800 */
[----:B------:R0:W-:Y:S04]  /*751d0*/  STS.U8 [R0+UR6+0x3a0], R57 ;  /* 0x0003a03900007988 */ /* 0x0001e80008000006 */
[----:B------:R-:W4:Y:S04]  /*751e0*/  LDL.LU R42, [R1+0x1f4] ;  /* 0x0001f400012a7983 */ /* 0x000f280000300800 */
[----:B--2---:R1:W-:Y:S04]  /*751f0*/  STS.U8 [R0+UR6+0x380], R38 ;  /* 0x0003802600007988 */ /* 0x0043e80008000006 */
[----:B0-----:R-:W2:Y:S04]  /*75200*/  LDL.LU R57, [R1+0xf4] ;  /* 0x0000f40001397983 */ /* 0x001ea80000300800 */
[----:B------:R-:W2:Y:S04]  /*75210*/  LDL.LU R30, [R1+0x1f8] ;  /* 0x0001f800011e7983 */ /* 0x000ea80000300800 */
[----:B------:R-:W2:Y:S04]  /*75220*/  LDL.LU R33, [R1+0xd8] ;  /* 0x0000d80001217983 */ /* 0x000ea80000300800 */
[----:B------:R-:W2:Y:S04]  /*75230*/  LDL.LU R34, [R1+0x204] ;  /* 0x0002040001227983 */ /* 0x000ea80000300800 */
[----:B------:R-:W-:Y:S04]  /*75240*/  STS.U8 [R0+UR6+0x3e0], R45 ;  /* 0x0003e02d00007988 */ /* 0x000fe80008000006 */
[----:B------:R-:W2:Y:S04]  /*75250*/  LDL.LU R37, [R1+0xd4] ;  /* 0x0000d40001257983 */ /* 0x000ea80000300800 */
[----:B------:R0:W-:Y:S04]  /*75260*/  STS.U8 [R0+UR6+0x3c0], R58 ;  /* 0x0003c03a00007988 */ /* 0x0001e80008000006 */
[----:B-1----:R-:W2:Y:S04]  /*75270*/  LDL.LU R38, [R1+0x208] ;  /* 0x0002080001267983 */ /* 0x002ea80000300800 */
[----:B------:R1:W-:Y:S04]  /*75280*/  STS.U8 [R0+UR6+0x480], R61 ;  /* 0x0004803d00007988 */ /* 0x0003e80008000006 */
[----:B------:R-:W-:Y:S04]  /*75290*/  STS.U8 [R0+UR6+0x4a0], R18 ;  /* 0x0004a01200007988 */ /* 0x000fe80008000006 */
[----:B------:R1:W-:Y:S04]  /*752a0*/  STS.U8 [R0+UR6+0x4c0], R46 ;  /* 0x0004c02e00007988 */ /* 0x0003e80008000006 */
[----:B0-----:R-:W2:Y:S04]  /*752b0*/  LDL.LU R58, [R1+0xc8] ;  /* 0x0000c800013a7983 */ /* 0x001ea80000300800 */
[----:B------:R-:W2:Y:S04]  /*752c0*/  LDL.LU R45, [R1+0x214] ;  /* 0x00021400012d7983 */ /* 0x000ea80000300800 */
[----:B-1----:R-:W2:Y:S04]  /*752d0*/  LDL.LU R61, [R1+0xc4] ;  /* 0x0000c400013d7983 */ /* 0x002ea80000300800 */
[----:B------:R0:W-:Y:S04]  /*752e0*/  STS.U8 [R0+UR6+0x4e0], R49 ;  /* 0x0004e03100007988 */ /* 0x0001e80008000006 */
[----:B------:R-:W2:Y:S04]  /*752f0*/  LDL.LU R46, [R1+0x218] ;  /* 0x00021800012e7983 */ /* 0x000ea80000300800 */
[----:B0-----:R-:W2:Y:S04]  /*75300*/  LDL.LU R49, [R1+0xb8] ;  /* 0x0000b80001317983 */ /* 0x001ea80000300800 */
[----:B---3--:R0:W-:Y:S04]  /*75310*/  STS.U8 [R0+UR6+0x5a0], R50 ;  /* 0x0005a03200007988 */ /* 0x0081e80008000006 */
[----:B----4-:R1:W-:Y:S04]  /*75320*/  STS.U8 [R0+UR6+0x580], R53 ;  /* 0x0005803500007988 */ /* 0x0103e80008000006 */
[----:B------:R-:W-:Y:S04]  /*75330*/  STS.U8 [R0+UR6+0x5e0], R21 ;  /* 0x0005e01500007988 */ /* 0x000fe80008000006 */
[----:B------:R-:W-:Y:S04]  /*75340*/  STS.U8 [R0+UR6+0x5c0], R22 ;  /* 0x0005c01600007988 */ /* 0x000fe80008000006 */
[----:B------:R-:W-:Y:S04]  /*75350*/  STS.U8 [R0+UR6+0x680], R25 ;  /* 0x0006801900007988 */ /* 0x000fe80008000006 */
[----:B------:R-:W-:Y:S04]  /*75360*/  STS.U8 [R0+UR6+0x6a0], R26 ;  /* 0x0006a01a00007988 */ /* 0x000fe80008000006 */
[----:B------:R-:W-:Y:S04]  /*75370*/  STS.U8 [R0+UR6+0x6c0], R29 ;  /* 0x0006c01d00007988 */ /* 0x000fe80008000006 */
[----:B0-----:R-:W3:Y:S04]  /*75380*/  LDL.LU R50, [R1+0x224] ;  /* 0x0002240001327983 */ /* 0x001ee80000300800 */
[----:B-1----:R-:W4:Y:S04]  /*75390*/  LDL.LU R53, [R1+0xb4] ;  /* 0x0000b40001357983 */ /* 0x002f280000300800 */
[----:B------:R0:W-:Y:S04]  /*753a0*/  STS.U8 [R0+UR6+0x6e0], R54 ;  /* 0x0006e03600007988 */ /* 0x0001e80008000006 */
[----:B0-----:R-:W4:Y:S04]  /*753b0*/  LDL.LU R54, [R1+0x228] ;  /* 0x0002280001367983 */ /* 0x001f280000300800 */
[----:B------:R0:W-:Y:S04]  /*753c0*/  STS.U8 [R0+UR6+0x7a0], R41 ;  /* 0x0007a02900007988 */ /* 0x0001e80008000006 */
[----:B------:R1:W-:Y:S04]  /*753d0*/  STS.U8 [R0+UR6+0x780], R42 ;  /* 0x0007802a00007988 */ /* 0x0003e80008000006 */
[----:B--2---:R2:W-:Y:S04]  /*753e0*/  STS.U8 [R0+UR6+0x7e0], R57 ;  /* 0x0007e03900007988 */ /* 0x0045e80008000006 */
[----:B------:R-:W-:Y:S04]  /*753f0*/  STS.U8 [R0+UR6+0x7c0], R30 ;  /* 0x0007c01e00007988 */ /* 0x000fe80008000006 */
[----:B------:R-:W-:Y:S04]  /*75400*/  STS.U8 [R0+UR6+0x880], R33 ;  /* 0x0008802100007988 */ /* 0x000fe80008000006 */
[----:B------:R-:W-:Y:S04]  /*75410*/  STS.U8 [R0+UR6+0x8a0], R34 ;  /* 0x0008a02200007988 */ /* 0x000fe80008000006 */
[----:B------:R-:W-:Y:S04]  /*75420*/  STS.U8 [R0+UR6+0x8c0], R37 ;  /* 0x0008c02500007988 */ /* 0x000fe80008000006 */
[----:B------:R-:W-:Y:S04]  /*75430*/  STS.U8 [R0+UR6+0x8e0], R38 ;  /* 0x0008e02600007988 */ /* 0x000fe80008000006 */
[----:B0-----:R-:W4:Y:S04]  /*75440*/  LDL.LU R41, [R1+0xa8] ;  /* 0x0000a80001297983 */ /* 0x001f280000300800 */
[----:B-1----:R-:W4:Y:S04]  /*75450*/  LDL.LU R42, [R1+0x234] ;  /* 0x00023400012a7983 */ /* 0x002f280000300800 */
[----:B--2---:R-:W2:Y:S04]  /*75460*/  LDL.LU R57, [R1+0xa4] ;  /* 0x0000a40001397983 */ /* 0x004ea80000300800 */
[----:B------:R0:W-:Y:S04]  /*75470*/  STS.U8 [R0+UR6+0x9a0], R58 ;  /* 0x0009a03a00007988 */ /* 0x0001e80008000006 */
[----:B------:R-:W-:Y:S04]  /*75480*/  STS.U8 [R0+UR6+0x980], R45 ;  /* 0x0009802d00007988 */ /* 0x000fe80008000006 */
[----:B------:R1:W-:Y:S04]  /*75490*/  STS.U8 [R0+UR6+0x9e0], R61 ;  /* 0x0009e03d00007988 */ /* 0x0003e80008000006 */
[----:B------:R1:W-:Y:S04]  /*754a0*/  STS.U8 [R0+UR6+0x9c0], R46 ;  /* 0x0009c02e00007988 */ /* 0x0003e80008000006 */
[----:B0-----:R-:W2:Y:S04]  /*754b0*/  LDL.LU R58, [R1+0x238] ;  /* 0x00023800013a7983 */ /* 0x001ea80000300800 */
[----:B------:R-:W2:Y:S04]  /*754c0*/  LDL.LU R18, [R1+0x98] ;  /* 0x0000980001127983 */ /* 0x000ea80000300800 */
[----:B-1----:R-:W2:Y:S04]  /*754d0*/  LDL.LU R61, [R1+0x244] ;  /* 0x00024400013d7983 */ /* 0x002ea80000300800 */
[----:B------:R-:W2:Y:S04]  /*754e0*/  LDL.LU R45, [R1+0x94] ;  /* 0x00009400012d7983 */ /* 0x000ea80000300800 */
[----:B------:R0:W-:Y:S04]  /*754f0*/  STS.U8 [R0+UR6+0xa80], R49 ;  /* 0x000a803100007988 */ /* 0x0001e80008000006 */
[----:B------:R-:W2:Y:S04]  /*75500*/  LDL.LU R46, [R1+0x248] ;  /* 0x00024800012e7983 */ /* 0x000ea80000300800 */
[----:B0-----:R-:W2:Y:S04]  /*75510*/  LDL.LU R49, [R1+0x78] ;  /* 0x0000780001317983 */ /* 0x001ea80000300800 */
[----:B------:R-:W2:Y:S04]  /*75520*/  LDL.LU R21, [R1+0x254] ;  /* 0x0002540001157983 */ /* 0x000ea80000300800 */
[----:B------:R-:W2:Y:S04]  /*75530*/  LDL.LU R22, [R1+0x74] ;  /* 0x0000740001167983 */ /* 0x000ea80000300800 */
[----:B------:R-:W2:Y:S04]  /*75540*/  LDL.LU R25, [R1+0x258] ;  /* 0x0002580001197983 */ /* 0x000ea80000300800 */
[----:B------:R-:W2:Y:S04]  /*75550*/  LDL.LU R26, [R1+0x58] ;  /* 0x00005800011a7983 */ /* 0x000ea80000300800 */
[----:B------:R-:W2:Y:S04]  /*75560*/  LDL.LU R29, [R1+0x264] ;  /* 0x00026400011d7983 */ /* 0x000ea80000300800 */
[----:B---3--:R0:W-:Y:S04]  /*75570*/  STS.U8 [R0+UR6+0xaa0], R50 ;  /* 0x000aa03200007988 */ /* 0x0081e80008000006 */
[----:B----4-:R1:W-:Y:S04]  /*75580*/  STS.U8 [R0+UR6+0xac0], R53 ;  /* 0x000ac03500007988 */ /* 0x0103e80008000006 */
[----:B0-----:R-:W3:Y:S04]  /*75590*/  LDL.LU R50, [R1+0x54] ;  /* 0x0000540001327983 */ /* 0x001ee80000300800 */
[----:B------:R-:W4:Y:S04]  /*755a0*/  LDL.LU R30, [R1+0x268] ;  /* 0x00026800011e7983 */ /* 0x000f280000300800 */
[----:B-1----:R-:W4:Y:S04]  /*755b0*/  LDL.LU R53, [R1+0x48] ;  /* 0x0000480001357983 */ /* 0x002f280000300800 */
[----:B------:R0:W-:Y:S04]  /*755c0*/  STS.U8 [R0+UR6+0xae0], R54 ;  /* 0x000ae03600007988 */ /* 0x0001e80008000006 */
[----:B0-----:R-:W4:Y:S04]  /*755d0*/  LDL.LU R54, [R1+0x284] ;  /* 0x0002840001367983 */ /* 0x001f280000300800 */
[----:B------:R0:W-:Y:S04]  /*755e0*/  STS.U8 [R0+UR6+0xba0], R41 ;  /* 0x000ba02900007988 */ /* 0x0001e80008000006 */
[----:B------:R-:W-:Y:S04]  /*755f0*/  STS.U8 [R0+UR6+0xb80], R42 ;  /* 0x000b802a00007988 */ /* 0x000fe80008000006 */
[----:B--2---:R1:W-:Y:S04]  /*75600*/  STS.U8 [R0+UR6+0xbe0], R57 ;  /* 0x000be03900007988 */ /* 0x0043e80008000006 */
[----:B------:R-:W2:Y:S04]  /*75610*/  LDL.LU R33, [R1+0x288] ;  /* 0x0002880001217983 */ /* 0x000ea80000300800 */
[----:B------:R-:W2:Y:S04]  /*75620*/  LDL.LU R34, [R1+0x28] ;  /* 0x0000280001227983 */ /* 0x000ea80000300800 */
[----:B------:R-:W2:Y:S04]  /*75630*/  LDL.LU R37, [R1+0x294] ;  /* 0x0002940001257983 */ /* 0x000ea80000300800 */
[----:B------:R-:W2:Y:S04]  /*75640*/  LDL.LU R38, [R1+0x24] ;  /* 0x0000240001267983 */ /* 0x000ea80000300800 */
[----:B0-----:R-:W2:Y:S04]  /*75650*/  LDL.LU R41, [R1+0x298] ;  /* 0x0002980001297983 */ /* 0x001ea80000300800 */
[----:B-1----:R-:W2:Y:S04]  /*75660*/  LDL.LU R57, [R1+0x18] ;  /* 0x0000180001397983 */ /* 0x002ea80000300800 */
[----:B------:R-:W2:Y:S04]  /*75670*/  LDL.LU R42, [R1+0x2a4] ;  /* 0x0002a400012a7983 */ /* 0x000ea80000300800 */
[----:B------:R0:W-:Y:S04]  /*75680*/  STS.U8 [R0+UR6+0xbc0], R58 ;  /* 0x000bc03a00007988 */ /* 0x0001e80008000006 */
[----:B------:R-:W-:Y:S04]  /*75690*/  STS.U8 [R0+UR6+0xc80], R18 ;  /* 0x000c801200007988 */ /* 0x000fe80008000006 */
[----:B------:R1:W-:Y:S04]  /*756a0*/  STS.U8 [R0+UR6+0xca0], R61 ;  /* 0x000ca03d00007988 */ /* 0x0003e80008000006 */
[----:B------:R1:W-:Y:S04]  /*756b0*/  STS.U8 [R0+UR6+0xcc0], R45 ;  /* 0x000cc02d00007988 */ /* 0x0003e80008000006 */
[----:B------:R1:W-:Y:S04]  /*756c0*/  STS.U8 [R0+UR6+0xce0], R46 ;  /* 0x000ce02e00007988 */ /* 0x0003e80008000006 */
[----:B0-----:R-:W2:Y:S04]  /*756d0*/  LDL.LU R58, [R1+0x14] ;  /* 0x00001400013a7983 */ /* 0x001ea80000300800 */
[----:B-1----:R-:W2:Y:S04]  /*756e0*/  LDL.LU R61, [R1+0x8] ;  /* 0x00000800013d7983 */ /* 0x002ea80000300800 */
[----:B------:R-:W2:Y:S04]  /*756f0*/  LDL.LU R45, [R1+0x2b4] ;  /* 0x0002b400012d7983 */ /* 0x000ea80000300800 */
[----:B------:R0:W-:Y:S04]  /*75700*/  STS.U8 [R0+UR6+0xda0], R49 ;  /* 0x000da03100007988 */ /* 0x0001e80008000006 */
[----:B------:R-:W-:Y:S04]  /*75710*/  STS.U8 [R0+UR6+0xd80], R21 ;  /* 0x000d801500007988 */ /* 0x000fe80008000006 */
[----:B------:R-:W-:Y:S04]  /*75720*/  STS.U8 [R0+UR6+0xde0], R22 ;  /* 0x000de01600007988 */ /* 0x000fe80008000006 */
[----:B------:R-:W-:Y:S04]  /*75730*/  STS.U8 [R0+UR6+0xdc0], R25 ;  /* 0x000dc01900007988 */ /* 0x000fe80008000006 */
[----:B------:R-:W-:Y:S04]  /*75740*/  STS.U8 [R0+UR6+0xe80], R26 ;  /* 0x000e801a00007988 */ /* 0x000fe80008000006 */
[----:B------:R-:W-:Y:S04]  /*75750*/  STS.U8 [R0+UR6+0xea0], R29 ;  /* 0x000ea01d00007988 */ /* 0x000fe80008000006 */
[----:B------:R-:W2:Y:S04]  /*75760*/  LDL.LU R46, [R1+0x2b8] ;  /* 0x0002b800012e7983 */ /* 0x000ea80000300800 */
[----:B0-----:R-:W2:Y:S04]  /*75770*/  LDL.LU R49, [R1+0x2c4] ;  /* 0x0002c40001317983 */ /* 0x001ea80000300800 */
[----:B---3--:R0:W-:Y:S04]  /*75780*/  STS.U8 [R0+UR6+0xec0], R50 ;  /* 0x000ec03200007988 */ /* 0x0081e80008000006 */
[----:B----4-:R-:W-:Y:S04]  /*75790*/  STS.U8 [R0+UR6+0xee0], R30 ;  /* 0x000ee01e00007988 */ /* 0x010fe80008000006 */
[----:B------:R1:W-:Y:S04]  /*757a0*/  STS.U8 [R0+UR6+0xfa0], R53 ;  /* 0x000fa03500007988 */ /* 0x0003e80008000006 */
[----:B0-----:R-:W3:Y:S04]  /*757b0*/  LDL.LU R50, [R1+0x2d4] ;  /* 0x0002d40001327983 */ /* 0x001ee80000300800 */
[----:B-1----:R-:W4:Y:S04]  /*757c0*/  LDL.LU R53, [R1+0x2d8] ;  /* 0x0002d80001357983 */ /* 0x002f280000300800 */
[----:B------:R-:W-:Y:S04]  /*757d0*/  STS.U8 [R0+UR6+0xf80], R54 ;  /* 0x000f803600007988 */ /* 0x000fe80008000006 */
[----:B------:R0:W-:Y:S04]  /*757e0*/  STS.U8 [R0+UR6+0xfe0], R5 ;  /* 0x000fe00500007988 */ /* 0x0001e80008000006 */
[----:B0-----:R-:W3:Y:S04]  /*757f0*/  LDL.LU R5, [R1+0x7644] ;  /* 0x0076440001057983 */ /* 0x001ee80000300800 */
[----:B--2---:R-:W-:Y:S04]  /*75800*/  STS.U8 [R0+UR6+0xfc0], R33 ;  /* 0x000fc02100007988 */ /* 0x004fe80008000006 */
[----:B------:R-:W-:Y:S04]  /*75810*/  STS.U8 [R0+UR6+0x1080], R34 ;  /* 0x0010802200007988 */ /* 0x000fe80008000006 */
[----:B------:R-:W-:Y:S04]  /*75820*/  STS.U8 [R0+UR6+0x10a0], R37 ;  /* 0x0010a02500007988 */ /* 0x000fe80008000006 */
[----:B------:R-:W-:Y:S04]  /*75830*/  STS.U8 [R0+UR6+0x10c0], R38 ;  /* 0x0010c02600007988 */ /* 0x000fe80008000006 */
[----:B------:R-:W-:Y:S04]  /*75840*/  STS.U8 [R0+UR6+0x10e0], R41 ;  /* 0x0010e02900007988 */ /* 0x000fe80008000006 */
[----:B------:R0:W-:Y:S04]  /*75850*/  STS.U8 [R0+UR6+0x11a0], R57 ;  /* 0x0011a03900007988 */ /* 0x0001e80008000006 */
[----:B------:R-:W2:Y:S04]  /*75860*/  LDL.LU R54, [R1+0x2e4] ;  /* 0x0002e40001367983 */ /* 0x000ea80000300800 */
[----:B------:R-:W-:Y:S04]  /*75870*/  STS.U8 [R0+UR6+0x1180], R42 ;  /* 0x0011802a00007988 */ /* 0x000fe80008000006 */
[----:B0-----:R-:W2:Y:S04]  /*75880*/  LDL.LU R57, [R1+0x2f4] ;  /* 0x0002f40001397983 */ /* 0x001ea80000300800 */
[----:B------:R0:W-:Y:S04]  /*75890*/  STS.U8 [R0+UR6+0x11e0], R58 ;  /* 0x0011e03a00007988 */ /* 0x0001e80008000006 */
[----:B0-----:R-:W2:Y:S04]  /*758a0*/  LDL.LU R58, [R1+0x2f8] ;  /* 0x0002f800013a7983 */ /* 0x001ea80000300800 */
[----:B---3--:R0:W-:Y:S04]  /*758b0*/  STS.U8 [R0+UR6+0x11c0], R5 ;  /* 0x0011c00500007988 */ /* 0x0081e80008000006 */
[----:B0-----:R-:W3:Y:S04]  /*758c0*/  LDL.LU R5, [R1+0x7640] ;  /* 0x0076400001057983 */ /* 0x001ee80000300800 */
[----:B------:R0:W-:Y:S04]  /*758d0*/  STS.U8 [R0+UR6+0x1280], R61 ;  /* 0x0012803d00007988 */ /* 0x0001e80008000006 */
[----:B------:R-:W-:Y:S04]  /*758e0*/  STS.U8 [R0+UR6+0x12a0], R45 ;  /* 0x0012a02d00007988 */ /* 0x000fe80008000006 */
[----:B------:R1:W-:Y:S04]  /*758f0*/  STS.U8 [R0+UR6+0x12c0], R4 ;  /* 0x0012c00400007988 */ /* 0x0003e80008000006 */
[----:B------:R-:W-:Y:S04]  /*75900*/  STS.U8 [R0+UR6+0x12e0], R46 ;  /* 0x0012e02e00007988 */ /* 0x000fe80008000006 */
[----:B------:R-:W-:Y:S04]  /*75910*/  STS.U8 [R0+UR6+0x13a0], R60 ;  /* 0x0013a03c00007988 */ /* 0x000fe80008000006 */
[----:B------:R-:W-:Y:S04]  /*75920*/  STS.U8 [R0+UR6+0x1380], R49 ;  /* 0x0013803100007988 */ /* 0x000fe80008000006 */
[----:B------:R-:W-:Y:S04]  /*75930*/  STS.U8 [R0+UR6+0x13e0], R59 ;  /* 0x0013e03b00007988 */ /* 0x000fe80008000006 */
[----:B0-----:R-:W2:Y:S04]  /*75940*/  LDL.LU R61, [R1+0x314] ;  /* 0x00031400013d7983 */ /* 0x001ea80000300800 */
[----:B-1----:R-:W2:Y:S04]  /*75950*/  LDL.LU R4, [R1+0x763c] ;  /* 0x00763c0001047983 */ /* 0x002ea80000300800 */
[----:B------:R-:W2:Y:S04]  /*75960*/  LDL.LU R37, [R1+0x324] ;  /* 0x0003240001257983 */ /* 0x000ea80000300800 */
[----:B---3--:R0:W-:Y:S04]  /*75970*/  STS.U8 [R0+UR6+0x13c0], R5 ;  /* 0x0013c00500007988 */ /* 0x0081e80008000006 */
[----:B0-----:R-:W3:Y:S04]  /*75980*/  LDL.LU R5, [R1+0x7638] ;  /* 0x0076380001057983 */ /* 0x001ee80000300800 */
[----:B------:R-:W-:Y:S04]  /*75990*/  STS.U8 [R0+UR6+0x1480], R56 ;  /* 0x0014803800007988 */ /* 0x000fe80008000006 */
[----:B------:R-:W-:Y:S04]  /*759a0*/  STS.U8 [R0+UR6+0x14a0], R50 ;  /* 0x0014a03200007988 */ /* 0x000fe80008000006 */
[----:B------:R-:W3:Y:S04]  /*759b0*/  LDL.LU R38, [R1+0x328] ;  /* 0x0003280001267983 */ /* 0x000ee80000300800 */
[----:B------:R-:W-:Y:S04]  /*759c0*/  STS.U8 [R0+UR6+0x14c0], R55 ;  /* 0x0014c03700007988 */ /* 0x000fe80008000006 */
[----:B------:R-:W3:Y:S04]  /*759d0*/  LDL.LU R41, [R1+0x334] ;  /* 0x0003340001297983 */ /* 0x000ee80000300800 */
[----:B----4-:R-:W-:Y:S04]  /*759e0*/  STS.U8 [R0+UR6+0x14e0], R53 ;  /* 0x0014e03500007988 */ /* 0x010fe80008000006 */
[----:B------:R-:W4:Y:S04]  /*759f0*/  LDL.LU R42, [R1+0x338] ;  /* 0x00033800012a7983 */ /* 0x000f280000300800 */
[----:B------:R-:W-:Y:S04]  /*75a00*/  STS.U8 [R0+UR6+0x15a0], R52 ;  /* 0x0015a03400007988 */ /* 0x000fe80008000006 */
[----:B------:R-:W4:Y:S04]  /*75a10*/  LDL.LU R45, [R1+0x344] ;  /* 0x00034400012d7983 */ /* 0x000f280000300800 */
[----:B--2---:R-:W-:Y:S04]  /*75a20*/  STS.U8 [R0+UR6+0x1580], R54 ;  /* 0x0015803600007988 */ /* 0x004fe80008000006 */
[----:B------:R-:W2:Y:S04]  /*75a30*/  LDL.LU R46, [R1+0x354] ;  /* 0x00035400012e7983 */ /* 0x000ea80000300800 */
[----:B------:R-:W-:Y:S04]  /*75a40*/  STS.U8 [R0+UR6+0x15e0], R51 ;  /* 0x0015e03300007988 */ /* 0x000fe80008000006 */
[----:B------:R-:W2:Y:S04]  /*75a50*/  LDL.LU R49, [R1+0x358] ;  /* 0x0003580001317983 */ /* 0x000ea80000300800 */
[----:B---3--:R0:W-:Y:S04]  /*75a60*/  STS.U8 [R0+UR6+0x15c0], R5 ;  /* 0x0015c00500007988 */ /* 0x0081e80008000006 */
[----:B0-----:R-:W3:Y:S04]  /*75a70*/  LDL.LU R5, [R1+0x7634] ;  /* 0x0076340001057983 */ /* 0x001ee80000300800 */
[----:B------:R-:W-:Y:S04]  /*75a80*/  STS.U8 [R0+UR6+0x1680], R48 ;  /* 0x0016803000007988 */ /* 0x000fe80008000006 */
[----:B------:R0:W-:Y:S04]  /*75a90*/  STS.U8 [R0+UR6+0x16a0], R57 ;  /* 0x0016a03900007988 */ /* 0x0001e80008000006 */
[----:B------:R-:W-:Y:S04]  /*75aa0*/  STS.U8 [R0+UR6+0x16c0], R47 ;  /* 0x0016c02f00007988 */ /* 0x000fe80008000006 */
[----:B------:R-:W2:Y:S04]  /*75ab0*/  LDL.LU R50, [R1+0x364] ;  /* 0x0003640001327983 */ /* 0x000ea80000300800 */
[----:B------:R1:W-:Y:S04]  /*75ac0*/  STS.U8 [R0+UR6+0x16e0], R58 ;  /* 0x0016e03a00007988 */ /* 0x0003e80008000006 */
[----:B------:R-:W2:Y:S04]  /*75ad0*/  LDL.LU R53, [R1+0x368] ;  /* 0x0003680001357983 */ /* 0x000ea80000300800 */
[----:B------:R-:W-:Y:S04]  /*75ae0*/  STS.U8 [R0+UR6+0x17a0], R44 ;  /* 0x0017a02c00007988 */ /* 0x000fe80008000006 */
[----:B------:R-:W2:Y:S04]  /*75af0*/  LDL.LU R54, [R1+0x378] ;  /* 0x0003780001367983 */ /* 0x000ea80000300800 */
[----:B------:R-:W-:Y:S04]  /*75b00*/  STS.U8 [R0+UR6+0x1780], R61 ;  /* 0x0017803d00007988 */ /* 0x000fe80008000006 */
[----:B0-----:R-:W2:Y:S04]  /*75b10*/  LDL.LU R57, [R1+0x394] ;  /* 0x0003940001397983 */ /* 0x001ea80000300800 */
[----:B------:R-:W-:Y:S04]  /*75b20*/  STS.U8 [R0+UR6+0x17e0], R43 ;  /* 0x0017e02b00007988 */ /* 0x000fe80008000006 */
[----:B-1----:R-:W2:Y:S04]  /*75b30*/  LDL.LU R58, [R1+0x398] ;  /* 0x00039800013a7983 */ /* 0x002ea80000300800 */
[----:B---3--:R0:W-:Y:S04]  /*75b40*/  STS.U8 [R0+UR6+0x17c0], R5 ;  /* 0x0017c00500007988 */ /* 0x0081e80008000006 */
[----:B0-----:R-:W3:Y:S04]  /*75b50*/  LDL.LU R5, [R1+0x7630] ;  /* 0x0076300001057983 */ /* 0x001ee80000300800 */
[----:B------:R-:W-:Y:S04]  /*75b60*/  STS.U8 [R0+UR6+0x1880], R40 ;  /* 0x0018802800007988 */ /* 0x000fe80008000006 */
[----:B------:R-:W-:Y:S04]  /*75b70*/  STS.U8 [R0+UR6+0x18a0], R37 ;  /* 0x0018a02500007988 */ /* 0x000fe80008000006 */
[----:B------:R-:W-:Y:S04]  /*75b80*/  STS.U8 [R0+UR6+0x18c0], R39 ;  /* 0x0018c02700007988 */ /* 0x000fe80008000006 */
[----:B------:R-:W-:Y:S04]  /*75b90*/  STS.U8 [R0+UR6+0x18e0], R38 ;  /* 0x0018e02600007988 */ /* 0x000fe80008000006 */
[----:B------:R-:W-:Y:S04]  /*75ba0*/  STS.U8 [R0+UR6+0x19a0], R36 ;  /* 0x0019a02400007988 */ /* 0x000fe80008000006 */
[----:B------:R-:W-:Y:S04]  /*75bb0*/  STS.U8 [R0+UR6+0x1980], R41 ;  /* 0x0019802900007988 */ /* 0x000fe80008000006 */
[----:B------:R-:W-:Y:S04]  /*75bc0*/  STS.U8 [R0+UR6+0x19e0], R35 ;  /* 0x0019e02300007988 */ /* 0x000fe80008000006 */
[----:B----4-:R-:W-:Y:S04]  /*75bd0*/  STS.U8 [R0+UR6+0x19c0], R42 ;  /* 0x0019c02a00007988 */ /* 0x010fe80008000006 */
[----:B------:R-:W-:Y:S04]  /*75be0*/  STS.U8 [R0+UR6+0x1a80], R32 ;  /* 0x001a802000007988 */ /* 0x000fe80008000006 */
[----:B------:R-:W-:Y:S04]  /*75bf0*/  STS.U8 [R0+UR6+0x1aa0], R45 ;  /* 0x001aa02d00007988 */ /* 0x000fe80008000006 */
[----:B------:R-:W-:Y:S04]  /*75c00*/  STS.U8 [R0+UR6+0x1ac0], R31 ;  /* 0x001ac01f00007988 */ /* 0x000fe80008000006 */
[----:B------:R-:W4:Y:S04]  /*75c10*/  LDL.LU R61, [R1+0x3b4] ;  /* 0x0003b400013d7983 */ /* 0x000f280000300800 */
[----:B---3--:R0:W-:Y:S04]  /*75c20*/  STS.U8 [R0+UR6+0x1ae0], R5 ;  /* 0x001ae00500007988 */ /* 0x0081e80008000006 */
[----:B0-----:R-:W3:Y:S04]  /*75c30*/  LDL.LU R5, [R1+0x762c] ;  /* 0x00762c0001057983 */ /* 0x001ee80000300800 */
[----:B------:R0:W-:Y:S04]  /*75c40*/  STS.U8 [R0+UR6+0x1ba0], R28 ;  /* 0x001ba01c00007988 */ /* 0x0001e80008000006 */
        /* <DEDUP_REMOVED lines=8> */
[----:B0-----:R-:W2:Y:S04]  /*75cd0*/  LDL R28, [R1+0x2558] ;  /* 0x00255800011c7983 */ /* 0x001ea80000100800 */
        /* <DEDUP_REMOVED lines=10> */
[----:B------:R0:W-:Y:S01]  /*75d80*/  STS.U8 [R0+UR6+0x1fe0], R4 ;  /* 0x001fe00400007988 */ /* 0x0001e20008000006 */
[----:B------:R-:W-:-:S03]  /*75d90*/  IMAD R25, R7, 0x100, R6 ;  /* 0x0000010007197824 */ /* 0x000fc600078e0206 */
[----:B0-----:R-:W4:Y:S01]  /*75da0*/  LDL.LU R4, [R1+0x7624] ;  /* 0x0076240001047983 */ /* 0x001f220000300800 */
[----:B------:R-:W-:Y:S02]  /*75db0*/  IMAD R26, R13, 0x100, R12 ;  /* 0x000001000d1a7824 */ /* 0x000fe400078e020c */
[----:B------:R-:W-:Y:S01]  /*75dc0*/  IMAD R27, R15, 0x100, R14 ;  /* 0x000001000f1b7824 */ /* 0x000fe200078e020e */
[----:B---3--:R0:W-:Y:S01]  /*75dd0*/  STS.U8 [R0+UR6+0x1fc0], R5 ;  /* 0x001fc00500007988 */ /* 0x0081e20008000006 */
[----:B------:R-:W-:Y:S06]  /*75de0*/  BAR.SYNC.DEFER_BLOCKING 0x0 ;  /* 0x0000000000007b1d */ /* 0x000fec0000010000 */
[----:B0-----:R-:W4:Y:S04]  /*75df0*/  LDL.LU R5, [R1+0x7620] ;  /* 0x0076200001057983 */ /* 0x001f280000300800 */
[----:B--2---:R-:W0:Y:S04]  /*75e00*/  LDSM.16.M88.4 R44, [R28+UR6] ;  /* 0x000000061c2c783b */ /* 0x004e280008000200 */
[----:B------:R-:W1:Y:S04]  /*75e10*/  LDSM.16.M88.4 R48, [R28+UR6+0x200] ;  /* 0x000200061c30783b */ /* 0x000e680008000200 */
[----:B------:R-:W2:Y:S04]  /*75e20*/  LDSM.16.M88.4 R56, [R28+UR6+0x400] ;  /* 0x000400061c38783b */ /* 0x000ea80008000200 */
[----:B------:R-:W3:Y:S04]  /*75e30*/  LDSM.16.M88.4 R8, [R28+UR6+0x600] ;  /* 0x000600061c08783b */ /* 0x000ee80008000200 */
[----:B0-----:R-:W-:Y:S04]  /*75e40*/  STL [R1+0x6a08], R46 ;  /* 0x006a082e01007387 */ /* 0x001fe80000100800 */
[----:B------:R-:W-:Y:S04]  /*75e50*/  STL [R1+0x6a04], R47 ;  /* 0x006a042f01007387 */ /* 0x000fe80000100800 */
[----:B------:R-:W4:Y:S04]  /*75e60*/  LDL.LU R6, [R1+0x761c] ;  /* 0x00761c0001067983 */ /* 0x000f280000300800 */
[----:B------:R-:W4:Y:S04]  /*75e70*/  LDL.LU R7, [R1+0x7618] ;  /* 0x0076180001077983 */ /* 0x000f280000300800 */
[----:B------:R-:W4:Y:S04]  /*75e80*/  LDL.LU R12, [R1+0x7614] ;  /* 0x00761400010c7983 */ /* 0x000f280000300800 */
[----:B------:R-:W4:Y:S04]  /*75e90*/  LDL.LU R13, [R1+0x7610] ;  /* 0x00761000010d7983 */ /* 0x000f280000300800 */
[----:B-1----:R-:W-:Y:S04]  /*75ea0*/  STL [R1+0x6628], R50 ;  /* 0x0066283201007387 */ /* 0x002fe80000100800 */
[----:B------:R-:W-:Y:S04]  /*75eb0*/  STL [R1+0x6624], R51 ;  /* 0x0066243301007387 */ /* 0x000fe80000100800 */
[----:B------:R-:W4:Y:S04]  /*75ec0*/  LDL.LU R14, [R1+0x760c] ;  /* 0x00760c00010e7983 */ /* 0x000f280000300800 */
[----:B------:R-:W4:Y:S04]  /*75ed0*/  LDL.LU R15, [R1+0x7608] ;  /* 0x00760800010f7983 */ /* 0x000f280000300800 */
[----:B--2---:R-:W-:Y:S04]  /*75ee0*/  STL [R1+0x6630], R58 ;  /* 0x0066303a01007387 */ /* 0x004fe80000100800 */
[----:B------:R-:W-:Y:S04]  /*75ef0*/  STL [R1+0x662c], R59 ;  /* 0x00662c3b01007387 */ /* 0x000fe80000100800 */
[----:B------:R-:W-:Y:S04]  /*75f00*/  STL [R1+0x6cb4], R44 ;  /* 0x006cb42c01007387 */ /* 0x000fe80000100800 */
[----:B------:R-:W-:Y:S04]  /*75f10*/  STL [R1+0x6cb8], R45 ;  /* 0x006cb82d01007387 */ /* 0x000fe80000100800 */
[----:B---3--:R-:W-:Y:S04]  /*75f20*/  STL.64 [R1+0x10], R8 ;  /* 0x0000100801007387 */ /* 0x008fe80000100a00 */
[----:B------:R-:W-:Y:S04]  /*75f30*/  STL.64 [R1+0x18], R10 ;  /* 0x0000180a01007387 */ /* 0x000fe80000100a00 */
[----:B------:R-:W2:Y:S04]  /*75f40*/  LDL.LU.64 R20, [R1+0x30] ;  /* 0x0000300001147983 */ /* 0x000ea80000300a00 */
[----:B------:R-:W2:Y:S01]  /*75f50*/  LDL.LU.64 R22, [R1+0x38] ;  /* 0x0000380001167983 */ /* 0x000ea20000300a00 */
[----:B------:R-:W-:-:S02]  /*75f60*/  IMAD.MOV.U32 R17, RZ, RZ, R8 ;  /* 0x000000ffff117224 */ /* 0x000fc400078e0008 */
[----:B------:R-:W-:Y:S02]  /*75f70*/  IMAD.MOV.U32 R16, RZ, RZ, R9 ;  /* 0x000000ffff107224 */ /* 0x000fe400078e0009 */
[----:B------:R-:W-:Y:S01]  /*75f80*/  IMAD R24, R2, 0x100, R3 ;  /* 0x0000010002187824 */ /* 0x000fe200078e0203 */
[----:B------:R-:W0:Y:S01]  /*75f90*/  LDSM.16.M88.4 R8, [R28+UR6+0x800] ;  /* 0x000800061c08783b */ /* 0x000e220008000200 */
[----:B------:R-:W-:Y:S02]  /*75fa0*/  F2FP.F16.E5M2.UNPACK_B R25, R25 ;  /* 0x00000019ff19723e */ /* 0x000fe400020004ff */
[----:B------:R-:W-:Y:S02]  /*75fb0*/  F2FP.F16.E5M2.UNPACK_B R26, R26 ;  /* 0x0000001aff1a723e */ /* 0x000fe400020004ff */
[----:B------:R-:W-:Y:S02]  /*75fc0*/  F2FP.F16.E5M2.UNPACK_B R27, R27 ;  /* 0x0000001bff1b723e */ /* 0x000fe400020004ff */
[----:B------:R-:W-:-:S02]  /*75fd0*/  F2FP.F16.E5M2.UNPACK_B R24, R24 ;  /* 0x00000018ff18723e */ /* 0x000fc400020004ff */
[----:B------:R-:W-:Y:S02]  /*75fe0*/  F2FP.F16.E5M2.UNPACK_B R40, R44 ;  /* 0x0000002cff28723e */ /* 0x000fe400020004ff */
[----:B------:R-:W-:Y:S02]  /*75ff0*/  F2FP.F16.E5M2.UNPACK_B R41, R45 ;  /* 0x0000002dff29723e */ /* 0x000fe400020004ff */
[----:B------:R-:W-:Y:S02]  /*76000*/  F2FP.F16.E5M2.UNPACK_B R38, R48 ;  /* 0x00000030ff26723e */ /* 0x000fe400020004ff */
[----:B------:R-:W-:Y:S02]  /*76010*/  F2FP.F16.E5M2.UNPACK_B R39, R49 ;  /* 0x00000031ff27723e */ /* 0x000fe400020004ff */
[----:B------:R-:W-:Y:S02]  /*76020*/  F2FP.F16.E5M2.UNPACK_B R36, R56 ;  /* 0x00000038ff24723e */ /* 0x000fe400020004ff */
[----:B------:R-:W-:Y:S01]  /*76030*/  F2FP.F16.E5M2.UNPACK_B R37, R57 ;  /* 0x00000039ff25723e */ /* 0x000fe200020004ff */
[----:B0-----:R-:W-:-:S02]  /*76040*/  IMAD.MOV.U32 R3, RZ, RZ, R8 ;  /* 0x000000ffff037224 */ /* 0x001fc400078e0008 */
[----:B------:R-:W-:Y:S01]  /*76050*/  IMAD.MOV.U32 R2, RZ, RZ, R9 ;  /* 0x000000ffff027224 */ /* 0x000fe200078e0009 */
[----:B------:R-:W-:Y:S02]  /*76060*/  F2FP.F16.E5M2.UNPACK_B R34, R17 ;  /* 0x00000011ff22723e */ /* 0x000fe400020004ff */
[----:B------:R-:W-:Y:S01]  /*76070*/  F2FP.F16.E5M2.UNPACK_B R35, R16 ;  /* 0x00000010ff23723e */ /* 0x000fe200020004ff */
[C---:B----4-:R-:W-:Y:S06]  /*76080*/  HMMA.16816.F32 R4, R24.reuse, R40, R4 ;  /* 0x000000281804723c */ /* 0x050fec0000001804 */
[----:B------:R-:W-:-:S15]  /*76090*/  HMMA.16816.F32 R52, R24, R38, R12 ;  /* 0x000000261834723c */ /* 0x000fde000000180c */
[----:B------:R-:W-:-:S02]  /*760a0*/  NOP ;  /* 0x0000000000007918 */ /* 0x000fc40000000000 */
[----:B------:R-:W-:Y:S04]  /*760b0*/  STL.64 [R1], R4 ;  /* 0x0000000401007387 */ /* 0x000fe80000100a00 */
[----:B------:R-:W-:Y:S04]  /*760c0*/  STL.64 [R1+0x8], R6 ;  /* 0x0000080601007387 */ /* 0x000fe80000100a00 */
[----:B------:R-:W-:Y:S04]  /*760d0*/  STL [R1+0x6cb0], R48 ;  /* 0x006cb03001007387 */ /* 0x000fe80000100800 */
[----:B------:R-:W-:Y:S04]  /*760e0*/  STL [R1+0x6ca8], R49 ;  /* 0x006ca83101007387 */ /* 0x000fe80000100800 */
[----:B------:R0:W-:Y:S04]  /*760f0*/  STL.64 [R1+0x20], R8 ;  /* 0x0000200801007387 */ /* 0x0001e80000100a00 */
[----:B------:R1:W-:Y:S01]  /*76100*/  STL.64 [R1+0x28], R10 ;  /* 0x0000280a01007387 */ /* 0x0003e20000100a00 */
[----:B--2---:R-:W-:Y:S03]  /*76110*/  HMMA.16816.F32 R12, R24, R36, R20 ;  /* 0x00000024180c723c */ /* 0x004fe60000001814 */
[----:B------:R-:W2:Y:S04]  /*76120*/  LDSM.16.M88.4 R4, [R28+UR6+0xa00] ;  /* 0x000a00061c04783b */ /* 0x000ea80008000200 */
[----:B0-----:R-:W3:Y:S04]  /*76130*/  LDL.LU.64 R8, [R1+0x60] ;  /* 0x0000600001087983 */ /* 0x001ee80000300a00 */
[----:B-1----:R-:W3:Y:S04]  /*76140*/  LDL.LU.64 R10, [R1+0x68] ;  /* 0x00006800010a7983 */ /* 0x002ee80000300a00 */
[----:B------:R0:W-:Y:S04]  /*76150*/  STL [R1+0x6cc4], R52 ;  /* 0x006cc43401007387 */ /* 0x0001e80000100800 */
[----:B------:R1:W-:Y:S04]  /*76160*/  STL [R1+0x6cc0], R53 ;  /* 0x006cc03501007387 */ /* 0x0003e80000100800 */
[----:B------:R4:W-:Y:S01]  /*76170*/  STL [R1+0x6cbc], R54 ;  /* 0x006cbc3601007387 */ /* 0x0009e20000100800 */
[----:B0-----:R-:W-:-:S02]  /*76180*/  IMAD.MOV.U32 R52, RZ, RZ, R12 ;  /* 0x000000ffff347224 */ /* 0x001fc400078e000c */
[----:B-1----:R-:W-:Y:S02]  /*76190*/  IMAD.MOV.U32 R53, RZ, RZ, R13 ;  /* 0x000000ffff357224 */ /* 0x002fe400078e000d */
[----:B----4-:R-:W-:Y:S02]  /*761a0*/  IMAD.MOV.U32 R54, RZ, RZ, R14 ;  /* 0x000000ffff367224 */ /* 0x010fe400078e000e */
[----:B------:R-:W-:Y:S02]  /*761b0*/  IMAD.MOV.U32 R45, RZ, RZ, R15 ;  /* 0x000000ffff2d7224 */ /* 0x000fe400078e000f */
[----:B------:R-:W0:Y:S04]  /*761c0*/  LDSM.16.M88.4 R12, [R28+UR6+0xc00] ;  /* 0x000c00061c0c783b */ /* 0x000e280008000200 */
[----:B------:R-:W-:Y:S04]  /*761d0*/  STL [R1+0x6cac], R55 ;  /* 0x006cac3701007387 */ /* 0x000fe80000100800 */
[----:B------:R-:W-:Y:S04]  /*761e0*/  STL.64 [R1+0x7390], R56 ;  /* 0x0073903801007387 */ /* 0x000fe80000100a00 */
[----:B--2---:R-:W-:Y:S04]  /*761f0*/  STL.64 [R1+0x40], R4 ;  /* 0x0000400401007387 */ /* 0x004fe80000100a00 */
[----:B------:R1:W-:Y:S04]  /*76200*/  STL.64 [R1+0x48], R6 ;  /* 0x0000480601007387 */ /* 0x0003e80000100a00 */
[----:B0-----:R0:W-:Y:S04]  /*76210*/  STL.64 [R1+0x50], R12 ;  /* 0x0000500c01007387 */ /* 0x0011e80000100a00 */
[----:B------:R2:W-:Y:S04]  /*76220*/  STL.64 [R1+0x58], R14 ;  /* 0x0000580e01007387 */ /* 0x0005e80000100a00 */
[----:B------:R-:W4:Y:S04]  /*76230*/  LDL.LU.64 R16, [R1+0x80] ;  /* 0x0000800001107983 */ /* 0x000f280000300a00 */
[----:B------:R-:W4:Y:S01]  /*76240*/  LDL.LU.64 R18, [R1+0x88] ;  /* 0x0000880001127983 */ /* 0x000f220000300a00 */
[----:B-1----:R-:W-:-:S02]  /*76250*/  IMAD.MOV.U32 R6, RZ, RZ, R5 ;  /* 0x000000ffff067224 */ /* 0x002fc400078e0005 */
[----:B------:R-:W-:Y:S02]  /*76260*/  IMAD.MOV.U32 R5, RZ, RZ, R12 ;  /* 0x000000ffff057224 */ /* 0x000fe400078e000c */
[----:B------:R-:W-:Y:S02]  /*76270*/  IMAD.MOV.U32 R7, RZ, RZ, R13 ;  /* 0x000000ffff077224 */ /* 0x000fe400078e000d */
[----:B0-----:R-:W4:Y:S04]  /*76280*/  LDL.LU.64 R12, [R1+0xe0] ;  /* 0x0000e000010c7983 */ /* 0x001f280000300a00 */
[----:B--2---:R-:W2:Y:S01]  /*76290*/  LDL.LU.64 R14, [R1+0xe8] ;  /* 0x0000e800010e7983 */ /* 0x004ea20000300a00 */
[----:B------:R-:W-:Y:S01]  /*762a0*/  IMAD.MOV.U32 R0, RZ, RZ, R4 ;  /* 0x000000ffff007224 */ /* 0x000fe200078e0004 */
[----:B------:R-:W-:-:S02]  /*762b0*/  F2FP.F16.E5M2.UNPACK_B R32, R3 ;  /* 0x00000003ff20723e */ /* 0x000fc400020004ff */
[----:B------:R-:W-:Y:S01]  /*762c0*/  F2FP.F16.E5M2.UNPACK_B R33, R2 ;  /* 0x00000002ff21723e */ /* 0x000fe200020004ff */
[----:B---3--:R-:W-:-:S15]  /*762d0*/  HMMA.16816.F32 R8, R24, R34, R8 ;  /* 0x000000221808723c */ /* 0x008fde0000001808 */
[----:B------:R-:W-:-:S09]  /*762e0*/  NOP ;  /* 0x0000000000007918 */ /* 0x000fd20000000000 */
[----:B------:R-:W-:Y:S02]  /*762f0*/  IMAD.MOV.U32 R44, RZ, RZ, R8 ;  /* 0x000000ffff2c7224 */ /* 0x000fe400078e0008 */
[----:B------:R-:W-:Y:S02]  /*76300*/  IMAD.MOV.U32 R48, RZ, RZ, R9 ;  /* 0x000000ffff307224 */ /* 0x000fe400078e0009 */
[----:B------:R-:W-:Y:S02]  /*76310*/  IMAD.MOV.U32 R55, RZ, RZ, R10 ;  /* 0x000000ffff377224 */ /* 0x000fe400078e000a */
[----:B------:R-:W-:Y:S02]  /*76320*/  IMAD.MOV.U32 R49, RZ, RZ, R11 ;  /* 0x000000ffff317224 */ /* 0x000fe400078e000b */
[----:B------:R-:W0:Y:S04]  /*76330*/  LDSM.16.M88.4 R8, [R28+UR6+0xe00] ;  /* 0x000e00061c08783b */ /* 0x000e280008000200 */
[----:B------:R4:W-:Y:S04]  /*76340*/  STL.64 [R1+0x7528], R44 ;  /* 0x0075282c01007387 */ /* 0x0009e80000100a00 */
[----:B------:R-:W-:Y:S04]  /*76350*/  STL.64 [R1+0x7398], R48 ;  /* 0x0073983001007387 */ /* 0x000fe80000100a00 */
[----:B------:R-:W-:Y:S04]  /*76360*/  STL.64 [R1+0x6cd0], R54 ;  /* 0x006cd03601007387 */ /* 0x000fe80000100a00 */
[----:B------:R-:W-:Y:S01]  /*76370*/  STL.64 [R1+0x6cc8], R52 ;  /* 0x006cc83401007387 */ /* 0x000fe20000100a00 */
[----:B------:R-:W-:-:S02]  /*76380*/  F2FP.F16.E5M2.UNPACK_B R22, R0 ;  /* 0x00000000ff16723e */ /* 0x000fc400020004ff */
[----:B------:R-:W-:Y:S02]  /*76390*/  F2FP.F16.E5M2.UNPACK_B R23, R6 ;  /* 0x00000006ff17723e */ /* 0x000fe400020004ff */
[----:B------:R-:W-:Y:S02]  /*763a0*/  F2FP.F16.E5M2.UNPACK_B R20, R5 ;  /* 0x00000005ff14723e */ /* 0x000fe400020004ff */
[----:B------:R-:W-:Y:S01]  /*763b0*/  F2FP.F16.E5M2.UNPACK_B R21, R7 ;  /* 0x00000007ff15723e */ /* 0x000fe200020004ff */
[----:B------:R-:W-:Y:S01]  /*763c0*/  LDSM.16.M88.4 R48, [R28+UR6+0x1400] ;  /* 0x001400061c30783b */ /* 0x000fe20008000200 */
[----:B----4-:R-:W-:Y:S03]  /*763d0*/  HMMA.16816.F32 R44, R24, R32, R16 ;  /* 0x00000020182c723c */ /* 0x010fe60000001810 */
[----:B------:R-:W1:Y:S04]  /*763e0*/  LDSM.16.M88.4 R16, [R28+UR6+0x1000] ;  /* 0x001000061c10783b */ /* 0x000e680008000200 */
[----:B0-----:R0:W-:Y:S01]  /*763f0*/  STL.64 [R1+0x70], R8 ;  /* 0x0000700801007387 */ /* 0x0011e20000100a00 */
[----:B------:R-:W-:-:S03]  /*76400*/  IMAD.MOV.U32 R4, RZ, RZ, R8 ;  /* 0x000000ffff047224 */ /* 0x000fc600078e0008 */
[----:B------:R3:W-:Y:S01]  /*76410*/  STL.64 [R1+0x78], R10 ;  /* 0x0000780a01007387 */ /* 0x0007e20000100a00 */
[----:B------:R-:W-:-:S03]  /*76420*/  IMAD.MOV.U32 R3, RZ, RZ, R9 ;  /* 0x000000ffff037224 */ /* 0x000fc600078e0009 */
[----:B0-----:R-:W4:Y:S04]  /*76430*/  LDL.LU.64 R8, [R1+0x120] ;  /* 0x0001200001087983 */ /* 0x001f280000300a00 */
[----:B---3--:R-:W4:Y:S04]  /*76440*/  LDL.LU.64 R10, [R1+0x128] ;  /* 0x00012800010a7983 */ /* 0x008f280000300a00 */
[----:B------:R0:W-:Y:S04]  /*76450*/  STL.64 [R1+0x80], R44 ;  /* 0x0000802c01007387 */ /* 0x0001e80000100a00 */
[----:B------:R3:W-:Y:S04]  /*76460*/  STL.64 [R1+0x88], R46 ;  /* 0x0000882e01007387 */ /* 0x0007e80000100a00 */
[----:B-1----:R-:W-:Y:S04]  /*76470*/  STL.64 [R1+0x90], R16 ;  /* 0x0000901001007387 */ /* 0x002fe80000100a00 */
[----:B------:R2:W-:Y:S04]  /*76480*/  STL.64 [R1+0x98], R18 ;  /* 0x0000981201007387 */ /* 0x0005e80000100a00 */
[----:B0-----:R-:W4:Y:S04]  /*76490*/  LDL.LU.64 R44, [R1+0x270] ;  /* 0x00027000012c7983 */ /* 0x001f280000300a00 */
[----:B---3--:R-:W3:Y:S01]  /*764a0*/  LDL.LU.64 R46, [R1+0x278] ;  /* 0x00027800012e7983 */ /* 0x008ee20000300a00 */
[----:B------:R-:W-:-:S02]  /*764b0*/  IMAD.MOV.U32 R2, RZ, RZ, R16 ;  /* 0x000000ffff027224 */ /* 0x000fc400078e0010 */
[----:B------:R-:W-:Y:S02]  /*764c0*/  IMAD.MOV.U32 R0, RZ, RZ, R17 ;  /* 0x000000ffff007224 */ /* 0x000fe400078e0011 */
[----:B--2---:R-:W-:Y:S01]  /*764d0*/  HMMA.16816.F32 R16, R24, R22, R12 ;  /* 0x000000161810723c */ /* 0x004fe2000000180c */
[----:B------:R-:W2:Y:S04]  /*764e0*/  LDL.LU.64 R12, [R1+0x300] ;  /* 0x00030000010c7983 */ /* 0x000ea80000300a00 */
[----:B------:R-:W2:-:S15]  /*764f0*/  LDL.LU.64 R14, [R1+0x308] ;  /* 0x00030800010e7983 */ /* 0x000e9e0000300a00 */
[----:B------:R-:W-:-:S03]  /*76500*/  NOP ;  /* 0x0000000000007918 */ /* 0x000fc60000000000 */
[----:B------:R-:W-:Y:S04]  /*76510*/  STL.64 [R1+0xa0], R16 ;  /* 0x0000a01001007387 */ /* 0x000fe80000100a00 */
[----:B------:R-:W-:Y:S04]  /*76520*/  STL.64 [R1+0xa8], R18 ;  /* 0x0000a81201007387 */ /* 0x000fe80000100a00 */
[----:B------:R-:W0:Y:S04]  /*76530*/  LDSM.16.M88.4 R16, [R28+UR6+0x1200] ;  /* 0x001200061c10783b */ /* 0x000e280008000200 */
[----:B0-----:R-:W-:Y:S01]  /*76540*/  STL.64 [R1+0xb0], R16 ;  /* 0x0000b01001007387 */ /* 0x001fe20000100a00 */
[----:B------:R-:W-:-:S03]  /*76550*/  IMAD.MOV.U32 R6, RZ, RZ, R16 ;  /* 0x000000ffff067224 */ /* 0x000fc600078e0010 */
[----:B------:R4:W-:Y:S01]  /*76560*/  STL.64 [R1+0xb8], R18 ;  /* 0x0000b81201007387 */ /* 0x0009e20000100a00 */
[----:B------:R-:W-:Y:S02]  /*76570*/  IMAD.MOV.U32 R5, RZ, RZ, R17 ;  /* 0x000000ffff057224 */ /* 0x000fe400078e0011 */
[----:B----4-:R-:W-:Y:S01]  /*76580*/  HMMA.16816.F32 R16, R24, R20, R8 ;  /* 0x000000141810723c */ /* 0x010fe20000001808 */
[----:B------:R-:W4:Y:S04]  /*76590*/  LDL.LU.64 R8, [R1+0x490] ;  /* 0x0004900001087983 */ /* 0x000f280000300a00 */
[----:B------:R-:W4:-:S15]  /*765a0*/  LDL.LU.64 R10, [R1+0x498] ;  /* 0x00049800010a7983 */ /* 0x000f1e0000300a00 */
[----:B------:R-:W-:-:S03]  /*765b0*/  NOP ;  /* 0x0000000000007918 */ /* 0x000fc60000000000 */
[----:B------:R-:W-:Y:S04]  /*765c0*/  STL.64 [R1+0xc0], R16 ;  /* 0x0000c01001007387 */ /* 0x000fe80000100a00 */
[----:B------:R0:W-:Y:S04]  /*765d0*/  STL.64 [R1+0xc8], R18 ;  /* 0x0000c81201007387 */ /* 0x0001e80000100a00 */
[----:B------:R-:W-:Y:S04]  /*765e0*/  STL.64 [R1+0xd0], R48 ;  /* 0x0000d03001007387 */ /* 0x000fe80000100a00 */
[----:B------:R3:W-:Y:S01]  /*765f0*/  STL.64 [R1+0xd8], R50 ;  /* 0x0000d83201007387 */ /* 0x0007e20000100a00 */
[----:B0-----:R-:W-:-:S02]  /*76600*/  F2FP.F16.E5M2.UNPACK_B R18, R4 ;  /* 0x00000004ff12723e */ /* 0x001fc400020004ff */
[----:B------:R-:W-:Y:S01]  /*76610*/  F2FP.F16.E5M2.UNPACK_B R19, R3 ;  /* 0x00000003ff13723e */ /* 0x000fe200020004ff */
[----:B------:R-:W-:Y:S02]  /*76620*/  IMAD.MOV.U32 R4, RZ, RZ, R48 ;  /* 0x000000ffff047224 */ /* 0x000fe400078e0030 */
[----:B------:R-:W-:-:S04]  /*76630*/  IMAD.MOV.U32 R3, RZ, RZ, R49 ;  /* 0x000000ffff037224 */ /* 0x000fc800078e0031 */
[----:B---3--:R-:W-:Y:S01]  /*76640*/  HMMA.16816.F32 R48, R24, R18, R44 ;  /* 0x000000121830723c */ /* 0x008fe2000000182c */
[----:B------:R-:W3:Y:S04]  /*76650*/  LDL.LU.64 R44, [R1+0x4c0] ;  /* 0x0004c000012c7983 */ /* 0x000ee80000300a00 */
[----:B------:R-:W3:Y:S01]  /*76660*/  LDL.LU.64 R46, [R1+0x4c8] ;  /* 0x0004c800012e7983 */ /* 0x000ee20000300a00 */
[----:B------:R-:W-:Y:S02]  /*76670*/  F2FP.F16.E5M2.UNPACK_B R16, R2 ;  /* 0x00000002ff10723e */ /* 0x000fe400020004ff */
[----:B------:R-:W-:-:S15]  /*76680*/  F2FP.F16.E5M2.UNPACK_B R17, R0 ;  /* 0x00000000ff11723e */ /* 0x000fde00020004ff */
[----:B------:R-:W-:Y:S04]  /*76690*/  STL.64 [R1+0xe0], R48 ;  /* 0x0000e03001007387 */ /* 0x000fe80000100a00 */
[----:B------:R2:W-:Y:S02]  /*766a0*/  STL.64 [R1+0xe8], R50 ;  /* 0x0000e83201007387 */ /* 0x0005e40000100a00 */
[----:B--2---:R-:W-:Y:S02]  /*766b0*/  HMMA.16816.F32 R48, R24, R16, R12 ;  /* 0x000000101830723c */ /* 0x004fe4000000180c */
[----:B------:R-:W0:-:S15]  /*766c0*/  LDSM.16.M88.4 R12, [R28+UR6+0x1600] ;  /* 0x001600061c0c783b */ /* 0x000e1e0008000200 */
[----:B------:R-:W-:-:S06]  /*766d0*/  NOP ;  /* 0x0000000000007918 */ /* 0x000fcc0000000000 */
[----:B------:R-:W-:Y:S04]  /*766e0*/  STL.64 [R1+0x110], R48 ;  /* 0x0001103001007387 */ /* 0x000fe80000100a00 */
[----:B------:R-:W-:Y:S04]  /*766f0*/  STL.64 [R1+0x118], R50 ;  /* 0x0001183201007387 */ /* 0x000fe80000100a00 */
[----:B------:R-:W1:Y:S04]  /*76700*/  LDSM.16.M88.4 R48, [R28+UR6+0x1800] ;  /* 0x001800061c30783b */ /* 0x000e680008000200 */
[----:B0-----:R-:W-:Y:S04]  /*76710*/  STL.64 [R1+0xf0], R12 ;  /* 0x0000f00c01007387 */ /* 0x001fe80000100a00 */
[----:B------:R0:W-:Y:S02]  /*76720*/  STL.64 [R1+0xf8], R14 ;  /* 0x0000f80e01007387 */ /* 0x0001e40000100a00 */
[----:B0-----:R-:W-:-:S02]  /*76730*/  F2FP.F16.E5M2.UNPACK_B R14, R6 ;  /* 0x00000006ff0e723e */ /* 0x001fc400020004ff */
[----:B------:R-:W-:Y:S01]  /*76740*/  F2FP.F16.E5M2.UNPACK_B R15, R5 ;  /* 0x00000005ff0f723e */ /* 0x000fe200020004ff */
[----:B------:R-:W-:Y:S02]  /*76750*/  IMAD.MOV.U32 R2, RZ, RZ, R12 ;  /* 0x000000ffff027224 */ /* 0x000fe400078e000c */
[----:B------:R-:W-:Y:S01]  /*76760*/  IMAD.MOV.U32 R0, RZ, RZ, R13 ;  /* 0x000000ffff007224 */ /* 0x000fe200078e000d */
[----:B------:R-:W-:Y:S02]  /*76770*/  F2FP.F16.E5M2.UNPACK_B R12, R4 ;  /* 0x00000004ff0c723e */ /* 0x000fe400020004ff */
[----:B------:R-:W-:Y:S01]  /*76780*/  F2FP.F16.E5M2.UNPACK_B R13, R3 ;  /* 0x00000003ff0d723e */ /* 0x000fe200020004ff */
[----:B----4-:R-:W-:Y:S07]  /*76790*/  HMMA.16816.F32 R52, R24, R14, R8 ;  /* 0x0000000e1834723c */ /* 0x010fee0000001808 */
[----:B-1----:R-:W-:-:S02]  /*767a0*/  IMAD.MOV.U32 R8, RZ, RZ, R48 ;  /* 0x000000ffff087224 */ /* 0x002fc400078e0030 */
[----:B------:R-:W-:-:S14]  /*767b0*/  IMAD.MOV.U32 R9, RZ, RZ, R49 ;  /* 0x000000ffff097224 */ /* 0x000fdc00078e0031 */
[----:B------:R-:W-:Y:S04]  /*767c0*/  STL.64 [R1+0x140], R52 ;  /* 0x0001403401007387 */ /* 0x000fe80000100a00 */
[----:B------:R-:W-:Y:S04]  /*767d0*/  STL.64 [R1+0x148], R54 ;  /* 0x0001483601007387 */ /* 0x000fe80000100a00 */
[----:B------:R-:W-:Y:S04]  /*767e0*/  STL.64 [R1+0x100], R48 ;  /* 0x0001003001007387 */ /* 0x000fe80000100a00 */
[----:B------:R-:W-:Y:S04]  /*767f0*/  STL.64 [R1+0x108], R50 ;  /* 0x0001083201007387 */ /* 0x000fe80000100a00 */
[----:B------:R-:W0:Y:S01]  /*76800*/  LDSM.16.M88.4 R48, [R28+UR6+0x1a00] ;  /* 0x001a00061c30783b */ /* 0x000e220008000200 */
[----:B---3--:R-:W-:Y:S03]  /*76810*/  HMMA.16816.F32 R44, R24, R12, R44 ;  /* 0x0000000c182c723c */ /* 0x008fe6000000182c */
[----:B0-----:R-:W-:Y:S04]  /*76820*/  STL.64 [R1+0x120], R48 ;  /* 0x0001203001007387 */ /* 0x001fe80000100a00 */
[----:B------:R-:W-:Y:S04]  /*76830*/  STL.64 [R1+0x128], R50 ;  /* 0x0001283201007387 */ /* 0x000fe80000100a00 */
[----:B------:R-:W-:Y:S04]  /*76840*/  STL.64 [R1+0x7600], R14 ;  /* 0x0076000e01007387 */ /* 0x000fe80000100a00 */
[----:B------:R-:W-:Y:S08]  /*76850*/  STL.64 [R1+0x75f8], R12 ;  /* 0x0075f80c01007387 */ /* 0x000ff00000100a00 */
[----:B------:R-:W-:Y:S04]  /*76860*/  STL.64 [R1+0x160], R44 ;  /* 0x0001602c01007387 */ /* 0x000fe80000100a00 */
[----:B------:R-:W-:Y:S04]  /*76870*/  STL.64 [R1+0x168], R46 ;  /* 0x0001682e01007387 */ /* 0x000fe80000100a00 */
[----:B------:R-:W0:Y:S04]  /*76880*/  LDSM.16.M88.4 R44, [R28+UR6+0x1c00] ;  /* 0x001c00061c2c783b */ /* 0x000e280008000200 */
[----:B------:R-:W1:Y:S01]  /*76890*/  LDSM.16.M88.4 R28, [R28+UR6+0x1e00] ;  /* 0x001e00061c1c783b */ /* 0x000e620008000200 */
[----:B0-----:R-:W-:-:S03]  /*768a0*/  IMAD.MOV.U32 R60, RZ, RZ, R47 ;  /* 0x000000ffff3c7224 */ /* 0x001fc600078e002f */
[----:B------:R0:W-:Y:S04]  /*768b0*/  STL.64 [R1+0x130], R44 ;  /* 0x0001302c01007387 */ /* 0x0001e80000100a00 */
[----:B------:R2:W-:Y:S04]  /*768c0*/  STL [R1+0x138], R46 ;  /* 0x0001382e01007387 */ /* 0x0005e80000100800 */
[----:B------:R-:W-:Y:S04]  /*768d0*/  STL [R1+0x6658], R60 ;  /* 0x0066583c01007387 */ /* 0x000fe80000100800 */
[----:B------:R-:W3:Y:S04]  /*768e0*/  LDL.LU.64 R12, [R1+0x4f0] ;  /* 0x0004f000010c7983 */ /* 0x000ee80000300a00 */
[----:B------:R-:W3:Y:S01]  /*768f0*/  LDL.LU.64 R14, [R1+0x4f8] ;  /* 0x0004f800010e7983 */ /* 0x000ee20000300a00 */
[----:B------:R-:W-:-:S02]  /*76900*/  IMAD.MOV.U32 R6, RZ, RZ, R48 ;  /* 0x000000ffff067224 */ /* 0x000fc400078e0030 */
[----:B------:R-:W-:Y:S02]  /*76910*/  IMAD.MOV.U32 R7, RZ, RZ, R49 ;  /* 0x000000ffff077224 */ /* 0x000fe400078e0031 */
[----:B------:R-:W4:Y:S04]  /*76920*/  LDL.LU.64 R48, [R1+0x520] ;  /* 0x0005200001307983 */ /* 0x000f280000300a00 */
[----:B------:R-:W4:Y:S04]  /*76930*/  LDL.LU.64 R50, [R1+0x528] ;  /* 0x0005280001327983 */ /* 0x000f280000300a00 */
[----:B------:R-:W4:Y:S04]  /*76940*/  LDL.LU R55, [R1+0x414] ;  /* 0x0004140001377983 */ /* 0x000f280000300800 */
[----:B------:R-:W4:Y:S04]  /*76950*/  LDL.LU R56, [R1+0x410] ;  /* 0x0004100001387983 */ /* 0x000f280000300800 */
[----:B------:R-:W4:Y:S04]  /*76960*/  LDL.LU R57, [R1+0x41c] ;  /* 0x00041c0001397983 */ /* 0x000f280000300800 */
[----:B------:R-:W4:Y:S04]  /*76970*/  LDL.LU R59, [R1+0x418] ;  /* 0x00041800013b7983 */ /* 0x000f280000300800 */
[----:B------:R-:W4:Y:S04]  /*76980*/  LDL.LU R58, [R1+0x434] ;  /* 0x00043400013a7983 */ /* 0x000f280000300800 */
[----:B------:R-:W4:Y:S01]  /*76990*/  LDL.LU R43, [R1+0x430] ;  /* 0x00043000012b7983 */ /* 0x000f220000300800 */
[----:B------:R-:W-:-:S03]  /*769a0*/  F2FP.F16.E5M2.UNPACK_B R11, R0 ;  /* 0x00000000ff0b723e */ /* 0x000fc600020004ff */
[----:B------:R-:W4:Y:S04]  /*769b0*/  LDL.LU R42, [R1+0x43c] ;  /* 0x00043c00012a7983 */ /* 0x000f280000300800 */
[----:B------:R-:W4:Y:S04]  /*769c0*/  LDL.LU R0, [R1+0x438] ;  /* 0x0004380001007983 */ /* 0x000f280000300800 */
[----:B-1----:R1:W-:Y:S01]  /*769d0*/  STL.64 [R1+0x150], R28 ;  /* 0x0001501c01007387 */ /* 0x0023e20000100a00 */
[----:B------:R-:W-:Y:S02]  /*769e0*/  IMAD.MOV.U32 R4, RZ, RZ, R44 ;  /* 0x000000ffff047224 */ /* 0x000fe400078e002c */
[----:B------:R-:W-:Y:S01]  /*769f0*/  IMAD.MOV.U32 R5, RZ, RZ, R45 ;  /* 0x000000ffff057224 */ /* 0x000fe200078e002d */
[----:B------:R1:W-:Y:S04]  /*76a00*/  STL [R1+0x15c], R31 ;  /* 0x00015c1f01007387 */ /* 0x0003e80000100800 */
[----:B0-----:R-:W4:Y:S04]  /*76a10*/  LDL.LU.64 R44, [R1+0x550] ;  /* 0x00055000012c7983 */ /* 0x001f280000300a00 */
[----:B--2---:R-:W2:Y:S01]  /*76a20*/  LDL.LU.64 R46, [R1+0x558] ;  /* 0x00055800012e7983 */ /* 0x004ea20000300a00 */
[----:B------:R-:W-:Y:S01]  /*76a30*/  F2FP.F16.E5M2.UNPACK_B R10, R2 ;  /* 0x00000002ff0a723e */ /* 0x000fe200020004ff */
[----:B------:R-:W-:-:S02]  /*76a40*/  IMAD.MOV.U32 R2, RZ, RZ, R28 ;  /* 0x000000ffff027224 */ /* 0x000fc400078e001c */
[----:B------:R-:W-:Y:S02]  /*76a50*/  IMAD.MOV.U32 R3, RZ, RZ, R29 ;  /* 0x000000ffff037224 */ /* 0x000fe400078e001d */
[----:B------:R-:W-:Y:S01]  /*76a60*/  IMAD.MOV.U32 R61, RZ, RZ, R30 ;  /* 0x000000ffff3d7224 */ /* 0x000fe200078e001e */
[----:B-1----:R-:W2:Y:S04]  /*76a70*/  LDL.LU.64 R28, [R1+0xf90] ;  /* 0x000f9000011c7983 */ /* 0x002ea80000300a00 */
[----:B------:R-:W2:Y:S04]  /*76a80*/  LDL.LU.64 R30, [R1+0xf98] ;  /* 0x000f9800011e7983 */ /* 0x000ea80000300a00 */
[----:B------:R-:W-:Y:S01]  /*76a90*/  STL [R1+0x665c], R61 ;  /* 0x00665c3d01007387 */ /* 0x000fe20000100800 */
[----:B------:R-:W-:-:S02]  /*76aa0*/  F2FP.F16.E5M2.UNPACK_B R8, R8 ;  /* 0x00000008ff08723e */ /* 0x000fc400020004ff */
[----:B------:R-:W-:Y:S02]  /*76ab0*/  F2FP.F16.E5M2.UNPACK_B R9, R9 ;  /* 0x00000009ff09723e */ /* 0x000fe400020004ff */
[----:B------:R-:W-:Y:S02]  /*76ac0*/  F2FP.F16.E5M2.UNPACK_B R6, R6 ;  /* 0x00000006ff06723e */ /* 0x000fe400020004ff */
[----:B------:R-:W-:Y:S01]  /*76ad0*/  F2FP.F16.E5M2.UNPACK_B R7, R7 ;  /* 0x00000007ff07723e */ /* 0x000fe200020004ff */
[----:B---3--:R-:W-:-:S15]  /*76ae0*/  HMMA.16816.F32 R12, R24, R10, R12 ;  /* 0x0000000a180c723c */ /* 0x008fde000000180c */
[----:B------:R-:W-:-:S08]  /*76af0*/  NOP ;  /* 0x0000000000007918 */ /* 0x000fd00000000000 */
[----:B------:R0:W-:Y:S04]  /*76b00*/  STL.64 [R1+0x170], R12 ;  /* 0x0001700c01007387 */ /* 0x0001e80000100a00 */
[----:B------:R1:W-:Y:S04]  /*76b10*/  STL.64 [R1+0x178], R14 ;  /* 0x0001780e01007387 */ /* 0x0003e80000100a00 */
[----:B0-----:R-:W3:Y:S04]  /*76b20*/  LDL.LU.64 R12, [R1+0x460] ;  /* 0x00046000010c7983 */ /* 0x001ee80000300a00 */
[----:B-1----:R-:W3:Y:S01]  /*76b30*/  LDL.LU.64 R14, [R1+0x468] ;  /* 0x00046800010e7983 */ /* 0x002ee20000300a00 */
[C---:B----4-:R-:W-:Y:S03]  /*76b40*/  HMMA.16816.F32 R48, R24.reuse, R8, R48 ;  /* 0x000000081830723c */ /* 0x050fe60000001830 */
[----:B------:R-:W-:Y:S04]  /*76b50*/  STL.64 [R1+0x75f0], R10 ;  /* 0x0075f00a01007387 */ /* 0x000fe80000100a00 */
[----:B------:R2:W-:Y:S02]  /*76b60*/  STL.64 [R1+0x75e8], R8 ;  /* 0x0075e80801007387 */ /* 0x0005e40000100a00 */
[----:B--2---:R-:W-:Y:S01]  /*76b70*/  HMMA.16816.F32 R8, R24, R6, R44 ;  /* 0x000000061808723c */ /* 0x004fe2000000182c */
[----:B------:R-:W-:-:S02]  /*76b80*/  F2FP.F16.E5M2.UNPACK_B R4, R4 ;  /* 0x00000004ff04723e */ /* 0x000fc400020004ff */
[----:B------:R-:W-:-:S11]  /*76b90*/  F2FP.F16.E5M2.UNPACK_B R5, R5 ;  /* 0x00000005ff05723e */ /* 0x000fd600020004ff */
[----:B------:R0:W-:Y:S04]  /*76ba0*/  STL.64 [R1+0x190], R48 ;  /* 0x0001903001007387 */ /* 0x0001e80000100a00 */
[----:B------:R1:W-:Y:S05]  /*76bb0*/  STL.64 [R1+0x198], R50 ;  /* 0x0001983201007387 */ /* 0x0003ea0000100a00 */
[----:B------:R-:W-:Y:S04]  /*76bc0*/  STL.64 [R1+0xb80], R8 ;  /* 0x000b800801007387 */ /* 0x000fe80000100a00 */
[----:B------:R2:W-:Y:S04]  /*76bd0*/  STL.64 [R1+0xb88], R10 ;  /* 0x000b880a01007387 */ /* 0x0005e80000100a00 */
[----:B0-----:R-:W4:Y:S04]  /*76be0*/  LDL.LU.64 R48, [R1+0x13c0] ;  /* 0x0013c00001307983 */ /* 0x001f280000300a00 */
[----:B-1----:R-:W4:Y:S01]  /*76bf0*/  LDL.LU.64 R50, [R1+0x13c8] ;  /* 0x0013c80001327983 */ /* 0x002f220000300a00 */
[----:B--2---:R-:W-:Y:S01]  /*76c00*/  HMMA.16816.F32 R8, R24, R4, R28 ;  /* 0x000000041808723c */ /* 0x004fe2000000181c */
[----:B------:R-:W-:-:S02]  /*76c10*/  F2FP.F16.E5M2.UNPACK_B R2, R2 ;  /* 0x00000002ff02723e */ /* 0x000fc400020004ff */
[----:B------:R-:W-:-:S15]  /*76c20*/  F2FP.F16.E5M2.UNPACK_B R3, R3 ;  /* 0x00000003ff03723e */ /* 0x000fde00020004ff */
[----:B------:R-:W-:-:S05]  /*76c30*/  NOP ;  /* 0x0000000000007918 */ /* 0x000fca0000000000 */
[----:B------:R0:W-:Y:S04]  /*76c40*/  STL.64 [R1+0xb70], R8 ;  /* 0x000b700801007387 */ /* 0x0001e80000100a00 */
[----:B------:R1:W-:Y:S04]  /*76c50*/  STL.64 [R1+0xb78], R10 ;  /* 0x000b780a01007387 */ /* 0x0003e80000100a00 */
[----:B0-----:R-:W2:Y:S04]  /*76c60*/  LDL.LU.64 R8, [R1+0x13a0] ;  /* 0x0013a00001087983 */ /* 0x001ea80000300a00 */
[----:B-1----:R-:W2:Y:S04]  /*76c70*/  LDL.LU.64 R10, [R1+0x13a8] ;  /* 0x0013a800010a7983 */ /* 0x002ea80000300a00 */
[----:B------:R-:W2:Y:S04]  /*76c80*/  LDL.LU.64 R44, [R1+0x1380] ;  /* 0x00138000012c7983 */ /* 0x000ea80000300a00 */
[----:B------:R-:W2:Y:S01]  /*76c90*/  LDL.LU.64 R46, [R1+0x1388] ;  /* 0x00138800012e7983 */ /* 0x000ea20000300a00 */
[----:B---3--:R-:W-:-:S15]  /*76ca0*/  HMMA.16816.F32 R12, R24, R2, R12 ;  /* 0x00000002180c723c */ /* 0x008fde000000180c */
[----:B------:R-:W-:-:S08]  /*76cb0*/  NOP ;  /* 0x0000000000007918 */ /* 0x000fd00000000000 */
[----:B------:R0:W-:Y:S04]  /*76cc0*/  STL.64 [R1+0xae0], R12 ;  /* 0x000ae00c01007387 */ /* 0x0001e80000100a00 */
[----:B------:R1:W-:Y:S04]  /*76cd0*/  STL.64 [R1+0xae8], R14 ;  /* 0x000ae80e01007387 */ /* 0x0003e80000100a00 */
[----:B------:R-:W3:Y:S04]  /*76ce0*/  LDL.LU.64 R28, [R1+0x1360] ;  /* 0x00136000011c7983 */ /* 0x000ee80000300a00 */
[----:B------:R-:W3:Y:S04]  /*76cf0*/  LDL.LU.64 R30, [R1+0x1368] ;  /* 0x00136800011e7983 */ /* 0x000ee80000300a00 */
[----:B0-----:R-:W3:Y:S04]  /*76d00*/  LDL.LU.64 R12, [R1+0x1340] ;  /* 0x00134000010c7983 */ /* 0x001ee80000300a00 */
[----:B-1----:R-:W3:Y:S01]  /*76d10*/  LDL.LU.64 R14, [R1+0x1348] ;  /* 0x00134800010e7983 */ /* 0x002ee20000300a00 */
[----:B------:R-:W-:-:S02]  /*76d20*/  IMAD R24, R56, 0x100, R55 ;  /* 0x0000010038187824 */ /* 0x000fc400078e0237 */
[----:B------:R-:W-:Y:S02]  /*76d30*/  IMAD R25, R59, 0x100, R57 ;  /* 0x000001003b197824 */ /* 0x000fe400078e0239 */
[----:B------:R-:W-:Y:S02]  /*76d40*/  IMAD R26, R43, 0x100, R58 ;  /* 0x000001002b1a7824 */ /* 0x000fe400078e023a */
[----:B------:R-:W-:Y:S01]  /*76d50*/  IMAD R27, R0, 0x100, R42 ;  /* 0x00000100001b7824 */ /* 0x000fe200078e022a */
[----:B------:R-:W-:Y:S02]  /*76d60*/  F2FP.F16.E5M2.UNPACK_B R24, R24 ;  /* 0x00000018ff18723e */ /* 0x000fe400020004ff */
[----:B------:R-:W-:Y:S02]  /*76d70*/  F2FP.F16.E5M2.UNPACK_B R25, R25 ;  /* 0x00000019ff19723e */ /* 0x000fe400020004ff */
[----:B------:R-:W-:Y:S02]  /*76d80*/  F2FP.F16.E5M2.UNPACK_B R26, R26 ;  /* 0x0000001aff1a723e */ /* 0x000fe400020004ff */
[----:B------:R-:W-:-:S07]  /*76d90*/  F2FP.F16.E5M2.UNPACK_B R27, R27 ;  /* 0x0000001bff1b723e */ /* 0x000fce00020004ff */
[C---:B----4-:R-:W-:Y:S01]  /*76da0*/  HMMA.16816.F32 R52, R24.reuse, R40, R48 ;  /* 0x000000281834723c */ /* 0x050fe20000001830 */
[----:B------:R-:W4:Y:S05]  /*76db0*/  LDL.LU.64 R48, [R1+0x1320] ;  /* 0x0013200001307983 */ /* 0x000f2a0000300a00 */
[----:B--2---:R-:W-:-:S15]  /*76dc0*/  HMMA.16816.F32 R8, R24, R38, R8 ;  /* 0x000000261808723c */ /* 0x004fde0000001808 */
[----:B------:R-:W-:-:S02]  /*76dd0*/  NOP ;  /* 0x0000000000007918 */ /* 0x000fc40000000000 */
[----:B------:R-:W-:Y:S04]  /*76de0*/  STL.64 [R1+0xad0], R52 ;  /* 0x000ad03401007387 */ /* 0x000fe80000100a00 */
[----:B------:R-:W-:Y:S04]  /*76df0*/  STL.64 [R1+0xad8], R54 ;  /* 0x000ad83601007387 */ /* 0x000fe80000100a00 */
[----:B------:R-:W4:Y:S04]  /*76e00*/  LDL.LU.64 R50, [R1+0x1328] ;  /* 0x0013280001327983 */ /* 0x000f280000300a00 */
[----:B------:R0:W-:Y:S04]  /*76e10*/  STL.64 [R1+0xac0], R8 ;  /* 0x000ac00801007387 */ /* 0x0001e80000100a00 */
[----:B------:R1:W-:Y:S04]  /*76e20*/  STL.64 [R1+0xac8], R10 ;  /* 0x000ac80a01007387 */ /* 0x0003e80000100a00 */
[----:B0-----:R-:W2:Y:S04]  /*76e30*/  LDL.LU.64 R8, [R1+0x1300] ;  /* 0x0013000001087983 */ /* 0x001ea80000300a00 */
[----:B-1----:R-:W2:Y:S01]  /*76e40*/  LDL.LU.64 R10, [R1+0x1308] ;  /* 0x00130800010a7983 */ /* 0x002ea20000300a00 */
[----:B------:R-:W-:-:S15]  /*76e50*/  HMMA.16816.F32 R52, R24, R36, R44 ;  /* 0x000000241834723c */ /* 0x000fde000000182c */
[----:B------:R-:W-:-:S08]  /*76e60*/  NOP ;  /* 0x0000000000007918 */ /* 0x000fd00000000000 */
[----:B------:R-:W-:Y:S04]  /*76e70*/  STL.64 [R1+0xab0], R52 ;  /* 0x000ab03401007387 */ /* 0x000fe80000100a00 */
[----:B------:R-:W-:Y:S01]  /*76e80*/  STL.64 [R1+0xab8], R54 ;  /* 0x000ab83601007387 */ /* 0x000fe20000100a00 */
[C---:B---3--:R-:W-:Y:S06]  /*76e90*/  HMMA.16816.F32 R44, R24.reuse, R34, R28 ;  /* 0x00000022182c723c */ /* 0x048fec000000181c */
[----:B------:R-:W-:Y:S01]  /*76ea0*/  HMMA.16816.F32 R28, R24, R32, R12 ;  /* 0x00000020181c723c */ /* 0x000fe2000000180c */
[----:B------:R-:W3:-:S15]  /*76eb0*/  LDL.LU.64 R12, [R1+0x12e0] ;  /* 0x0012e000010c7983 */ /* 0x000ede0000300a00 */
[----:B------:R-:W-:-:S01]  /*76ec0*/  NOP ;  /* 0x0000000000007918 */ /* 0x000fc20000000000 */
[----:B------:R-:W-:Y:S04]  /*76ed0*/  STL.64 [R1+0xaa0], R44 ;  /* 0x000aa02c01007387 */ /* 0x000fe80000100a00 */
[----:B------:R0:W-:Y:S04]  /*76ee0*/  STL.64 [R1+0xaa8], R46 ;  /* 0x000aa82e01007387 */ /* 0x0001e80000100a00 */
[----:B------:R-:W3:Y:S04]  /*76ef0*/  LDL.LU.64 R14, [R1+0x12e8] ;  /* 0x0012e800010e7983 */ /* 0x000ee80000300a00 */
[----:B------:R1:W-:Y:S04]  /*76f00*/  STL.64 [R1+0xa90], R28 ;  /* 0x000a901c01007387 */ /* 0x0003e80000100a00 */
[----:B------:R1:W-:Y:S04]  /*76f10*/  STL.64 [R1+0xa98], R30 ;  /* 0x000a981e01007387 */ /* 0x0003e80000100a00 */
[----:B0-----:R-:W3:Y:S04]  /*76f20*/  LDL.LU R46, [R1+0x454] ;  /* 0x00045400012e7983 */ /* 0x001ee80000300800 */
[----:B-1----:R-:W3:Y:S04]  /*76f30*/  LDL.LU R28, [R1+0x450] ;  /* 0x00045000011c7983 */ /* 0x002ee80000300800 */
[----:B------:R-:W3:Y:S04]  /*76f40*/  LDL.LU R31, [R1+0x45c] ;  /* 0x00045c00011f7983 */ /* 0x000ee80000300800 */
[----:B------:R-:W3:Y:S04]  /*76f50*/  LDL.LU R43, [R1+0x458] ;  /* 0x00045800012b7983 */ /* 0x000ee80000300800 */
[----:B------:R-:W3:Y:S04]  /*76f60*/  LDL.LU R29, [R1+0x474] ;  /* 0x00047400011d7983 */ /* 0x000ee80000300800 */
[----:B------:R-:W3:Y:S04]  /*76f70*/  LDL.LU R30, [R1+0x470] ;  /* 0x00047000011e7983 */ /* 0x000ee80000300800 */
[----:B------:R-:W3:Y:S04]  /*76f80*/  LDL.LU R42, [R1+0x47c] ;  /* 0x00047c00012a7983 */ /* 0x000ee80000300800 */
[----:B------:R-:W3:Y:S04]  /*76f90*/  LDL.LU R0, [R1+0x478] ;  /* 0x0004780001007983 */ /* 0x000ee80000300800 */
[----:B------:R-:W-:Y:S04]  /*76fa0*/  STL.64 [R1+0x75e0], R34 ;  /* 0x0075e02201007387 */ /* 0x000fe80000100a00 */
[----:B------:R2:W-:Y:S01]  /*76fb0*/  STL.64 [R1+0x75d8], R32 ;  /* 0x0075d82001007387 */ /* 0x0005e20000100a00 */
[C---:B----4-:R-:W-:Y:S06]  /*76fc0*/  HMMA.16816.F32 R48, R24.reuse, R22, R48 ;  /* 0x000000161830723c */ /* 0x050fec0000001830 */
[----:B--2---:R-:W-:Y:S01]  /*76fd0*/  HMMA.16816.F32 R32, R24, R20, R8 ;  /* 0x000000141820723c */ /* 0x004fe20000001808 */
[----:B------:R-:W2:-:S15]  /*76fe0*/  LDL.LU.64 R8, [R1+0x12b0] ;  /* 0x0012b00001087983 */ /* 0x000e9e0000300a00 */
[----:B------:R-:W-:-:S01]  /*76ff0*/  NOP ;  /* 0x0000000000007918 */ /* 0x000fc20000000000 */
[----:B------:R0:W-:Y:S04]  /*77000*/  STL.64 [R1+0xa80], R48 ;  /* 0x000a803001007387 */ /* 0x0001e80000100a00 */
[----:B------:R1:W-:Y:S04]  /*77010*/  STL.64 [R1+0xa88], R50 ;  /* 0x000a883201007387 */ /* 0x0003e80000100a00 */
[----:B------:R-:W2:Y:S04]  /*77020*/  LDL.LU.64 R10, [R1+0x12b8] ;  /* 0x0012b800010a7983 */ /* 0x000ea80000300a00 */
[----:B------:R4:W-:Y:S04]  /*77030*/  STL.64 [R1+0xa70], R32 ;  /* 0x000a702001007387 */ /* 0x0009e80000100a00 */
[----:B------:R4:W-:Y:S04]  /*77040*/  STL.64 [R1+0xa78], R34 ;  /* 0x000a782201007387 */ /* 0x0009e80000100a00 */
[----:B------:R-:W2:Y:S04]  /*77050*/  LDL.LU.64 R56, [R1+0x1270] ;  /* 0x0012700001387983 */ /* 0x000ea80000300a00 */
[----:B------:R-:W2:Y:S04]  /*77060*/  LDL.LU.64 R58, [R1+0x1278] ;  /* 0x00127800013a7983 */ /* 0x000ea80000300a00 */
[----:B------:R-:W2:Y:S04]  /*77070*/  LDL.LU.64 R52, [R1+0x1250] ;  /* 0x0012500001347983 */ /* 0x000ea80000300a00 */
[----:B------:R-:W2:Y:S04]  /*77080*/  LDL.LU.64 R54, [R1+0x1258] ;  /* 0x0012580001367983 */ /* 0x000ea80000300a00 */
[----:B0-----:R-:W2:Y:S04]  /*77090*/  LDL.LU.64 R48, [R1+0x1230] ;  /* 0x0012300001307983 */ /* 0x001ea80000300a00 */
[----:B-1----:R-:W2:Y:S04]  /*770a0*/  LDL.LU.64 R50, [R1+0x1238] ;  /* 0x0012380001327983 */ /* 0x002ea80000300a00 */
[----:B----4-:R-:W4:Y:S04]  /*770b0*/  LDL.LU.64 R32, [R1+0x1210] ;  /* 0x0012100001207983 */ /* 0x010f280000300a00 */
[----:B------:R-:W4:Y:S04]  /*770c0*/  LDL.LU.64 R34, [R1+0x1218] ;  /* 0x0012180001227983 */ /* 0x000f280000300a00 */
[----:B------:R-:W-:Y:S04]  /*770d0*/  STL.64 [R1+0x75d0], R22 ;  /* 0x0075d01601007387 */ /* 0x000fe80000100a00 */
[----:B------:R0:W-:Y:S04]  /*770e0*/  STL.64 [R1+0x75c8], R20 ;  /* 0x0075c81401007387 */ /* 0x0001e80000100a00 */
[----:B0-----:R-:W2:Y:S04]  /*770f0*/  LDL.LU.64 R20, [R1+0x12c0] ;  /* 0x0012c00001147983 */ /* 0x001ea80000300a00 */
[----:B------:R-:W2:Y:S01]  /*77100*/  LDL.LU.64 R22, [R1+0x12c8] ;  /* 0x0012c80001167983 */ /* 0x000ea20000300a00 */
[----:B---3--:R-:W-:-:S15]  /*77110*/  HMMA.16816.F32 R12, R24, R18, R12 ;  /* 0x00000012180c723c */ /* 0x008fde000000180c */
[----:B------:R-:W-:-:S08]  /*77120*/  NOP ;  /* 0x0000000000007918 */ /* 0x000fd00000000000 */
[----:B------:R-:W-:Y:S04]  /*77130*/  STL.64 [R1+0xa60], R12 ;  /* 0x000a600c01007387 */ /* 0x000fe80000100a00 */
[----:B------:R0:W-:Y:S04]  /*77140*/  STL.64 [R1+0xa68], R14 ;  /* 0x000a680e01007387 */ /* 0x0001e80000100a00 */
[----:B0-----:R-:W3:Y:S04]  /*77150*/  LDL.LU.64 R14, [R1+0x7600] ;  /* 0x00760000010e7983 */ /* 0x001ee80000300a00 */
[----:B------:R-:W4:Y:S01]  /*77160*/  LDL.LU.64 R12, [R1+0x75f8] ;  /* 0x0075f800010c7983 */ /* 0x000f220000300a00 */
[----:B--2---:R-:W-:-:S15]  /*77170*/  HMMA.16816.F32 R20, R24, R16, R20 ;  /* 0x000000101814723c */ /* 0x004fde0000001814 */
[----:B------:R-:W-:-:S08]  /*77180*/  NOP ;  /* 0x0000000000007918 */ /* 0x000fd00000000000 */
[----:B------:R0:W-:Y:S04]  /*77190*/  STL.64 [R1+0xa50], R20 ;  /* 0x000a501401007387 */ /* 0x0001e80000100a00 */
[----:B------:R1:W-:Y:S04]  /*771a0*/  STL.64 [R1+0xa58], R22 ;  /* 0x000a581601007387 */ /* 0x0003e80000100a00 */
[----:B0-----:R-:W2:Y:S04]  /*771b0*/  LDL.LU.64 R20, [R1+0x440] ;  /* 0x0004400001147983 */ /* 0x001ea80000300a00 */
[----:B-1----:R-:W2:Y:S04]  /*771c0*/  LDL.LU.64 R22, [R1+0x448] ;  /* 0x0004480001167983 */ /* 0x002ea80000300a00 */
        /* <DEDUP_REMOVED lines=9> */
[----:B------:R-:W3:Y:S04]  /*77260*/  LDL.LU.64 R8, [R1+0x75e8] ;  /* 0x0075e80001087983 */ /* 0x000ee80000300a00 */
[----:B------:R-:W-:Y:S04]  /*77270*/  STL.64 [R1+0x7598], R14 ;  /* 0x0075980e01007387 */ /* 0x000fe80000100a00 */
[----:B----4-:R-:W-:Y:S01]  /*77280*/  STL.64 [R1+0x7590], R12 ;  /* 0x0075900c01007387 */ /* 0x010fe20000100a00 */
[----:B--2---:R-:W-:-:S15]  /*77290*/  HMMA.16816.F32 R16, R24, R12, R16 ;  /* 0x0000000c1810723c */ /* 0x004fde0000001810 */
[----:B------:R-:W-:-:S08]  /*772a0*/  NOP ;  /* 0x0000000000007918 */ /* 0x000fd00000000000 */
[----:B------:R-:W-:Y:S04]  /*772b0*/  STL.64 [R1+0xa30], R16 ;  /* 0x000a301001007387 */ /* 0x000fe80000100a00 */
[----:B------:R3:W-:Y:S02]  /*772c0*/  STL.64 [R1+0xa38], R18 ;  /* 0x000a381201007387 */ /* 0x0007e40000100a00 */
[C---:B---3--:R-:W-:Y:S06]  /*772d0*/  HMMA.16816.F32 R16, R24.reuse, R10, R56 ;  /* 0x0000000a1810723c */ /* 0x048fec0000001838 */
[----:B------:R-:W-:Y:S01]  /*772e0*/  HMMA.16816.F32 R12, R24, R8, R52 ;  /* 0x00000008180c723c */ /* 0x000fe20000001834 */
[----:B------:R-:W-:-:S15]  /*772f0*/  STL.64 [R1+0x7578], R10 ;  /* 0x0075780a01007387 */ /* 0x000fde0000100a00 */
[----:B------:R-:W-:-:S01]  /*77300*/  NOP ;  /* 0x0000000000007918 */ /* 0x000fc20000000000 */
[----:B------:R-:W-:Y:S04]  /*77310*/  STL.64 [R1+0xa20], R16 ;  /* 0x000a201001007387 */ /* 0x000fe80000100a00 */
[----:B------:R0:W-:Y:S04]  /*77320*/  STL.64 [R1+0xa28], R18 ;  /* 0x000a281201007387 */ /* 0x0001e80000100a00 */
[----:B------:R-:W-:Y:S04]  /*77330*/  STL.64 [R1+0x7570], R8 ;  /* 0x0075700801007387 */ /* 0x000fe80000100a00 */
[----:B------:R-:W-:Y:S04]  /*77340*/  STL.64 [R1+0xa10], R12 ;  /* 0x000a100c01007387 */ /* 0x000fe80000100a00 */
[----:B------:R1:W-:Y:S01]  /*77350*/  STL.64 [R1+0xa18], R14 ;  /* 0x000a180e01007387 */ /* 0x0003e20000100a00 */
[C---:B0-----:R-:W-:Y:S06]  /*77360*/  HMMA.16816.F32 R16, R24.reuse, R6, R48 ;  /* 0x000000061810723c */ /* 0x041fec0000001830 */
[----:B-1----:R-:W-:Y:S01]  /*77370*/  HMMA.16816.F32 R12, R24, R4, R32 ;  /* 0x00000004180c723c */ /* 0x002fe20000001820 */
[----:B------:R-:W2:-:S15]  /*77380*/  LDL.LU.64 R8, [R1+0x11f0] ;  /* 0x0011f00001087983 */ /* 0x000e9e0000300a00 */
[----:B------:R-:W-:-:S01]  /*77390*/  NOP ;  /* 0x0000000000007918 */ /* 0x000fc20000000000 */
[----:B------:R-:W-:Y:S04]  /*773a0*/  STL.64 [R1+0xb60], R16 ;  /* 0x000b601001007387 */ /* 0x000fe80000100a00 */
[----:B------:R-:W-:Y:S04]  /*773b0*/  STL.64 [R1+0xb68], R18 ;  /* 0x000b681201007387 */ /* 0x000fe80000100a00 */
[----:B------:R-:W2:Y:S04]  /*773c0*/  LDL.LU.64 R10, [R1+0x11f8] ;  /* 0x0011f800010a7983 */ /* 0x000ea80000300a00 */
[----:B------:R-:W-:Y:S04]  /*773d0*/  STL.64 [R1+0xb50], R12 ;  /* 0x000b500c01007387 */ /* 0x000fe80000100a00 */
[----:B------:R0:W-:Y:S02]  /*773e0*/  STL.64 [R1+0xb58], R14 ;  /* 0x000b580e01007387 */ /* 0x0001e40000100a00 */
[----:B0-----:R-:W-:Y:S02]  /*773f0*/  HMMA.16816.F32 R12, R24, R2, R20 ;  /* 0x00000002180c723c */ /* 0x001fe40000001814 */
[----:B------:R-:W-:Y:S04]  /*77400*/  STL.64 [R1+0x7568], R6 ;  /* 0x0075680601007387 */ /* 0x000fe80000100a00 */
[----:B------:R0:W-:Y:S01]  /*77410*/  STL.64 [R1+0x7560], R4 ;  /* 0x0075600401007387 */ /* 0x0001e20000100a00 */
[----:B------:R-:W-:-:S02]  /*77420*/  IMAD R24, R28, 0x100, R46 ;  /* 0x000001001c187824 */ /* 0x000fc400078e022e */
[----:B------:R-:W-:Y:S02]  /*77430*/  IMAD R25, R43, 0x100, R31 ;  /* 0x000001002b197824 */ /* 0x000fe400078e021f */
[----:B------:R-:W-:Y:S01]  /*77440*/  IMAD R26, R30, 0x100, R29 ;  /* 0x000001001e1a7824 */ /* 0x000fe200078e021d */
[----:B0-----:R-:W3:Y:S04]  /*77450*/  LDL.LU.64 R4, [R1+0x11d0] ;  /* 0x0011d00001047983 */ /* 0x001ee80000300a00 */
[----:B------:R-:W3:Y:S07]  /*77460*/  LDL.LU.64 R6, [R1+0x11d8] ;  /* 0x0011d80001067983 */ /* 0x000eee0000300a00 */
[----:B------:R-:W-:Y:S04]  /*77470*/  STL.64 [R1+0xa00], R12 ;  /* 0x000a000c01007387 */ /* 0x000fe80000100a00 */
[----:B------:R-:W-:Y:S04]  /*77480*/  STL.64 [R1+0xa08], R14 ;  /* 0x000a080e01007387 */ /* 0x000fe80000100a00 */
[----:B------:R-:W4:Y:S04]  /*77490*/  LDL.LU R28, [R1+0x4a4] ;  /* 0x0004a400011c7983 */ /* 0x000f280000300800 */
[----:B------:R-:W2:Y:S04]  /*774a0*/  LDL.LU R31, [R1+0x4a0] ;  /* 0x0004a000011f7983 */ /* 0x000ea80000300800 */
[----:B------:R-:W4:Y:S04]  /*774b0*/  LDL.LU R29, [R1+0x4ac] ;  /* 0x0004ac00011d7983 */ /* 0x000f280000300800 */
[----:B------:R-:W2:Y:S01]  /*774c0*/  LDL.LU R30, [R1+0x4a8] ;  /* 0x0004a800011e7983 */ /* 0x000ea20000300800 */
[----:B------:R-:W-:Y:S01]  /*774d0*/  IMAD R27, R0, 0x100, R42 ;  /* 0x00000100001b7824 */ /* 0x000fe200078e022a */
[----:B------:R-:W-:-:S02]  /*774e0*/  F2FP.F16.E5M2.UNPACK_B R24, R24 ;  /* 0x00000018ff18723e */ /* 0x000fc400020004ff */
[----:B------:R-:W-:Y:S02]  /*774f0*/  F2FP.F16.E5M2.UNPACK_B R25, R25 ;  /* 0x00000019ff19723e */ /* 0x000fe400020004ff */
[----:B------:R-:W-:Y:S02]  /*77500*/  F2FP.F16.E5M2.UNPACK_B R26, R26 ;  /* 0x0000001aff1a723e */ /* 0x000fe400020004ff */
[----:B------:R-:W-:Y:S01]  /*77510*/  F2FP.F16.E5M2.UNPACK_B R27, R27 ;  /* 0x0000001bff1b723e */ /* 0x000fe200020004ff */
[----:B--2---:R-:W-:Y:S04]  /*77520*/  STL.64 [R1+0x7588], R30 ;  /* 0x0075881e01007387 */ /* 0x004fe80000100a00 */
[----:B----4-:R-:W-:Y:S04]  /*77530*/  STL.64 [R1+0x7580], R28 ;  /* 0x0075801c01007387 */ /* 0x010fe80000100a00 */
[----:B------:R-:W2:Y:S01]  /*77540*/  LDL.LU R58, [R1+0x4d4] ;  /* 0x0004d400013a7983 */ /* 0x000ea20000300800 */
[----:B------:R-:W-:Y:S03]  /*77550*/  HMMA.16816.F32 R8, R24, R40, R8 ;  /* 0x000000281808723c */ /* 0x000fe60000001808 */
[----:B--2---:R-:W-:-:S15]  /*77560*/  STL [R1+0x75a0], R58 ;  /* 0x0075a03a01007387 */ /* 0x004fde0000100800 */
[----:B------:R-:W-:-:S05]  /*77570*/  NOP ;  /* 0x0000000000007918 */ /* 0x000fca0000000000 */
[----:B------:R-:W-:Y:S04]  /*77580*/  STL.64 [R1+0x9f0], R8 ;  /* 0x0009f00801007387 */ /* 0x000fe80000100a00 */
[----:B------:R-:W-:Y:S04]  /*77590*/  STL.64 [R1+0x9f8], R10 ;  /* 0x0009f80a01007387 */ /* 0x000fe80000100a00 */
[----:B------:R-:W2:Y:S04]  /*775a0*/  LDL.LU R43, [R1+0x4d0] ;  /* 0x0004d000012b7983 */ /* 0x000ea80000300800 */
[----:B------:R-:W2:Y:S01]  /*775b0*/  LDL.LU R42, [R1+0x4dc] ;  /* 0x0004dc00012a7983 */ /* 0x000ea20000300800 */
[C---:B---3--:R-:W-:Y:S03]  /*775c0*/  HMMA.16816.F32 R4, R24.reuse, R38, R4 ;  /* 0x000000261804723c */ /* 0x048fe60000001804 */
[----:B--2---:R-:W-:Y:S04]  /*775d0*/  STL.64 [R1+0x75c0], R42 ;  /* 0x0075c02a01007387 */ /* 0x004fe80000100a00 */
[----:B------:R0:W-:Y:S04]  /*775e0*/  STL.64 [R1+0x75b8], R40 ;  /* 0x0075b82801007387 */ /* 0x0001e80000100a00 */
[----:B------:R-:W2:Y:S04]  /*775f0*/  LDL.LU R0, [R1+0x4d8] ;  /* 0x0004d80001007983 */ /* 0x000ea80000300800 */
[----:B------:R-:W3:Y:S04]  /*77600*/  LDL.LU.64 R32, [R1+0x11b0] ;  /* 0x0011b00001207983 */ /* 0x000ee80000300a00 */
[----:B------:R-:W3:Y:S04]  /*77610*/  LDL.LU.64 R34, [R1+0x11b8] ;  /* 0x0011b80001227983 */ /* 0x000ee80000300a00 */
[----:B------:R1:W-:Y:S04]  /*77620*/  STL.64 [R1+0x9e0], R4 ;  /* 0x0009e00401007387 */ /* 0x0003e80000100a00 */
[----:B------:R4:W-:Y:S04]  /*77630*/  STL.64 [R1+0x9e8], R6 ;  /* 0x0009e80601007387 */ /* 0x0009e80000100a00 */
[----:B------:R-:W2:Y:S04]  /*77640*/  LDL.LU.64 R20, [R1+0x1190] ;  /* 0x0011900001147983 */ /* 0x000ea80000300a00 */
[----:B------:R-:W2:Y:S04]  /*77650*/  LDL.LU.64 R22, [R1+0x1198] ;  /* 0x0011980001167983 */ /* 0x000ea80000300a00 */
[----:B------:R-:W2:Y:S04]  /*77660*/  LDL.LU.64 R52, [R1+0x1170] ;  /* 0x0011700001347983 */ /* 0x000ea80000300a00 */
[----:B------:R-:W2:Y:S04]  /*77670*/  LDL.LU.64 R54, [R1+0x1178] ;  /* 0x0011780001367983 */ /* 0x000ea80000300a00 */
[----:B0-----:R-:W2:Y:S04]  /*77680*/  LDL.LU.64 R40, [R1+0x1150] ;  /* 0x0011500001287983 */ /* 0x001ea80000300a00 */
[----:B------:R-:W2:Y:S04]  /*77690*/  LDL.LU.64 R42, [R1+0x1158] ;  /* 0x00115800012a7983 */ /* 0x000ea80000300a00 */
        /* <DEDUP_REMOVED lines=10> */
[----:B-1----:R-:W2:Y:S04]  /*77740*/  LDL.LU.64 R4, [R1+0x10a0] ;  /* 0x0010a00001047983 */ /* 0x002ea80000300a00 */
[----:B----4-:R-:W4:Y:S04]  /*77750*/  LDL.LU.64 R6, [R1+0x10a8] ;  /* 0x0010a80001067983 */ /* 0x010f280000300a00 */
[----:B------:R-:W4:Y:S04]  /*77760*/  LDL.LU.64 R48, [R1+0x1060] ;  /* 0x0010600001307983 */ /* 0x000f280000300a00 */
[----:B------:R-:W4:Y:S04]  /*77770*/  LDL.LU.64 R50, [R1+0x1068] ;  /* 0x0010680001327983 */ /* 0x000f280000300a00 */
[----:B------:R-:W4:Y:S04]  /*77780*/  LDL.LU.64 R44, [R1+0x1040] ;  /* 0x00104000012c7983 */ /* 0x000f280000300a00 */
[----:B------:R-:W4:Y:S01]  /*77790*/  LDL.LU.64 R46, [R1+0x1048] ;  /* 0x00104800012e7983 */ /* 0x000f220000300a00 */
[----:B---3--:R-:W-:-:S15]  /*777a0*/  HMMA.16816.F32 R32, R24, R36, R32 ;  /* 0x000000241820723c */ /* 0x008fde0000001820 */
[----:B------:R-:W-:-:S08]  /*777b0*/  NOP ;  /* 0x0000000000007918 */ /* 0x000fd00000000000 */
[----:B------:R-:W-:Y:S04]  /*777c0*/  STL.64 [R1+0x9d0], R32 ;  /* 0x0009d02001007387 */ /* 0x000fe80000100a00 */
[----:B------:R0:W-:Y:S04]  /*777d0*/  STL.64 [R1+0x9d8], R34 ;  /* 0x0009d82201007387 */ /* 0x0001e80000100a00 */
[----:B0-----:R-:W2:Y:S04]  /*777e0*/  LDL.LU.64 R34, [R1+0x75e0] ;  /* 0x0075e00001227983 */ /* 0x001ea80000300a00 */
[----:B------:R-:W3:Y:S01]  /*777f0*/  LDL.LU.64 R32, [R1+0x75d8] ;  /* 0x0075d80001207983 */ /* 0x000ee20000300a00 */
[----:B--2---:R-:W-:-:S15]  /*77800*/  HMMA.16816.F32 R20, R24, R34, R20 ;  /* 0x000000221814723c */ /* 0x004fde0000001814 */
[----:B------:R-:W-:-:S08]  /*77810*/  NOP ;  /* 0x0000000000007918 */ /* 0x000fd00000000000 */
[----:B------:R-:W-:Y:S04]  /*77820*/  STL.64 [R1+0x9c0], R20 ;  /* 0x0009c01401007387 */ /* 0x000fe80000100a00 */
[----:B------:R0:W-:Y:S04]  /*77830*/  STL.64 [R1+0x9c8], R22 ;  /* 0x0009c81601007387 */ /* 0x0001e80000100a00 */
[----:B0-----:R-:W2:Y:S04]  /*77840*/  LDL.LU.64 R22, [R1+0x75d0] ;  /* 0x0075d00001167983 */ /* 0x001ea80000300a00 */
[----:B------:R-:W4:Y:S01]  /*77850*/  LDL.LU.64 R20, [R1+0x75c8] ;  /* 0x0075c80001147983 */ /* 0x000f220000300a00 */
[----:B---3--:R-:W-:-:S15]  /*77860*/  HMMA.16816.F32 R52, R24, R32, R52 ;  /* 0x000000201834723c */ /* 0x008fde0000001834 */
[----:B------:R-:W-:-:S08]  /*77870*/  NOP ;  /* 0x0000000000007918 */ /* 0x000fd00000000000 */
[----:B------:R0:W-:Y:S04]  /*77880*/  STL.64 [R1+0x9b0], R52 ;  /* 0x0009b03401007387 */ /* 0x0001e80000100a00 */
[----:B------:R1:W-:Y:S04]  /*77890*/  STL.64 [R1+0x9b8], R54 ;  /* 0x0009b83601007387 */ /* 0x0003e80000100a00 */
[----:B0-----:R-:W3:Y:S04]  /*778a0*/  LDL.LU.64 R52, [R1+0x420] ;  /* 0x0004200001347983 */ /* 0x001ee80000300a00 */
[----:B-1----:R-:W3:Y:S01]  /*778b0*/  LDL.LU.64 R54, [R1+0x428] ;  /* 0x0004280001367983 */ /* 0x002ee20000300a00 */
[C---:B--2---:R-:W-:Y:S06]  /*778c0*/  HMMA.16816.F32 R40, R24.reuse, R22, R40 ;  /* 0x000000161828723c */ /* 0x044fec0000001828 */
[----:B----4-:R-:W-:-:S15]  /*778d0*/  HMMA.16816.F32 R16, R24, R20, R16 ;  /* 0x000000141810723c */ /* 0x010fde0000001810 */
[----:B------:R-:W-:-:S02]  /*778e0*/  NOP ;  /* 0x0000000000007918 */ /* 0x000fc40000000000 */
[----:B------:R-:W-:Y:S04]  /*778f0*/  STL.64 [R1+0x9a0], R40 ;  /* 0x0009a02801007387 */ /* 0x000fe80000100a00 */
[----:B------:R0:W-:Y:S04]  /*77900*/  STL.64 [R1+0x9a8], R42 ;  /* 0x0009a82a01007387 */ /* 0x0001e80000100a00 */
[----:B0-----:R-:W2:Y:S04]  /*77910*/  LDL.LU.64 R42, [R1+0x75c0] ;  /* 0x0075c000012a7983 */ /* 0x001ea80000300a00 */
[----:B------:R-:W4:Y:S04]  /*77920*/  LDL.LU.64 R40, [R1+0x75b8] ;  /* 0x0075b80001287983 */ /* 0x000f280000300a00 */
[----:B------:R-:W-:Y:S04]  /*77930*/  STL.64 [R1+0x990], R16 ;  /* 0x0009901001007387 */ /* 0x000fe80000100a00 */
[----:B------:R0:W-:Y:S04]  /*77940*/  STL.64 [R1+0x998], R18 ;  /* 0x0009981201007387 */ /* 0x0001e80000100a00 */
[----:B0-----:R-:W3:Y:S04]  /*77950*/  LDL.LU.64 R18, [R1+0x75b0] ;  /* 0x0075b00001127983 */ /* 0x001ee80000300a00 */
[----:B------:R-:W2:Y:S01]  /*77960*/  LDL.LU.64 R16, [R1+0x75a8] ;  /* 0x0075a80001107983 */ /* 0x000ea20000300a00 */
[C---:B---3--:R-:W-:Y:S06]  /*77970*/  HMMA.16816.F32 R56, R24.reuse, R18, R56 ;  /* 0x000000121838723c */ /* 0x048fec0000001838 */
[----:B--2---:R-:W-:-:S15]  /*77980*/  HMMA.16816.F32 R12, R24, R16, R12 ;  /* 0x00000010180c723c */ /* 0x004fde000000180c */
[----:B------:R-:W-:-:S02]  /*77990*/  NOP ;  /* 0x0000000000007918 */ /* 0x000fc40000000000 */
[----:B------:R-:W-:Y:S04]  /*779a0*/  STL.64 [R1+0x980], R56 ;  /* 0x0009803801007387 */ /* 0x000fe80000100a00 */
[----:B------:R0:W-:Y:S04]  /*779b0*/  STL.64 [R1+0x988], R58 ;  /* 0x0009883a01007387 */ /* 0x0001e80000100a00 */
[----:B0-----:R-:W2:Y:S04]  /*779c0*/  LDL.LU R58, [R1+0x75a0] ;  /* 0x0075a000013a7983 */ /* 0x001ea80000300800 */
[----:B------:R-:W-:Y:S04]  /*779d0*/  STL.64 [R1+0x970], R12 ;  /* 0x0009700c01007387 */ /* 0x000fe80000100a00 */
[----:B------:R0:W-:Y:S04]  /*779e0*/  STL.64 [R1+0x978], R14 ;  /* 0x0009780e01007387 */ /* 0x0001e80000100a00 */
[----:B0-----:R-:W3:Y:S04]  /*779f0*/  LDL.LU.64 R14, [R1+0x7598] ;  /* 0x00759800010e7983 */ /* 0x001ee80000300a00 */
[----:B------:R-:W4:Y:S01]  /*77a00*/  LDL.LU.64 R12, [R1+0x7590] ;  /* 0x00759000010c7983 */ /* 0x000f220000300a00 */
[C---:B---3--:R-:W-:Y:S06]  /*77a10*/  HMMA.16816.F32 R28, R24.reuse, R14, R28 ;  /* 0x0000000e181c723c */ /* 0x048fec000000181c */
[----:B----4-:R-:W-:-:S15]  /*77a20*/  HMMA.16816.F32 R8, R24, R12, R8 ;  /* 0x0000000c1808723c */ /* 0x010fde0000001808 */
[----:B------:R-:W-:-:S02]  /*77a30*/  NOP ;  /* 0x0000000000007918 */ /* 0x000fc40000000000 */
[----:B------:R-:W-:Y:S04]  /*77a40*/  STL.64 [R1+0x960], R28 ;  /* 0x0009601c01007387 */ /* 0x000fe80000100a00 */
[----:B------:R0:W-:Y:S04]  /*77a50*/  STL.64 [R1+0x968], R30 ;  /* 0x0009681e01007387 */ /* 0x0001e80000100a00 */
[----:B0-----:R-:W3:Y:S04]  /*77a60*/  LDL.LU.64 R30, [R1+0x7588] ;  /* 0x00758800011e7983 */ /* 0x001ee80000300a00 */
[----:B------:R-:W3:Y:S04]  /*77a70*/  LDL.LU.64 R28, [R1+0x7580] ;  /* 0x00758000011c7983 */ /* 0x000ee80000300a00 */
[----:B------:R-:W-:Y:S04]  /*77a80*/  STL.64 [R1+0x950], R8 ;  /* 0x0009500801007387 */ /* 0x000fe80000100a00 */
[----:B------:R0:W-:Y:S04]  /*77a90*/  STL.64 [R1+0x958], R10 ;  /* 0x0009580a01007387 */ /* 0x0001e80000100a00 */
[----:B0-----:R-:W4:Y:S04]  /*77aa0*/  LDL.LU.64 R10, [R1+0x7578] ;  /* 0x00757800010a7983 */ /* 0x001f280000300a00 */
[----:B------:R-:W2:Y:S04]  /*77ab0*/  LDL.LU.64 R8, [R1+0x7570] ;  /* 0x0075700001087983 */ /* 0x000ea80000300a00 */
[----:B------:R-:W-:Y:S04]  /*77ac0*/  STL.64 [R1+0x7558], R14 ;  /* 0x0075580e01007387 */ /* 0x000fe80000100a00 */
[----:B------:R0:W-:Y:S04]  /*77ad0*/  STL.64 [R1+0x7550], R12 ;  /* 0x0075500c01007387 */ /* 0x0001e80000100a00 */
[----:B0-----:R-:W2:Y:S04]  /*77ae0*/  LDL.LU.64 R12, [R1+0x1080] ;  /* 0x00108000010c7983 */ /* 0x001ea80000300a00 */
[----:B------:R-:W2:Y:S01]  /*77af0*/  LDL.LU.64 R14, [R1+0x1088] ;  /* 0x00108800010e7983 */ /* 0x000ea20000300a00 */
[----:B----4-:R-:W-:-:S15]  /*77b00*/  HMMA.16816.F32 R4, R24, R10, R4 ;  /* 0x0000000a1804723c */ /* 0x010fde0000001804 */
[----:B------:R-:W-:-:S08]  /*77b10*/  NOP ;  /* 0x0000000000007918 */ /* 0x000fd00000000000 */
[----:B------:R-:W-:Y:S04]  /*77b20*/  STL.64 [R1+0x940], R4 ;  /* 0x0009400401007387 */ /* 0x000fe80000100a00 */
[----:B------:R0:W-:Y:S04]  /*77b30*/  STL.64 [R1+0x948], R6 ;  /* 0x0009480601007387 */ /* 0x0001e80000100a00 */
[----:B0-----:R-:W4:Y:S04]  /*77b40*/  LDL.LU.64 R6, [R1+0x7568] ;  /* 0x0075680001067983 */ /* 0x001f280000300a00 */
[----:B------:R-:W3:Y:S01]  /*77b50*/  LDL.LU.64 R4, [R1+0x7560] ;  /* 0x0075600001047983 */ /* 0x000ee20000300a00 */
[----:B--2---:R-:W-:-:S15]  /*77b60*/  HMMA.16816.F32 R12, R24, R8, R12 ;  /* 0x00000008180c723c */ /* 0x004fde000000180c */
[----:B------:R-:W-:-:S08]  /*77b70*/  NOP ;  /* 0x0000000000007918 */ /* 0x000fd00000000000 */
[----:B------:R-:W-:Y:S04]  /*77b80*/  STL.64 [R1+0x930], R12 ;  /* 0x0009300c01007387 */ /* 0x000fe80000100a00 */
[----:B------:R3:W-:Y:S01]  /*77b90*/  STL.64 [R1+0x938], R14 ;  /* 0x0009380e01007387 */ /* 0x0007e20000100a00 */
[C---:B----4-:R-:W-:Y:S06]  /*77ba0*/  HMMA.16816.F32 R48, R24.reuse, R6, R48 ;  /* 0x000000061830723c */ /* 0x050fec0000001830 */
[----:B---3--:R-:W-:-:S15]  /*77bb0*/  HMMA.16816.F32 R12, R24, R4, R44 ;  /* 0x00000004180c723c */ /* 0x008fde000000182c */
[----:B------:R-:W-:-:S02]  /*77bc0*/  NOP ;  /* 0x0000000000007918 */ /* 0x000fc40000000000 */
[----:B------:R0:W-:Y:S04]  /*77bd0*/  STL.64 [R1+0xb40], R48 ;  /* 0x000b403001007387 */ /* 0x0001e80000100a00 */
[----:B------:R1:W-:Y:S04]  /*77be0*/  STL.64 [R1+0xb48], R50 ;  /* 0x000b483201007387 */ /* 0x0003e80000100a00 */
[----:B0-----:R-:W2:Y:S04]  /*77bf0*/  LDL.LU.64 R48, [R1+0x1020] ;  /* 0x0010200001307983 */ /* 0x001ea80000300a00 */
[----:B-1----:R-:W2:Y:S04]  /*77c00*/  LDL.LU.64 R50, [R1+0x1028] ;  /* 0x0010280001327983 */ /* 0x002ea80000300a00 */
[----:B------:R-:W-:Y:S04]  /*77c10*/  STL.64 [R1+0xb30], R12 ;  /* 0x000b300c01007387 */ /* 0x000fe80000100a00 */
[----:B------:R0:W-:Y:S04]  /*77c20*/  STL.64 [R1+0xb38], R14 ;  /* 0x000b380e01007387 */ /* 0x0001e80000100a00 */
[----:B------:R-:W3:Y:S04]  /*77c30*/  LDL.LU.64 R44, [R1+0x1000] ;  /* 0x00100000012c7983 */ /* 0x000ee80000300a00 */
[----:B------:R-:W3:Y:S01]  /*77c40*/  LDL.LU.64 R46, [R1+0x1008] ;  /* 0x00100800012e7983 */ /* 0x000ee20000300a00 */
[----:B0-----:R-:W-:Y:S07]  /*77c50*/  HMMA.16816.F32 R12, R24, R2, R52 ;  /* 0x00000002180c723c */ /* 0x001fee0000001834 */
[----:B------:R-:W-:-:S02]  /*77c60*/  IMAD R24, R31, 0x100, R28 ;  /* 0x000001001f187824 */ /* 0x000fc400078e021c */
[----:B------:R-:W-:-:S14]  /*77c70*/  IMAD R25, R30, 0x100, R29 ;  /* 0x000001001e197824 */ /* 0x000fdc00078e021d */
[----:B------:R0:W-:Y:S04]  /*77c80*/  STL.64 [R1+0x920], R12 ;  /* 0x0009200c01007387 */ /* 0x0001e80000100a00 */
[----:B------:R1:W-:Y:S04]  /*77c90*/  STL.64 [R1+0x928], R14 ;  /* 0x0009280e01007387 */ /* 0x0003e80000100a00 */
[----:B------:R-:W4:Y:S04]  /*77ca0*/  LDL.LU.64 R52, [R1+0xfe0] ;  /* 0x000fe00001347983 */ /* 0x000f280000300a00 */
[----:B------:R-:W4:Y:S04]  /*77cb0*/  LDL.LU.64 R54, [R1+0xfe8] ;  /* 0x000fe80001367983 */ /* 0x000f280000300a00 */
[----:B------:R-:W4:Y:S04]  /*77cc0*/  LDL.LU.64 R28, [R1+0xfc0] ;  /* 0x000fc000011c7983 */ /* 0x000f280000300a00 */
[----:B------:R-:W4:Y:S04]  /*77cd0*/  LDL.LU.64 R30, [R1+0xfc8] ;  /* 0x000fc800011e7983 */ /* 0x000f280000300a00 */
[----:B0-----:R-:W4:Y:S04]  /*77ce0*/  LDL.LU.64 R12, [R1+0xfa0] ;  /* 0x000fa000010c7983 */ /* 0x001f280000300a00 */
[----:B-1----:R-:W4:Y:S01]  /*77cf0*/  LDL.LU.64 R14, [R1+0xfa8] ;  /* 0x000fa800010e7983 */ /* 0x002f220000300a00 */
[----:B------:R-:W-:-:S02]  /*77d00*/  IMAD R26, R43, 0x100, R58 ;  /* 0x000001002b1a7824 */ /* 0x000fc400078e023a */
[----:B------:R-:W-:Y:S01]  /*77d10*/  IMAD R27, R0, 0x100, R42 ;  /* 0x00000100001b7824 */ /* 0x000fe200078e022a */
[----:B------:R-:W-:Y:S02]  /*77d20*/  F2FP.F16.E5M2.UNPACK_B R24, R24 ;  /* 0x00000018ff18723e */ /* 0x000fe400020004ff */
[----:B------:R-:W-:Y:S02]  /*77d30*/  F2FP.F16.E5M2.UNPACK_B R25, R25 ;  /* 0x00000019ff19723e */ /* 0x000fe400020004ff */
[----:B------:R-:W-:Y:S02]  /*77d40*/  F2FP.F16.E5M2.UNPACK_B R26, R26 ;  /* 0x0000001aff1a723e */ /* 0x000fe400020004ff */
[----:B------:R-:W-:-:S07]  /*77d50*/  F2FP.F16.E5M2.UNPACK_B R27, R27 ;  /* 0x0000001bff1b723e */ /* 0x000fce00020004ff */
[C---:B--2---:R-:W-:Y:S06]  /*77d60*/  HMMA.16816.F32 R56, R24.reuse, R40, R48 ;  /* 0x000000281838723c */ /* 0x044fec0000001830 */
[----:B---3--:R-:W-:Y:S01]  /*77d70*/  HMMA.16816.F32 R44, R24, R38, R44 ;  /* 0x00000026182c723c */ /* 0x008fe2000000182c */
[----:B------:R-:W2:-:S15]  /*77d80*/  LDL.LU.64 R48, [R1+0x2b50] ;  /* 0x002b500001307983 */ /* 0x000e9e0000300a00 */
[----:B------:R-:W-:-:S01]  /*77d90*/  NOP ;  /* 0x0000000000007918 */ /* 0x000fc20000000000 */
[----:B------:R-:W-:Y:S04]  /*77da0*/  STL.64 [R1+0x910], R56 ;  /* 0x0009103801007387 */ /* 0x000fe80000100a00 */
[----:B------:R-:W-:Y:S04]  /*77db0*/  STL.64 [R1+0x918], R58 ;  /* 0x0009183a01007387 */ /* 0x000fe80000100a00 */
[----:B------:R-:W2:Y:S04]  /*77dc0*/  LDL.LU.64 R50, [R1+0x2b58] ;  /* 0x002b580001327983 */ /* 0x000ea80000300a00 */
[----:B------:R0:W-:Y:S04]  /*77dd0*/  STL.64 [R1+0x900], R44 ;  /* 0x0009002c01007387 */ /* 0x0001e80000100a00 */
[----:B------:R1:W-:Y:S04]  /*77de0*/  STL.64 [R1+0x908], R46 ;  /* 0x0009082e01007387 */ /* 0x0003e80000100a00 */
[----:B0-----:R-:W3:Y:S04]  /*77df0*/  LDL.LU.64 R44, [R1+0x2b40] ;  /* 0x002b4000012c7983 */ /* 0x001ee80000300a00 */
[----:B-1----:R-:W3:Y:S01]  /*77e00*/  LDL.LU.64 R46, [R1+0x2b48] ;  /* 0x002b4800012e7983 */ /* 0x002ee20000300a00 */
[C---:B----4-:R-:W-:Y:S03]  /*77e10*/  HMMA.16816.F32 R52, R24.reuse, R36, R52 ;  /* 0x000000241834723c */ /* 0x050fe60000001834 */
[----:B------:R-:W-:Y:S04]  /*77e20*/  STL.64 [R1+0x7548], R38 ;  /* 0x0075482601007387 */ /* 0x000fe80000100a00 */
[----:B------:R0:W-:Y:S01]  /*77e30*/  STL.64 [R1+0x7540], R36 ;  /* 0x0075402401007387 */ /* 0x0001e20000100a00 */
[C---:B------:R-:W-:Y:S06]  /*77e40*/  HMMA.16816.F32 R12, R24.reuse, R32, R12 ;  /* 0x00000020180c723c */ /* 0x040fec000000180c */
[C---:B0-----:R-:W-:Y:S09]  /*77e50*/  HMMA.16816.F32 R36, R24.reuse, R34, R28 ;  /* 0x000000221824723c */ /* 0x041ff2000000181c */
[----:B------:R-:W-:Y:S04]  /*77e60*/  STL.64 [R1+0x8f0], R52 ;  /* 0x0008f03401007387 */ /* 0x000fe80000100a00 */
[----:B------:R-:W-:Y:S04]  /*77e70*/  STL.64 [R1+0x8f8], R54 ;  /* 0x0008f83601007387 */ /* 0x000fe80000100a00 */
[----:B------:R-:W4:Y:S06]  /*77e80*/  LDL.LU.64 R28, [R1+0x2b30] ;  /* 0x002b3000011c7983 */ /* 0x000f2c0000300a00 */
[----:B------:R-:W-:Y:S04]  /*77e90*/  STL.64 [R1+0x8e0], R36 ;  /* 0x0008e02401007387 */ /* 0x000fe80000100a00 */
[----:B------:R-:W-:Y:S04]  /*77ea0*/  STL.64 [R1+0x8e8], R38 ;  /* 0x0008e82601007387 */ /* 0x000fe80000100a00 */
[----:B------:R-:W4:Y:S04]  /*77eb0*/  LDL.LU.64 R30, [R1+0x2b38] ;  /* 0x002b3800011e7983 */ /* 0x000f280000300a00 */
[----:B------:R0:W-:Y:S04]  /*77ec0*/  STL.64 [R1+0x8d0], R12 ;  /* 0x0008d00c01007387 */ /* 0x0001e80000100a00 */
[----:B------:R1:W-:Y:S04]  /*77ed0*/  STL.64 [R1+0x8d8], R14 ;  /* 0x0008d80e01007387 */ /* 0x0003e80000100a00 */
[----:B0-----:R-:W4:Y:S04]  /*77ee0*/  LDL.LU.64 R12, [R1+0x2b20] ;  /* 0x002b2000010c7983 */ /* 0x001f280000300a00 */
[----:B-1----:R-:W4:Y:S04]  /*77ef0*/  LDL.LU.64 R14, [R1+0x2b28] ;  /* 0x002b2800010e7983 */ /* 0x002f280000300a00 */
[----:B------:R-:W4:Y:S04]  /*77f00*/  LDL.LU.64 R56, [R1+0x2b10] ;  /* 0x002b100001387983 */ /* 0x000f280000300a00 */
[----:B------:R-:W4:Y:S04]  /*77f10*/  LDL.LU.64 R58, [R1+0x2b18] ;  /* 0x002b1800013a7983 */ /* 0x000f280000300a00 */
[----:B------:R-:W4:Y:S04]  /*77f20*/  LDL.LU.64 R52, [R1+0x2b00] ;  /* 0x002b000001347983 */ /* 0x000f280000300a00 */
[----:B------:R-:W4:Y:S04]  /*77f30*/  LDL.LU.64 R54, [R1+0x2b08] ;  /* 0x002b080001367983 */ /* 0x000f280000300a00 */
[----:B------:R-:W-:Y:S04]  /*77f40*/  STL.64 [R1+0x7538], R34 ;  /* 0x0075382201007387 */ /* 0x000fe80000100a00 */
[----:B------:R3:W-:Y:S01]  /*77f50*/  STL.64 [R1+0x7530], R32 ;  /* 0x0075302001007387 */ /* 0x0007e20000100a00 */
[C---:B--2---:R-:W-:Y:S03]  /*77f60*/  HMMA.16816.F32 R36, R24.reuse, R22, R48 ;  /* 0x000000161824723c */ /* 0x044fe60000001830 */
[----:B------:R-:W2:Y:S03]  /*77f70*/  LDL.LU.64 R48, [R1+0x2af0] ;  /* 0x002af00001307983 */ /* 0x000ea60000300a00 */
[----:B---3--:R-:W-:-:S15]  /*77f80*/  HMMA.16816.F32 R32, R24, R20, R44 ;  /* 0x000000141820723c */ /* 0x008fde000000182c */
[----:B------:R-:W-:-:S02]  /*77f90*/  NOP ;  /* 0x0000000000007918 */ /* 0x000fc40000000000 */
[----:B------:R0:W-:Y:S04]  /*77fa0*/  STL.64 [R1+0x8c0], R36 ;  /* 0x0008c02401007387 */ /* 0x0001e80000100a00 */
[----:B------:R1:W-:Y:S04]  /*77fb0*/  STL.64 [R1+0x8c8], R38 ;  /* 0x0008c82601007387 */ /* 0x0003e80000100a00 */
[----:B------:R-:W2:Y:S01]  /*77fc0*/  LDL.LU.64 R50, [R1+0x2af8] ;  /* 0x002af80001327983 */ /* 0x000ea20000300a00 */
[C---:B----4-:R-:W-:Y:S03]  /*77fd0*/  HMMA.16816.F32 R28, R24.reuse, R18, R28 ;  /* 0x00000012181c723c */ /* 0x050fe6000000181c */
[----:B------:R3:W-:Y:S04]  /*77fe0*/  STL.64 [R1+0x8b0], R32 ;  /* 0x0008b02001007387 */ /* 0x0007e80000100a00 */
[----:B------:R4:W-:Y:S04]  /*77ff0*/  STL.64 [R1+0x8b8], R34 ;  /* 0x0008b82201007387 */ /* 0x0009e80000100a00 */
[----:B------:R-:W2:Y:S04]  /*78000*/  LDL.LU.64 R44, [R1+0x2ae0] ;  /* 0x002ae000012c7983 */ /* 0x000ea80000300a00 */
[----:B------:R-:W2:Y:S04]  /*78010*/  LDL.LU.64 R46, [R1+0x2ae8] ;  /* 0x002ae800012e7983 */ /* 0x000ea80000300a00 */
[----:B0-----:R-:W2:Y:S04]  /*78020*/  LDL.LU.64 R36, [R1+0x2ad0] ;  /* 0x002ad00001247983 */ /* 0x001ea80000300a00 */
[----:B-1----:R-:W2:Y:S04]  /*78030*/  LDL.LU.64 R38, [R1+0x2ad8] ;  /* 0x002ad80001267983 */ /* 0x002ea80000300a00 */
[----:B---3--:R-:W3:Y:S01]  /*78040*/  LDL.LU.64 R32, [R1+0x2ab0] ;  /* 0x002ab00001207983 */ /* 0x008ee20000300a00 */
[C---:B------:R-:W-:Y:S03]  /*78050*/  HMMA.16816.F32 R12, R24.reuse, R16, R12 ;  /* 0x00000010180c723c */ /* 0x040fe6000000180c */
[----:B----4-:R-:W3:Y:S04]  /*78060*/  LDL.LU.64 R34, [R1+0x2ab8] ;  /* 0x002ab80001227983 */ /* 0x010ee80000300a00 */
[----:B------:R0:W-:Y:S04]  /*78070*/  STL.64 [R1+0x8a0], R28 ;  /* 0x0008a01c01007387 */ /* 0x0001e80000100a00 */
[----:B------:R1:W-:Y:S04]  /*78080*/  STL.64 [R1+0x8a8], R30 ;  /* 0x0008a81e01007387 */ /* 0x0003e80000100a00 */
[----:B0-----:R-:W4:Y:S04]  /*78090*/  LDL.LU.64 R28, [R1+0x400] ;  /* 0x00040000011c7983 */ /* 0x001f280000300a00 */
[----:B-1----:R-:W4:Y:S04]  /*780a0*/  LDL.LU.64 R30, [R1+0x408] ;  /* 0x00040800011e7983 */ /* 0x002f280000300a00 */
[----:B------:R-:W-:Y:S04]  /*780b0*/  STL.64 [R1+0x890], R12 ;  /* 0x0008900c01007387 */ /* 0x000fe80000100a00 */
[----:B------:R0:W-:Y:S04]  /*780c0*/  STL.64 [R1+0x898], R14 ;  /* 0x0008980e01007387 */ /* 0x0001e80000100a00 */
[----:B0-----:R-:W3:Y:S04]  /*780d0*/  LDL.LU.64 R14, [R1+0x7558] ;  /* 0x00755800010e7983 */ /* 0x001ee80000300a00 */
[----:B------:R-:W4:Y:S04]  /*780e0*/  LDL.LU.64 R12, [R1+0x7550] ;  /* 0x00755000010c7983 */ /* 0x000f280000300a00 */
[----:B------:R-:W4:Y:S01]  /*780f0*/  LDL.LU R61, [R1+0x508] ;  /* 0x00050800013d7983 */ /* 0x000f220000300800 */
[C---:B--2---:R-:W-:Y:S06]  /*78100*/  HMMA.16816.F32 R48, R24.reuse, R10, R48 ;  /* 0x0000000a1830723c */ /* 0x044fec0000001830 */
[C---:B------:R-:W-:Y:S06]  /*78110*/  HMMA.16816.F32 R44, R24.reuse, R8, R44 ;  /* 0x00000008182c723c */ /* 0x040fec000000182c */
[C---:B------:R-:W-:Y:S06]  /*78120*/  HMMA.16816.F32 R36, R24.reuse, R6, R36 ;  /* 0x000000061824723c */ /* 0x040fec0000001824 */
[C---:B---3--:R-:W-:Y:S06]  /*78130*/  HMMA.16816.F32 R56, R24.reuse, R14, R56 ;  /* 0x0000000e1838723c */ /* 0x048fec0000001838 */
[----:B----4-:R-:W-:-:S15]  /*78140*/  HMMA.16816.F32 R52, R24, R12, R52 ;  /* 0x0000000c1834723c */ /* 0x010fde0000001834 */
[----:B------:R-:W-:-:S02]  /*78150*/  NOP ;  /* 0x0000000000007918 */ /* 0x000fc40000000000 */
[----:B------:R-:W-:Y:S04]  /*78160*/  STL.64 [R1+0x880], R56 ;  /* 0x0008803801007387 */ /* 0x000fe80000100a00 */
[----:B------:R-:W-:Y:S04]  /*78170*/  STL.64 [R1+0x888], R58 ;  /* 0x0008883a01007387 */ /* 0x000fe80000100a00 */
[----:B------:R-:W2:Y:S04]  /*78180*/  LDL.LU R60, [R1+0x534] ;  /* 0x00053400013c7983 */ /* 0x000ea80000300800 */
[----:B------:R-:W-:Y:S04]  /*78190*/  STL.64 [R1+0x870], R52 ;  /* 0x0008703401007387 */ /* 0x000fe80000100a00 */
[----:B------:R-:W-:Y:S04]  /*781a0*/  STL.64 [R1+0x878], R54 ;  /* 0x0008783601007387 */ /* 0x000fe80000100a00 */
[----:B------:R-:W2:Y:S04]  /*781b0*/  LDL.LU R43, [R1+0x530] ;  /* 0x00053000012b7983 */ /* 0x000ea80000300800 */
[----:B------:R-:W3:Y:S04]  /*781c0*/  LDL.LU R42, [R1+0x53c] ;  /* 0x00053c00012a7983 */ /* 0x000ee80000300800 */
[----:B------:R-:W3:Y:S04]  /*781d0*/  LDL.LU R0, [R1+0x538] ;  /* 0x0005380001007983 */ /* 0x000ee80000300800 */
[----:B------:R-:W-:Y:S04]  /*781e0*/  STL.64 [R1+0x7510], R10 ;  /* 0x0075100a01007387 */ /* 0x000fe80000100a00 */
[----:B------:R-:W-:Y:S04]  /*781f0*/  STL.64 [R1+0x860], R48 ;  /* 0x0008603001007387 */ /* 0x000fe80000100a00 */
[----:B------:R-:W-:Y:S04]  /*78200*/  STL.64 [R1+0x868], R50 ;  /* 0x0008683201007387 */ /* 0x000fe80000100a00 */
[----:B------:R0:W-:Y:S04]  /*78210*/  STL.64 [R1+0x7508], R8 ;  /* 0x0075080801007387 */ /* 0x0001e80000100a00 */
[----:B------:R-:W-:Y:S04]  /*78220*/  STL.64 [R1+0x850], R44 ;  /* 0x0008502c01007387 */ /* 0x000fe80000100a00 */
[----:B------:R-:W-:Y:S04]  /*78230*/  STL.64 [R1+0x858], R46 ;  /* 0x0008582e01007387 */ /* 0x000fe80000100a00 */
[----:B------:R-:W-:Y:S04]  /*78240*/  STL.64 [R1+0x7520], R6 ;  /* 0x0075200601007387 */ /* 0x000fe80000100a00 */
[----:B------:R-:W-:Y:S04]  /*78250*/  STL.64 [R1+0xb20], R36 ;  /* 0x000b202401007387 */ /* 0x000fe80000100a00 */
[----:B------:R-:W-:Y:S04]  /*78260*/  STL.64 [R1+0xb28], R38 ;  /* 0x000b282601007387 */ /* 0x000fe80000100a00 */
[----:B------:R1:W-:Y:S01]  /*78270*/  STL.64 [R1+0x7518], R4 ;  /* 0x0075180401007387 */ /* 0x0003e20000100a00 */
[C---:B0-----:R-:W-:Y:S06]  /*78280*/  HMMA.16816.F32 R8, R24.reuse, R4, R32 ;  /* 0x000000041808723c */ /* 0x041fec0000001820 */
[----:B-1----:R-:W-:-:S15]  /*78290*/  HMMA.16816.F32 R4, R24, R2, R28 ;  /* 0x000000021804723c */ /* 0x002fde000000181c */
[----:B------:R-:W-:-:S02]  /*782a0*/  NOP ;  /* 0x0000000000007918 */ /* 0x000fc40000000000 */
[----:B------:R0:W-:Y:S04]  /*782b0*/  STL.64 [R1+0xb10], R8 ;  /* 0x000b100801007387 */ /* 0x0001e80000100a00 */
[----:B------:R1:W-:Y:S04]  /*782c0*/  STL.64 [R1+0xb18], R10 ;  /* 0x000b180a01007387 */ /* 0x0003e80000100a00 */
[----:B------:R-:W4:Y:S04]  /*782d0*/  LDL.LU R25, [R1+0x504] ;  /* 0x0005040001197983 */ /* 0x000f280000300800 */
[----:B------:R-:W4:Y:S04]  /*782e0*/  LDL.LU R26, [R1+0x500] ;  /* 0x00050000011a7983 */ /* 0x000f280000300800 */
[----:B------:R1:W-:Y:S04]  /*782f0*/  STL.64 [R1+0x840], R4 ;  /* 0x0008400401007387 */ /* 0x0003e80000100a00 */
[----:B------:R1:W-:Y:S04]  /*78300*/  STL.64 [R1+0x848], R6 ;  /* 0x0008480601007387 */ /* 0x0003e80000100a00 */
[----:B------:R-:W3:Y:S04]  /*78310*/  LDL.LU R27, [R1+0x50c] ;  /* 0x00050c00011b7983 */ /* 0x000ee80000300800 */
[----:B------:R-:W3:Y:S04]  /*78320*/  LDL.LU.64 R36, [R1+0x2a90] ;  /* 0x002a900001247983 */ /* 0x000ee80000300a00 */
        /* <DEDUP_REMOVED lines=13> */
[----:B0-----:R-:W3:Y:S04]  /*78400*/  LDL.LU.64 R8, [R1+0x2a20] ;  /* 0x002a200001087983 */ /* 0x001ee80000300a00 */
[----:B-1----:R-:W3:Y:S04]  /*78410*/  LDL.LU.64 R10, [R1+0x2a28] ;  /* 0x002a2800010a7983 */ /* 0x002ee80000300a00 */
[----:B------:R-:W3:Y:S04]  /*78420*/  LDL.LU.64 R4, [R1+0x2a10] ;  /* 0x002a100001047983 */ /* 0x000ee80000300a00 */
[----:B------:R-:W3:Y:S01]  /*78430*/  LDL.LU.64 R6, [R1+0x2a18] ;  /* 0x002a180001067983 */ /* 0x000ee20000300a00 */
[----:B----4-:R-:W-:-:S02]  /*78440*/  IMAD R24, R26, 0x100, R25 ;  /* 0x000001001a187824 */ /* 0x010fc400078e0219 */
[----:B--2---:R-:W-:Y:S02]  /*78450*/  IMAD R26, R43, 0x100, R60 ;  /* 0x000001002b1a7824 */ /* 0x004fe400078e023c */
[----:B---3--:R-:W-:Y:S02]  /*78460*/  IMAD R25, R61, 0x100, R27 ;  /* 0x000001003d197824 */ /* 0x008fe400078e021b */
[----:B------:R-:W-:Y:S01]  /*78470*/  IMAD R27, R0, 0x100, R42 ;  /* 0x00000100001b7824 */ /* 0x000fe200078e022a */
[----:B------:R-:W-:Y:S02]  /*78480*/  F2FP.F16.E5M2.UNPACK_B R24, R24 ;  /* 0x00000018ff18723e */ /* 0x000fe400020004ff */
[----:B------:R-:W-:Y:S02]  /*78490*/  F2FP.F16.E5M2.UNPACK_B R26, R26 ;  /* 0x0000001aff1a723e */ /* 0x000fe400020004ff */
[----:B------:R-:W-:Y:S02]  /*784a0*/  F2FP.F16.E5M2.UNPACK_B R25, R25 ;  /* 0x00000019ff19723e */ /* 0x000fe400020004ff */
[----:B------:R-:W-:-:S07]  /*784b0*/  F2FP.F16.E5M2.UNPACK_B R27, R27 ;  /* 0x0000001bff1b723e */ /* 0x000fce00020004ff */
[----:B------:R-:W-:-:S15]  /*784c0*/  HMMA.16816.F32 R36, R24, R40, R36 ;  /* 0x000000281824723c */ /* 0x000fde0000001824 */
        /* <DEDUP_REMOVED lines=14> */
[----:B------:R-:W-:Y:S04]  /*785b0*/  STL.64 [R1+0x818], R46 ;  /* 0x0008182e01007387 */ /* 0x000fe80000100a00 */
[----:B0-----:R-:W3:Y:S01]  /*785c0*/  LDL.LU.64 R44, [R1+0x7528] ;  /* 0x00752800012c7983 */ /* 0x001ee20000300a00 */
[----:B--2---:R-:W-:-:S15]  /*785d0*/  HMMA.16816.F32 R56, R24, R34, R56 ;  /* 0x000000221838723c */ /* 0x004fde0000001838 */
[----:B------:R-:W-:-:S08]  /*785e0*/  NOP ;  /* 0x0000000000007918 */ /* 0x000fd00000000000 */
[----:B------:R-:W-:Y:S04]  /*785f0*/  STL.64 [R1+0x800], R56 ;  /* 0x0008003801007387 */ /* 0x000fe80000100a00 */
[----:B------:R4:W-:Y:S02]  /*78600*/  STL.64 [R1+0x808], R58 ;  /* 0x0008083a01007387 */ /* 0x0009e40000100a00 */
[C---:B----4-:R-:W-:Y:S06]  /*78610*/  HMMA.16816.F32 R56, R24.reuse, R32, R52 ;  /* 0x000000201838723c */ /* 0x050fec0000001834 */
[C---:B------:R-:W-:Y:S06]  /*78620*/  HMMA.16816.F32 R52, R24.reuse, R22, R48 ;  /* 0x000000161834723c */ /* 0x040fec0000001830 */
[C---:B------:R-:W-:Y:S06]  /*78630*/  HMMA.16816.F32 R48, R24.reuse, R20, R28 ;  /* 0x000000141830723c */ /* 0x040fec000000181c */
[C---:B------:R-:W-:Y:S06]  /*78640*/  HMMA.16816.F32 R28, R24.reuse, R18, R8 ;  /* 0x00000012181c723c */ /* 0x040fec0000001808 */
[C---:B------:R-:W-:Y:S01]  /*78650*/  HMMA.16816.F32 R8, R24.reuse, R16, R4 ;  /* 0x000000101808723c */ /* 0x040fe20000001804 */
[----:B------:R-:W-:Y:S04]  /*78660*/  STL.64 [R1+0x7f0], R56 ;  /* 0x0007f03801007387 */ /* 0x000fe80000100a00 */
[----:B------:R-:W-:Y:S04]  /*78670*/  STL.64 [R1+0x7f8], R58 ;  /* 0x0007f83a01007387 */ /* 0x000fe80000100a00 */
[----:B------:R-:W-:Y:S04]  /*78680*/  STL.64 [R1+0x7e0], R52 ;  /* 0x0007e03401007387 */ /* 0x000fe80000100a00 */
[----:B------:R-:W-:Y:S04]  /*78690*/  STL.64 [R1+0x7e8], R54 ;  /* 0x0007e83601007387 */ /* 0x000fe80000100a00 */
[----:B------:R-:W-:Y:S04]  /*786a0*/  STL.64 [R1+0x7d0], R48 ;  /* 0x0007d03001007387 */ /* 0x000fe80000100a00 */
[----:B------:R-:W-:Y:S04]  /*786b0*/  STL.64 [R1+0x7d8], R50 ;  /* 0x0007d83201007387 */ /* 0x000fe80000100a00 */
[----:B------:R-:W2:Y:S04]  /*786c0*/  LDL.LU.64 R4, [R1+0x2a00] ;  /* 0x002a000001047983 */ /* 0x000ea80000300a00 */
[----:B------:R-:W-:Y:S04]  /*786d0*/  STL.64 [R1+0x7c0], R28 ;  /* 0x0007c01c01007387 */ /* 0x000fe80000100a00 */
[----:B------:R-:W-:Y:S04]  /*786e0*/  STL.64 [R1+0x7c8], R30 ;  /* 0x0007c81e01007387 */ /* 0x000fe80000100a00 */
[----:B------:R-:W2:Y:S04]  /*786f0*/  LDL.LU.64 R6, [R1+0x2a08] ;  /* 0x002a080001067983 */ /* 0x000ea80000300a00 */
[----:B------:R0:W-:Y:S04]  /*78700*/  STL.64 [R1+0x7b0], R8 ;  /* 0x0007b00801007387 */ /* 0x0001e80000100a00 */
[----:B------:R1:W-:Y:S04]  /*78710*/  STL.64 [R1+0x7b8], R10 ;  /* 0x0007b80a01007387 */ /* 0x0003e80000100a00 */
[----:B0-----:R-:W4:Y:S04]  /*78720*/  LDL.LU.64 R8, [R1+0x29f0] ;  /* 0x0029f00001087983 */ /* 0x001f280000300a00 */
[----:B-1----:R-:W4:Y:S04]  /*78730*/  LDL.LU.64 R10, [R1+0x29f8] ;  /* 0x0029f800010a7983 */ /* 0x002f280000300a00 */
        /* <DEDUP_REMOVED lines=8> */
[----:B------:R-:W3:Y:S04]  /*787c0*/  LDL.LU R61, [R1+0x560] ;  /* 0x00056000013d7983 */ /* 0x000ee80000300800 */
[----:B------:R-:W3:Y:S04]  /*787d0*/  LDL.LU R60, [R1+0x56c] ;  /* 0x00056c00013c7983 */ /* 0x000ee80000300800 */
[----:B------:R-:W3:Y:S04]  /*787e0*/  LDL.LU R47, [R1+0x568] ;  /* 0x00056800012f7983 */ /* 0x000ee80000300800 */
[----:B------:R-:W3:Y:S04]  /*787f0*/  LDL.LU R46, [R1+0x574] ;  /* 0x00057400012e7983 */ /* 0x000ee80000300800 */
[----:B------:R-:W3:Y:S04]  /*78800*/  LDL.LU R43, [R1+0x570] ;  /* 0x00057000012b7983 */ /* 0x000ee80000300800 */
[----:B------:R-:W3:Y:S04]  /*78810*/  LDL.LU R42, [R1+0x57c] ;  /* 0x00057c00012a7983 */ /* 0x000ee80000300800 */
[----:B------:R-:W3:Y:S01]  /*78820*/  LDL.LU R0, [R1+0x578] ;  /* 0x0005780001007983 */ /* 0x000ee20000300800 */
        /* <DEDUP_REMOVED lines=10> */
[----:B------:R-:W2:Y:S04]  /*788d0*/  LDL.LU.64 R8, [R1+0x7508] ;  /* 0x0075080001087983 */ /* 0x000ea80000300a00 */
[----:B------:R-:W-:Y:S04]  /*788e0*/  STL.64 [R1+0x74f0], R14 ;  /* 0x0074f00e01007387 */ /* 0x000fe80000100a00 */
[----:B------:R0:W-:Y:S04]  /*788f0*/  STL.64 [R1+0x74e8], R12 ;  /* 0x0074e80c01007387 */ /* 0x0001e80000100a00 */
[----:B0-----:R-:W3:Y:S04]  /*78900*/  LDL.LU.64 R12, [R1+0x29e0] ;  /* 0x0029e000010c7983 */ /* 0x001ee80000300a00 */
[----:B------:R-:W3:Y:S02]  /*78910*/  LDL.LU.64 R14, [R1+0x29e8] ;  /* 0x0029e800010e7983 */ /* 0x000ee40000300a00 */
[----:B---3--:R-:W-:-:S15]  /*78920*/  HMMA.16816.F32 R12, R24, R10, R12 ;  /* 0x0000000a180c723c */ /* 0x008fde000000180c */
[----:B------:R-:W-:-:S08]  /*78930*/  NOP ;  /* 0x0000000000007918 */ /* 0x000fd00000000000 */
[----:B------:R-:W-:Y:S04]  /*78940*/  STL.64 [R1+0x780], R12 ;  /* 0x0007800c01007387 */ /* 0x000fe80000100a00 */
[----:B------:R2:W-:Y:S02]  /*78950*/  STL.64 [R1+0x788], R14 ;  /* 0x0007880e01007387 */ /* 0x0005e40000100a00 */
[----:B--2---:R-:W-:Y:S02]  /*78960*/  HMMA.16816.F32 R12, R24, R8, R56 ;  /* 0x00000008180c723c */ /* 0x004fe40000001838 */
[----:B------:R-:W-:Y:S04]  /*78970*/  STL.64 [R1+0x74e0], R10 ;  /* 0x0074e00a01007387 */ /* 0x000fe80000100a00 */
[----:B------:R-:W-:-:S15]  /*78980*/  STL.64 [R1+0x74d8], R8 ;  /* 0x0074d80801007387 */ /* 0x000fde0000100a00 */
[----:B------:R-:W-:-:S02]  /*78990*/  NOP ;  /* 0x0000000000007918 */ /* 0x000fc40000000000 */
[----:B------:R-:W-:Y:S04]  /*789a0*/  STL.64 [R1+0x770], R12 ;  /* 0x0007700c01007387 */ /* 0x000fe80000100a00 */
[----:B------:R0:W-:Y:S02]  /*789b0*/  STL.64 [R1+0x778], R14 ;  /* 0x0007780e01007387 */ /* 0x0001e40000100a00 */
[C---:B0-----:R-:W-:Y:S06]  /*789c0*/  HMMA.16816.F32 R12, R24.reuse, R6, R52 ;  /* 0x00000006180c723c */ /* 0x041fec0000001834 */
[----:B----4-:R-:W-:Y:S01]  /*789d0*/  HMMA.16816.F32 R8, R24, R4, R48 ;  /* 0x000000041808723c */ /* 0x010fe20000001830 */
[----:B------:R-:W-:-:S15]  /*789e0*/  STL.64 [R1+0x74d0], R6 ;  /* 0x0074d00601007387 */ /* 0x000fde0000100a00 */
[----:B------:R-:W-:-:S01]  /*789f0*/  NOP ;  /* 0x0000000000007918 */ /* 0x000fc20000000000 */
[----:B------:R-:W-:Y:S04]  /*78a00*/  STL.64 [R1+0xb00], R12 ;  /* 0x000b000c01007387 */ /* 0x000fe80000100a00 */
[----:B------:R-:W-:Y:S04]  /*78a10*/  STL.64 [R1+0xb08], R14 ;  /* 0x000b080e01007387 */ /* 0x000fe80000100a00 */
[----:B------:R0:W-:Y:S04]  /*78a20*/  STL.64 [R1+0x74c8], R4 ;  /* 0x0074c80401007387 */ /* 0x0001e80000100a00 */
[----:B------:R1:W-:Y:S01]  /*78a30*/  STL.64 [R1+0xaf0], R8 ;  /* 0x000af00801007387 */ /* 0x0003e20000100a00 */
[----:B0-----:R-:W-:Y:S03]  /*78a40*/  HMMA.16816.F32 R4, R24, R2, R28 ;  /* 0x000000021804723c */ /* 0x001fe6000000181c */
[----:B------:R0:W-:Y:S04]  /*78a50*/  STL.64 [R1+0xaf8], R10 ;  /* 0x000af80a01007387 */ /* 0x0001e80000100a00 */
[----:B------:R-:W2:Y:S04]  /*78a60*/  LDL.LU R27, [R1+0x564] ;  /* 0x00056400011b7983 */ /* 0x000ea80000300800 */
[----:B------:R-:W3:-:S12]  /*78a70*/  LDL.LU.64 R56, [R1+0x2980] ;  /* 0x0029800001387983 */ /* 0x000ed80000300a00 */
[----:B------:R4:W-:Y:S04]  /*78a80*/  STL.64 [R1+0x760], R4 ;  /* 0x0007600401007387 */ /* 0x0009e80000100a00 */
[----:B------:R4:W-:Y:S04]  /*78a90*/  STL.64 [R1+0x768], R6 ;  /* 0x0007680601007387 */ /* 0x0009e80000100a00 */
        /* <DEDUP_REMOVED lines=9> */
[----:B-1----:R-:W3:Y:S04]  /*78b30*/  LDL.LU.64 R8, [R1+0x2930] ;  /* 0x0029300001087983 */ /* 0x002ee80000300a00 */
[----:B0-----:R-:W3:Y:S04]  /*78b40*/  LDL.LU.64 R10, [R1+0x2938] ;  /* 0x00293800010a7983 */ /* 0x001ee80000300a00 */
[----:B----4-:R-:W4:Y:S04]  /*78b50*/  LDL.LU.64 R4, [R1+0x2920] ;  /* 0x0029200001047983 */ /* 0x010f280000300a00 */
[----:B------:R-:W4:Y:S01]  /*78b60*/  LDL.LU.64 R6, [R1+0x2928] ;  /* 0x0029280001067983 */ /* 0x000f220000300a00 */
[----:B------:R-:W-:-:S02]  /*78b70*/  IMAD R25, R47, 0x100, R60 ;  /* 0x000001002f197824 */ /* 0x000fc400078e023c */
[----:B------:R-:W-:-:S03]  /*78b80*/  IMAD R26, R43, 0x100, R46 ;  /* 0x000001002b1a7824 */ /* 0x000fc600078e022e */
[----:B------:R-:W-:Y:S02]  /*78b90*/  F2FP.F16.E5M2.UNPACK_B R25, R25 ;  /* 0x00000019ff19723e */ /* 0x000fe400020004ff */
[----:B------:R-:W-:Y:S01]  /*78ba0*/  F2FP.F16.E5M2.UNPACK_B R26, R26 ;  /* 0x0000001aff1a723e */ /* 0x000fe200020004ff */
[----:B--2---:R-:W-:Y:S02]  /*78bb0*/  IMAD R24, R61, 0x100, R27 ;  /* 0x000001003d187824 */ /* 0x004fe400078e021b */
[----:B------:R-:W-:-:S03]  /*78bc0*/  IMAD R27, R0, 0x100, R42 ;  /* 0x00000100001b7824 */ /* 0x000fc600078e022a */
[----:B------:R-:W-:Y:S02]  /*78bd0*/  F2FP.F16.E5M2.UNPACK_B R24, R24 ;  /* 0x00000018ff18723e */ /* 0x000fe400020004ff */
[----:B------:R-:W-:-:S07]  /*78be0*/  F2FP.F16.E5M2.UNPACK_B R27, R27 ;  /* 0x0000001bff1b723e */ /* 0x000fce00020004ff */
[C---:B---3--:R-:W-:Y:S06]  /*78bf0*/  HMMA.16816.F32 R56, R24.reuse, R40, R56 ;  /* 0x000000281838723c */ /* 0x048fec0000001838 */
[C---:B------:R-:W-:Y:S06]  /*78c00*/  HMMA.16816.F32 R52, R24.reuse, R38, R52 ;  /* 0x000000261834723c */ /* 0x040fec0000001834 */
[C---:B------:R-:W-:Y:S06]  /*78c10*/  HMMA.16816.F32 R48, R24.reuse, R36, R48 ;  /* 0x000000241830723c */ /* 0x040fec0000001830 */
[C---:B------:R-:W-:Y:S06]  /*78c20*/  HMMA.16816.F32 R28, R24.reuse, R34, R28 ;  /* 0x00000022181c723c */ /* 0x040fec000000181c */
[C---:B------:R-:W-:Y:S06]  /*78c30*/  HMMA.16816.F32 R12, R24.reuse, R32, R12 ;  /* 0x00000020180c723c */ /* 0x040fec000000180c */
[C---:B------:R-:W-:Y:S06]  /*78c40*/  HMMA.16816.F32 R8, R24.reuse, R22, R8 ;  /* 0x000000161808723c */ /* 0x040fec0000001808 */
[C---:B----4-:R-:W-:Y:S01]  /*78c50*/  HMMA.16816.F32 R4, R24.reuse, R20, R4 ;  /* 0x000000141804723c */ /* 0x050fe20000001804 */
[----:B------:R-:W-:Y:S04]  /*78c60*/  STL.64 [R1+0x750], R56 ;  /* 0x0007503801007387 */ /* 0x000fe80000100a00 */
[----:B------:R-:W-:Y:S04]  /*78c70*/  STL.64 [R1+0x758], R58 ;  /* 0x0007583a01007387 */ /* 0x000fe80000100a00 */
        /* <DEDUP_REMOVED lines=8> */
[----:B------:R1:W-:Y:S04]  /*78d00*/  STL.64 [R1+0x710], R12 ;  /* 0x0007100c01007387 */ /* 0x0003e80000100a00 */
[----:B------:R2:W-:Y:S04]  /*78d10*/  STL.64 [R1+0x718], R14 ;  /* 0x0007180e01007387 */ /* 0x0005e80000100a00 */
[----:B0-----:R-:W3:Y:S04]  /*78d20*/  LDL.LU.64 R36, [R1+0x2910] ;  /* 0x0029100001247983 */ /* 0x001ee80000300a00 */
[----:B------:R0:W-:Y:S04]  /*78d30*/  STL.64 [R1+0x700], R8 ;  /* 0x0007000801007387 */ /* 0x0001e80000100a00 */
[----:B------:R4:W-:Y:S04]  /*78d40*/  STL.64 [R1+0x708], R10 ;  /* 0x0007080a01007387 */ /* 0x0009e80000100a00 */
[----:B------:R-:W3:Y:S04]  /*78d50*/  LDL.LU.64 R38, [R1+0x2918] ;  /* 0x0029180001267983 */ /* 0x000ee80000300a00 */
[----:B------:R4:W-:Y:S04]  /*78d60*/  STL.64 [R1+0x6f0], R4 ;  /* 0x0006f00401007387 */ /* 0x0009e80000100a00 */
[----:B------:R4:W-:Y:S04]  /*78d70*/  STL.64 [R1+0x6f8], R6 ;  /* 0x0006f80601007387 */ /* 0x0009e80000100a00 */
[----:B-1----:R-:W3:Y:S04]  /*78d80*/  LDL.LU.64 R12, [R1+0x2900] ;  /* 0x00290000010c7983 */ /* 0x002ee80000300a00 */
[----:B--2---:R-:W2:Y:S04]  /*78d90*/  LDL.LU.64 R14, [R1+0x2908] ;  /* 0x00290800010e7983 */ /* 0x004ea80000300a00 */
[----:B0-----:R-:W2:Y:S04]  /*78da0*/  LDL.LU.64 R8, [R1+0x28f0] ;  /* 0x0028f00001087983 */ /* 0x001ea80000300a00 */
[----:B----4-:R-:W4:Y:S04]  /*78db0*/  LDL.LU.64 R10, [R1+0x28f8] ;  /* 0x0028f800010a7983 */ /* 0x010f280000300a00 */
[----:B------:R-:W4:Y:S04]  /*78dc0*/  LDL.LU.64 R52, [R1+0x28e0] ;  /* 0x0028e00001347983 */ /* 0x000f280000300a00 */
[----:B------:R-:W4:Y:S04]  /*78dd0*/  LDL.LU.64 R54, [R1+0x28e8] ;  /* 0x0028e80001367983 */ /* 0x000f280000300a00 */
[----:B------:R-:W4:Y:S04]  /*78de0*/  LDL.LU.64 R4, [R1+0x28d0] ;  /* 0x0028d00001047983 */ /* 0x000f280000300a00 */
[----:B------:R-:W4:Y:S04]  /*78df0*/  LDL.LU.64 R6, [R1+0x28d8] ;  /* 0x0028d80001067983 */ /* 0x000f280000300a00 */
[----:B------:R-:W4:Y:S04]  /*78e00*/  LDL.LU.64 R28, [R1+0x2890] ;  /* 0x00289000011c7983 */ /* 0x000f280000300a00 */
[----:B------:R-:W4:Y:S04]  /*78e10*/  LDL.LU.64 R30, [R1+0x2898] ;  /* 0x00289800011e7983 */ /* 0x000f280000300a00 */
[----:B------:R-:W4:Y:S04]  /*78e20*/  LDL.LU R58, [R1+0x584] ;  /* 0x00058400013a7983 */ /* 0x000f280000300800 */
[----:B------:R-:W4:Y:S04]  /*78e30*/  LDL.LU R51, [R1+0x580] ;  /* 0x0005800001337983 */ /* 0x000f280000300800 */
[----:B------:R-:W4:Y:S04]  /*78e40*/  LDL.LU R50, [R1+0x58c] ;  /* 0x00058c0001327983 */ /* 0x000f280000300800 */
[----:B------:R-:W4:Y:S04]  /*78e50*/  LDL.LU R47, [R1+0x588] ;  /* 0x00058800012f7983 */ /* 0x000f280000300800 */
[----:B------:R-:W4:Y:S04]  /*78e60*/  LDL.LU R46, [R1+0x594] ;  /* 0x00059400012e7983 */ /* 0x000f280000300800 */
[----:B------:R-:W4:Y:S04]  /*78e70*/  LDL.LU R43, [R1+0x590] ;  /* 0x00059000012b7983 */ /* 0x000f280000300800 */
[----:B------:R-:W4:Y:S04]  /*78e80*/  LDL.LU R42, [R1+0x59c] ;  /* 0x00059c00012a7983 */ /* 0x000f280000300800 */
[----:B------:R-:W4:Y:S01]  /*78e90*/  LDL.LU R0, [R1+0x598] ;  /* 0x0005980001007983 */ /* 0x000f220000300800 */
[C---:B---3--:R-:W-:Y:S06]  /*78ea0*/  HMMA.16816.F32 R36, R24.reuse, R18, R36 ;  /* 0x000000121824723c */ /* 0x048fec0000001824 */
[----:B--2---:R-:W-:-:S15]  /*78eb0*/  HMMA.16816.F32 R12, R24, R16, R12 ;  /* 0x00000010180c723c */ /* 0x004fde000000180c */
[----:B------:R-:W-:-:S02]  /*78ec0*/  NOP ;  /* 0x0000000000007918 */ /* 0x000fc40000000000 */
[----:B------:R-:W-:Y:S04]  /*78ed0*/  STL.64 [R1+0x6e0], R36 ;  /* 0x0006e02401007387 */ /* 0x000fe80000100a00 */
[----:B------:R0:W-:Y:S04]  /*78ee0*/  STL.64 [R1+0x6e8], R38 ;  /* 0x0006e82601007387 */ /* 0x0001e80000100a00 */
[----:B0-----:R-:W2:Y:S04]  /*78ef0*/  LDL.LU.64 R38, [R1+0x7500] ;  /* 0x0075000001267983 */ /* 0x001ea80000300a00 */
[----:B------:R-:W3:Y:S04]  /*78f00*/  LDL.LU.64 R36, [R1+0x74f8] ;  /* 0x0074f80001247983 */ /* 0x000ee80000300a00 */
[----:B------:R-:W-:Y:S04]  /*78f10*/  STL.64 [R1+0x6d0], R12 ;  /* 0x0006d00c01007387 */ /* 0x000fe80000100a00 */
[----:B------:R0:W-:Y:S04]  /*78f20*/  STL.64 [R1+0x6d8], R14 ;  /* 0x0006d80e01007387 */ /* 0x0001e80000100a00 */
[----:B0-----:R-:W4:Y:S04]  /*78f30*/  LDL.LU.64 R14, [R1+0x74f0] ;  /* 0x0074f000010e7983 */ /* 0x001f280000300a00 */
[----:B------:R-:W2:Y:S04]  /*78f40*/  LDL.LU.64 R12, [R1+0x74e8] ;  /* 0x0074e800010c7983 */ /* 0x000ea80000300a00 */
[----:B------:R-:W-:Y:S04]  /*78f50*/  STL.64 [R1+0x74c0], R18 ;  /* 0x0074c01201007387 */ /* 0x000fe80000100a00 */
[----:B------:R0:W-:Y:S04]  /*78f60*/  STL.64 [R1+0x74b8], R16 ;  /* 0x0074b81001007387 */ /* 0x0001e80000100a00 */
[----:B0-----:R-:W3:Y:S04]  /*78f70*/  LDL.LU.64 R16, [R1+0x28b0] ;  /* 0x0028b00001107983 */ /* 0x001ee80000300a00 */
[----:B------:R-:W3:Y:S01]  /*78f80*/  LDL.LU.64 R18, [R1+0x28b8] ;  /* 0x0028b80001127983 */ /* 0x000ee20000300a00 */
[----:B----4-:R-:W-:-:S15]  /*78f90*/  HMMA.16816.F32 R8, R24, R14, R8 ;  /* 0x0000000e1808723c */ /* 0x010fde0000001808 */
[----:B------:R-:W-:-:S08]  /*78fa0*/  NOP ;  /* 0x0000000000007918 */ /* 0x000fd00000000000 */
[----:B------:R-:W-:Y:S04]  /*78fb0*/  STL.64 [R1+0x6c0], R8 ;  /* 0x0006c00801007387 */ /* 0x000fe80000100a00 */
[----:B------:R0:W-:Y:S04]  /*78fc0*/  STL.64 [R1+0x6c8], R10 ;  /* 0x0006c80a01007387 */ /* 0x0001e80000100a00 */
[----:B0-----:R-:W4:Y:S01]  /*78fd0*/  LDL.LU.64 R10, [R1+0x74e0] ;  /* 0x0074e000010a7983 */ /* 0x001f220000300a00 */
[----:B--2---:R-:W-:Y:S03]  /*78fe0*/  HMMA.16816.F32 R52, R24, R12, R52 ;  /* 0x0000000c1834723c */ /* 0x004fe60000001834 */
[----:B------:R-:W2:-:S15]  /*78ff0*/  LDL.LU.64 R8, [R1+0x74d8] ;  /* 0x0074d80001087983 */ /* 0x000e9e0000300a00 */
[----:B------:R-:W-:-:S05]  /*79000*/  NOP ;  /* 0x0000000000007918 */ /* 0x000fca0000000000 */
[----:B------:R0:W-:Y:S04]  /*79010*/  STL.64 [R1+0x6b0], R52 ;  /* 0x0006b03401007387 */ /* 0x0001e80000100a00 */
[----:B------:R1:W-:Y:S04]  /*79020*/  STL.64 [R1+0x6b8], R54 ;  /* 0x0006b83601007387 */ /* 0x0003e80000100a00 */
[----:B0-----:R-:W3:Y:S04]  /*79030*/  LDL.LU.64 R52, [R1+0x3c0] ;  /* 0x0003c00001347983 */ /* 0x001ee80000300a00 */
[----:B-1----:R-:W3:Y:S04]  /*79040*/  LDL.LU.64 R54, [R1+0x3c8] ;  /* 0x0003c80001367983 */ /* 0x002ee80000300a00 */
        /* <DEDUP_REMOVED lines=9> */
[----:B------:R-:W4:Y:S01]  /*790e0*/  LDL.LU.64 R4, [R1+0x74c8] ;  /* 0x0074c80001047983 */ /* 0x000f220000300a00 */
[----:B--2---:R-:W-:Y:S03]  /*790f0*/  HMMA.16816.F32 R12, R24, R8, R12 ;  /* 0x00000008180c723c */ /* 0x004fe6000000180c */
[----:B------:R-:W-:Y:S04]  /*79100*/  STL.64 [R1+0x7490], R10 ;  /* 0x0074900a01007387 */ /* 0x000fe80000100a00 */
[----:B------:R-:W-:-:S15]  /*79110*/  STL.64 [R1+0x7488], R8 ;  /* 0x0074880801007387 */ /* 0x000fde0000100a00 */
[----:B------:R-:W-:-:S01]  /*79120*/  NOP ;  /* 0x0000000000007918 */ /* 0x000fc20000000000 */
[----:B------:R-:W-:Y:S04]  /*79130*/  STL.64 [R1+0x690], R12 ;  /* 0x0006900c01007387 */ /* 0x000fe80000100a00 */
[----:B------:R4:W-:Y:S01]  /*79140*/  STL.64 [R1+0x698], R14 ;  /* 0x0006980e01007387 */ /* 0x0009e20000100a00 */
[C---:B---3--:R-:W-:Y:S06]  /*79150*/  HMMA.16816.F32 R52, R24.reuse, R2, R52 ;  /* 0x000000021834723c */ /* 0x048fec0000001834 */
[C---:B----4-:R-:W-:Y:S06]  /*79160*/  HMMA.16816.F32 R12, R24.reuse, R6, R16 ;  /* 0x00000006180c723c */ /* 0x050fec0000001810 */
[----:B------:R-:W-:Y:S01]  /*79170*/  HMMA.16816.F32 R8, R24, R4, R28 ;  /* 0x000000041808723c */ /* 0x000fe2000000181c */
        /* <DEDUP_REMOVED lines=9> */
[----:B0-----:R-:W2:Y:S04]  /*79210*/  LDL.LU.64 R12, [R1+0x2850] ;  /* 0x00285000010c7983 */ /* 0x001ea80000300a00 */
[----:B-1----:R-:W2:Y:S04]  /*79220*/  LDL.LU.64 R14, [R1+0x2858] ;  /* 0x00285800010e7983 */ /* 0x002ea80000300a00 */
[----:B---3--:R-:W3:Y:S04]  /*79230*/  LDL.LU.64 R8, [R1+0x2840] ;  /* 0x0028400001087983 */ /* 0x008ee80000300a00 */
[----:B----4-:R-:W3:Y:S04]  /*79240*/  LDL.LU.64 R10, [R1+0x2848] ;  /* 0x00284800010a7983 */ /* 0x010ee80000300a00 */
[----:B------:R-:W-:Y:S04]  /*79250*/  STL.64 [R1+0x74a0], R6 ;  /* 0x0074a00601007387 */ /* 0x000fe80000100a00 */
[----:B------:R0:W-:Y:S04]  /*79260*/  STL.64 [R1+0x7498], R4 ;  /* 0x0074980401007387 */ /* 0x0001e80000100a00 */
[----:B0-----:R-:W4:Y:S04]  /*79270*/  LDL.LU.64 R4, [R1+0x2830] ;  /* 0x0028300001047983 */ /* 0x001f280000300a00 */
[----:B------:R-:W-:Y:S04]  /*79280*/  STL.64 [R1+0x660], R52 ;  /* 0x0006603401007387 */ /* 0x000fe80000100a00 */
[----:B------:R-:W-:Y:S04]  /*79290*/  STL.64 [R1+0x668], R54 ;  /* 0x0006683601007387 */ /* 0x000fe80000100a00 */
[----:B------:R-:W4:Y:S01]  /*792a0*/  LDL.LU.64 R6, [R1+0x2838] ;  /* 0x0028380001067983 */ /* 0x000f220000300a00 */
        /* <DEDUP_REMOVED lines=8> */
[C---:B--2---:R-:W-:Y:S06]  /*79330*/  HMMA.16816.F32 R28, R24.reuse, R40, R28 ;  /* 0x00000028181c723c */ /* 0x044fec000000181c */
[C---:B------:R-:W-:Y:S06]  /*79340*/  HMMA.16816.F32 R16, R24.reuse, R38, R16 ;  /* 0x000000261810723c */ /* 0x040fec0000001810 */
[C---:B------:R-:W-:Y:S06]  /*79350*/  HMMA.16816.F32 R12, R24.reuse, R36, R12 ;  /* 0x00000024180c723c */ /* 0x040fec000000180c */
[C---:B---3--:R-:W-:Y:S06]  /*79360*/  HMMA.16816.F32 R8, R24.reuse, R34, R8 ;  /* 0x000000221808723c */ /* 0x048fec0000001808 */
[----:B----4-:R-:W-:Y:S01]  /*79370*/  HMMA.16816.F32 R4, R24, R32, R4 ;  /* 0x000000201804723c */ /* 0x010fe20000001804 */
[----:B------:R-:W-:Y:S04]  /*79380*/  STL.64 [R1+0x650], R28 ;  /* 0x0006501c01007387 */ /* 0x000fe80000100a00 */
[----:B------:R-:W-:Y:S04]  /*79390*/  STL.64 [R1+0x658], R30 ;  /* 0x0006581e01007387 */ /* 0x000fe80000100a00 */
[----:B------:R-:W-:Y:S09]  /*793a0*/  STL.64 [R1+0x640], R16 ;  /* 0x0006401001007387 */ /* 0x000ff20000100a00 */
[----:B------:R-:W-:Y:S01]  /*793b0*/  IMAD.MOV.U32 R47, RZ, RZ, R11 ;  /* 0x000000ffff2f7224 */ /* 0x000fe200078e000b */
[----:B------:R-:W-:Y:S01]  /*793c0*/  STL.64 [R1+0x648], R18 ;  /* 0x0006481201007387 */ /* 0x000fe20000100a00 */
[----:B------:R-:W-:-:S03]  /*793d0*/  IMAD.MOV.U32 R46, RZ, RZ, R10 ;  /* 0x000000ffff2e7224 */ /* 0x000fc600078e000a */
[----:B------:R-:W-:Y:S04]  /*793e0*/  STL.64 [R1+0x630], R12 ;  /* 0x0006300c01007387 */ /* 0x000fe80000100a00 */
[----:B------:R-:W-:Y:S04]  /*793f0*/  STL.64 [R1+0x638], R14 ;  /* 0x0006380e01007387 */ /* 0x000fe80000100a00 */
[----:B------:R-:W-:Y:S04]  /*79400*/  STL.64 [R1+0x620], R8 ;  /* 0x0006200801007387 */ /* 0x000fe80000100a00 */
[----:B------:R-:W-:Y:S04]  /*79410*/  STL [R1+0x6a10], R47 ;  /* 0x006a102f01007387 */ /* 0x000fe80000100800 */
[----:B------:R-:W-:Y:S04]  /*79420*/  STL [R1+0x6a0c], R46 ;  /* 0x006a0c2e01007387 */ /* 0x000fe80000100800 */
[----:B------:R0:W-:Y:S04]  /*79430*/  STL.64 [R1+0x6f80], R44 ;  /* 0x006f802c01007387 */ /* 0x0001e80000100a00 */
[----:B0-----:R-:W2:Y:S04]  /*79440*/  LDL.LU.64 R44, [R1+0x2820] ;  /* 0x00282000012c7983 */ /* 0x001ea80000300a00 */
[----:B------:R-:W2:Y:S04]  /*79450*/  LDL.LU.64 R46, [R1+0x2828] ;  /* 0x00282800012e7983 */ /* 0x000ea80000300a00 */
[----:B------:R0:W-:Y:S04]  /*79460*/  STL.64 [R1+0x610], R4 ;  /* 0x0006100401007387 */ /* 0x0001e80000100a00 */
[----:B------:R1:W-:Y:S04]  /*79470*/  STL.64 [R1+0x618], R6 ;  /* 0x0006180601007387 */ /* 0x0003e80000100a00 */
[----:B------:R-:W3:Y:S04]  /*79480*/  LDL.LU.64 R16, [R1+0x2810] ;  /* 0x0028100001107983 */ /* 0x000ee80000300a00 */
[----:B------:R-:W3:Y:S04]  /*79490*/  LDL.LU.64 R18, [R1+0x2818] ;  /* 0x0028180001127983 */ /* 0x000ee80000300a00 */
[----:B------:R-:W4:Y:S04]  /*794a0*/  LDL.LU.64 R12, [R1+0x2800] ;  /* 0x00280000010c7983 */ /* 0x000f280000300a00 */
[----:B------:R-:W4:Y:S04]  /*794b0*/  LDL.LU.64 R14, [R1+0x2808] ;  /* 0x00280800010e7983 */ /* 0x000f280000300a00 */
[----:B0-----:R-:W4:Y:S04]  /*794c0*/  LDL.LU.64 R4, [R1+0x27e0] ;  /* 0x0027e00001047983 */ /* 0x001f280000300a00 */
[----:B-1----:R-:W4:Y:S04]  /*794d0*/  LDL.LU.64 R6, [R1+0x27e8] ;  /* 0x0027e80001067983 */ /* 0x002f280000300a00 */
        /* <DEDUP_REMOVED lines=10> */
[----:B------:R-:W-:Y:S04]  /*79580*/  STL.64 [R1+0x7480], R34 ;  /* 0x0074802201007387 */ /* 0x000fe80000100a00 */
[----:B------:R2:W-:Y:S04]  /*79590*/  STL.64 [R1+0x7478], R32 ;  /* 0x0074782001007387 */ /* 0x0005e80000100a00 */
[----:B------:R-:W4:Y:S04]  /*795a0*/  LDL.LU.64 R52, [R1+0x27b0] ;  /* 0x0027b00001347983 */ /* 0x000f280000300a00 */
[----:B------:R-:W4:Y:S01]  /*795b0*/  LDL.LU.64 R54, [R1+0x27b8] ;  /* 0x0027b80001367983 */ /* 0x000f220000300a00 */
[C---:B--2---:R-:W-:Y:S06]  /*795c0*/  HMMA.16816.F32 R32, R24.reuse, R22, R44 ;  /* 0x000000161820723c */ /* 0x044fec000000182c */
[----:B---3--:R-:W-:-:S15]  /*795d0*/  HMMA.16816.F32 R16, R24, R20, R16 ;  /* 0x000000141810723c */ /* 0x008fde0000001810 */
[----:B------:R-:W-:-:S02]  /*795e0*/  NOP ;  /* 0x0000000000007918 */ /* 0x000fc40000000000 */
[----:B------:R0:W-:Y:S04]  /*795f0*/  STL.64 [R1+0x600], R32 ;  /* 0x0006002001007387 */ /* 0x0001e80000100a00 */
[----:B------:R1:W-:Y:S04]  /*79600*/  STL.64 [R1+0x608], R34 ;  /* 0x0006082201007387 */ /* 0x0003e80000100a00 */
[----:B------:R-:W2:Y:S04]  /*79610*/  LDL.LU.64 R44, [R1+0x27a0] ;  /* 0x0027a000012c7983 */ /* 0x000ea80000300a00 */
[----:B------:R-:W2:Y:S04]  /*79620*/  LDL.LU.64 R46, [R1+0x27a8] ;  /* 0x0027a800012e7983 */ /* 0x000ea80000300a00 */
[----:B0-----:R-:W3:Y:S04]  /*79630*/  LDL.LU.64 R32, [R1+0x2780] ;  /* 0x0027800001207983 */ /* 0x001ee80000300a00 */
[----:B-1----:R-:W3:Y:S04]  /*79640*/  LDL.LU.64 R34, [R1+0x2788] ;  /* 0x0027880001227983 */ /* 0x002ee80000300a00 */
        /* <DEDUP_REMOVED lines=16> */
[----:B------:R0:W-:Y:S04]  /*79750*/  STL.64 [R1+0x5a0], R20 ;  /* 0x0005a01401007387 */ /* 0x0001e80000100a00 */
[----:B------:R1:W-:Y:S04]  /*79760*/  STL.64 [R1+0x5a8], R22 ;  /* 0x0005a81601007387 */ /* 0x0003e80000100a00 */
[----:B0-----:R-:W2:Y:S04]  /*79770*/  LDL.LU.64 R20, [R1+0x3a0] ;  /* 0x0003a00001147983 */ /* 0x001ea80000300a00 */
[----:B-1----:R-:W2:Y:S01]  /*79780*/  LDL.LU.64 R22, [R1+0x3a8] ;  /* 0x0003a80001167983 */ /* 0x002ea20000300a00 */
[C---:B----4-:R-:W-:Y:S06]  /*79790*/  HMMA.16816.F32 R4, R24.reuse, R14, R4 ;  /* 0x0000000e1804723c */ /* 0x050fec0000001804 */
[----:B---3--:R-:W-:-:S15]  /*797a0*/  HMMA.16816.F32 R8, R24, R12, R8 ;  /* 0x0000000c1808723c */ /* 0x008fde0000001808 */
[----:B------:R-:W-:-:S02]  /*797b0*/  NOP ;  /* 0x0000000000007918 */ /* 0x000fc40000000000 */
[----:B------:R-:W-:Y:S04]  /*797c0*/  STL.64 [R1+0x590], R4 ;  /* 0x0005900401007387 */ /* 0x000fe80000100a00 */
[----:B------:R0:W-:Y:S04]  /*797d0*/  STL.64 [R1+0x598], R6 ;  /* 0x0005980601007387 */ /* 0x0001e80000100a00 */
[----:B0-----:R-:W3:Y:S04]  /*797e0*/  LDL.LU.64 R6, [R1+0x74a0] ;  /* 0x0074a00001067983 */ /* 0x001ee80000300a00 */
[----:B------:R-:W4:Y:S04]  /*797f0*/  LDL.LU.64 R4, [R1+0x7498] ;  /* 0x0074980001047983 */ /* 0x000f280000300a00 */
[----:B------:R-:W-:Y:S04]  /*79800*/  STL.64 [R1+0x580], R8 ;  /* 0x0005800801007387 */ /* 0x000fe80000100a00 */
[----:B------:R0:W-:Y:S04]  /*79810*/  STL.64 [R1+0x588], R10 ;  /* 0x0005880a01007387 */ /* 0x0001e80000100a00 */
[----:B0-----:R-:W4:Y:S04]  /*79820*/  LDL.LU.64 R10, [R1+0x7490] ;  /* 0x00749000010a7983 */ /* 0x001f280000300a00 */
[----:B------:R-:W4:Y:S04]  /*79830*/  LDL.LU.64 R8, [R1+0x7488] ;  /* 0x0074880001087983 */ /* 0x000f280000300a00 */
[----:B------:R-:W-:Y:S04]  /*79840*/  STL.64 [R1+0x7458], R14 ;  /* 0x0074580e01007387 */ /* 0x000fe80000100a00 */
[----:B------:R0:W-:Y:S04]  /*79850*/  STL.64 [R1+0x7450], R12 ;  /* 0x0074500c01007387 */ /* 0x0001e80000100a00 */
[----:B0-----:R-:W4:Y:S04]  /*79860*/  LDL.LU.64 R12, [R1+0x27c0] ;  /* 0x0027c000010c7983 */ /* 0x001f280000300a00 */
[----:B------:R-:W4:Y:S01]  /*79870*/  LDL.LU.64 R14, [R1+0x27c8] ;  /* 0x0027c800010e7983 */ /* 0x000f220000300a00 */
[----:B--2---:R-:W-:-:S15]  /*79880*/  HMMA.16816.F32 R20, R24, R2, R20 ;  /* 0x000000021814723c */ /* 0x004fde0000001814 */
[----:B------:R-:W-:-:S09]  /*79890*/  NOP ;  /* 0x0000000000007918 */ /* 0x000fd20000000000 */
[----:B------:R-:W-:Y:S02]  /*798a0*/  IMAD.MOV.U32 R42, RZ, RZ, R23 ;  /* 0x000000ffff2a7224 */ /* 0x000fe400078e0017 */
[----:B------:R-:W-:Y:S01]  /*798b0*/  IMAD.MOV.U32 R43, RZ, RZ, R22 ;  /* 0x000000ffff2b7224 */ /* 0x000fe200078e0016 */
[C---:B---3--:R-:W-:Y:S06]  /*798c0*/  HMMA.16816.F32 R44, R24.reuse, R6, R44 ;  /* 0x00000006182c723c */ /* 0x048fec000000182c */
[----:B----4-:R-:W-:-:S15]  /*798d0*/  HMMA.16816.F32 R12, R24, R10, R12 ;  /* 0x0000000a180c723c */ /* 0x010fde000000180c */
[----:B------:R-:W-:-:S08]  /*798e0*/  NOP ;  /* 0x0000000000007918 */ /* 0x000fd00000000000 */
[----:B------:R-:W-:Y:S04]  /*798f0*/  STL.64 [R1+0x570], R12 ;  /* 0x0005700c01007387 */ /* 0x000fe80000100a00 */
[----:B------:R0:W-:Y:S04]  /*79900*/  STL.64 [R1+0x578], R14 ;  /* 0x0005780e01007387 */ /* 0x0001e80000100a00 */
[----:B------:R-:W-:Y:S04]  /*79910*/  STL.64 [R1+0x7440], R10 ;  /* 0x0074400a01007387 */ /* 0x000fe80000100a00 */
[----:B------:R1:W-:Y:S01]  /*79920*/  STL.64 [R1+0x7438], R8 ;  /* 0x0074380801007387 */ /* 0x0003e20000100a00 */
[C---:B0-----:R-:W-:Y:S06]  /*79930*/  HMMA.16816.F32 R12, R24.reuse, R8, R52 ;  /* 0x00000008180c723c */ /* 0x041fec0000001834 */
[----:B-1----:R-:W-:Y:S07]  /*79940*/  HMMA.16816.F32 R8, R24, R4, R32 ;  /* 0x000000041808723c */ /* 0x002fee0000001820 */
[----:B------:R-:W-:-:S10]  /*79950*/  IMAD R24, R51, 0x100, R58 ;  /* 0x0000010033187824 */ /* 0x000fd400078e023a */
[----:B------:R0:W-:Y:S04]  /*79960*/  STL.64 [R1+0x560], R12 ;  /* 0x0005600c01007387 */ /* 0x0001e80000100a00 */
[----:B------:R1:W-:Y:S04]  /*79970*/  STL.64 [R1+0x568], R14 ;  /* 0x0005680e01007387 */ /* 0x0003e80000100a00 */
[----:B0-----:R-:W2:Y:S04]  /*79980*/  LDL.LU.64 R12, [R1+0x2760] ;  /* 0x00276000010c7983 */ /* 0x001ea80000300a00 */
[----:B------:R-:W-:Y:S04]  /*79990*/  STL.64 [R1+0x530], R44 ;  /* 0x0005302c01007387 */ /* 0x000fe80000100a00 */
[----:B------:R-:W-:Y:S04]  /*799a0*/  STL.64 [R1+0x538], R46 ;  /* 0x0005382e01007387 */ /* 0x000fe80000100a00 */
[----:B-1----:R-:W2:Y:S04]  /*799b0*/  LDL.LU.64 R14, [R1+0x2768] ;  /* 0x00276800010e7983 */ /* 0x002ea80000300a00 */
[----:B------:R0:W-:Y:S04]  /*799c0*/  STL.64 [R1+0x500], R8 ;  /* 0x0005000801007387 */ /* 0x0001e80000100a00 */
[----:B------:R1:W-:Y:S04]  /*799d0*/  STL.64 [R1+0x508], R10 ;  /* 0x0005080a01007387 */ /* 0x0003e80000100a00 */
[----:B0-----:R-:W3:Y:S04]  /*799e0*/  LDL.LU.64 R8, [R1+0x2750] ;  /* 0x0027500001087983 */ /* 0x001ee80000300a00 */
[----:B-1----:R-:W3:Y:S04]  /*799f0*/  LDL.LU.64 R10, [R1+0x2758] ;  /* 0x00275800010a7983 */ /* 0x002ee80000300a00 */
[----:B------:R-:W-:Y:S04]  /*79a00*/  STL.64 [R1+0x7430], R6 ;  /* 0x0074300601007387 */ /* 0x000fe80000100a00 */
[----:B------:R3:W-:Y:S04]  /*79a10*/  STL.64 [R1+0x7428], R4 ;  /* 0x0074280401007387 */ /* 0x0007e80000100a00 */
[----:B------:R-:W-:Y:S04]  /*79a20*/  STL.64 [R1+0x4d0], R20 ;  /* 0x0004d01401007387 */ /* 0x000fe80000100a00 */
[----:B------:R0:W-:Y:S04]  /*79a30*/  STL [R1+0x6954], R42 ;  /* 0x0069542a01007387 */ /* 0x0001e80000100800 */
[----:B------:R1:W-:Y:S04]  /*79a40*/  STL [R1+0x6950], R43 ;  /* 0x0069502b01007387 */ /* 0x0003e80000100800 */
[----:B------:R-:W4:Y:S01]  /*79a50*/  LDL.LU R58, [R1+0xbb4] ;  /* 0x000bb400013a7983 */ /* 0x000f220000300800 */
[----:B------:R-:W-:-:S02]  /*79a60*/  IMAD R25, R28, 0x100, R50 ;  /* 0x000001001c197824 */ /* 0x000fc400078e0232 */
[----:B------:R-:W-:Y:S02]  /*79a70*/  IMAD R26, R29, 0x100, R31 ;  /* 0x000001001d1a7824 */ /* 0x000fe400078e021f */
[----:B------:R-:W-:Y:S01]  /*79a80*/  IMAD R27, R0, 0x100, R30 ;  /* 0x00000100001b7824 */ /* 0x000fe200078e021e */
[----:B------:R-:W-:Y:S02]  /*79a90*/  F2FP.F16.E5M2.UNPACK_B R24, R24 ;  /* 0x00000018ff18723e */ /* 0x000fe400020004ff */
[----:B------:R-:W-:Y:S02]  /*79aa0*/  F2FP.F16.E5M2.UNPACK_B R25, R25 ;  /* 0x00000019ff19723e */ /* 0x000fe400020004ff */
[----:B------:R-:W-:Y:S02]  /*79ab0*/  F2FP.F16.E5M2.UNPACK_B R26, R26 ;  /* 0x0000001aff1a723e */ /* 0x000fe400020004ff */
[----:B------:R-:W-:Y:S01]  /*79ac0*/  F2FP.F16.E5M2.UNPACK_B R27, R27 ;  /* 0x0000001bff1b723e */ /* 0x000fe200020004ff */
[----:B----4-:R-:W-:Y:S04]  /*79ad0*/  STL [R1+0x7448], R58 ;  /* 0x0074483a01007387 */ /* 0x010fe80000100800 */
[----:B------:R-:W4:Y:S04]  /*79ae0*/  LDL.LU R51, [R1+0xbb0] ;  /* 0x000bb00001337983 */ /* 0x000f280000300800 */
[----:B------:R-:W4:Y:S01]  /*79af0*/  LDL.LU R50, [R1+0xbbc] ;  /* 0x000bbc0001327983 */ /* 0x000f220000300800 */
[C---:B--2---:R-:W-:Y:S06]  /*79b00*/  HMMA.16816.F32 R12, R24.reuse, R40, R12 ;  /* 0x00000028180c723c */ /* 0x044fec000000180c */
[----:B---3--:R-:W-:Y:S01]  /*79b10*/  HMMA.16816.F32 R4, R24, R38, R8 ;  /* 0x000000261804723c */ /* 0x008fe20000001808 */
[----:B----4-:R-:W-:Y:S04]  /*79b20*/  STL.64 [R1+0x7460], R50 ;  /* 0x0074603201007387 */ /* 0x010fe80000100a00 */
[----:B------:R-:W2:Y:S04]  /*79b30*/  LDL.LU R28, [R1+0xbb8] ;  /* 0x000bb800011c7983 */ /* 0x000ea80000300800 */
[----:B------:R-:W3:Y:S04]  /*79b40*/  LDL.LU R31, [R1+0xbc4] ;  /* 0x000bc400011f7983 */ /* 0x000ee80000300800 */
[----:B------:R-:W3:Y:S04]  /*79b50*/  LDL.LU R29, [R1+0xbc0] ;  /* 0x000bc000011d7983 */ /* 0x000ee80000300800 */
[----:B------:R-:W4:Y:S04]  /*79b60*/  LDL.LU R30, [R1+0xbcc] ;  /* 0x000bcc00011e7983 */ /* 0x000f280000300800 */
[----:B------:R-:W4:Y:S04]  /*79b70*/  LDL.LU R0, [R1+0xbc8] ;  /* 0x000bc80001007983 */ /* 0x000f280000300800 */
[----:B------:R-:W-:Y:S04]  /*79b80*/  STL.64 [R1+0x4a0], R12 ;  /* 0x0004a00c01007387 */ /* 0x000fe80000100a00 */
[----:B------:R-:W-:Y:S04]  /*79b90*/  STL.64 [R1+0x4a8], R14 ;  /* 0x0004a80e01007387 */ /* 0x000fe80000100a00 */
[----:B------:R1:W-:Y:S04]  /*79ba0*/  STL.64 [R1+0x478], R6 ;  /* 0x0004780601007387 */ /* 0x0003e80000100a00 */
[----:B------:R-:W2:Y:S04]  /*79bb0*/  LDL.LU.64 R32, [R1+0x2740] ;  /* 0x0027400001207983 */ /* 0x000ea80000300a00 */
[----:B------:R-:W2:Y:S01]  /*79bc0*/  LDL.LU.64 R34, [R1+0x2748] ;  /* 0x0027480001227983 */ /* 0x000ea20000300a00 */
[----:B0-----:R-:W-:-:S02]  /*79bd0*/  IMAD.MOV.U32 R42, RZ, RZ, R4 ;  /* 0x000000ffff2a7224 */ /* 0x001fc400078e0004 */
[----:B-1----:R-:W-:Y:S02]  /*79be0*/  IMAD.MOV.U32 R43, RZ, RZ, R5 ;  /* 0x000000ffff2b7224 */ /* 0x002fe400078e0005 */
[----:B------:R-:W3:Y:S04]  /*79bf0*/  LDL.LU.64 R4, [R1+0x2730] ;  /* 0x0027300001047983 */ /* 0x000ee80000300a00 */
[----:B------:R-:W3:Y:S04]  /*79c00*/  LDL.LU.64 R6, [R1+0x2738] ;  /* 0x0027380001067983 */ /* 0x000ee80000300a00 */
[----:B------:R-:W4:Y:S04]  /*79c10*/  LDL.LU.64 R20, [R1+0x2720] ;  /* 0x0027200001147983 */ /* 0x000f280000300a00 */
        /* <DEDUP_REMOVED lines=13> */
[----:B------:R-:W-:Y:S01]  /*79cf0*/  STL.64 [R1+0x6958], R42 ;  /* 0x0069582a01007387 */ /* 0x000fe20000100a00 */
[----:B--2---:R-:W-:-:S15]  /*79d00*/  HMMA.16816.F32 R32, R24, R36, R32 ;  /* 0x000000241820723c */ /* 0x004fde0000001820 */
[----:B------:R-:W-:-:S08]  /*79d10*/  NOP ;  /* 0x0000000000007918 */ /* 0x000fd00000000000 */
[----:B------:R-:W-:Y:S04]  /*79d20*/  STL.64 [R1+0x460], R32 ;  /* 0x0004602001007387 */ /* 0x000fe80000100a00 */
[----:B------:R0:W-:Y:S04]  /*79d30*/  STL.64 [R1+0x468], R34 ;  /* 0x0004682201007387 */ /* 0x0001e80000100a00 */
[----:B0-----:R-:W3:Y:S04]  /*79d40*/  LDL.LU.64 R34, [R1+0x7480] ;  /* 0x0074800001227983 */ /* 0x001ee80000300a00 */
[----:B------:R-:W4:Y:S01]  /*79d50*/  LDL.LU.64 R32, [R1+0x7478] ;  /* 0x0074780001207983 */ /* 0x000f220000300a00 */
[C---:B---3--:R-:W-:Y:S06]  /*79d60*/  HMMA.16816.F32 R4, R24.reuse, R34, R4 ;  /* 0x000000221804723c */ /* 0x048fec0000001804 */
[----:B----4-:R-:W-:-:S15]  /*79d70*/  HMMA.16816.F32 R20, R24, R32, R20 ;  /* 0x000000201814723c */ /* 0x010fde0000001814 */
[----:B------:R-:W-:-:S02]  /*79d80*/  NOP ;  /* 0x0000000000007918 */ /* 0x000fc40000000000 */
[----:B------:R0:W-:Y:S04]  /*79d90*/  STL.64 [R1+0x450], R4 ;  /* 0x0004500401007387 */ /* 0x0001e80000100a00 */
[----:B------:R1:W-:Y:S04]  /*79da0*/  STL.64 [R1+0x458], R6 ;  /* 0x0004580601007387 */ /* 0x0003e80000100a00 */
[----:B0-----:R-:W2:Y:S04]  /*79db0*/  LDL.LU.64 R4, [R1+0x26a0] ;  /* 0x0026a00001047983 */ /* 0x001ea80000300a00 */
[----:B-1----:R-:W2:Y:S04]  /*79dc0*/  LDL.LU.64 R6, [R1+0x26a8] ;  /* 0x0026a80001067983 */ /* 0x002ea80000300a00 */
[----:B------:R-:W-:Y:S04]  /*79dd0*/  STL.64 [R1+0x440], R20 ;  /* 0x0004401401007387 */ /* 0x000fe80000100a00 */
[----:B------:R0:W-:Y:S04]  /*79de0*/  STL.64 [R1+0x448], R22 ;  /* 0x0004481601007387 */ /* 0x0001e80000100a00 */
[----:B0-----:R-:W3:Y:S04]  /*79df0*/  LDL.LU.64 R22, [R1+0x7470] ;  /* 0x0074700001167983 */ /* 0x001ee80000300a00 */
[----:B------:R-:W4:Y:S01]  /*79e00*/  LDL.LU.64 R20, [R1+0x7468] ;  /* 0x0074680001147983 */ /* 0x000f220000300a00 */
[C---:B------:R-:W-:Y:S06]  /*79e10*/  HMMA.16816.F32 R48, R24.reuse, R18, R48 ;  /* 0x000000121830723c */ /* 0x040fec0000001830 */
[C---:B------:R-:W-:Y:S06]  /*79e20*/  HMMA.16816.F32 R12, R24.reuse, R16, R12 ;  /* 0x00000010180c723c */ /* 0x040fec000000180c */
[C---:B---3--:R-:W-:Y:S06]  /*79e30*/  HMMA.16816.F32 R52, R24.reuse, R22, R52 ;  /* 0x000000161834723c */ /* 0x048fec0000001834 */
[----:B----4-:R-:W-:-:S15]  /*79e40*/  HMMA.16816.F32 R44, R24, R20, R44 ;  /* 0x00000014182c723c */ /* 0x010fde000000182c */
[----:B------:R-:W-:-:S02]  /*79e50*/  NOP ;  /* 0x0000000000007918 */ /* 0x000fc40000000000 */
[----:B------:R0:W-:Y:S04]  /*79e60*/  STL.64 [R1+0x430], R52 ;  /* 0x0004303401007387 */ /* 0x0001e80000100a00 */
[----:B------:R1:W-:Y:S04]  /*79e70*/  STL.64 [R1+0x438], R54 ;  /* 0x0004383601007387 */ /* 0x0003e80000100a00 */
[----:B0-----:R-:W3:Y:S04]  /*79e80*/  LDL.LU.64 R52, [R1+0x2670] ;  /* 0x0026700001347983 */ /* 0x001ee80000300a00 */
[----:B-1----:R-:W3:Y:S04]  /*79e90*/  LDL.LU.64 R54, [R1+0x2678] ;  /* 0x0026780001367983 */ /* 0x002ee80000300a00 */
[----:B------:R0:W-:Y:S04]  /*79ea0*/  STL.64 [R1+0x420], R44 ;  /* 0x0004202c01007387 */ /* 0x0001e80000100a00 */
[----:B------:R1:W-:Y:S04]  /*79eb0*/  STL.64 [R1+0x428], R46 ;  /* 0x0004282e01007387 */ /* 0x0003e80000100a00 */
[----:B0-----:R-:W4:Y:S04]  /*79ec0*/  LDL.LU.64 R44, [R1+0x380] ;  /* 0x00038000012c7983 */ /* 0x001f280000300a00 */
[----:B-1----:R-:W4:Y:S04]  /*79ed0*/  LDL.LU.64 R46, [R1+0x388] ;  /* 0x00038800012e7983 */ /* 0x002f280000300a00 */
[----:B------:R-:W-:Y:S04]  /*79ee0*/  STL.64 [R1+0x410], R48 ;  /* 0x0004103001007387 */ /* 0x000fe80000100a00 */
[----:B------:R0:W-:Y:S04]  /*79ef0*/  STL.64 [R1+0x418], R50 ;  /* 0x0004183201007387 */ /* 0x0001e80000100a00 */
[----:B0-----:R-:W4:Y:S04]  /*79f00*/  LDL.LU.64 R50, [R1+0x7460] ;  /* 0x0074600001327983 */ /* 0x001f280000300a00 */
[----:B------:R-:W-:Y:S04]  /*79f10*/  STL.64 [R1+0x400], R12 ;  /* 0x0004000c01007387 */ /* 0x000fe80000100a00 */
[----:B------:R0:W-:Y:S04]  /*79f20*/  STL.64 [R1+0x408], R14 ;  /* 0x0004080e01007387 */ /* 0x0001e80000100a00 */
[----:B0-----:R-:W2:Y:S04]  /*79f30*/  LDL.LU.64 R14, [R1+0x7458] ;  /* 0x00745800010e7983 */ /* 0x001ea80000300a00 */
[----:B------:R-:W3:Y:S01]  /*79f40*/  LDL.LU.64 R12, [R1+0x7450] ;  /* 0x00745000010c7983 */ /* 0x000ee20000300a00 */
[C---:B--2---:R-:W-:Y:S06]  /*79f50*/  HMMA.16816.F32 R56, R24.reuse, R14, R56 ;  /* 0x0000000e1838723c */ /* 0x044fec0000001838 */
[----:B---3--:R-:W-:-:S15]  /*79f60*/  HMMA.16816.F32 R8, R24, R12, R8 ;  /* 0x0000000c1808723c */ /* 0x008fde0000001808 */
[----:B------:R-:W-:-:S02]  /*79f70*/  NOP ;  /* 0x0000000000007918 */ /* 0x000fc40000000000 */
[----:B------:R-:W-:Y:S04]  /*79f80*/  STL.64 [R1+0x3f0], R56 ;  /* 0x0003f03801007387 */ /* 0x000fe80000100a00 */
[----:B------:R0:W-:Y:S04]  /*79f90*/  STL.64 [R1+0x3f8], R58 ;  /* 0x0003f83a01007387 */ /* 0x0001e80000100a00 */
[----:B0-----:R-:W2:Y:S04]  /*79fa0*/  LDL.LU R58, [R1+0x7448] ;  /* 0x00744800013a7983 */ /* 0x001ea80000300800 */
[----:B------:R-:W-:Y:S04]  /*79fb0*/  STL.64 [R1+0x3e0], R8 ;  /* 0x0003e00801007387 */ /* 0x000fe80000100a00 */
[----:B------:R0:W-:Y:S04]  /*79fc0*/  STL.64 [R1+0x3e8], R10 ;  /* 0x0003e80a01007387 */ /* 0x0001e80000100a00 */
[----:B0-----:R-:W3:Y:S04]  /*79fd0*/  LDL.LU.64 R10, [R1+0x7440] ;  /* 0x00744000010a7983 */ /* 0x001ee80000300a00 */
[----:B------:R-:W4:Y:S04]  /*79fe0*/  LDL.LU.64 R8, [R1+0x7438] ;  /* 0x0074380001087983 */ /* 0x000f280000300a00 */
[----:B------:R-:W-:Y:S04]  /*79ff0*/  STL.64 [R1+0x7418], R14 ;  /* 0x0074180e01007387 */ /* 0x000fe80000100a00 */
[----:B------:R0:W-:Y:S04]  /*7a000*/  STL.64 [R1+0x7410], R12 ;  /* 0x0074100c01007387 */ /* 0x0001e80000100a00 */
[----:B0-----:R-:W3:Y:S04]  /*7a010*/  LDL.LU.64 R12, [R1+0x26b0] ;  /* 0x0026b000010c7983 */ /* 0x001ee80000300a00 */
[----:B------:R-:W3:Y:S01]  /*7a020*/  LDL.LU.64 R14, [R1+0x26b8] ;  /* 0x0026b800010e7983 */ /* 0x000ee20000300a00 */
[C---:B----4-:R-:W-:Y:S06]  /*7a030*/  HMMA.16816.F32 R4, R24.reuse, R8, R4 ;  /* 0x000000081804723c */ /* 0x050fec0000001804 */
[----:B---3--:R-:W-:-:S15]  /*7a040*/  HMMA.16816.F32 R12, R24, R10, R12 ;  /* 0x0000000a180c723c */ /* 0x008fde000000180c */
[----:B------:R-:W-:-:S08]  /*7a050*/  NOP ;  /* 0x0000000000007918 */ /* 0x000fd00000000000 */
[----:B------:R0:W-:Y:S04]  /*7a060*/  STL.64 [R1+0x3d0], R12 ;  /* 0x0003d00c01007387 */ /* 0x0001e80000100a00 */
[----:B------:R1:W-:Y:S04]  /*7a070*/  STL.64 [R1+0x3d8], R14 ;  /* 0x0003d80e01007387 */ /* 0x0003e80000100a00 */
        /* <DEDUP_REMOVED lines=8> */
[----:B0-----:R-:W4:Y:S04]  /*7a100*/  LDL.LU.64 R8, [R1+0x2690] ;  /* 0x0026900001087983 */ /* 0x001f280000300a00 */
[----:B------:R-:W4:Y:S02]  /*7a110*/  LDL.LU.64 R10, [R1+0x2698] ;  /* 0x00269800010a7983 */ /* 0x000f240000300a00 */
[----:B----4-:R-:W-:-:S15]  /*7a120*/  HMMA.16816.F32 R8, R24, R6, R8 ;  /* 0x000000061808723c */ /* 0x010fde0000001808 */
[----:B------:R-:W-:-:S08]  /*7a130*/  NOP ;  /* 0x0000000000007918 */ /* 0x000fd00000000000 */
[----:B------:R-:W-:Y:S04]  /*7a140*/  STL.64 [R1+0x3b0], R8 ;  /* 0x0003b00801007387 */ /* 0x000fe80000100a00 */
[----:B------:R0:W-:Y:S04]  /*7a150*/  STL.64 [R1+0x3b8], R10 ;  /* 0x0003b80a01007387 */ /* 0x0001e80000100a00 */
[----:B------:R-:W-:Y:S04]  /*7a160*/  STL.64 [R1+0x7408], R6 ;  /* 0x0074080601007387 */ /* 0x000fe80000100a00 */
[----:B--2---:R1:W-:Y:S01]  /*7a170*/  STL.64 [R1+0x7400], R4 ;  /* 0x0074000401007387 */ /* 0x0043e20000100a00 */
[C---:B0-----:R-:W-:Y:S06]  /*7a180*/  HMMA.16816.F32 R8, R24.reuse, R4, R52 ;  /* 0x000000041808723c */ /* 0x041fec0000001834 */
[----:B-1----:R-:W-:Y:S07]  /*7a190*/  HMMA.16816.F32 R4, R24, R2, R44 ;  /* 0x000000021804723c */ /* 0x002fee000000182c */
[----:B------:R-:W-:-:S02]  /*7a1a0*/  IMAD R24, R51, 0x100, R58 ;  /* 0x0000010033187824 */ /* 0x000fc400078e023a */
[----:B------:R-:W-:Y:S02]  /*7a1b0*/  IMAD R25, R28, 0x100, R50 ;  /* 0x000001001c197824 */ /* 0x000fe400078e0232 */
[----:B------:R-:W-:Y:S02]  /*7a1c0*/  IMAD R26, R29, 0x100, R31 ;  /* 0x000001001d1a7824 */ /* 0x000fe400078e021f */
[----:B------:R-:W-:Y:S01]  /*7a1d0*/  IMAD R27, R0, 0x100, R30 ;  /* 0x00000100001b7824 */ /* 0x000fe200078e021e */
[----:B------:R-:W-:Y:S02]  /*7a1e0*/  F2FP.F16.E5M2.UNPACK_B R24, R24 ;  /* 0x00000018ff18723e */ /* 0x000fe400020004ff */
[----:B------:R-:W-:Y:S02]  /*7a1f0*/  F2FP.F16.E5M2.UNPACK_B R25, R25 ;  /* 0x00000019ff19723e */ /* 0x000fe400020004ff */
[----:B------:R-:W-:Y:S02]  /*7a200*/  F2FP.F16.E5M2.UNPACK_B R26, R26 ;  /* 0x0000001aff1a723e */ /* 0x000fe400020004ff */
[----:B------:R-:W-:Y:S01]  /*7a210*/  F2FP.F16.E5M2.UNPACK_B R27, R27 ;  /* 0x0000001bff1b723e */ /* 0x000fe200020004ff */
[----:B------:R-:W-:Y:S04]  /*7a220*/  STL.64 [R1+0x3a0], R8 ;  /* 0x0003a00801007387 */ /* 0x000fe80000100a00 */
[----:B------:R-:W-:Y:S04]  /*7a230*/  STL.64 [R1+0x3a8], R10 ;  /* 0x0003a80a01007387 */ /* 0x000fe80000100a00 */
[----:B------:R-:W-:Y:S04]  /*7a240*/  STL.64 [R1+0x390], R4 ;  /* 0x0003900401007387 */ /* 0x000fe80000100a00 */
[----:B------:R3:W-:Y:S04]  /*7a250*/  STL.64 [R1+0x398], R6 ;  /* 0x0003980601007387 */ /* 0x0007e80000100a00 */
        /* <DEDUP_REMOVED lines=8> */
[----:B------:R-:W4:Y:S04]  /*7a2e0*/  LDL.LU.64 R12, [R1+0x2610] ;  /* 0x00261000010c7983 */ /* 0x000f280000300a00 */
[----:B------:R-:W4:Y:S04]  /*7a2f0*/  LDL.LU.64 R14, [R1+0x2618] ;  /* 0x00261800010e7983 */ /* 0x000f280000300a00 */
[----:B------:R-:W3:Y:S04]  /*7a300*/  LDL.LU.64 R8, [R1+0x2560] ;  /* 0x0025600001087983 */ /* 0x000ee80000300a00 */
[----:B------:R-:W3:Y:S04]  /*7a310*/  LDL.LU.64 R10, [R1+0x2568] ;  /* 0x00256800010a7983 */ /* 0x000ee80000300a00 */
[----:B0-----:R-:W3:Y:S04]  /*7a320*/  LDL.LU.64 R4, [R1+0x2440] ;  /* 0x0024400001047983 */ /* 0x001ee80000300a00 */
[----:B-1----:R-:W3:Y:S04]  /*7a330*/  LDL.LU.64 R6, [R1+0x2448] ;  /* 0x0024480001067983 */ /* 0x002ee80000300a00 */
[----:B------:R0:W-:Y:S04]  /*7a340*/  STL.64 [R1+0x7420], R40 ;  /* 0x0074202801007387 */ /* 0x0001e80000100a00 */
[----:B0-----:R-:W4:Y:S04]  /*7a350*/  LDL.LU.64 R40, [R1+0x2640] ;  /* 0x0026400001287983 */ /* 0x001f280000300a00 */
[----:B------:R-:W4:Y:S04]  /*7a360*/  LDL.LU.64 R42, [R1+0x2648] ;  /* 0x00264800012a7983 */ /* 0x000f280000300a00 */
[----:B------:R-:W3:Y:S04]  /*7a370*/  LDL.LU R58, [R1+0xbd4] ;  /* 0x000bd400013a7983 */ /* 0x000ee80000300800 */
        /* <DEDUP_REMOVED lines=8> */
[C---:B----4-:R-:W-:Y:S06]  /*7a400*/  HMMA.16816.F32 R40, R24.reuse, R38, R40 ;  /* 0x000000261828723c */ /* 0x050fec0000001828 */
[C---:B------:R-:W-:Y:S06]  /*7a410*/  HMMA.16816.F32 R12, R24.reuse, R32, R12 ;  /* 0x00000020180c723c */ /* 0x040fec000000180c */
[C---:B---3--:R-:W-:Y:S11]  /*7a420*/  HMMA.16816.F32 R8, R24.reuse, R22, R8 ;  /* 0x000000161808723c */ /* 0x048ff60000001808 */
[----:B------:R-:W-:Y:S04]  /*7a430*/  STL.64 [R1+0x370], R40 ;  /* 0x0003702801007387 */ /* 0x000fe80000100a00 */
[----:B------:R0:W-:Y:S02]  /*7a440*/  STL.64 [R1+0x378], R42 ;  /* 0x0003782a01007387 */ /* 0x0001e40000100a00 */
[----:B0-----:R-:W-:Y:S02]  /*7a450*/  HMMA.16816.F32 R40, R24, R34, R44 ;  /* 0x000000221828723c */ /* 0x001fe4000000182c */
[----:B------:R-:W-:Y:S04]  /*7a460*/  STL.64 [R1+0x360], R52 ;  /* 0x0003603401007387 */ /* 0x000fe80000100a00 */
[----:B------:R-:W-:Y:S04]  /*7a470*/  STL.64 [R1+0x368], R54 ;  /* 0x0003683601007387 */ /* 0x000fe80000100a00 */
[----:B------:R-:W-:-:S13]  /*7a480*/  STL.64 [R1+0x73d8], R34 ;  /* 0x0073d82201007387 */ /* 0x000fda0000100a00 */
[----:B------:R0:W-:Y:S04]  /*7a490*/  STL.64 [R1+0x350], R40 ;  /* 0x0003502801007387 */ /* 0x0001e80000100a00 */
[----:B------:R1:W-:Y:S04]  /*7a4a0*/  STL.64 [R1+0x358], R42 ;  /* 0x0003582a01007387 */ /* 0x0003e80000100a00 */
[----:B------:R-:W-:Y:S04]  /*7a4b0*/  STL.64 [R1+0x73d0], R32 ;  /* 0x0073d02001007387 */ /* 0x000fe80000100a00 */
[----:B------:R2:W-:Y:S04]  /*7a4c0*/  STL.64 [R1+0x340], R12 ;  /* 0x0003400c01007387 */ /* 0x0005e80000100a00 */
[----:B------:R3:W-:Y:S04]  /*7a4d0*/  STL.64 [R1+0x348], R14 ;  /* 0x0003480e01007387 */ /* 0x0007e80000100a00 */
[----:B0-----:R-:W4:Y:S04]  /*7a4e0*/  LDL.LU.64 R40, [R1+0x2420] ;  /* 0x0024200001287983 */ /* 0x001f280000300a00 */
[----:B-1----:R-:W4:Y:S04]  /*7a4f0*/  LDL.LU.64 R42, [R1+0x2428] ;  /* 0x00242800012a7983 */ /* 0x002f280000300a00 */
[----:B------:R-:W-:Y:S04]  /*7a500*/  STL.64 [R1+0x330], R8 ;  /* 0x0003300801007387 */ /* 0x000fe80000100a00 */
[----:B------:R0:W-:Y:S04]  /*7a510*/  STL.64 [R1+0x338], R10 ;  /* 0x0003380a01007387 */ /* 0x0001e80000100a00 */
[----:B--2---:R-:W2:Y:S04]  /*7a520*/  LDL.LU.64 R12, [R1+0x2410] ;  /* 0x00241000010c7983 */ /* 0x004ea80000300a00 */
[----:B---3--:R-:W2:Y:S01]  /*7a530*/  LDL.LU.64 R14, [R1+0x2418] ;  /* 0x00241800010e7983 */ /* 0x008ea20000300a00 */
[----:B0-----:R-:W-:Y:S03]  /*7a540*/  HMMA.16816.F32 R8, R24, R20, R4 ;  /* 0x000000141808723c */ /* 0x001fe60000001804 */
[----:B------:R-:W3:Y:S04]  /*7a550*/  LDL.LU.64 R4, [R1+0x2400] ;  /* 0x0024000001047983 */ /* 0x000ee80000300a00 */
[----:B------:R-:W3:-:S15]  /*7a560*/  LDL.LU.64 R6, [R1+0x2408] ;  /* 0x0024080001067983 */ /* 0x000ede0000300a00 */
[----:B------:R-:W-:-:S01]  /*7a570*/  NOP ;  /* 0x0000000000007918 */ /* 0x000fc20000000000 */
[----:B------:R0:W-:Y:S04]  /*7a580*/  STL.64 [R1+0x320], R8 ;  /* 0x0003200801007387 */ /* 0x0001e80000100a00 */
[----:B------:R1:W-:Y:S04]  /*7a590*/  STL.64 [R1+0x328], R10 ;  /* 0x0003280a01007387 */ /* 0x0003e80000100a00 */
[----:B0-----:R-:W3:Y:S04]  /*7a5a0*/  LDL.LU.64 R8, [R1+0x23f0] ;  /* 0x0023f00001087983 */ /* 0x001ee80000300a00 */
[----:B-1----:R-:W3:Y:S04]  /*7a5b0*/  LDL.LU.64 R10, [R1+0x23f8] ;  /* 0x0023f800010a7983 */ /* 0x002ee80000300a00 */
[----:B------:R-:W3:Y:S04]  /*7a5c0*/  LDL.LU.64 R52, [R1+0x23c0] ;  /* 0x0023c00001347983 */ /* 0x000ee80000300a00 */
[----:B------:R-:W3:Y:S04]  /*7a5d0*/  LDL.LU.64 R54, [R1+0x23c8] ;  /* 0x0023c80001367983 */ /* 0x000ee80000300a00 */
[----:B------:R-:W3:Y:S04]  /*7a5e0*/  LDL.LU.64 R44, [R1+0x23b0] ;  /* 0x0023b000012c7983 */ /* 0x000ee80000300a00 */
[----:B------:R-:W3:Y:S04]  /*7a5f0*/  LDL.LU.64 R46, [R1+0x23b8] ;  /* 0x0023b800012e7983 */ /* 0x000ee80000300a00 */
[----:B------:R-:W3:Y:S04]  /*7a600*/  LDL.LU.64 R32, [R1+0x14d0] ;  /* 0x0014d00001207983 */ /* 0x000ee80000300a00 */
[----:B------:R-:W3:Y:S04]  /*7a610*/  LDL.LU.64 R34, [R1+0x14d8] ;  /* 0x0014d80001227983 */ /* 0x000ee80000300a00 */
[----:B------:R-:W-:Y:S04]  /*7a620*/  STL.64 [R1+0x73b8], R22 ;  /* 0x0073b81601007387 */ /* 0x000fe80000100a00 */
[----:B------:R0:W-:Y:S04]  /*7a630*/  STL.64 [R1+0x73b0], R20 ;  /* 0x0073b01401007387 */ /* 0x0001e80000100a00 */
[----:B0-----:R-:W3:Y:S04]  /*7a640*/  LDL.LU.64 R20, [R1+0x23d0] ;  /* 0x0023d00001147983 */ /* 0x001ee80000300a00 */
[----:B------:R-:W3:Y:S01]  /*7a650*/  LDL.LU.64 R22, [R1+0x23d8] ;  /* 0x0023d80001167983 */ /* 0x000ee20000300a00 */
[C---:B----4-:R-:W-:Y:S06]  /*7a660*/  HMMA.16816.F32 R40, R24.reuse, R18, R40 ;  /* 0x000000121828723c */ /* 0x050fec0000001828 */
[----:B--2---:R-:W-:-:S15]  /*7a670*/  HMMA.16816.F32 R12, R24, R16, R12 ;  /* 0x00000010180c723c */ /* 0x004fde000000180c */
[----:B------:R-:W-:-:S02]  /*7a680*/  NOP ;  /* 0x0000000000007918 */ /* 0x000fc40000000000 */
[----:B------:R0:W-:Y:S04]  /*7a690*/  STL.64 [R1+0x310], R40 ;  /* 0x0003102801007387 */ /* 0x0001e80000100a00 */
[----:B------:R-:W-:Y:S04]  /*7a6a0*/  STL.64 [R1+0x318], R42 ;  /* 0x0003182a01007387 */ /* 0x000fe80000100a00 */
[----:B0-----:R-:W2:Y:S04]  /*7a6b0*/  LDL.LU.64 R40, [R1+0x7420] ;  /* 0x0074200001287983 */ /* 0x001ea80000300a00 */
[----:B------:R-:W-:Y:S04]  /*7a6c0*/  STL.64 [R1+0x300], R12 ;  /* 0x0003000c01007387 */ /* 0x000fe80000100a00 */
[----:B------:R0:W-:Y:S04]  /*7a6d0*/  STL.64 [R1+0x308], R14 ;  /* 0x0003080e01007387 */ /* 0x0001e80000100a00 */
[----:B0-----:R-:W3:Y:S04]  /*7a6e0*/  LDL.LU.64 R14, [R1+0x7418] ;  /* 0x00741800010e7983 */ /* 0x001ee80000300a00 */
[----:B------:R-:W4:Y:S04]  /*7a6f0*/  LDL.LU.64 R12, [R1+0x7410] ;  /* 0x00741000010c7983 */ /* 0x000f280000300a00 */
[----:B------:R-:W-:Y:S04]  /*7a700*/  STL.64 [R1+0x73a8], R18 ;  /* 0x0073a81201007387 */ /* 0x000fe80000100a00 */
[----:B------:R0:W-:Y:S04]  /*7a710*/  STL.64 [R1+0x73a0], R16 ;  /* 0x0073a01001007387 */ /* 0x0001e80000100a00 */
[----:B0-----:R-:W2:Y:S04]  /*7a720*/  LDL.LU.64 R16, [R1+0x23e0] ;  /* 0x0023e00001107983 */ /* 0x001ea80000300a00 */
[----:B------:R-:W2:Y:S01]  /*7a730*/  LDL.LU.64 R18, [R1+0x23e8] ;  /* 0x0023e80001127983 */ /* 0x000ea20000300a00 */
[C---:B---3--:R-:W-:Y:S06]  /*7a740*/  HMMA.16816.F32 R4, R24.reuse, R14, R4 ;  /* 0x0000000e1804723c */ /* 0x048fec0000001804 */
[----:B----4-:R-:W-:-:S15]  /*7a750*/  HMMA.16816.F32 R8, R24, R12, R8 ;  /* 0x0000000c1808723c */ /* 0x010fde0000001808 */
[----:B------:R-:W-:-:S02]  /*7a760*/  NOP ;  /* 0x0000000000007918 */ /* 0x000fc40000000000 */
[----:B------:R-:W-:Y:S04]  /*7a770*/  STL.64 [R1+0x2f0], R4 ;  /* 0x0002f00401007387 */ /* 0x000fe80000100a00 */
[----:B------:R0:W-:Y:S04]  /*7a780*/  STL.64 [R1+0x2f8], R6 ;  /* 0x0002f80601007387 */ /* 0x0001e80000100a00 */
[----:B0-----:R-:W3:Y:S04]  /*7a790*/  LDL.LU.64 R6, [R1+0x7408] ;  /* 0x0074080001067983 */ /* 0x001ee80000300a00 */
[----:B------:R-:W4:Y:S04]  /*7a7a0*/  LDL.LU.64 R4, [R1+0x7400] ;  /* 0x0074000001047983 */ /* 0x000f280000300a00 */
[----:B------:R-:W-:Y:S04]  /*7a7b0*/  STL.64 [R1+0x2e0], R8 ;  /* 0x0002e00801007387 */ /* 0x000fe80000100a00 */
[----:B------:R0:W-:Y:S04]  /*7a7c0*/  STL.64 [R1+0x2e8], R10 ;  /* 0x0002e80a01007387 */ /* 0x0001e80000100a00 */
[----:B0-----:R-:W2:Y:S04]  /*7a7d0*/  LDL.LU.64 R10, [R1+0x73f8] ;  /* 0x0073f800010a7983 */ /* 0x001ea80000300a00 */
[----:B------:R-:W3:Y:S04]  /*7a7e0*/  LDL.LU.64 R8, [R1+0x73f0] ;  /* 0x0073f00001087983 */ /* 0x000ee80000300a00 */
[----:B------:R-:W-:Y:S04]  /*7a7f0*/  STL.64 [R1+0x73c8], R14 ;  /* 0x0073c80e01007387 */ /* 0x000fe80000100a00 */
[----:B------:R3:W-:Y:S01]  /*7a800*/  STL.64 [R1+0x73c0], R12 ;  /* 0x0073c00c01007387 */ /* 0x0007e20000100a00 */
[C---:B--2---:R-:W-:Y:S06]  /*7a810*/  HMMA.16816.F32 R16, R24.reuse, R10, R16 ;  /* 0x0000000a1810723c */ /* 0x044fec0000001810 */
[----:B---3--:R-:W-:Y:S01]  /*7a820*/  HMMA.16816.F32 R12, R24, R8, R20 ;  /* 0x00000008180c723c */ /* 0x008fe20000001814 */
        /* <DEDUP_REMOVED lines=8> */
[C---:B----4-:R-:W-:Y:S06]  /*7a8b0*/  HMMA.16816.F32 R12, R24.reuse, R4, R44 ;  /* 0x00000004180c723c */ /* 0x050fec000000182c */
[----:B------:R-:W-:Y:S11]  /*7a8c0*/  HMMA.16816.F32 R8, R24, R2, R32 ;  /* 0x000000021808723c */ /* 0x000ff60000001820 */
[----:B------:R-:W-:Y:S04]  /*7a8d0*/  STL.64 [R1+0x2b0], R16 ;  /* 0x0002b01001007387 */ /* 0x000fe80000100a00 */
[----:B------:R-:W-:Y:S04]  /*7a8e0*/  STL.64 [R1+0x2b8], R18 ;  /* 0x0002b81201007387 */ /* 0x000fe80000100a00 */
[----:B------:R-:W-:Y:S04]  /*7a8f0*/  STL.64 [R1+0x2a0], R12 ;  /* 0x0002a00c01007387 */ /* 0x000fe80000100a00 */
[----:B------:R-:W-:Y:S04]  /*7a900*/  STL.64 [R1+0x2a8], R14 ;  /* 0x0002a80e01007387 */ /* 0x000fe80000100a00 */
[----:B------:R0:W-:Y:S04]  /*7a910*/  STL.64 [R1+0x290], R8 ;  /* 0x0002900801007387 */ /* 0x0001e80000100a00 */
[----:B------:R1:W-:Y:S04]  /*7a920*/  STL.64 [R1+0x298], R10 ;  /* 0x0002980a01007387 */ /* 0x0003e80000100a00 */
[----:B------:R-:W2:Y:S04]  /*7a930*/  LDL.LU.64 R44, [R1+0x23a0] ;  /* 0x0023a000012c7983 */ /* 0x000ea80000300a00 */
[----:B------:R-:W2:Y:S04]  /*7a940*/  LDL.LU.64 R46, [R1+0x23a8] ;  /* 0x0023a800012e7983 */ /* 0x000ea80000300a00 */
[----:B0-----:R-:W3:Y:S04]  /*7a950*/  LDL.LU.64 R8, [R1+0x2390] ;  /* 0x0023900001087983 */ /* 0x001ee80000300a00 */
[----:B-1----:R-:W3:Y:S04]  /*7a960*/  LDL.LU.64 R10, [R1+0x2398] ;  /* 0x00239800010a7983 */ /* 0x002ee80000300a00 */
[----:B------:R-:W4:Y:S04]  /*7a970*/  LDL.LU.64 R32, [R1+0x2380] ;  /* 0x0023800001207983 */ /* 0x000f280000300a00 */
[----:B------:R-:W4:Y:S01]  /*7a980*/  LDL.LU.64 R34, [R1+0x2388] ;  /* 0x0023880001227983 */ /* 0x000f220000300a00 */
[----:B------:R-:W-:-:S02]  /*7a990*/  IMAD R24, R51, 0x100, R58 ;  /* 0x0000010033187824 */ /* 0x000fc400078e023a */
[----:B------:R-:W-:Y:S02]  /*7a9a0*/  IMAD R25, R28, 0x100, R50 ;  /* 0x000001001c197824 */ /* 0x000fe400078e0232 */
[----:B------:R-:W-:Y:S02]  /*7a9b0*/  IMAD R26, R29, 0x100, R31 ;  /* 0x000001001d1a7824 */ /* 0x000fe400078e021f */
[----:B------:R-:W-:Y:S01]  /*7a9c0*/  IMAD R27, R0, 0x100, R30 ;  /* 0x00000100001b7824 */ /* 0x000fe200078e021e */
[----:B------:R-:W4:Y:S01]  /*7a9d0*/  LDL.LU.64 R12, [R1+0x2370] ;  /* 0x00237000010c7983 */ /* 0x000f220000300a00 */
[----:B------:R-:W-:Y:S02]  /*7a9e0*/  F2FP.F16.E5M2.UNPACK_B R24, R24 ;  /* 0x00000018ff18723e */ /* 0x000fe400020004ff */
[----:B------:R-:W-:Y:S02]  /*7a9f0*/  F2FP.F16.E5M2.UNPACK_B R25, R25 ;  /* 0x00000019ff19723e */ /* 0x000fe400020004ff */
[----:B------:R-:W-:-:S02]  /*7aa00*/  F2FP.F16.E5M2.UNPACK_B R26, R26 ;  /* 0x0000001aff1a723e */ /* 0x000fc400020004ff */
[----:B------:R-:W-:Y:S01]  /*7aa10*/  F2FP.F16.E5M2.UNPACK_B R27, R27 ;  /* 0x0000001bff1b723e */ /* 0x000fe200020004ff */
        /* <DEDUP_REMOVED lines=12> */
[----:B------:R-:W4:Y:S01]  /*7aae0*/  LDL.LU.64 R54, [R1+0x22f8] ;  /* 0x0022f80001367983 */ /* 0x000f220000300a00 */
[C---:B--2---:R-:W-:Y:S06]  /*7aaf0*/  HMMA.16816.F32 R44, R24.reuse, R40, R44 ;  /* 0x00000028182c723c */ /* 0x044fec000000182c */
[C---:B---3--:R-:W-:Y:S06]  /*7ab00*/  HMMA.16816.F32 R8, R24.reuse, R38, R8 ;  /* 0x000000261808723c */ /* 0x048fec0000001808 */
[C---:B----4-:R-:W-:Y:S11]  /*7ab10*/  HMMA.16816.F32 R32, R24.reuse, R36, R32 ;  /* 0x000000241820723c */ /* 0x050ff60000001820 */
[----:B------:R0:W-:Y:S04]  /*7ab20*/  STL.64 [R1+0x280], R44 ;  /* 0x0002802c01007387 */ /* 0x0001e80000100a00 */
[----:B------:R1:W-:Y:S04]  /*7ab30*/  STL.64 [R1+0x288], R46 ;  /* 0x0002882e01007387 */ /* 0x0003e80000100a00 */
[----:B0-----:R-:W2:Y:S04]  /*7ab40*/  LDL.LU.64 R44, [R1+0x22d0] ;  /* 0x0022d000012c7983 */ /* 0x001ea80000300a00 */
[----:B-1----:R-:W2:Y:S04]  /*7ab50*/  LDL.LU.64 R46, [R1+0x22d8] ;  /* 0x0022d800012e7983 */ /* 0x002ea80000300a00 */
[----:B------:R-:W-:Y:S04]  /*7ab60*/  STL.64 [R1+0x270], R8 ;  /* 0x0002700801007387 */ /* 0x000fe80000100a00 */
[----:B------:R0:W-:Y:S04]  /*7ab70*/  STL.64 [R1+0x278], R10 ;  /* 0x0002780a01007387 */ /* 0x0001e80000100a00 */
[----:B0-----:R-:W2:Y:S04]  /*7ab80*/  LDL.LU.64 R10, [R1+0x73e8] ;  /* 0x0073e800010a7983 */ /* 0x001ea80000300a00 */
[----:B------:R-:W3:Y:S04]  /*7ab90*/  LDL.LU.64 R8, [R1+0x73e0] ;  /* 0x0073e00001087983 */ /* 0x000ee80000300a00 */
[----:B------:R-:W-:Y:S04]  /*7aba0*/  STL.64 [R1+0x260], R32 ;  /* 0x0002602001007387 */ /* 0x000fe80000100a00 */
[----:B------:R0:W-:Y:S04]  /*7abb0*/  STL.64 [R1+0x268], R34 ;  /* 0x0002682201007387 */ /* 0x0001e80000100a00 */
[----:B0-----:R-:W4:Y:S04]  /*7abc0*/  LDL.LU.64 R34, [R1+0x73d8] ;  /* 0x0073d80001227983 */ /* 0x001f280000300a00 */
[----:B------:R-:W2:Y:S01]  /*7abd0*/  LDL.LU.64 R32, [R1+0x73d0] ;  /* 0x0073d00001207983 */ /* 0x000ea20000300a00 */
[C---:B----4-:R-:W-:Y:S06]  /*7abe0*/  HMMA.16816.F32 R12, R24.reuse, R34, R12 ;  /* 0x00000022180c723c */ /* 0x050fec000000180c */
[----:B--2---:R-:W-:-:S15]  /*7abf0*/  HMMA.16816.F32 R20, R24, R32, R20 ;  /* 0x000000201814723c */ /* 0x004fde0000001814 */
        /* <DEDUP_REMOVED lines=18> */
[----:B------:R-:W-:Y:S04]  /*7ad20*/  STL.64 [R1+0x228], R50 ;  /* 0x0002283201007387 */ /* 0x000fe80000100a00 */
[----:B0-----:R-:W2:Y:S01]  /*7ad30*/  LDL.LU.64 R48, [R1+0x7398] ;  /* 0x0073980001307983 */ /* 0x001ea20000300a00 */
        /* <DEDUP_REMOVED lines=8> */
[----:B------:R-:W-:Y:S04]  /*7adc0*/  STL.64 [R1+0x208], R58 ;  /* 0x0002083a01007387 */ /* 0x000fe80000100a00 */
[----:B0-----:R-:W4:Y:S04]  /*7add0*/  LDL.LU.64 R56, [R1+0x7390] ;  /* 0x0073900001387983 */ /* 0x001f280000300a00 */
[----:B------:R-:W-:Y:S04]  /*7ade0*/  STL.64 [R1+0x7380], R18 ;  /* 0x0073801201007387 */ /* 0x000fe80000100a00 */
[----:B------:R0:W-:Y:S04]  /*7adf0*/  STL.64 [R1+0x7378], R16 ;  /* 0x0073781001007387 */ /* 0x0001e80000100a00 */
[----:B0-----:R-:W2:Y:S04]  /*7ae00*/  LDL.LU.64 R16, [R1+0x2300] ;  /* 0x0023000001107983 */ /* 0x001ea80000300a00 */
[----:B------:R-:W2:Y:S02]  /*7ae10*/  LDL.LU.64 R18, [R1+0x2308] ;  /* 0x0023080001127983 */ /* 0x000ea40000300a00 */
[----:B--2---:R-:W-:-:S15]  /*7ae20*/  HMMA.16816.F32 R16, R24, R14, R16 ;  /* 0x0000000e1810723c */ /* 0x004fde0000001810 */
[----:B------:R-:W-:-:S08]  /*7ae30*/  NOP ;  /* 0x0000000000007918 */ /* 0x000fd00000000000 */
[----:B------:R-:W-:Y:S04]  /*7ae40*/  STL.64 [R1+0x1f0], R16 ;  /* 0x0001f01001007387 */ /* 0x000fe80000100a00 */
[----:B------:R0:W-:Y:S02]  /*7ae50*/  STL.64 [R1+0x1f8], R18 ;  /* 0x0001f81201007387 */ /* 0x0001e40000100a00 */
[----:B0-----:R-:W-:Y:S02]  /*7ae60*/  HMMA.16816.F32 R16, R24, R12, R52 ;  /* 0x0000000c1810723c */ /* 0x001fe40000001834 */
[----:B------:R-:W-:Y:S04]  /*7ae70*/  STL.64 [R1+0x7360], R14 ;  /* 0x0073600e01007387 */ /* 0x000fe80000100a00 */
[----:B------:R3:W-:-:S15]  /*7ae80*/  STL.64 [R1+0x7358], R12 ;  /* 0x0073580c01007387 */ /* 0x0007de0000100a00 */
[----:B------:R-:W-:-:S02]  /*7ae90*/  NOP ;  /* 0x0000000000007918 */ /* 0x000fc40000000000 */
[----:B------:R-:W-:Y:S04]  /*7aea0*/  STL.64 [R1+0x1e0], R16 ;  /* 0x0001e01001007387 */ /* 0x000fe80000100a00 */
[----:B------:R0:W-:Y:S01]  /*7aeb0*/  STL.64 [R1+0x1e8], R18 ;  /* 0x0001e81201007387 */ /* 0x0001e20000100a00 */
[C---:B---3--:R-:W-:Y:S06]  /*7aec0*/  HMMA.16816.F32 R12, R24.reuse, R8, R28 ;  /* 0x00000008180c723c */ /* 0x048fec000000181c */
[----:B0-----:R-:W-:-:S15]  /*7aed0*/  HMMA.16816.F32 R16, R24, R10, R44 ;  /* 0x0000000a1810723c */ /* 0x001fde000000182c */
[----:B------:R-:W-:-:S09]  /*7aee0*/  NOP ;  /* 0x0000000000007918 */ /* 0x000fd20000000000 */
[----:B------:R-:W-:Y:S02]  /*7aef0*/  IMAD.MOV.U32 R0, RZ, RZ, R19 ;  /* 0x000000ffff007224 */ /* 0x000fe400078e0013 */
[----:B------:R-:W-:Y:S02]  /*7af00*/  IMAD.MOV.U32 R50, RZ, RZ, R18 ;  /* 0x000000ffff327224 */ /* 0x000fe400078e0012 */
[----:B------:R-:W-:Y:S02]  /*7af10*/  IMAD.MOV.U32 R51, RZ, RZ, R17 ;  /* 0x000000ffff337224 */ /* 0x000fe400078e0011 */
[----:B------:R-:W-:Y:S01]  /*7af20*/  IMAD.MOV.U32 R58, RZ, RZ, R16 ;  /* 0x000000ffff3a7224 */ /* 0x000fe200078e0010 */
[----:B------:R-:W-:Y:S04]  /*7af30*/  STL [R1+0x66ec], R0 ;  /* 0x0066ec0001007387 */ /* 0x000fe80000100800 */
[----:B------:R-:W-:Y:S04]  /*7af40*/  STL [R1+0x66e8], R50 ;  /* 0x0066e83201007387 */ /* 0x000fe80000100800 */
[----:B------:R-:W-:Y:S04]  /*7af50*/  STL [R1+0x66e4], R51 ;  /* 0x0066e43301007387 */ /* 0x000fe80000100800 */
[----:B------:R-:W-:Y:S04]  /*7af60*/  STL [R1+0x66e0], R58 ;  /* 0x0066e03a01007387 */ /* 0x000fe80000100800 */
[----:B------:R0:W-:Y:S04]  /*7af70*/  STL [R1+0x1c0], R12 ;  /* 0x0001c00c01007387 */ /* 0x0001e80000100800 */
[----:B------:R-:W2:Y:S04]  /*7af80*/  LDL.LU.64 R16, [R1+0x2290] ;  /* 0x0022900001107983 */ /* 0x000ea80000300a00 */
[----:B------:R-:W2:Y:S01]  /*7af90*/  LDL.LU.64 R18, [R1+0x2298] ;  /* 0x0022980001127983 */ /* 0x000ea20000300a00 */
[----:B------:R-:W-:-:S02]  /*7afa0*/  IMAD.MOV.U32 R61, RZ, RZ, R13 ;  /* 0x000000ffff3d7224 */ /* 0x000fc400078e000d */
[----:B------:R-:W-:Y:S02]  /*7afb0*/  IMAD.MOV.U32 R60, RZ, RZ, R14 ;  /* 0x000000ffff3c7224 */ /* 0x000fe400078e000e */
[----:B------:R-:W-:Y:S01]  /*7afc0*/  IMAD.MOV.U32 R59, RZ, RZ, R15 ;  /* 0x000000ffff3b7224 */ /* 0x000fe200078e000f */
[----:B0-----:R-:W3:Y:S04]  /*7afd0*/  LDL.LU.64 R12, [R1+0x2270] ;  /* 0x00227000010c7983 */ /* 0x001ee80000300a00 */
[----:B------:R-:W3:Y:S04]  /*7afe0*/  LDL.LU.64 R14, [R1+0x2278] ;  /* 0x00227800010e7983 */ /* 0x000ee80000300a00 */
        /* <DEDUP_REMOVED lines=8> */
[----:B------:R-:W-:Y:S04]  /*7b070*/  STL [R1+0x66f8], R59 ;  /* 0x0066f83b01007387 */ /* 0x000fe80000100800 */
[----:B------:R-:W-:Y:S04]  /*7b080*/  STL [R1+0x66f4], R60 ;  /* 0x0066f43c01007387 */ /* 0x000fe80000100800 */
[----:B------:R1:W-:Y:S04]  /*7b090*/  STL [R1+0x66f0], R61 ;  /* 0x0066f03d01007387 */ /* 0x0003e80000100800 */
[----:B0-----:R-:W4:Y:S04]  /*7b0a0*/  LDL.LU.64 R8, [R1+0x14c0] ;  /* 0x0014c00001087983 */ /* 0x001f280000300a00 */
[----:B------:R-:W4:Y:S04]  /*7b0b0*/  LDL.LU.64 R10, [R1+0x14c8] ;  /* 0x0014c800010a7983 */ /* 0x000f280000300a00 */
[----:B------:R-:W4:Y:S04]  /*7b0c0*/  LDL.LU R46, [R1+0xc0c] ;  /* 0x000c0c00012e7983 */ /* 0x000f280000300800 */
[----:B------:R-:W4:Y:S01]  /*7b0d0*/  LDL.LU R47, [R1+0xc08] ;  /* 0x000c0800012f7983 */ /* 0x000f220000300800 */
[C---:B--2---:R-:W-:Y:S06]  /*7b0e0*/  HMMA.16816.F32 R16, R24.reuse, R6, R16 ;  /* 0x000000061810723c */ /* 0x044fec0000001810 */
[----:B---3--:R-:W-:-:S15]  /*7b0f0*/  HMMA.16816.F32 R12, R24, R4, R12 ;  /* 0x00000004180c723c */ /* 0x008fde000000180c */
[----:B------:R-:W-:-:S03]  /*7b100*/  NOP ;  /* 0x0000000000007918 */ /* 0x000fc60000000000 */
[----:B------:R-:W-:Y:S02]  /*7b110*/  IMAD.MOV.U32 R58, RZ, RZ, R19 ;  /* 0x000000ffff3a7224 */ /* 0x000fe400078e0013 */
[----:B------:R-:W-:Y:S01]  /*7b120*/  IMAD.MOV.U32 R51, RZ, RZ, R18 ;  /* 0x000000ffff337224 */ /* 0x000fe200078e0012 */
[----:B----4-:R-:W-:Y:S01]  /*7b130*/  HMMA.16816.F32 R8, R24, R2, R8 ;  /* 0x000000021808723c */ /* 0x010fe20000001808 */
[----:B------:R-:W-:Y:S02]  /*7b140*/  IMAD.MOV.U32 R50, RZ, RZ, R17 ;  /* 0x000000ffff327224 */ /* 0x000fe400078e0011 */
[----:B------:R-:W-:Y:S01]  /*7b150*/  IMAD.MOV.U32 R0, RZ, RZ, R16 ;  /* 0x000000ffff007224 */ /* 0x000fe200078e0010 */
[----:B------:R-:W-:Y:S04]  /*7b160*/  STL [R1+0x672c], R58 ;  /* 0x00672c3a01007387 */ /* 0x000fe80000100800 */
[----:B------:R-:W-:Y:S04]  /*7b170*/  STL [R1+0x6728], R51 ;  /* 0x0067283301007387 */ /* 0x000fe80000100800 */
[----:B------:R-:W-:Y:S04]  /*7b180*/  STL [R1+0x6724], R50 ;  /* 0x0067243201007387 */ /* 0x000fe80000100800 */
[----:B------:R-:W-:Y:S01]  /*7b190*/  STL.64 [R1+0x6d38], R48 ;  /* 0x006d383001007387 */ /* 0x000fe20000100a00 */
[----:B-1----:R-:W-:-:S03]  /*7b1a0*/  IMAD.MOV.U32 R61, RZ, RZ, R15 ;  /* 0x000000ffff3d7224 */ /* 0x002fc600078e000f */
[----:B------:R-:W-:Y:S01]  /*7b1b0*/  STL [R1+0x6720], R0 ;  /* 0x0067200001007387 */ /* 0x000fe20000100800 */
[----:B------:R-:W-:Y:S02]  /*7b1c0*/  IMAD.MOV.U32 R60, RZ, RZ, R14 ;  /* 0x000000ffff3c7224 */ /* 0x000fe400078e000e */
[----:B------:R-:W-:Y:S01]  /*7b1d0*/  IMAD.MOV.U32 R59, RZ, RZ, R13 ;  /* 0x000000ffff3b7224 */ /* 0x000fe200078e000d */
[----:B------:R-:W-:Y:S04]  /*7b1e0*/  STL [R1+0x1a0], R12 ;  /* 0x0001a00c01007387 */ /* 0x000fe80000100800 */
[----:B------:R-:W-:Y:S04]  /*7b1f0*/  STL.64 [R1+0x7330], R6 ;  /* 0x0073300601007387 */ /* 0x000fe80000100a00 */
[----:B------:R0:W-:Y:S04]  /*7b200*/  STL.64 [R1+0x7328], R4 ;  /* 0x0073280401007387 */ /* 0x0001e80000100a00 */
[----:B------:R-:W-:Y:S04]  /*7b210*/  STL [R1+0x6758], R61 ;  /* 0x0067583d01007387 */ /* 0x000fe80000100800 */
[----:B------:R-:W-:Y:S04]  /*7b220*/  STL [R1+0x6734], R60 ;  /* 0x0067343c01007387 */ /* 0x000fe80000100800 */
[----:B------:R-:W-:Y:S04]  /*7b230*/  STL [R1+0x6730], R59 ;  /* 0x0067303b01007387 */ /* 0x000fe80000100800 */
[----:B------:R-:W-:Y:S01]  /*7b240*/  STL.64 [R1+0x6d40], R56 ;  /* 0x006d403801007387 */ /* 0x000fe20000100a00 */
[----:B------:R-:W-:-:S03]  /*7b250*/  IMAD R24, R55, 0x100, R54 ;  /* 0x0000010037187824 */ /* 0x000fc600078e0236 */
[----:B0-----:R-:W2:Y:S04]  /*7b260*/  LDL.LU.64 R4, [R1+0x2250] ;  /* 0x0022500001047983 */ /* 0x001ea80000300a00 */
[----:B------:R-:W2:Y:S04]  /*7b270*/  LDL.LU.64 R6, [R1+0x2258] ;  /* 0x0022580001067983 */ /* 0x000ea80000300a00 */
[----:B------:R0:W-:Y:S04]  /*7b280*/  STL.64 [R1+0x180], R8 ;  /* 0x0001800801007387 */ /* 0x0001e80000100a00 */
[----:B------:R1:W-:Y:S04]  /*7b290*/  STL.64 [R1+0x188], R10 ;  /* 0x0001880a01007387 */ /* 0x0003e80000100a00 */
[----:B0-----:R-:W3:Y:S04]  /*7b2a0*/  LDL.LU.64 R8, [R1+0x2230] ;  /* 0x0022300001087983 */ /* 0x001ee80000300a00 */
[----:B-1----:R-:W3:Y:S04]  /*7b2b0*/  LDL.LU.64 R10, [R1+0x2238] ;  /* 0x00223800010a7983 */ /* 0x002ee80000300a00 */
[----:B------:R-:W4:Y:S04]  /*7b2c0*/  LDL.LU R52, [R1+0xc94] ;  /* 0x000c940001347983 */ /* 0x000f280000300800 */
[----:B------:R-:W4:Y:S04]  /*7b2d0*/  LDL.LU R53, [R1+0xc90] ;  /* 0x000c900001357983 */ /* 0x000f280000300800 */
[----:B------:R-:W2:Y:S04]  /*7b2e0*/  LDL.LU R54, [R1+0xc9c] ;  /* 0x000c9c0001367983 */ /* 0x000ea80000300800 */
[----:B------:R-:W2:Y:S01]  /*7b2f0*/  LDL.LU R55, [R1+0xc98] ;  /* 0x000c980001377983 */ /* 0x000ea20000300800 */
[----:B------:R-:W-:-:S02]  /*7b300*/  IMAD R25, R31, 0x100, R28 ;  /* 0x000001001f197824 */ /* 0x000fc400078e021c */
[----:B------:R-:W-:Y:S02]  /*7b310*/  IMAD R26, R30, 0x100, R29 ;  /* 0x000001001e1a7824 */ /* 0x000fe400078e021d */
[----:B------:R-:W-:Y:S01]  /*7b320*/  IMAD R27, R47, 0x100, R46 ;  /* 0x000001002f1b7824 */ /* 0x000fe200078e022e */
[----:B------:R-:W-:Y:S02]  /*7b330*/  F2FP.F16.E5M2.UNPACK_B R24, R24 ;  /* 0x00000018ff18723e */ /* 0x000fe400020004ff */
[----:B------:R-:W-:Y:S02]  /*7b340*/  F2FP.F16.E5M2.UNPACK_B R25, R25 ;  /* 0x00000019ff19723e */ /* 0x000fe400020004ff */
[----:B------:R-:W-:Y:S02]  /*7b350*/  F2FP.F16.E5M2.UNPACK_B R26, R26 ;  /* 0x0000001aff1a723e */ /* 0x000fe400020004ff */
[----:B------:R-:W-:Y:S01]  /*7b360*/  F2FP.F16.E5M2.UNPACK_B R27, R27 ;  /* 0x0000001bff1b723e */ /* 0x000fe200020004ff */
[----:B--2---:R-:W-:Y:S04]  /*7b370*/  STL.64 [R1+0x7350], R54 ;  /* 0x0073503601007387 */ /* 0x004fe80000100a00 */
[----:B----4-:R-:W-:Y:S04]  /*7b380*/  STL.64 [R1+0x7348], R52 ;  /* 0x0073483401007387 */ /* 0x010fe80000100a00 */
[----:B------:R-:W2:Y:S04]  /*7b390*/  LDL.LU R28, [R1+0xca4] ;  /* 0x000ca400011c7983 */ /* 0x000ea80000300800 */
[----:B------:R-:W4:Y:S04]  /*7b3a0*/  LDL.LU R31, [R1+0xca0] ;  /* 0x000ca000011f7983 */ /* 0x000f280000300800 */
[----:B------:R-:W2:Y:S04]  /*7b3b0*/  LDL.LU R29, [R1+0xcac] ;  /* 0x000cac00011d7983 */ /* 0x000ea80000300800 */
[----:B------:R-:W4:Y:S01]  /*7b3c0*/  LDL.LU R30, [R1+0xca8] ;  /* 0x000ca800011e7983 */ /* 0x000f220000300800 */
[C---:B------:R-:W-:Y:S06]  /*7b3d0*/  HMMA.16816.F32 R4, R24.reuse, R40, R4 ;  /* 0x000000281804723c */ /* 0x040fec0000001804 */
[C---:B---3--:R-:W-:Y:S01]  /*7b3e0*/  HMMA.16816.F32 R8, R24.reuse, R38, R8 ;  /* 0x000000261808723c */ /* 0x048fe20000001808 */
[----:B----4-:R-:W-:Y:S04]  /*7b3f0*/  STL.64 [R1+0x7370], R30 ;  /* 0x0073701e01007387 */ /* 0x010fe80000100a00 */
[----:B--2---:R-:W-:Y:S04]  /*7b400*/  STL.64 [R1+0x7368], R28 ;  /* 0x0073681c01007387 */ /* 0x004fe80000100a00 */
[----:B------:R-:W2:Y:S04]  /*7b410*/  LDL.LU.64 R48, [R1+0x2210] ;  /* 0x0022100001307983 */ /* 0x000ea80000300a00 */
[----:B------:R-:W2:Y:S04]  /*7b420*/  LDL.LU.64 R50, [R1+0x2218] ;  /* 0x0022180001327983 */ /* 0x000ea80000300a00 */
[----:B------:R0:W-:Y:S04]  /*7b430*/  STL.64 [R1+0xb90], R4 ;  /* 0x000b900401007387 */ /* 0x0001e80000100a00 */
[----:B------:R1:W-:Y:S04]  /*7b440*/  STL.64 [R1+0xb98], R6 ;  /* 0x000b980601007387 */ /* 0x0003e80000100a00 */
[----:B0-----:R-:W3:Y:S04]  /*7b450*/  LDL.LU.64 R4, [R1+0x21f0] ;  /* 0x0021f00001047983 */ /* 0x001ee80000300a00 */
[----:B-1----:R-:W3:Y:S04]  /*7b460*/  LDL.LU.64 R6, [R1+0x21f8] ;  /* 0x0021f80001067983 */ /* 0x002ee80000300a00 */
[----:B------:R0:W-:Y:S04]  /*7b470*/  STL.64 [R1+0x7388], R40 ;  /* 0x0073882801007387 */ /* 0x0001e80000100a00 */
[----:B------:R-:W4:Y:S04]  /*7b480*/  LDL.LU.64 R44, [R1+0x21d0] ;  /* 0x0021d000012c7983 */ /* 0x000f280000300a00 */
[----:B------:R-:W4:Y:S04]  /*7b490*/  LDL.LU.64 R46, [R1+0x21d8] ;  /* 0x0021d800012e7983 */ /* 0x000f280000300a00 */
[----:B------:R1:W-:Y:S04]  /*7b4a0*/  STL.64 [R1+0xba0], R8 ;  /* 0x000ba00801007387 */ /* 0x0003e80000100a00 */
[----:B------:R1:W-:Y:S04]  /*7b4b0*/  STL.64 [R1+0xba8], R10 ;  /* 0x000ba80a01007387 */ /* 0x0003e80000100a00 */
[----:B0-----:R-:W4:Y:S04]  /*7b4c0*/  LDL.LU.64 R40, [R1+0x21b0] ;  /* 0x0021b00001287983 */ /* 0x001f280000300a00 */
        /* <DEDUP_REMOVED lines=9> */
[----:B-1----:R-:W4:Y:S04]  /*7b560*/  LDL.LU.64 R8, [R1+0x2120] ;  /* 0x0021200001087983 */ /* 0x002f280000300a00 */
[----:B------:R-:W4:Y:S01]  /*7b570*/  LDL.LU.64 R10, [R1+0x2128] ;  /* 0x00212800010a7983 */ /* 0x000f220000300a00 */
[C---:B--2---:R-:W-:Y:S06]  /*7b580*/  HMMA.16816.F32 R56, R24.reuse, R36, R48 ;  /* 0x000000241838723c */ /* 0x044fec0000001830 */
[C---:B---3--:R-:W-:Y:S06]  /*7b590*/  HMMA.16816.F32 R48, R24.reuse, R34, R4 ;  /* 0x000000221830723c */ /* 0x048fec0000001804 */
[C---:B----4-:R-:W-:Y:S01]  /*7b5a0*/  HMMA.16816.F32 R44, R24.reuse, R32, R44 ;  /* 0x00000020182c723c */ /* 0x050fe2000000182c */
[----:B------:R-:W2:Y:S05]  /*7b5b0*/  LDL.LU.64 R4, [R1+0x2100] ;  /* 0x0021000001047983 */ /* 0x000eaa0000300a00 */
[C---:B------:R-:W-:Y:S06]  /*7b5c0*/  HMMA.16816.F32 R40, R24.reuse, R22, R40 ;  /* 0x000000161828723c */ /* 0x040fec0000001828 */
[C---:B------:R-:W-:Y:S01]  /*7b5d0*/  HMMA.16816.F32 R16, R24.reuse, R20, R16 ;  /* 0x000000141810723c */ /* 0x040fe20000001810 */
[----:B------:R0:W-:Y:S04]  /*7b5e0*/  STL.64 [R1+0xbb0], R56 ;  /* 0x000bb03801007387 */ /* 0x0001e80000100a00 */
[----:B------:R1:W-:Y:S04]  /*7b5f0*/  STL.64 [R1+0xbb8], R58 ;  /* 0x000bb83a01007387 */ /* 0x0003e80000100a00 */
[----:B------:R-:W2:Y:S04]  /*7b600*/  LDL.LU.64 R6, [R1+0x2108] ;  /* 0x0021080001067983 */ /* 0x000ea80000300a00 */
[----:B------:R3:W-:Y:S04]  /*7b610*/  STL.64 [R1+0xbc0], R48 ;  /* 0x000bc03001007387 */ /* 0x0007e80000100a00 */
[----:B------:R4:W-:Y:S04]  /*7b620*/  STL.64 [R1+0xbc8], R50 ;  /* 0x000bc83201007387 */ /* 0x0009e80000100a00 */
[----:B0-----:R-:W2:Y:S04]  /*7b630*/  LDL.LU.64 R56, [R1+0x20c0] ;  /* 0x0020c00001387983 */ /* 0x001ea80000300a00 */
[----:B-1----:R-:W2:Y:S04]  /*7b640*/  LDL.LU.64 R58, [R1+0x20c8] ;  /* 0x0020c800013a7983 */ /* 0x002ea80000300a00 */
[----:B---3--:R-:W3:Y:S04]  /*7b650*/  LDL.LU.64 R48, [R1+0x20a0] ;  /* 0x0020a00001307983 */ /* 0x008ee80000300a00 */
[----:B----4-:R-:W3:Y:S04]  /*7b660*/  LDL.LU.64 R50, [R1+0x20a8] ;  /* 0x0020a80001327983 */ /* 0x010ee80000300a00 */
[----:B------:R0:W-:Y:S04]  /*7b670*/  STL.64 [R1+0xbd0], R44 ;  /* 0x000bd02c01007387 */ /* 0x0001e80000100a00 */
[----:B------:R1:W-:Y:S04]  /*7b680*/  STL.64 [R1+0xbd8], R46 ;  /* 0x000bd82e01007387 */ /* 0x0003e80000100a00 */
[----:B0-----:R-:W4:Y:S04]  /*7b690*/  LDL.LU.64 R44, [R1+0x1480] ;  /* 0x00148000012c7983 */ /* 0x001f280000300a00 */
[----:B-1----:R-:W4:Y:S04]  /*7b6a0*/  LDL.LU.64 R46, [R1+0x1488] ;  /* 0x00148800012e7983 */ /* 0x002f280000300a00 */
[----:B------:R0:W-:Y:S04]  /*7b6b0*/  STL.64 [R1+0xbe0], R40 ;  /* 0x000be02801007387 */ /* 0x0001e80000100a00 */
[----:B------:R-:W-:Y:S04]  /*7b6c0*/  STL.64 [R1+0xbe8], R42 ;  /* 0x000be82a01007387 */ /* 0x000fe80000100a00 */
        /* <DEDUP_REMOVED lines=10> */
[----:B0-----:R-:W2:Y:S04]  /*7b770*/  LDL.LU.64 R30, [R1+0x7370] ;  /* 0x00737000011e7983 */ /* 0x001ea80000300a00 */
[----:B------:R-:W2:Y:S04]  /*7b780*/  LDL.LU.64 R28, [R1+0x7368] ;  /* 0x00736800011c7983 */ /* 0x000ea80000300a00 */
        /* <DEDUP_REMOVED lines=16> */
[----:B------:R0:W-:Y:S04]  /*7b890*/  STL.64 [R1+0x7308], R12 ;  /* 0x0073080c01007387 */ /* 0x0001e80000100a00 */
[----:B0-----:R-:W3:Y:S04]  /*7b8a0*/  LDL.LU.64 R12, [R1+0x20e0] ;  /* 0x0020e000010c7983 */ /* 0x001ee80000300a00 */
[----:B------:R-:W3:Y:S01]  /*7b8b0*/  LDL.LU.64 R14, [R1+0x20e8] ;  /* 0x0020e800010e7983 */ /* 0x000ee20000300a00 */
[----:B--2---:R-:W-:-:S15]  /*7b8c0*/  HMMA.16816.F32 R4, R24, R10, R4 ;  /* 0x0000000a1804723c */ /* 0x004fde0000001804 */
[----:B------:R-:W-:-:S08]  /*7b8d0*/  NOP ;  /* 0x0000000000007918 */ /* 0x000fd00000000000 */
[----:B------:R-:W-:Y:S04]  /*7b8e0*/  STL.64 [R1+0xc40], R4 ;  /* 0x000c400401007387 */ /* 0x000fe80000100a00 */
[----:B------:R0:W-:Y:S04]  /*7b8f0*/  STL.64 [R1+0xc48], R6 ;  /* 0x000c480601007387 */ /* 0x0001e80000100a00 */
[----:B0-----:R-:W2:Y:S04]  /*7b900*/  LDL.LU.64 R6, [R1+0x7330] ;  /* 0x0073300001067983 */ /* 0x001ea80000300a00 */
[----:B------:R-:W4:Y:S01]  /*7b910*/  LDL.LU.64 R4, [R1+0x7328] ;  /* 0x0073280001047983 */ /* 0x000f220000300a00 */
[----:B---3--:R-:W-:Y:S03]  /*7b920*/  HMMA.16816.F32 R12, R24, R8, R12 ;  /* 0x00000008180c723c */ /* 0x008fe6000000180c */
[----:B------:R-:W-:Y:S04]  /*7b930*/  STL.64 [R1+0x72f0], R10 ;  /* 0x0072f00a01007387 */ /* 0x000fe80000100a00 */
[----:B------:R-:W-:-:S15]  /*7b940*/  STL.64 [R1+0x72e8], R8 ;  /* 0x0072e80801007387 */ /* 0x000fde0000100a00 */
[----:B------:R-:W-:-:S01]  /*7b950*/  NOP ;  /* 0x0000000000007918 */ /* 0x000fc20000000000 */
[----:B------:R-:W-:Y:S04]  /*7b960*/  STL.64 [R1+0xc50], R12 ;  /* 0x000c500c01007387 */ /* 0x000fe80000100a00 */
[----:B------:R2:W-:Y:S02]  /*7b970*/  STL.64 [R1+0xc58], R14 ;  /* 0x000c580e01007387 */ /* 0x0005e40000100a00 */
[C---:B--2---:R-:W-:Y:S06]  /*7b980*/  HMMA.16816.F32 R12, R24.reuse, R6, R56 ;  /* 0x00000006180c723c */ /* 0x044fec0000001838 */
[----:B------:R-:W-:Y:S01]  /*7b990*/  STL.64 [R1+0x7300], R6 ;  /* 0x0073000601007387 */ /* 0x000fe20000100a00 */
[----:B----4-:R-:W-:-:S15]  /*7b9a0*/  HMMA.16816.F32 R8, R24, R4, R48 ;  /* 0x000000041808723c */ /* 0x010fde0000001830 */
[----:B------:R-:W-:-:S01]  /*7b9b0*/  NOP ;  /* 0x0000000000007918 */ /* 0x000fc20000000000 */
[----:B------:R-:W-:Y:S04]  /*7b9c0*/  STL.64 [R1+0xc60], R12 ;  /* 0x000c600c01007387 */ /* 0x000fe80000100a00 */
[----:B------:R-:W-:Y:S04]  /*7b9d0*/  STL.64 [R1+0xc68], R14 ;  /* 0x000c680e01007387 */ /* 0x000fe80000100a00 */
[----:B------:R0:W-:Y:S02]  /*7b9e0*/  STL.64 [R1+0x72f8], R4 ;  /* 0x0072f80401007387 */ /* 0x0001e40000100a00 */
[----:B0-----:R-:W-:Y:S02]  /*7b9f0*/  HMMA.16816.F32 R4, R24, R2, R44 ;  /* 0x000000021804723c */ /* 0x001fe4000000182c */
[----:B------:R0:W-:Y:S04]  /*7ba00*/  STL.64 [R1+0xc80], R8 ;  /* 0x000c800801007387 */ /* 0x0001e80000100a00 */
[----:B------:R1:W-:Y:S01]  /*7ba10*/  STL.64 [R1+0xc88], R10 ;  /* 0x000c880a01007387 */ /* 0x0003e20000100a00 */
        /* <DEDUP_REMOVED lines=12> */
[----:B0-----:R-:W4:Y:S04]  /*7bae0*/  LDL.LU.64 R8, [R1+0x1fe0] ;  /* 0x001fe00001087983 */ /* 0x001f280000300a00 */
[----:B-1----:R-:W4:Y:S04]  /*7baf0*/  LDL.LU.64 R10, [R1+0x1fe8] ;  /* 0x001fe800010a7983 */ /* 0x002f280000300a00 */
[----:B--2---:R-:W2:Y:S04]  /*7bb00*/  LDL.LU.64 R4, [R1+0x1fc0] ;  /* 0x001fc00001047983 */ /* 0x004ea80000300a00 */
[----:B---3--:R-:W2:Y:S04]  /*7bb10*/  LDL.LU.64 R6, [R1+0x1fc8] ;  /* 0x001fc80001067983 */ /* 0x008ea80000300a00 */
[----:B------:R-:W3:Y:S04]  /*7bb20*/  LDL.LU R52, [R1+0xfb4] ;  /* 0x000fb40001347983 */ /* 0x000ee80000300800 */
[----:B------:R-:W3:Y:S04]  /*7bb30*/  LDL.LU R53, [R1+0xfb0] ;  /* 0x000fb00001357983 */ /* 0x000ee80000300800 */
[----:B------:R-:W4:Y:S04]  /*7bb40*/  LDL.LU R54, [R1+0xfbc] ;  /* 0x000fbc0001367983 */ /* 0x000f280000300800 */
[----:B------:R-:W4:Y:S01]  /*7bb50*/  LDL.LU R55, [R1+0xfb8] ;  /* 0x000fb80001377983 */ /* 0x000f220000300800 */
[----:B------:R-:W-:-:S02]  /*7bb60*/  IMAD R26, R31, 0x100, R28 ;  /* 0x000001001f1a7824 */ /* 0x000fc400078e021c */
[----:B------:R-:W-:Y:S01]  /*7bb70*/  IMAD R27, R30, 0x100, R29 ;  /* 0x000001001e1b7824 */ /* 0x000fe200078e021d */
[----:B------:R-:W-:Y:S02]  /*7bb80*/  F2FP.F16.E5M2.UNPACK_B R24, R24 ;  /* 0x00000018ff18723e */ /* 0x000fe400020004ff */
[----:B------:R-:W-:Y:S01]  /*7bb90*/  F2FP.F16.E5M2.UNPACK_B R25, R25 ;  /* 0x00000019ff19723e */ /* 0x000fe200020004ff */
[----:B----4-:R-:W-:Y:S04]  /*7bba0*/  STL.64 [R1+0x7320], R54 ;  /* 0x0073203601007387 */ /* 0x010fe80000100a00 */
[----:B---3--:R0:W-:Y:S04]  /*7bbb0*/  STL.64 [R1+0x7318], R52 ;  /* 0x0073183401007387 */ /* 0x0081e80000100a00 */
[----:B0-----:R-:W3:Y:S04]  /*7bbc0*/  LDL.LU.64 R52, [R1+0x2080] ;  /* 0x0020800001347983 */ /* 0x001ee80000300a00 */
[----:B------:R-:W3:Y:S01]  /*7bbd0*/  LDL.LU.64 R54, [R1+0x2088] ;  /* 0x0020880001367983 */ /* 0x000ee20000300a00 */
[----:B------:R-:W-:-:S02]  /*7bbe0*/  F2FP.F16.E5M2.UNPACK_B R26, R26 ;  /* 0x0000001aff1a723e */ /* 0x000fc400020004ff */
[----:B------:R-:W-:Y:S01]  /*7bbf0*/  F2FP.F16.E5M2.UNPACK_B R27, R27 ;  /* 0x0000001bff1b723e */ /* 0x000fe200020004ff */
[----:B------:R-:W4:Y:S04]  /*7bc00*/  LDL.LU R28, [R1+0xfd4] ;  /* 0x000fd400011c7983 */ /* 0x000f280000300800 */
[----:B------:R-:W4:Y:S04]  /*7bc10*/  LDL.LU R31, [R1+0xfd0] ;  /* 0x000fd000011f7983 */ /* 0x000f280000300800 */
[----:B------:R-:W4:Y:S04]  /*7bc20*/  LDL.LU R29, [R1+0xfdc] ;  /* 0x000fdc00011d7983 */ /* 0x000f280000300800 */
[----:B------:R-:W4:Y:S01]  /*7bc30*/  LDL.LU R30, [R1+0xfd8] ;  /* 0x000fd800011e7983 */ /* 0x000f220000300800 */
[C---:B------:R-:W-:Y:S06]  /*7bc40*/  HMMA.16816.F32 R48, R24.reuse, R36, R48 ;  /* 0x000000241830723c */ /* 0x040fec0000001830 */
[C---:B------:R-:W-:Y:S06]  /*7bc50*/  HMMA.16816.F32 R44, R24.reuse, R34, R44 ;  /* 0x00000022182c723c */ /* 0x040fec000000182c */
[C---:B------:R-:W-:Y:S06]  /*7bc60*/  HMMA.16816.F32 R12, R24.reuse, R32, R12 ;  /* 0x00000020180c723c */ /* 0x040fec000000180c */
[C---:B------:R-:W-:Y:S06]  /*7bc70*/  HMMA.16816.F32 R8, R24.reuse, R22, R8 ;  /* 0x000000161808723c */ /* 0x040fec0000001808 */
[----:B---3--:R-:W-:-:S15]  /*7bc80*/  HMMA.16816.F32 R52, R24, R40, R52 ;  /* 0x000000281834723c */ /* 0x008fde0000001834 */
[----:B------:R-:W-:-:S08]  /*7bc90*/  NOP ;  /* 0x0000000000007918 */ /* 0x000fd00000000000 */
[----:B------:R-:W-:Y:S04]  /*7bca0*/  STL.64 [R1+0xc90], R52 ;  /* 0x000c903401007387 */ /* 0x000fe80000100a00 */
[----:B------:R0:W-:Y:S02]  /*7bcb0*/  STL.64 [R1+0xc98], R54 ;  /* 0x000c983601007387 */ /* 0x0001e40000100a00 */
[----:B0-----:R-:W-:-:S15]  /*7bcc0*/  HMMA.16816.F32 R52, R24, R38, R56 ;  /* 0x000000261834723c */ /* 0x001fde0000001838 */
[----:B------:R-:W-:-:S08]  /*7bcd0*/  NOP ;  /* 0x0000000000007918 */ /* 0x000fd00000000000 */
[----:B------:R0:W-:Y:S04]  /*7bce0*/  STL.64 [R1+0xca0], R52 ;  /* 0x000ca03401007387 */ /* 0x0001e80000100a00 */
[----:B------:R1:W-:Y:S04]  /*7bcf0*/  STL.64 [R1+0xca8], R54 ;  /* 0x000ca83601007387 */ /* 0x0003e80000100a00 */
[----:B------:R-:W-:Y:S04]  /*7bd00*/  STL.64 [R1+0xcb0], R48 ;  /* 0x000cb03001007387 */ /* 0x000fe80000100a00 */
[----:B------:R-:W-:Y:S04]  /*7bd10*/  STL.64 [R1+0xcb8], R50 ;  /* 0x000cb83201007387 */ /* 0x000fe80000100a00 */
[----:B------:R-:W-:Y:S04]  /*7bd20*/  STL.64 [R1+0xcc0], R44 ;  /* 0x000cc02c01007387 */ /* 0x000fe80000100a00 */
[----:B------:R-:W-:Y:S04]  /*7bd30*/  STL.64 [R1+0xcc8], R46 ;  /* 0x000cc82e01007387 */ /* 0x000fe80000100a00 */
[----:B0-----:R-:W3:Y:S04]  /*7bd40*/  LDL.LU.64 R52, [R1+0x1fa0] ;  /* 0x001fa00001347983 */ /* 0x001ee80000300a00 */
[----:B------:R0:W-:Y:S04]  /*7bd50*/  STL.64 [R1+0xcd0], R12 ;  /* 0x000cd00c01007387 */ /* 0x0001e80000100a00 */
[----:B------:R2:W-:Y:S04]  /*7bd60*/  STL.64 [R1+0xcd8], R14 ;  /* 0x000cd80e01007387 */ /* 0x0005e80000100a00 */
[----:B-1----:R-:W3:Y:S04]  /*7bd70*/  LDL.LU.64 R54, [R1+0x1fa8] ;  /* 0x001fa80001367983 */ /* 0x002ee80000300a00 */
[----:B------:R-:W-:Y:S04]  /*7bd80*/  STL.64 [R1+0xce0], R8 ;  /* 0x000ce00801007387 */ /* 0x000fe80000100a00 */
[----:B------:R1:W-:Y:S04]  /*7bd90*/  STL.64 [R1+0xce8], R10 ;  /* 0x000ce80a01007387 */ /* 0x0003e80000100a00 */
[----:B0-----:R-:W4:Y:S04]  /*7bda0*/  LDL.LU.64 R12, [R1+0x1f80] ;  /* 0x001f8000010c7983 */ /* 0x001f280000300a00 */
[----:B--2---:R-:W4:Y:S01]  /*7bdb0*/  LDL.LU.64 R14, [R1+0x1f88] ;  /* 0x001f8800010e7983 */ /* 0x004f220000300a00 */
[----:B-1----:R-:W-:Y:S03]  /*7bdc0*/  HMMA.16816.F32 R8, R24, R20, R4 ;  /* 0x000000141808723c */ /* 0x002fe60000001804 */
[----:B------:R-:W2:Y:S04]  /*7bdd0*/  LDL.LU.64 R4, [R1+0x1f60] ;  /* 0x001f600001047983 */ /* 0x000ea80000300a00 */
[----:B------:R-:W2:-:S15]  /*7bde0*/  LDL.LU.64 R6, [R1+0x1f68] ;  /* 0x001f680001067983 */ /* 0x000e9e0000300a00 */
[----:B------:R-:W-:-:S01]  /*7bdf0*/  NOP ;  /* 0x0000000000007918 */ /* 0x000fc20000000000 */
[----:B------:R0:W-:Y:S04]  /*7be00*/  STL.64 [R1+0xcf0], R8 ;  /* 0x000cf00801007387 */ /* 0x0001e80000100a00 */
[----:B------:R1:W-:Y:S04]  /*7be10*/  STL.64 [R1+0xcf8], R10 ;  /* 0x000cf80a01007387 */ /* 0x0003e80000100a00 */
[----:B0-----:R-:W2:Y:S04]  /*7be20*/  LDL.LU.64 R8, [R1+0x1f40] ;  /* 0x001f400001087983 */ /* 0x001ea80000300a00 */
[----:B-1----:R-:W2:Y:S04]  /*7be30*/  LDL.LU.64 R10, [R1+0x1f48] ;  /* 0x001f4800010a7983 */ /* 0x002ea80000300a00 */
[----:B------:R-:W2:Y:S04]  /*7be40*/  LDL.LU.64 R56, [R1+0x1ef0] ;  /* 0x001ef00001387983 */ /* 0x000ea80000300a00 */
[----:B------:R-:W2:Y:S04]  /*7be50*/  LDL.LU.64 R58, [R1+0x1ef8] ;  /* 0x001ef800013a7983 */ /* 0x000ea80000300a00 */
[----:B------:R-:W2:Y:S04]  /*7be60*/  LDL.LU.64 R48, [R1+0x1ed0] ;  /* 0x001ed00001307983 */ /* 0x000ea80000300a00 */
[----:B------:R-:W2:Y:S04]  /*7be70*/  LDL.LU.64 R50, [R1+0x1ed8] ;  /* 0x001ed80001327983 */ /* 0x000ea80000300a00 */
[----:B------:R-:W2:Y:S04]  /*7be80*/  LDL.LU.64 R44, [R1+0x1460] ;  /* 0x00146000012c7983 */ /* 0x000ea80000300a00 */
[----:B------:R-:W2:Y:S04]  /*7be90*/  LDL.LU.64 R46, [R1+0x1468] ;  /* 0x00146800012e7983 */ /* 0x000ea80000300a00 */
        /* <DEDUP_REMOVED lines=17> */
[----:B0-----:R-:W4:Y:S04]  /*7bfb0*/  LDL.LU.64 R16, [R1+0x1f20] ;  /* 0x001f200001107983 */ /* 0x001f280000300a00 */
[----:B------:R-:W4:Y:S01]  /*7bfc0*/  LDL.LU.64 R18, [R1+0x1f28] ;  /* 0x001f280001127983 */ /* 0x000f220000300a00 */
[C---:B--2---:R-:W-:Y:S06]  /*7bfd0*/  HMMA.16816.F32 R4, R24.reuse, R14, R4 ;  /* 0x0000000e1804723c */ /* 0x044fec0000001804 */
[----:B---3--:R-:W-:-:S15]  /*7bfe0*/  HMMA.16816.F32 R8, R24, R12, R8 ;  /* 0x0000000c1808723c */ /* 0x008fde0000001808 */
        /* <DEDUP_REMOVED lines=9> */
[----:B----4-:R-:W-:-:S15]  /*7c080*/  HMMA.16816.F32 R16, R24, R10, R16 ;  /* 0x0000000a1810723c */ /* 0x010fde0000001810 */
[----:B------:R-:W-:-:S08]  /*7c090*/  NOP ;  /* 0x0000000000007918 */ /* 0x000fd00000000000 */
[----:B------:R0:W-:Y:S04]  /*7c0a0*/  STL.64 [R1+0xd40], R16 ;  /* 0x000d401001007387 */ /* 0x0001e80000100a00 */
[----:B------:R1:W-:Y:S04]  /*7c0b0*/  STL.64 [R1+0xd48], R18 ;  /* 0x000d481201007387 */ /* 0x0003e80000100a00 */
[----:B0-----:R-:W4:Y:S04]  /*7c0c0*/  LDL.LU.64 R16, [R1+0x1eb0] ;  /* 0x001eb00001107983 */ /* 0x001f280000300a00 */
[----:B-1----:R-:W4:Y:S01]  /*7c0d0*/  LDL.LU.64 R18, [R1+0x1eb8] ;  /* 0x001eb80001127983 */ /* 0x002f220000300a00 */
[----:B--2---:R-:W-:Y:S03]  /*7c0e0*/  HMMA.16816.F32 R20, R24, R8, R20 ;  /* 0x000000081814723c */ /* 0x004fe60000001814 */
[----:B------:R-:W-:Y:S04]  /*7c0f0*/  STL.64 [R1+0x72c0], R10 ;  /* 0x0072c00a01007387 */ /* 0x000fe80000100a00 */
[----:B------:R-:W-:-:S15]  /*7c100*/  STL.64 [R1+0x72b8], R8 ;  /* 0x0072b80801007387 */ /* 0x000fde0000100a00 */
[----:B------:R-:W-:-:S01]  /*7c110*/  NOP ;  /* 0x0000000000007918 */ /* 0x000fc20000000000 */
[----:B------:R-:W-:Y:S04]  /*7c120*/  STL.64 [R1+0xd50], R20 ;  /* 0x000d501401007387 */ /* 0x000fe80000100a00 */
[----:B------:R0:W-:Y:S02]  /*7c130*/  STL.64 [R1+0xd58], R22 ;  /* 0x000d581601007387 */ /* 0x0001e40000100a00 */
[C---:B0-----:R-:W-:Y:S06]  /*7c140*/  HMMA.16816.F32 R20, R24.reuse, R6, R56 ;  /* 0x000000061814723c */ /* 0x041fec0000001838 */
[----:B------:R-:W-:Y:S01]  /*7c150*/  STL.64 [R1+0x72b0], R6 ;  /* 0x0072b00601007387 */ /* 0x000fe20000100a00 */
[----:B---3--:R-:W-:-:S15]  /*7c160*/  HMMA.16816.F32 R8, R24, R4, R48 ;  /* 0x000000041808723c */ /* 0x008fde0000001830 */
[----:B------:R-:W-:-:S01]  /*7c170*/  NOP ;  /* 0x0000000000007918 */ /* 0x000fc20000000000 */
[----:B------:R-:W-:Y:S04]  /*7c180*/  STL.64 [R1+0xd60], R20 ;  /* 0x000d601401007387 */ /* 0x000fe80000100a00 */
[----:B------:R-:W-:Y:S04]  /*7c190*/  STL.64 [R1+0xd68], R22 ;  /* 0x000d681601007387 */ /* 0x000fe80000100a00 */
[----:B------:R0:W-:Y:S02]  /*7c1a0*/  STL.64 [R1+0x72a8], R4 ;  /* 0x0072a80401007387 */ /* 0x0001e40000100a00 */
[----:B0-----:R-:W-:Y:S07]  /*7c1b0*/  HMMA.16816.F32 R4, R24, R2, R44 ;  /* 0x000000021804723c */ /* 0x001fee000000182c */
        /* <DEDUP_REMOVED lines=14> */
[----:B----4-:R-:W-:-:S15]  /*7c2a0*/  HMMA.16816.F32 R4, R24, R40, R16 ;  /* 0x000000281804723c */ /* 0x010fde0000001810 */
[----:B------:R-:W-:-:S08]  /*7c2b0*/  NOP ;  /* 0x0000000000007918 */ /* 0x000fd00000000000 */
[----:B------:R0:W-:Y:S04]  /*7c2c0*/  STL.64 [R1+0xf90], R4 ;  /* 0x000f900401007387 */ /* 0x0001e80000100a00 */
[----:B------:R1:W-:Y:S04]  /*7c2d0*/  STL.64 [R1+0xf98], R6 ;  /* 0x000f980601007387 */ /* 0x0003e80000100a00 */
        /* <DEDUP_REMOVED lines=12> */
[----:B------:R-:W4:Y:S04]  /*7c3a0*/  LDL.LU R54, [R1+0x1094] ;  /* 0x0010940001367983 */ /* 0x000f280000300800 */
[----:B------:R-:W4:Y:S04]  /*7c3b0*/  LDL.LU R55, [R1+0x1090] ;  /* 0x0010900001377983 */ /* 0x000f280000300800 */
[----:B------:R-:W4:Y:S04]  /*7c3c0*/  LDL.LU R28, [R1+0x109c] ;  /* 0x00109c00011c7983 */ /* 0x000f280000300800 */
[----:B------:R-:W4:Y:S01]  /*7c3d0*/  LDL.LU R31, [R1+0x1098] ;  /* 0x00109800011f7983 */ /* 0x000f220000300800 */
[----:B--2---:R-:W-:-:S15]  /*7c3e0*/  HMMA.16816.F32 R48, R24, R38, R48 ;  /* 0x000000261830723c */ /* 0x004fde0000001830 */
[----:B------:R-:W-:-:S08]  /*7c3f0*/  NOP ;  /* 0x0000000000007918 */ /* 0x000fd00000000000 */
[----:B------:R0:W-:Y:S04]  /*7c400*/  STL.64 [R1+0xfa0], R48 ;  /* 0x000fa03001007387 */ /* 0x0001e80000100a00 */
[----:B------:R1:W-:Y:S04]  /*7c410*/  STL.64 [R1+0xfa8], R50 ;  /* 0x000fa83201007387 */ /* 0x0003e80000100a00 */
[----:B0-----:R-:W2:Y:S04]  /*7c420*/  LDL.LU.64 R48, [R1+0x1db0] ;  /* 0x001db00001307983 */ /* 0x001ea80000300a00 */
[----:B-1----:R-:W2:Y:S04]  /*7c430*/  LDL.LU.64 R50, [R1+0x1db8] ;  /* 0x001db80001327983 */ /* 0x002ea80000300a00 */
[----:B------:R-:W2:Y:S04]  /*7c440*/  LDL.LU R29, [R1+0x10c4] ;  /* 0x0010c400011d7983 */ /* 0x000ea80000300800 */
[----:B------:R-:W2:Y:S01]  /*7c450*/  LDL.LU R30, [R1+0x10c0] ;  /* 0x0010c000011e7983 */ /* 0x000ea20000300800 */
[C---:B---3--:R-:W-:Y:S06]  /*7c460*/  HMMA.16816.F32 R44, R24.reuse, R36, R44 ;  /* 0x00000024182c723c */ /* 0x048fec000000182c */
[----:B----4-:R-:W-:-:S15]  /*7c470*/  HMMA.16816.F32 R20, R24, R32, R20 ;  /* 0x000000201814723c */ /* 0x010fde0000001814 */
[----:B------:R-:W-:-:S02]  /*7c480*/  NOP ;  /* 0x0000000000007918 */ /* 0x000fc40000000000 */
[----:B------:R-:W-:Y:S04]  /*7c490*/  STL.64 [R1+0xfb0], R44 ;  /* 0x000fb02c01007387 */ /* 0x000fe80000100a00 */
[----:B------:R0:W-:Y:S02]  /*7c4a0*/  STL.64 [R1+0xfb8], R46 ;  /* 0x000fb82e01007387 */ /* 0x0001e40000100a00 */
[----:B0-----:R-:W-:Y:S02]  /*7c4b0*/  HMMA.16816.F32 R44, R24, R34, R8 ;  /* 0x00000022182c723c */ /* 0x001fe40000001808 */
[----:B------:R-:W3:Y:S04]  /*7c4c0*/  LDL.LU.64 R8, [R1+0x1d90] ;  /* 0x001d900001087983 */ /* 0x000ee80000300a00 */
[----:B------:R-:W3:-:S15]  /*7c4d0*/  LDL.LU.64 R10, [R1+0x1d98] ;  /* 0x001d9800010a7983 */ /* 0x000ede0000300a00 */
[----:B------:R-:W-:-:S02]  /*7c4e0*/  NOP ;  /* 0x0000000000007918 */ /* 0x000fc40000000000 */
[----:B------:R0:W-:Y:S04]  /*7c4f0*/  STL.64 [R1+0xfc0], R44 ;  /* 0x000fc02c01007387 */ /* 0x0001e80000100a00 */
[----:B------:R1:W-:Y:S04]  /*7c500*/  STL.64 [R1+0xfc8], R46 ;  /* 0x000fc82e01007387 */ /* 0x0003e80000100a00 */
[----:B0-----:R-:W4:Y:S04]  /*7c510*/  LDL.LU.64 R44, [R1+0x1d70] ;  /* 0x001d7000012c7983 */ /* 0x001f280000300a00 */
[----:B-1----:R-:W4:Y:S04]  /*7c520*/  LDL.LU.64 R46, [R1+0x1d78] ;  /* 0x001d7800012e7983 */ /* 0x002f280000300a00 */
        /* <DEDUP_REMOVED lines=10> */
[C---:B---3--:R-:W-:Y:S06]  /*7c5d0*/  HMMA.16816.F32 R56, R24.reuse, R20, R56 ;  /* 0x000000141838723c */ /* 0x048fec0000001838 */
[----:B------:R-:W-:-:S15]  /*7c5e0*/  HMMA.16816.F32 R8, R24, R14, R8 ;  /* 0x0000000e1808723c */ /* 0x000fde0000001808 */
[----:B------:R-:W-:-:S02]  /*7c5f0*/  NOP ;  /* 0x0000000000007918 */ /* 0x000fc40000000000 */
[----:B------:R-:W-:Y:S04]  /*7c600*/  STL.64 [R1+0xff0], R56 ;  /* 0x000ff03801007387 */ /* 0x000fe80000100a00 */
[----:B------:R2:W-:Y:S02]  /*7c610*/  STL.64 [R1+0xff8], R58 ;  /* 0x000ff83a01007387 */ /* 0x0005e40000100a00 */
[C---:B--2---:R-:W-:Y:S06]  /*7c620*/  HMMA.16816.F32 R56, R24.reuse, R18, R4 ;  /* 0x000000121838723c */ /* 0x044fec0000001804 */
[----:B----4-:R-:W-:Y:S01]  /*7c630*/  HMMA.16816.F32 R48, R24, R16, R48 ;  /* 0x000000101830723c */ /* 0x010fe20000001830 */
[----:B------:R-:W2:Y:S04]  /*7c640*/  LDL.LU.64 R4, [R1+0x1d50] ;  /* 0x001d500001047983 */ /* 0x000ea80000300a00 */
[----:B------:R-:W2:-:S12]  /*7c650*/  LDL.LU.64 R6, [R1+0x1d58] ;  /* 0x001d580001067983 */ /* 0x000e980000300a00 */
        /* <DEDUP_REMOVED lines=10> */
[----:B0-----:R-:W3:Y:S04]  /*7c700*/  LDL.LU.64 R16, [R1+0x1d10] ;  /* 0x001d100001107983 */ /* 0x001ee80000300a00 */
[----:B------:R-:W3:Y:S04]  /*7c710*/  LDL.LU.64 R18, [R1+0x1d18] ;  /* 0x001d180001127983 */ /* 0x000ee80000300a00 */
[----:B------:R-:W-:Y:S04]  /*7c720*/  STL.64 [R1+0x1020], R8 ;  /* 0x0010200801007387 */ /* 0x000fe80000100a00 */
[----:B------:R0:W-:Y:S04]  /*7c730*/  STL.64 [R1+0x1028], R10 ;  /* 0x0010280a01007387 */ /* 0x0001e80000100a00 */
[----:B0-----:R-:W2:Y:S01]  /*7c740*/  LDL.LU.64 R10, [R1+0x72c0] ;  /* 0x0072c000010a7983 */ /* 0x001ea20000300a00 */
[----:B------:R-:W-:Y:S03]  /*7c750*/  HMMA.16816.F32 R44, R24, R12, R44 ;  /* 0x0000000c182c723c */ /* 0x000fe6000000182c */
[----:B------:R-:W4:-:S15]  /*7c760*/  LDL.LU.64 R8, [R1+0x72b8] ;  /* 0x0072b80001087983 */ /* 0x000f1e0000300a00 */
[----:B------:R-:W-:-:S05]  /*7c770*/  NOP ;  /* 0x0000000000007918 */ /* 0x000fca0000000000 */
[----:B------:R-:W-:Y:S04]  /*7c780*/  STL.64 [R1+0x1030], R44 ;  /* 0x0010302c01007387 */ /* 0x000fe80000100a00 */
[----:B------:R0:W-:Y:S04]  /*7c790*/  STL.64 [R1+0x1038], R46 ;  /* 0x0010382e01007387 */ /* 0x0001e80000100a00 */
[----:B0-----:R-:W3:Y:S04]  /*7c7a0*/  LDL.LU R46, [R1+0x10cc] ;  /* 0x0010cc00012e7983 */ /* 0x001ee80000300800 */
[----:B------:R-:W3:Y:S04]  /*7c7b0*/  LDL.LU R47, [R1+0x10c8] ;  /* 0x0010c800012f7983 */ /* 0x000ee80000300800 */
[----:B------:R-:W-:Y:S04]  /*7c7c0*/  STL.64 [R1+0x7278], R14 ;  /* 0x0072780e01007387 */ /* 0x000fe80000100a00 */
[----:B------:R0:W-:Y:S04]  /*7c7d0*/  STL.64 [R1+0x7270], R12 ;  /* 0x0072700c01007387 */ /* 0x0001e80000100a00 */
[----:B0-----:R-:W4:Y:S04]  /*7c7e0*/  LDL.LU.64 R12, [R1+0x1d30] ;  /* 0x001d3000010c7983 */ /* 0x001f280000300a00 */
[----:B------:R-:W4:Y:S01]  /*7c7f0*/  LDL.LU.64 R14, [R1+0x1d38] ;  /* 0x001d3800010e7983 */ /* 0x000f220000300a00 */
[----:B--2---:R-:W-:-:S15]  /*7c800*/  HMMA.16816.F32 R4, R24, R10, R4 ;  /* 0x0000000a1804723c */ /* 0x004fde0000001804 */
[----:B------:R-:W-:-:S08]  /*7c810*/  NOP ;  /* 0x0000000000007918 */ /* 0x000fd00000000000 */
[----:B------:R-:W-:Y:S04]  /*7c820*/  STL.64 [R1+0x1040], R4 ;  /* 0x0010400401007387 */ /* 0x000fe80000100a00 */
[----:B------:R0:W-:Y:S04]  /*7c830*/  STL.64 [R1+0x1048], R6 ;  /* 0x0010480601007387 */ /* 0x0001e80000100a00 */
[----:B0-----:R-:W3:Y:S04]  /*7c840*/  LDL.LU.64 R6, [R1+0x72b0] ;  /* 0x0072b00001067983 */ /* 0x001ee80000300a00 */
[----:B------:R-:W2:Y:S01]  /*7c850*/  LDL.LU.64 R4, [R1+0x72a8] ;  /* 0x0072a80001047983 */ /* 0x000ea20000300a00 */
[----:B----4-:R-:W-:Y:S03]  /*7c860*/  HMMA.16816.F32 R12, R24, R8, R12 ;  /* 0x00000008180c723c */ /* 0x010fe6000000180c */
[----:B------:R-:W-:Y:S04]  /*7c870*/  STL.64 [R1+0x7258], R10 ;  /* 0x0072580a01007387 */ /* 0x000fe80000100a00 */
[----:B------:R-:W-:-:S15]  /*7c880*/  STL.64 [R1+0x7250], R8 ;  /* 0x0072500801007387 */ /* 0x000fde0000100a00 */
[----:B------:R-:W-:-:S01]  /*7c890*/  NOP ;  /* 0x0000000000007918 */ /* 0x000fc20000000000 */
[----:B------:R-:W-:Y:S04]  /*7c8a0*/  STL.64 [R1+0x1050], R12 ;  /* 0x0010500c01007387 */ /* 0x000fe80000100a00 */
[----:B------:R3:W-:Y:S02]  /*7c8b0*/  STL.64 [R1+0x1058], R14 ;  /* 0x0010580e01007387 */ /* 0x0007e40000100a00 */
[C---:B---3--:R-:W-:Y:S06]  /*7c8c0*/  HMMA.16816.F32 R12, R24.reuse, R6, R16 ;  /* 0x00000006180c723c */ /* 0x048fec0000001810 */
[----:B--2---:R-:W-:Y:S01]  /*7c8d0*/  HMMA.16816.F32 R8, R24, R4, R56 ;  /* 0x000000041808723c */ /* 0x004fe20000001838 */
[----:B------:R-:W-:-:S15]  /*7c8e0*/  STL.64 [R1+0x7248], R6 ;  /* 0x0072480601007387 */ /* 0x000fde0000100a00 */
[----:B------:R-:W-:-:S01]  /*7c8f0*/  NOP ;  /* 0x0000000000007918 */ /* 0x000fc20000000000 */
[----:B------:R-:W-:Y:S04]  /*7c900*/  STL.64 [R1+0x1060], R12 ;  /* 0x0010600c01007387 */ /* 0x000fe80000100a00 */
[----:B------:R-:W-:Y:S04]  /*7c910*/  STL.64 [R1+0x1068], R14 ;  /* 0x0010680e01007387 */ /* 0x000fe80000100a00 */
[----:B------:R0:W-:Y:S04]  /*7c920*/  STL.64 [R1+0x7240], R4 ;  /* 0x0072400401007387 */ /* 0x0001e80000100a00 */
[----:B------:R-:W-:Y:S04]  /*7c930*/  STL.64 [R1+0x1080], R8 ;  /* 0x0010800801007387 */ /* 0x000fe80000100a00 */
[----:B------:R1:W-:Y:S04]  /*7c940*/  STL.64 [R1+0x1088], R10 ;  /* 0x0010880a01007387 */ /* 0x0003e80000100a00 */
[----:B0-----:R-:W2:Y:S04]  /*7c950*/  LDL.LU.64 R4, [R1+0x1ce0] ;  /* 0x001ce00001047983 */ /* 0x001ea80000300a00 */
[----:B------:R-:W2:Y:S01]  /*7c960*/  LDL.LU.64 R6, [R1+0x1ce8] ;  /* 0x001ce80001067983 */ /* 0x000ea20000300a00 */
[----:B-1----:R-:W-:Y:S07]  /*7c970*/  HMMA.16816.F32 R8, R24, R2, R48 ;  /* 0x000000021808723c */ /* 0x002fee0000001830 */
[----:B------:R-:W-:-:S15]  /*7c980*/  IMAD R24, R55, 0x100, R54 ;  /* 0x0000010037187824 */ /* 0x000fde00078e0236 */
[----:B------:R-:W-:-:S01]  /*7c990*/  NOP ;  /* 0x0000000000007918 */ /* 0x000fc20000000000 */
        /* <DEDUP_REMOVED lines=1164> */
[----:B------:R-:W-:Y:S04]  /*81260*/  STL.64 [R1+0x19b0], R56 ;  /* 0x0019b03801007387 */ /* 0x000fe80000100a00 */
[----:B------:R-:W-:Y:S04]  /*81270*/  STL.64 [R1+0x19b8], R58 ;  /* 0x0019b83a01007387 */ /* 0x000fe80000100a00 */
[----:B------:R-:W2:Y:S04]  /*81280*/  LDL.LU.64 R6, [R1+0xe58] ;  /* 0x000e580001067983 */ /* 0x000ea80000300a00 */
[----:B------:R0:W-:Y:S04]  /*81290*/  STL.64 [R1+0x19c0], R44 ;  /* 0x0019c02c01007387 */ /* 0x0001e80000100a00 */
[----:B------:R1:W-:Y:S04]  /*812a0*/  STL.64 [R1+0x19c8], R46 ;  /* 0x0019c82e01007387 */ /* 0x0003e80000100a00 */
[----:B0-----:R-:W3:Y:S04]  /*812b0*/  LDL.LU.64 R44, [R1+0xe40] ;  /* 0x000e4000012c7983 */ /* 0x001ee80000300a00 */
[----:B-1----:R-:W3:Y:S04]  /*812c0*/  LDL.LU.64 R46, [R1+0xe48] ;  /* 0x000e4800012e7983 */ /* 0x002ee80000300a00 */
[----:B------:R-:W4:Y:S04]  /*812d0*/  LDL.LU.64 R56, [R1+0xe20] ;  /* 0x000e200001387983 */ /* 0x000f280000300a00 */
[----:B------:R-:W4:Y:S04]  /*812e0*/  LDL.LU.64 R58, [R1+0xe28] ;  /* 0x000e2800013a7983 */ /* 0x000f280000300a00 */
        /* <DEDUP_REMOVED lines=41> */
[----:B0-----:R-:W4:Y:S04]  /*81580*/  LDL.LU.64 R6, [R1+0x6f90] ;  /* 0x006f900001067983 */ /* 0x001f280000300a00 */
[----:B------:R-:W2:Y:S01]  /*81590*/  LDL.LU.64 R4, [R1+0x6f88] ;  /* 0x006f880001047983 */ /* 0x000ea20000300a00 */
[----:B---3--:R-:W-:-:S15]  /*815a0*/  HMMA.16816.F32 R44, R24, R8, R44 ;  /* 0x00000008182c723c */ /* 0x008fde000000182c */
[----:B------:R-:W-:-:S08]  /*815b0*/  NOP ;  /* 0x0000000000007918 */ /* 0x000fd00000000000 */
[----:B------:R0:W-:Y:S04]  /*815c0*/  STL.64 [R1+0x1a50], R44 ;  /* 0x001a502c01007387 */ /* 0x0001e80000100a00 */
[----:B------:R-:W-:Y:S04]  /*815d0*/  STL.64 [R1+0x1a58], R46 ;  /* 0x001a582e01007387 */ /* 0x000fe80000100a00 */
[----:B0-----:R-:W3:Y:S04]  /*815e0*/  LDL.LU.64 R44, [R1+0x6f80] ;  /* 0x006f8000012c7983 */ /* 0x001ee80000300a00 */
[----:B------:R-:W-:Y:S04]  /*815f0*/  STL.64 [R1+0x6f50], R10 ;  /* 0x006f500a01007387 */ /* 0x000fe80000100a00 */
[----:B------:R2:W-:Y:S01]  /*81600*/  STL.64 [R1+0x6f48], R8 ;  /* 0x006f480801007387 */ /* 0x0005e20000100a00 */
[C---:B----4-:R-:W-:Y:S06]  /*81610*/  HMMA.16816.F32 R12, R24.reuse, R6, R12 ;  /* 0x00000006180c723c */ /* 0x050fec000000180c */
[----:B------:R-:W-:Y:S01]  /*81620*/  STL.64 [R1+0x6f38], R6 ;  /* 0x006f380601007387 */ /* 0x000fe20000100a00 */
[----:B--2---:R-:W-:-:S15]  /*81630*/  HMMA.16816.F32 R8, R24, R4, R56 ;  /* 0x000000041808723c */ /* 0x004fde0000001838 */
[----:B------:R-:W-:-:S01]  /*81640*/  NOP ;  /* 0x0000000000007918 */ /* 0x000fc20000000000 */
[----:B------:R-:W-:Y:S04]  /*81650*/  STL.64 [R1+0x1a60], R12 ;  /* 0x001a600c01007387 */ /* 0x000fe80000100a00 */
[----:B------:R-:W-:Y:S04]  /*81660*/  STL.64 [R1+0x1a68], R14 ;  /* 0x001a680e01007387 */ /* 0x000fe80000100a00 */
[----:B------:R0:W-:Y:S02]  /*81670*/  STL.64 [R1+0x6f30], R4 ;  /* 0x006f300401007387 */ /* 0x0001e40000100a00 */
[----:B0-----:R-:W-:Y:S02]  /*81680*/  HMMA.16816.F32 R4, R24, R2, R48 ;  /* 0x000000021804723c */ /* 0x001fe40000001830 */
[----:B------:R0:W-:Y:S04]  /*81690*/  STL.64 [R1+0x1a80], R8 ;  /* 0x001a800801007387 */ /* 0x0001e80000100a00 */
[----:B------:R1:W-:Y:S01]  /*816a0*/  STL.64 [R1+0x1a88], R10 ;  /* 0x001a880a01007387 */ /* 0x0003e20000100a00 */
[----:B------:R-:W-:-:S15]  /*816b0*/  IMAD R27, R30, 0x100, R29 ;  /* 0x000001001e1b7824 */ /* 0x000fde00078e021d */
[----:B------:R-:W-:-:S01]  /*816c0*/  NOP ;  /* 0x0000000000007918 */ /* 0x000fc20000000000 */
[----:B------:R2:W-:Y:S04]  /*816d0*/  STL.64 [R1+0x1a70], R4 ;  /* 0x001a700401007387 */ /* 0x0005e80000100a00 */
[----:B------:R4:W-:Y:S04]  /*816e0*/  STL.64 [R1+0x1a78], R6 ;  /* 0x001a780601007387 */ /* 0x0009e80000100a00 */
[----:B------:R-:W3:Y:S04]  /*816f0*/  LDL.LU.64 R48, [R1+0xe00] ;  /* 0x000e000001307983 */ /* 0x000ee80000300a00 */
[----:B------:R-:W3:Y:S04]  /*81700*/  LDL.LU.64 R50, [R1+0xe08] ;  /* 0x000e080001327983 */ /* 0x000ee80000300a00 */
[----:B------:R-:W3:Y:S04]  /*81710*/  LDL.LU.64 R12, [R1+0xde0] ;  /* 0x000de000010c7983 */ /* 0x000ee80000300a00 */
[----:B------:R-:W3:Y:S04]  /*81720*/  LDL.LU.64 R14, [R1+0xde8] ;  /* 0x000de800010e7983 */ /* 0x000ee80000300a00 */
[----:B0-----:R-:W3:Y:S04]  /*81730*/  LDL.LU.64 R8, [R1+0xdd0] ;  /* 0x000dd00001087983 */ /* 0x001ee80000300a00 */
[----:B-1----:R-:W3:Y:S04]  /*81740*/  LDL.LU.64 R10, [R1+0xdd8] ;  /* 0x000dd800010a7983 */ /* 0x002ee80000300a00 */
[----:B------:R-:W3:Y:S04]  /*81750*/  LDL.LU.64 R56, [R1+0xdc0] ;  /* 0x000dc00001387983 */ /* 0x000ee80000300a00 */
[----:B------:R-:W3:Y:S04]  /*81760*/  LDL.LU.64 R58, [R1+0xdc8] ;  /* 0x000dc800013a7983 */ /* 0x000ee80000300a00 */
[----:B--2---:R-:W2:Y:S04]  /*81770*/  LDL.LU.64 R4, [R1+0x1ec0] ;  /* 0x001ec00001047983 */ /* 0x004ea80000300a00 */
[----:B----4-:R-:W2:Y:S04]  /*81780*/  LDL.LU.64 R6, [R1+0x1ec8] ;  /* 0x001ec80001067983 */ /* 0x010ea80000300a00 */
[----:B------:R-:W4:Y:S04]  /*81790*/  LDL.LU R29, [R1+0x2f24] ;  /* 0x002f2400011d7983 */ /* 0x000f280000300800 */
[----:B------:R-:W3:Y:S01]  /*817a0*/  LDL.LU R30, [R1+0x2f20] ;  /* 0x002f2000011e7983 */ /* 0x000ee20000300800 */
[----:B------:R-:W-:-:S02]  /*817b0*/  IMAD R26, R31, 0x100, R28 ;  /* 0x000001001f1a7824 */ /* 0x000fc400078e021c */
[----:B------:R-:W-:Y:S02]  /*817c0*/  IMAD R24, R53, 0x100, R52 ;  /* 0x0000010035187824 */ /* 0x000fe400078e0234 */
[----:B------:R-:W-:Y:S01]  /*817d0*/  IMAD R25, R55, 0x100, R54 ;  /* 0x0000010037197824 */ /* 0x000fe200078e0236 */
[----:B---3--:R-:W-:Y:S04]  /*817e0*/  STL [R1+0x6f44], R30 ;  /* 0x006f441e01007387 */ /* 0x008fe80000100800 */
[----:B----4-:R0:W-:Y:S04]  /*817f0*/  STL [R1+0x6f40], R29 ;  /* 0x006f401d01007387 */ /* 0x0101e80000100800 */
[----:B0-----:R-:W3:Y:S04]  /*81800*/  LDL.LU.64 R28, [R1+0xe10] ;  /* 0x000e1000011c7983 */ /* 0x001ee80000300a00 */
[----:B------:R-:W3:Y:S04]  /*81810*/  LDL.LU.64 R30, [R1+0xe18] ;  /* 0x000e1800011e7983 */ /* 0x000ee80000300a00 */
[----:B------:R-:W4:Y:S04]  /*81820*/  LDL.LU R46, [R1+0x2f2c] ;  /* 0x002f2c00012e7983 */ /* 0x000f280000300800 */
[----:B------:R-:W4:Y:S01]  /*81830*/  LDL.LU R47, [R1+0x2f28] ;  /* 0x002f2800012f7983 */ /* 0x000f220000300800 */
[----:B------:R-:W-:-:S02]  /*81840*/  F2FP.F16.E5M2.UNPACK_B R24, R24 ;  /* 0x00000018ff18723e */ /* 0x000fc400020004ff */
[----:B------:R-:W-:Y:S02]  /*81850*/  F2FP.F16.E5M2.UNPACK_B R25, R25 ;  /* 0x00000019ff19723e */ /* 0x000fe400020004ff */
[----:B------:R-:W-:Y:S02]  /*81860*/  F2FP.F16.E5M2.UNPACK_B R26, R26 ;  /* 0x0000001aff1a723e */ /* 0x000fe400020004ff */
[----:B------:R-:W-:-:S07]  /*81870*/  F2FP.F16.E5M2.UNPACK_B R27, R27 ;  /* 0x0000001bff1b723e */ /* 0x000fce00020004ff */
[C---:B------:R-:W-:Y:S06]  /*81880*/  HMMA.16816.F32 R12, R24.reuse, R36, R12 ;  /* 0x00000024180c723c */ /* 0x040fec000000180c */
[C---:B------:R-:W-:Y:S01]  /*81890*/  HMMA.16816.F32 R8, R24.reuse, R34, R8 ;  /* 0x000000221808723c */ /* 0x040fe20000001808 */
[----:B----4-:R-:W-:Y:S04]  /*818a0*/  STL.64 [R1+0x6f60], R46 ;  /* 0x006f602e01007387 */ /* 0x010fe80000100a00 */
[----:B------:R3:W-:Y:S04]  /*818b0*/  STL.64 [R1+0x6f58], R44 ;  /* 0x006f582c01007387 */ /* 0x0007e80000100a00 */
[----:B------:R-:W4:Y:S04]  /*818c0*/  LDL.LU R52, [R1+0x2f34] ;  /* 0x002f340001347983 */ /* 0x000f280000300800 */
[----:B------:R-:W4:Y:S01]  /*818d0*/  LDL.LU R53, [R1+0x2f30] ;  /* 0x002f300001357983 */ /* 0x000f220000300800 */
[C---:B---3--:R-:W-:Y:S06]  /*818e0*/  HMMA.16816.F32 R44, R24.reuse, R40, R28 ;  /* 0x00000028182c723c */ /* 0x048fec000000181c */
[----:B------:R-:W-:Y:S01]  /*818f0*/  HMMA.16816.F32 R28, R24, R38, R48 ;  /* 0x00000026181c723c */ /* 0x000fe20000001830 */
[----:B------:R0:W-:-:S15]  /*81900*/  STL.64 [R1+0x6f78], R40 ;  /* 0x006f782801007387 */ /* 0x0001de0000100a00 */
[----:B------:R-:W-:-:S01]  /*81910*/  NOP ;  /* 0x0000000000007918 */ /* 0x000fc20000000000 */
[----:B------:R-:W-:Y:S04]  /*81920*/  STL.64 [R1+0x1a90], R44 ;  /* 0x001a902c01007387 */ /* 0x000fe80000100a00 */
[----:B------:R-:W-:Y:S04]  /*81930*/  STL.64 [R1+0x1a98], R46 ;  /* 0x001a982e01007387 */ /* 0x000fe80000100a00 */
[----:B------:R-:W-:Y:S04]  /*81940*/  STL.64 [R1+0x1aa0], R28 ;  /* 0x001aa01c01007387 */ /* 0x000fe80000100a00 */
[----:B------:R-:W-:Y:S04]  /*81950*/  STL.64 [R1+0x1aa8], R30 ;  /* 0x001aa81e01007387 */ /* 0x000fe80000100a00 */
[----:B------:R-:W3:Y:S04]  /*81960*/  LDL.LU.64 R48, [R1+0x1ea0] ;  /* 0x001ea00001307983 */ /* 0x000ee80000300a00 */
[----:B------:R1:W-:Y:S04]  /*81970*/  STL.64 [R1+0x1ab0], R12 ;  /* 0x001ab00c01007387 */ /* 0x0003e80000100a00 */
[----:B------:R2:W-:Y:S04]  /*81980*/  STL.64 [R1+0x1ab8], R14 ;  /* 0x001ab80e01007387 */ /* 0x0005e80000100a00 */
[----:B------:R-:W3:Y:S04]  /*81990*/  LDL.LU.64 R50, [R1+0x1ea8] ;  /* 0x001ea80001327983 */ /* 0x000ee80000300a00 */
[----:B------:R2:W-:Y:S04]  /*819a0*/  STL.64 [R1+0x1ac0], R8 ;  /* 0x001ac00801007387 */ /* 0x0005e80000100a00 */
[----:B------:R2:W-:Y:S04]  /*819b0*/  STL.64 [R1+0x1ac8], R10 ;  /* 0x001ac80a01007387 */ /* 0x0005e80000100a00 */
[----:B0-----:R-:W4:Y:S04]  /*819c0*/  LDL.LU.64 R40, [R1+0x1e80] ;  /* 0x001e800001287983 */ /* 0x001f280000300a00 */
[----:B------:R-:W4:Y:S04]  /*819d0*/  LDL.LU.64 R42, [R1+0x1e88] ;  /* 0x001e8800012a7983 */ /* 0x000f280000300a00 */
[----:B-1----:R-:W4:Y:S04]  /*819e0*/  LDL.LU.64 R12, [R1+0x1e60] ;  /* 0x001e6000010c7983 */ /* 0x002f280000300a00 */
[----:B--2---:R-:W2:Y:S01]  /*819f0*/  LDL.LU.64 R14, [R1+0x1e68] ;  /* 0x001e6800010e7983 */ /* 0x004ea20000300a00 */
[C---:B------:R-:W-:Y:S06]  /*81a00*/  HMMA.16816.F32 R56, R24.reuse, R32, R56 ;  /* 0x000000201838723c */ /* 0x040fec0000001838 */
[C---:B------:R-:W-:Y:S01]  /*81a10*/  HMMA.16816.F32 R4, R24.reuse, R22, R4 ;  /* 0x000000161804723c */ /* 0x040fe20000001804 */
[----:B------:R-:W2:Y:S04]  /*81a20*/  LDL.LU.64 R44, [R1+0x1e40] ;  /* 0x001e4000012c7983 */ /* 0x000ea80000300a00 */
[----:B------:R-:W2:Y:S04]  /*81a30*/  LDL.LU.64 R46, [R1+0x1e48] ;  /* 0x001e4800012e7983 */ /* 0x000ea80000300a00 */
[----:B------:R-:W2:Y:S04]  /*81a40*/  LDL.LU.64 R8, [R1+0x1e20] ;  /* 0x001e200001087983 */ /* 0x000ea80000300a00 */
[----:B------:R-:W2:Y:S04]  /*81a50*/  LDL.LU.64 R10, [R1+0x1e28] ;  /* 0x001e2800010a7983 */ /* 0x000ea80000300a00 */
[----:B------:R-:W2:Y:S04]  /*81a60*/  LDL.LU.64 R28, [R1+0x1e00] ;  /* 0x001e0000011c7983 */ /* 0x000ea80000300a00 */
[----:B------:R-:W-:Y:S04]  /*81a70*/  STL.64 [R1+0x1ad0], R56 ;  /* 0x001ad03801007387 */ /* 0x000fe80000100a00 */
[----:B------:R-:W-:Y:S04]  /*81a80*/  STL.64 [R1+0x1ad8], R58 ;  /* 0x001ad83a01007387 */ /* 0x000fe80000100a00 */
[----:B------:R-:W2:Y:S04]  /*81a90*/  LDL.LU.64 R30, [R1+0x1e08] ;  /* 0x001e0800011e7983 */ /* 0x000ea80000300a00 */
[----:B------:R0:W-:Y:S04]  /*81aa0*/  STL.64 [R1+0x1ae0], R4 ;  /* 0x001ae00401007387 */ /* 0x0001e80000100a00 */
[----:B------:R1:W-:Y:S04]  /*81ab0*/  STL.64 [R1+0x1ae8], R6 ;  /* 0x001ae80601007387 */ /* 0x0003e80000100a00 */
[----:B0-----:R-:W2:Y:S04]  /*81ac0*/  LDL.LU.64 R4, [R1+0x1de0] ;  /* 0x001de00001047983 */ /* 0x001ea80000300a00 */
[----:B-1----:R-:W2:Y:S04]  /*81ad0*/  LDL.LU.64 R6, [R1+0x1de8] ;  /* 0x001de80001067983 */ /* 0x002ea80000300a00 */
[----:B------:R-:W2:Y:S04]  /*81ae0*/  LDL.LU.64 R56, [R1+0x1da0] ;  /* 0x001da00001387983 */ /* 0x000ea80000300a00 */
[----:B------:R-:W2:Y:S01]  /*81af0*/  LDL.LU.64 R58, [R1+0x1da8] ;  /* 0x001da800013a7983 */ /* 0x000ea20000300a00 */
[C---:B---3--:R-:W-:Y:S06]  /*81b00*/  HMMA.16816.F32 R48, R24.reuse, R20, R48 ;  /* 0x000000141830723c */ /* 0x048fec0000001830 */
[C---:B----4-:R-:W-:Y:S06]  /*81b10*/  HMMA.16816.F32 R40, R24.reuse, R18, R40 ;  /* 0x000000121828723c */ /* 0x050fec0000001828 */
[C---:B--2---:R-:W-:Y:S11]  /*81b20*/  HMMA.16816.F32 R12, R24.reuse, R16, R12 ;  /* 0x00000010180c723c */ /* 0x044ff6000000180c */
[----:B------:R0:W-:Y:S04]  /*81b30*/  STL.64 [R1+0x1af0], R48 ;  /* 0x001af03001007387 */ /* 0x0001e80000100a00 */
[----:B------:R1:W-:Y:S04]  /*81b40*/  STL.64 [R1+0x1af8], R50 ;  /* 0x001af83201007387 */ /* 0x0003e80000100a00 */
[----:B0-----:R-:W2:Y:S04]  /*81b50*/  LDL.LU.64 R48, [R1+0xdb0] ;  /* 0x000db00001307983 */ /* 0x001ea80000300a00 */
[----:B-1----:R-:W2:Y:S04]  /*81b60*/  LDL.LU.64 R50, [R1+0xdb8] ;  /* 0x000db80001327983 */ /* 0x002ea80000300a00 */
[----:B------:R-:W3:Y:S04]  /*81b70*/  LDL.LU R54, [R1+0x2f3c] ;  /* 0x002f3c0001367983 */ /* 0x000ee80000300800 */
[----:B------:R-:W3:Y:S04]  /*81b80*/  LDL.LU R55, [R1+0x2f38] ;  /* 0x002f380001377983 */ /* 0x000ee80000300800 */
        /* <DEDUP_REMOVED lines=22> */
[C---:B----4-:R-:W-:Y:S06]  /*81cf0*/  HMMA.16816.F32 R28, R24.reuse, R10, R28 ;  /* 0x0000000a181c723c */ /* 0x050fec000000181c */
[----:B--2---:R-:W-:-:S15]  /*81d00*/  HMMA.16816.F32 R4, R24, R8, R4 ;  /* 0x000000081804723c */ /* 0x004fde0000001804 */
[----:B------:R-:W-:-:S02]  /*81d10*/  NOP ;  /* 0x0000000000007918 */ /* 0x000fc40000000000 */
[----:B------:R-:W-:Y:S04]  /*81d20*/  STL.64 [R1+0x1b40], R28 ;  /* 0x001b401c01007387 */ /* 0x000fe80000100a00 */
[----:B------:R0:W-:Y:S04]  /*81d30*/  STL.64 [R1+0x1b48], R30 ;  /* 0x001b481e01007387 */ /* 0x0001e80000100a00 */
[----:B0-----:R-:W2:Y:S04]  /*81d40*/  LDL.LU R30, [R1+0x6f44] ;  /* 0x006f4400011e7983 */ /* 0x001ea80000300800 */
[----:B------:R-:W2:Y:S04]  /*81d50*/  LDL.LU R29, [R1+0x6f40] ;  /* 0x006f4000011d7983 */ /* 0x000ea80000300800 */
[----:B------:R-:W-:Y:S04]  /*81d60*/  STL.64 [R1+0x1b50], R4 ;  /* 0x001b500401007387 */ /* 0x000fe80000100a00 */
[----:B------:R0:W-:Y:S04]  /*81d70*/  STL.64 [R1+0x1b58], R6 ;  /* 0x001b580601007387 */ /* 0x0001e80000100a00 */
[----:B0-----:R-:W3:Y:S04]  /*81d80*/  LDL.LU.64 R6, [R1+0x6f38] ;  /* 0x006f380001067983 */ /* 0x001ee80000300a00 */
[----:B------:R-:W4:Y:S04]  /*81d90*/  LDL.LU.64 R4, [R1+0x6f30] ;  /* 0x006f300001047983 */ /* 0x000f280000300a00 */
[----:B------:R-:W-:Y:S04]  /*81da0*/  STL.64 [R1+0x6f00], R10 ;  /* 0x006f000a01007387 */ /* 0x000fe80000100a00 */
[----:B------:R4:W-:Y:S01]  /*81db0*/  STL.64 [R1+0x6ef8], R8 ;  /* 0x006ef80801007387 */ /* 0x0009e20000100a00 */
[C---:B---3--:R-:W-:Y:S06]  /*81dc0*/  HMMA.16816.F32 R12, R24.reuse, R6, R12 ;  /* 0x00000006180c723c */ /* 0x048fec000000180c */
        /* <DEDUP_REMOVED lines=9> */
[----:B--2---:R-:W-:-:S03]  /*81e60*/  IMAD R24, R30, 0x100, R29 ;  /* 0x000001001e187824 */ /* 0x004fc600078e021d */
[----:B------:R-:W2:-:S13]  /*81e70*/  LDL.LU.64 R28, [R1+0x1d80] ;  /* 0x001d8000011c7983 */ /* 0x000e9a0000300a00 */
[----:B------:R3:W-:Y:S04]  /*81e80*/  STL.64 [R1+0x1b70], R4 ;  /* 0x001b700401007387 */ /* 0x0007e80000100a00 */
[----:B------:R4:W-:Y:S04]  /*81e90*/  STL.64 [R1+0x1b78], R6 ;  /* 0x001b780601007387 */ /* 0x0009e80000100a00 */
[----:B------:R-:W2:Y:S01]  /*81ea0*/  LDL.LU.64 R30, [R1+0x1d88] ;  /* 0x001d8800011e7983 */ /* 0x000ea20000300a00 */
[----:B------:R-:W-:Y:S02]  /*81eb0*/  IMAD R25, R47, 0x100, R46 ;  /* 0x000001002f197824 */ /* 0x000fe400078e022e */
[----:B------:R-:W-:-:S02]  /*81ec0*/  IMAD R26, R53, 0x100, R52 ;  /* 0x00000100351a7824 */ /* 0x000fc400078e0234 */
[----:B------:R-:W-:Y:S01]  /*81ed0*/  IMAD R27, R55, 0x100, R54 ;  /* 0x00000100371b7824 */ /* 0x000fe200078e0236 */
[----:B------:R-:W-:Y:S01]  /*81ee0*/  F2FP.F16.E5M2.UNPACK_B R24, R24 ;  /* 0x00000018ff18723e */ /* 0x000fe200020004ff */
[----:B------:R-:W2:Y:S01]  /*81ef0*/  LDL.LU.64 R56, [R1+0x1d40] ;  /* 0x001d400001387983 */ /* 0x000ea20000300a00 */
[----:B------:R-:W-:Y:S02]  /*81f00*/  F2FP.F16.E5M2.UNPACK_B R25, R25 ;  /* 0x00000019ff19723e */ /* 0x000fe400020004ff */
[----:B------:R-:W-:Y:S02]  /*81f10*/  F2FP.F16.E5M2.UNPACK_B R26, R26 ;  /* 0x0000001aff1a723e */ /* 0x000fe400020004ff */
[----:B------:R-:W-:Y:S01]  /*81f20*/  F2FP.F16.E5M2.UNPACK_B R27, R27 ;  /* 0x0000001bff1b723e */ /* 0x000fe200020004ff */
[----:B------:R-:W2:Y:S04]  /*81f30*/  LDL.LU.64 R58, [R1+0x1d48] ;  /* 0x001d4800013a7983 */ /* 0x000ea80000300a00 */
[----:B------:R-:W2:Y:S04]  /*81f40*/  LDL.LU.64 R48, [R1+0x1d20] ;  /* 0x001d200001307983 */ /* 0x000ea80000300a00 */
[----:B------:R-:W2:Y:S04]  /*81f50*/  LDL.LU.64 R50, [R1+0x1d28] ;  /* 0x001d280001327983 */ /* 0x000ea80000300a00 */
[----:B------:R-:W2:Y:S04]  /*81f60*/  LDL.LU.64 R12, [R1+0x1cf0] ;  /* 0x001cf000010c7983 */ /* 0x000ea80000300a00 */
[----:B------:R-:W2:Y:S04]  /*81f70*/  LDL.LU.64 R14, [R1+0x1cf8] ;  /* 0x001cf800010e7983 */ /* 0x000ea80000300a00 */
[----:B0-----:R-:W2:Y:S04]  /*81f80*/  LDL.LU.64 R8, [R1+0x20d0] ;  /* 0x0020d00001087983 */ /* 0x001ea80000300a00 */
[----:B-1----:R-:W2:Y:S04]  /*81f90*/  LDL.LU.64 R10, [R1+0x20d8] ;  /* 0x0020d800010a7983 */ /* 0x002ea80000300a00 */
[----:B---3--:R-:W3:Y:S04]  /*81fa0*/  LDL.LU.64 R4, [R1+0x20b0] ;  /* 0x0020b00001047983 */ /* 0x008ee80000300a00 */
[----:B----4-:R-:W3:Y:S04]  /*81fb0*/  LDL.LU.64 R6, [R1+0x20b8] ;  /* 0x0020b80001067983 */ /* 0x010ee80000300a00 */
[----:B------:R0:W-:Y:S01]  /*81fc0*/  STL.64 [R1+0x6f28], R40 ;  /* 0x006f282801007387 */ /* 0x0001e20000100a00 */
[----:B--2---:R-:W-:Y:S03]  /*81fd0*/  HMMA.16816.F32 R28, R24, R40, R28 ;  /* 0x00000028181c723c */ /* 0x004fe6000000181c */
[----:B0-----:R-:W2:-:S15]  /*81fe0*/  LDL.LU.64 R40, [R1+0x1d60] ;  /* 0x001d600001287983 */ /* 0x001e9e0000300a00 */
[----:B------:R-:W-:-:S05]  /*81ff0*/  NOP ;  /* 0x0000000000007918 */ /* 0x000fca0000000000 */
[----:B------:R0:W-:Y:S04]  /*82000*/  STL.64 [R1+0x1b90], R28 ;  /* 0x001b901c01007387 */ /* 0x0001e80000100a00 */
[----:B------:R-:W-:Y:S04]  /*82010*/  STL.64 [R1+0x1b98], R30 ;  /* 0x001b981e01007387 */ /* 0x000fe80000100a00 */
[----:B------:R-:W2:Y:S04]  /*82020*/  LDL.LU.64 R42, [R1+0x1d68] ;  /* 0x001d6800012a7983 */ /* 0x000ea80000300a00 */
[----:B------:R-:W4:Y:S01]  /*82030*/  LDL.LU R54, [R1+0x2f44] ;  /* 0x002f440001367983 */ /* 0x000f220000300800 */
[C---:B------:R-:W-:Y:S06]  /*82040*/  HMMA.16816.F32 R56, R24.reuse, R36, R56 ;  /* 0x000000241838723c */ /* 0x040fec0000001838 */
[C---:B------:R-:W-:Y:S01]  /*82050*/  HMMA.16816.F32 R12, R24.reuse, R32, R12 ;  /* 0x00000020180c723c */ /* 0x040fe2000000180c */
[----:B0-----:R-:W4:Y:S04]  /*82060*/  LDL.LU R28, [R1+0x2f40] ;  /* 0x002f4000011c7983 */ /* 0x001f280000300800 */
[----:B------:R-:W4:Y:S04]  /*82070*/  LDL.LU R55, [R1+0x300c] ;  /* 0x00300c0001377983 */ /* 0x000f280000300800 */
[----:B------:R-:W4:Y:S01]  /*82080*/  LDL.LU R29, [R1+0x2f48] ;  /* 0x002f4800011d7983 */ /* 0x000f220000300800 */
[C---:B------:R-:W-:Y:S06]  /*82090*/  HMMA.16816.F32 R8, R24.reuse, R22, R8 ;  /* 0x000000161808723c */ /* 0x040fec0000001808 */
[C---:B---3--:R-:W-:Y:S06]  /*820a0*/  HMMA.16816.F32 R4, R24.reuse, R20, R4 ;  /* 0x000000141804723c */ /* 0x048fec0000001804 */
[----:B--2---:R-:W-:-:S15]  /*820b0*/  HMMA.16816.F32 R40, R24, R38, R40 ;  /* 0x000000261828723c */ /* 0x004fde0000001828 */
[----:B------:R-:W-:-:S08]  /*820c0*/  NOP ;  /* 0x0000000000007918 */ /* 0x000fd00000000000 */
[----:B------:R-:W-:Y:S04]  /*820d0*/  STL.64 [R1+0x1ba0], R40 ;  /* 0x001ba02801007387 */ /* 0x000fe80000100a00 */
[----:B------:R0:W-:Y:S02]  /*820e0*/  STL.64 [R1+0x1ba8], R42 ;  /* 0x001ba82a01007387 */ /* 0x0001e40000100a00 */
[----:B0-----:R-:W-:Y:S02]  /*820f0*/  HMMA.16816.F32 R40, R24, R34, R48 ;  /* 0x000000221828723c */ /* 0x001fe40000001830 */
[----:B------:R-:W-:Y:S04]  /*82100*/  STL.64 [R1+0x1bb0], R56 ;  /* 0x001bb03801007387 */ /* 0x000fe80000100a00 */
[----:B------:R-:W-:-:S15]  /*82110*/  STL.64 [R1+0x1bb8], R58 ;  /* 0x001bb83a01007387 */ /* 0x000fde0000100a00 */
[----:B------:R-:W-:-:S02]  /*82120*/  NOP ;  /* 0x0000000000007918 */ /* 0x000fc40000000000 */
[----:B------:R0:W-:Y:S04]  /*82130*/  STL.64 [R1+0x1bc0], R40 ;  /* 0x001bc02801007387 */ /* 0x0001e80000100a00 */
[----:B------:R1:W-:Y:S04]  /*82140*/  STL.64 [R1+0x1bc8], R42 ;  /* 0x001bc82a01007387 */ /* 0x0003e80000100a00 */
[----:B------:R2:W-:Y:S04]  /*82150*/  STL.64 [R1+0x1bd0], R12 ;  /* 0x001bd00c01007387 */ /* 0x0005e80000100a00 */
[----:B------:R3:W-:Y:S04]  /*82160*/  STL.64 [R1+0x1bd8], R14 ;  /* 0x001bd80e01007387 */ /* 0x0007e80000100a00 */
[----:B0-----:R-:W4:Y:S04]  /*82170*/  LDL.LU.64 R40, [R1+0x2090] ;  /* 0x0020900001287983 */ /* 0x001f280000300a00 */
[----:B------:R-:W-:Y:S04]  /*82180*/  STL.64 [R1+0x1be0], R8 ;  /* 0x001be00801007387 */ /* 0x000fe80000100a00 */
[----:B------:R-:W-:Y:S04]  /*82190*/  STL.64 [R1+0x1be8], R10 ;  /* 0x001be80a01007387 */ /* 0x000fe80000100a00 */
[----:B-1----:R-:W4:Y:S04]  /*821a0*/  LDL.LU.64 R42, [R1+0x2098] ;  /* 0x00209800012a7983 */ /* 0x002f280000300a00 */
[----:B------:R0:W-:Y:S04]  /*821b0*/  STL.64 [R1+0x1bf0], R4 ;  /* 0x001bf00401007387 */ /* 0x0001e80000100a00 */
[----:B------:R1:W-:Y:S04]  /*821c0*/  STL.64 [R1+0x1bf8], R6 ;  /* 0x001bf80601007387 */ /* 0x0003e80000100a00 */
[----:B--2---:R-:W2:Y:S04]  /*821d0*/  LDL.LU.64 R12, [R1+0x2070] ;  /* 0x00207000010c7983 */ /* 0x004ea80000300a00 */
[----:B---3--:R-:W2:Y:S04]  /*821e0*/  LDL.LU.64 R14, [R1+0x2078] ;  /* 0x00207800010e7983 */ /* 0x008ea80000300a00 */
        /* <DEDUP_REMOVED lines=43> */
[----:B0-----:R-:W2:Y:S04]  /*824a0*/  LDL.LU.64 R12, [R1+0x2010] ;  /* 0x00201000010c7983 */ /* 0x001ea80000300a00 */
[----:B------:R-:W2:Y:S01]  /*824b0*/  LDL.LU.64 R14, [R1+0x2018] ;  /* 0x00201800010e7983 */ /* 0x000ea20000300a00 */
[----:B------:R-:W-:-:S02]  /*824c0*/  IMAD R28, R28, 0x100, R54 ;  /* 0x000001001c1c7824 */ /* 0x000fc400078e0236 */
[----:B------:R-:W-:Y:S01]  /*824d0*/  IMAD R29, R29, 0x100, R55 ;  /* 0x000001001d1d7824 */ /* 0x000fe200078e0237 */
[----:B--2---:R-:W-:-:S15]  /*824e0*/  HMMA.16816.F32 R12, R24, R10, R12 ;  /* 0x0000000a180c723c */ /* 0x004fde000000180c */
[----:B------:R-:W-:-:S08]  /*824f0*/  NOP ;  /* 0x0000000000007918 */ /* 0x000fd00000000000 */
[----:B------:R-:W-:Y:S04]  /*82500*/  STL.64 [R1+0x1c40], R12 ;  /* 0x001c400c01007387 */ /* 0x000fe80000100a00 */
[----:B------:R3:W-:Y:S02]  /*82510*/  STL.64 [R1+0x1c48], R14 ;  /* 0x001c480e01007387 */ /* 0x0007e40000100a00 */
[----:B---3--:R-:W-:Y:S02]  /*82520*/  HMMA.16816.F32 R12, R24, R8, R16 ;  /* 0x00000008180c723c */ /* 0x008fe40000001810 */
[----:B------:R-:W-:Y:S04]  /*82530*/  STL.64 [R1+0x6ec0], R10 ;  /* 0x006ec00a01007387 */ /* 0x000fe80000100a00 */
[----:B------:R-:W-:-:S15]  /*82540*/  STL.64 [R1+0x6eb8], R8 ;  /* 0x006eb80801007387 */ /* 0x000fde0000100a00 */
[----:B------:R-:W-:-:S02]  /*82550*/  NOP ;  /* 0x0000000000007918 */ /* 0x000fc40000000000 */
[----:B------:R-:W-:Y:S04]  /*82560*/  STL.64 [R1+0x1c50], R12 ;  /* 0x001c500c01007387 */ /* 0x000fe80000100a00 */
[----:B------:R0:W-:Y:S02]  /*82570*/  STL.64 [R1+0x1c58], R14 ;  /* 0x001c580e01007387 */ /* 0x0001e40000100a00 */
[C---:B0-----:R-:W-:Y:S06]  /*82580*/  HMMA.16816.F32 R12, R24.reuse, R6, R20 ;  /* 0x00000006180c723c */ /* 0x041fec0000001814 */
        /* <DEDUP_REMOVED lines=8> */
[----:B------:R1:W-:-:S15]  /*82610*/  STL.64 [R1+0x1c88], R10 ;  /* 0x001c880a01007387 */ /* 0x0003de0000100a00 */
[----:B------:R-:W-:-:S02]  /*82620*/  NOP ;  /* 0x0000000000007918 */ /* 0x000fc40000000000 */
[----:B------:R2:W-:Y:S04]  /*82630*/  STL.64 [R1+0x1c70], R4 ;  /* 0x001c700401007387 */ /* 0x0005e80000100a00 */
[----:B------:R3:W-:Y:S04]  /*82640*/  STL.64 [R1+0x1c78], R6 ;  /* 0x001c780601007387 */ /* 0x0007e80000100a00 */
        /* <DEDUP_REMOVED lines=8> */
[----:B0-----:R-:W4:Y:S04]  /*826d0*/  LDL.LU.64 R8, [R1+0x1f70] ;  /* 0x001f700001087983 */ /* 0x001f280000300a00 */
[----:B-1----:R-:W4:Y:S04]  /*826e0*/  LDL.LU.64 R10, [R1+0x1f78] ;  /* 0x001f7800010a7983 */ /* 0x002f280000300a00 */
[----:B------:R-:W4:Y:S04]  /*826f0*/  LDL.LU.64 R24, [R1+0x1f50] ;  /* 0x001f500001187983 */ /* 0x000f280000300a00 */
[----:B------:R-:W4:Y:S04]  /*82700*/  LDL.LU.64 R26, [R1+0x1f58] ;  /* 0x001f5800011a7983 */ /* 0x000f280000300a00 */
[----:B------:R-:W4:Y:S04]  /*82710*/  LDL.LU.64 R20, [R1+0x1f30] ;  /* 0x001f300001147983 */ /* 0x000f280000300a00 */
[----:B------:R-:W4:Y:S01]  /*82720*/  LDL.LU.64 R22, [R1+0x1f38] ;  /* 0x001f380001167983 */ /* 0x000f220000300a00 */
[----:B------:R-:W-:-:S02]  /*82730*/  IMAD R30, R30, 0x100, R46 ;  /* 0x000001001e1e7824 */ /* 0x000fc400078e022e */
[----:B------:R-:W-:Y:S01]  /*82740*/  IMAD R31, R31, 0x100, R47 ;  /* 0x000001001f1f7824 */ /* 0x000fe200078e022f */
[----:B------:R-:W-:Y:S02]  /*82750*/  F2FP.F16.E5M2.UNPACK_B R28, R28 ;  /* 0x0000001cff1c723e */ /* 0x000fe400020004ff */
[----:B------:R-:W-:Y:S01]  /*82760*/  F2FP.F16.E5M2.UNPACK_B R29, R29 ;  /* 0x0000001dff1d723e */ /* 0x000fe200020004ff */
[----:B------:R-:W4:Y:S01]  /*82770*/  LDL.LU.64 R48, [R1+0x1f00] ;  /* 0x001f000001307983 */ /* 0x000f220000300a00 */
[----:B------:R-:W-:Y:S02]  /*82780*/  F2FP.F16.E5M2.UNPACK_B R30, R30 ;  /* 0x0000001eff1e723e */ /* 0x000fe400020004ff */
[----:B------:R-:W-:Y:S01]  /*82790*/  F2FP.F16.E5M2.UNPACK_B R31, R31 ;  /* 0x0000001fff1f723e */ /* 0x000fe200020004ff */
[----:B------:R-:W4:Y:S04]  /*827a0*/  LDL.LU.64 R50, [R1+0x1f08] ;  /* 0x001f080001327983 */ /* 0x000f280000300a00 */
[----:B--2---:R-:W2:Y:S04]  /*827b0*/  LDL.LU.64 R4, [R1+0x22a0] ;  /* 0x0022a00001047983 */ /* 0x004ea80000300a00 */
[----:B---3--:R-:W2:Y:S04]  /*827c0*/  LDL.LU.64 R6, [R1+0x22a8] ;  /* 0x0022a80001067983 */ /* 0x008ea80000300a00 */
[----:B------:R-:W3:Y:S04]  /*827d0*/  LDL.LU.64 R16, [R1+0x2280] ;  /* 0x0022800001107983 */ /* 0x000ee80000300a00 */
[----:B------:R-:W3:Y:S04]  /*827e0*/  LDL.LU.64 R18, [R1+0x2288] ;  /* 0x0022880001127983 */ /* 0x000ee80000300a00 */
[----:B------:R-:W3:Y:S04]  /*827f0*/  LDL.LU R46, [R1+0x303c] ;  /* 0x00303c00012e7983 */ /* 0x000ee80000300800 */
[----:B------:R-:W3:Y:S01]  /*82800*/  LDL.LU R47, [R1+0x3038] ;  /* 0x00303800012f7983 */ /* 0x000ee20000300800 */
[C---:B----4-:R-:W-:Y:S06]  /*82810*/  HMMA.16816.F32 R56, R28.reuse, R40, R12 ;  /* 0x000000281c38723c */ /* 0x050fec000000180c */
[C---:B------:R-:W-:Y:S06]  /*82820*/  HMMA.16816.F32 R12, R28.reuse, R38, R8 ;  /* 0x000000261c0c723c */ /* 0x040fec0000001808 */
[C---:B------:R-:W-:Y:S06]  /*82830*/  HMMA.16816.F32 R24, R28.reuse, R36, R24 ;  /* 0x000000241c18723c */ /* 0x040fec0000001818 */
[C---:B------:R-:W-:Y:S01]  /*82840*/  HMMA.16816.F32 R20, R28.reuse, R34, R20 ;  /* 0x000000221c14723c */ /* 0x040fe20000001814 */
[----:B------:R-:W4:Y:S04]  /*82850*/  LDL.LU.64 R8, [R1+0x2260] ;  /* 0x0022600001087983 */ /* 0x000f280000300a00 */
        /* <DEDUP_REMOVED lines=17> */
[----:B------:R-:W-:-:S15]  /*82970*/  HMMA.16816.F32 R48, R28, R32, R48 ;  /* 0x000000201c30723c */ /* 0x000fde0000001830 */
[----:B------:R-:W-:-:S08]  /*82980*/  NOP ;  /* 0x0000000000007918 */ /* 0x000fd00000000000 */
[----:B------:R0:W-:Y:S04]  /*82990*/  STL.64 [R1+0x1cd0], R48 ;  /* 0x001cd03001007387 */ /* 0x0001e80000100a00 */
[----:B------:R1:W-:Y:S04]  /*829a0*/  STL.64 [R1+0x1cd8], R50 ;  /* 0x001cd83201007387 */ /* 0x0003e80000100a00 */
[----:B0-----:R-:W4:Y:S04]  /*829b0*/  LDL.LU.64 R48, [R1+0x21c0] ;  /* 0x0021c00001307983 */ /* 0x001f280000300a00 */
[----:B-1----:R-:W4:Y:S01]  /*829c0*/  LDL.LU.64 R50, [R1+0x21c8] ;  /* 0x0021c80001327983 */ /* 0x002f220000300a00 */
        /* <DEDUP_REMOVED lines=27> */
[----:B------:R2:W-:Y:S01]  /*82b80*/  STL.64 [R1+0x6e78], R16 ;  /* 0x006e781001007387 */ /* 0x0005e20000100a00 */
[C---:B---3--:R-:W-:Y:S06]  /*82b90*/  HMMA.16816.F32 R20, R28.reuse, R14, R20 ;  /* 0x0000000e1c14723c */ /* 0x048fec0000001814 */
[----:B------:R-:W-:Y:S01]  /*82ba0*/  STL.64 [R1+0x6e70], R14 ;  /* 0x006e700e01007387 */ /* 0x000fe20000100a00 */
[----:B--2---:R-:W-:-:S15]  /*82bb0*/  HMMA.16816.F32 R16, R28, R12, R56 ;  /* 0x0000000c1c10723c */ /* 0x004fde0000001838 */
[----:B------:R-:W-:-:S01]  /*82bc0*/  NOP ;  /* 0x0000000000007918 */ /* 0x000fc20000000000 */
[----:B------:R-:W-:Y:S04]  /*82bd0*/  STL.64 [R1+0x1d20], R20 ;  /* 0x001d201401007387 */ /* 0x000fe80000100a00 */
[----:B------:R-:W-:Y:S04]  /*82be0*/  STL.64 [R1+0x1d28], R22 ;  /* 0x001d281601007387 */ /* 0x000fe80000100a00 */
[----:B------:R0:W-:Y:S02]  /*82bf0*/  STL.64 [R1+0x6e68], R12 ;  /* 0x006e680c01007387 */ /* 0x0001e40000100a00 */
[----:B0-----:R-:W-:Y:S02]  /*82c00*/  HMMA.16816.F32 R12, R28, R10, R24 ;  /* 0x0000000a1c0c723c */ /* 0x001fe40000001818 */
[----:B------:R-:W-:Y:S04]  /*82c10*/  STL.64 [R1+0x1d30], R16 ;  /* 0x001d301001007387 */ /* 0x000fe80000100a00 */
[----:B------:R-:W-:-:S15]  /*82c20*/  STL.64 [R1+0x1d38], R18 ;  /* 0x001d381201007387 */ /* 0x000fde0000100a00 */
[----:B------:R-:W-:-:S02]  /*82c30*/  NOP ;  /* 0x0000000000007918 */ /* 0x000fc40000000000 */
[----:B------:R-:W-:Y:S04]  /*82c40*/  STL.64 [R1+0x1d40], R12 ;  /* 0x001d400c01007387 */ /* 0x000fe80000100a00 */
[----:B------:R4:W-:Y:S02]  /*82c50*/  STL.64 [R1+0x1d48], R14 ;  /* 0x001d480e01007387 */ /* 0x0009e40000100a00 */
[----:B----4-:R-:W-:Y:S01]  /*82c60*/  HMMA.16816.F32 R12, R28, R8, R48 ;  /* 0x000000081c0c723c */ /* 0x010fe20000001830 */
[----:B------:R-:W-:Y:S02]  /*82c70*/  IMAD R25, R53, 0x100, R52 ;  /* 0x0000010035197824 */ /* 0x000fe400078e0234 */
[----:B------:R-:W-:Y:S01]  /*82c80*/  IMAD R26, R55, 0x100, R54 ;  /* 0x00000100371a7824 */ /* 0x000fe200078e0236 */
[----:B------:R-:W2:Y:S04]  /*82c90*/  LDL.LU.64 R52, [R1+0x22e0] ;  /* 0x0022e00001347983 */ /* 0x000ea80000300a00 */
[----:B------:R-:W2:-:S15]  /*82ca0*/  LDL.LU.64 R54, [R1+0x22e8] ;  /* 0x0022e80001367983 */ /* 0x000e9e0000300a00 */
[----:B------:R0:W-:Y:S04]  /*82cb0*/  STL.64 [R1+0x1d50], R12 ;  /* 0x001d500c01007387 */ /* 0x0001e80000100a00 */
[----:B------:R1:W-:Y:S04]  /*82cc0*/  STL.64 [R1+0x1d58], R14 ;  /* 0x001d580e01007387 */ /* 0x0003e80000100a00 */
[----:B------:R-:W-:Y:S04]  /*82cd0*/  STL.64 [R1+0x6e90], R10 ;  /* 0x006e900a01007387 */ /* 0x000fe80000100a00 */
[----:B------:R3:W-:Y:S04]  /*82ce0*/  STL.64 [R1+0x6e88], R8 ;  /* 0x006e880801007387 */ /* 0x0007e80000100a00 */
        /* <DEDUP_REMOVED lines=8> */
[----:B---3--:R-:W3:Y:S04]  /*82d70*/  LDL.LU.64 R8, [R1+0x2140] ;  /* 0x0021400001087983 */ /* 0x008ee80000300a00 */
[----:B------:R-:W3:Y:S01]  /*82d80*/  LDL.LU.64 R10, [R1+0x2148] ;  /* 0x00214800010a7983 */ /* 0x000ee20000300a00 */
[----:B------:R-:W-:-:S02]  /*82d90*/  IMAD R24, R43, 0x100, R42 ;  /* 0x000001002b187824 */ /* 0x000fc400078e022a */
[----:B------:R-:W-:Y:S01]  /*82da0*/  IMAD R27, R47, 0x100, R46 ;  /* 0x000001002f1b7824 */ /* 0x000fe200078e022e */
[----:B------:R-:W-:Y:S02]  /*82db0*/  F2FP.F16.E5M2.UNPACK_B R25, R25 ;  /* 0x00000019ff19723e */ /* 0x000fe400020004ff */
[----:B------:R-:W-:Y:S01]  /*82dc0*/  F2FP.F16.E5M2.UNPACK_B R26, R26 ;  /* 0x0000001aff1a723e */ /* 0x000fe200020004ff */
[----:B------:R-:W3:Y:S01]  /*82dd0*/  LDL.LU R42, [R1+0x3044] ;  /* 0x00304400012a7983 */ /* 0x000ee20000300800 */
[----:B------:R-:W-:Y:S02]  /*82de0*/  F2FP.F16.E5M2.UNPACK_B R24, R24 ;  /* 0x00000018ff18723e */ /* 0x000fe400020004ff */
[----:B------:R-:W-:Y:S01]  /*82df0*/  F2FP.F16.E5M2.UNPACK_B R27, R27 ;  /* 0x0000001bff1b723e */ /* 0x000fe200020004ff */
[----:B------:R-:W3:Y:S01]  /*82e00*/  LDL.LU R43, [R1+0x3040] ;  /* 0x00304000012b7983 */ /* 0x000ee20000300800 */
[C---:B--2---:R-:W-:Y:S06]  /*82e10*/  HMMA.16816.F32 R52, R28.reuse, R6, R52 ;  /* 0x000000061c34723c */ /* 0x044fec0000001834 */
[C---:B----4-:R-:W-:Y:S06]  /*82e20*/  HMMA.16816.F32 R48, R28.reuse, R4, R48 ;  /* 0x000000041c30723c */ /* 0x050fec0000001830 */
[----:B------:R-:W-:Y:S06]  /*82e30*/  HMMA.16816.F32 R20, R28, R2, R20 ;  /* 0x000000021c14723c */ /* 0x000fec0000001814 */
[C---:B------:R-:W-:Y:S06]  /*82e40*/  HMMA.16816.F32 R16, R24.reuse, R40, R16 ;  /* 0x000000281810723c */ /* 0x040fec0000001810 */
[C---:B------:R-:W-:Y:S06]  /*82e50*/  HMMA.16816.F32 R12, R24.reuse, R38, R12 ;  /* 0x00000026180c723c */ /* 0x040fec000000180c */
[C---:B---3--:R-:W-:Y:S01]  /*82e60*/  HMMA.16816.F32 R8, R24.reuse, R36, R8 ;  /* 0x000000241808723c */ /* 0x048fe20000001808 */
[----:B------:R0:W-:Y:S04]  /*82e70*/  STL.64 [R1+0x1d60], R52 ;  /* 0x001d603401007387 */ /* 0x0001e80000100a00 */
[----:B------:R1:W-:Y:S04]  /*82e80*/  STL.64 [R1+0x1d68], R54 ;  /* 0x001d683601007387 */ /* 0x0003e80000100a00 */
[----:B------:R-:W2:Y:S04]  /*82e90*/  LDL.LU R46, [R1+0x304c] ;  /* 0x00304c00012e7983 */ /* 0x000ea80000300800 */
[----:B------:R-:W2:Y:S04]  /*82ea0*/  LDL.LU R47, [R1+0x3048] ;  /* 0x00304800012f7983 */ /* 0x000ea80000300800 */
[----:B0-----:R-:W3:Y:S04]  /*82eb0*/  LDL.LU R52, [R1+0x3054] ;  /* 0x0030540001347983 */ /* 0x001ee80000300800 */
[----:B------:R-:W3:Y:S04]  /*82ec0*/  LDL.LU R53, [R1+0x3050] ;  /* 0x0030500001357983 */ /* 0x000ee80000300800 */
[----:B-1----:R-:W4:Y:S04]  /*82ed0*/  LDL.LU R54, [R1+0x305c] ;  /* 0x00305c0001367983 */ /* 0x002f280000300800 */
[----:B------:R-:W4:Y:S04]  /*82ee0*/  LDL.LU R55, [R1+0x3058] ;  /* 0x0030580001377983 */ /* 0x000f280000300800 */
[----:B------:R-:W-:Y:S04]  /*82ef0*/  STL.64 [R1+0x1d80], R48 ;  /* 0x001d803001007387 */ /* 0x000fe80000100a00 */
[----:B------:R-:W-:Y:S04]  /*82f00*/  STL.64 [R1+0x1d88], R50 ;  /* 0x001d883201007387 */ /* 0x000fe80000100a00 */
[----:B------:R0:W-:Y:S04]  /*82f10*/  STL.64 [R1+0x1d70], R20 ;  /* 0x001d701401007387 */ /* 0x0001e80000100a00 */
[----:B------:R1:W-:Y:S04]  /*82f20*/  STL.64 [R1+0x1d78], R22 ;  /* 0x001d781601007387 */ /* 0x0003e80000100a00 */
[----:B------:R-:W-:Y:S04]  /*82f30*/  STL.64 [R1+0x1d90], R16 ;  /* 0x001d901001007387 */ /* 0x000fe80000100a00 */
[----:B------:R-:W-:Y:S04]  /*82f40*/  STL.64 [R1+0x1d98], R18 ;  /* 0x001d981201007387 */ /* 0x000fe80000100a00 */
        /* <DEDUP_REMOVED lines=18> */
[----:B------:R-:W-:Y:S04]  /*83070*/  STL.64 [R1+0x6e50], R38 ;  /* 0x006e502601007387 */ /* 0x000fe80000100a00 */
[----:B------:R0:W-:Y:S04]  /*83080*/  STL.64 [R1+0x6e48], R36 ;  /* 0x006e482401007387 */ /* 0x0001e80000100a00 */
[----:B0-----:R-:W3:Y:S04]  /*83090*/  LDL.LU.64 R36, [R1+0x2110] ;  /* 0x0021100001247983 */ /* 0x001ee80000300a00 */
[----:B------:R-:W3:Y:S01]  /*830a0*/  LDL.LU.64 R38, [R1+0x2118] ;  /* 0x0021180001267983 */ /* 0x000ee20000300a00 */
[C---:B--2---:R-:W-:Y:S06]  /*830b0*/  HMMA.16816.F32 R20, R24.reuse, R32, R20 ;  /* 0x000000201814723c */ /* 0x044fec0000001814 */
[----:B---3--:R-:W-:-:S15]  /*830c0*/  HMMA.16816.F32 R36, R24, R34, R36 ;  /* 0x000000221824723c */ /* 0x008fde0000001824 */
[----:B------:R-:W-:-:S08]  /*830d0*/  NOP ;  /* 0x0000000000007918 */ /* 0x000fd00000000000 */
[----:B------:R0:W-:Y:S04]  /*830e0*/  STL.64 [R1+0x1dc0], R36 ;  /* 0x001dc02401007387 */ /* 0x0001e80000100a00 */
[----:B------:R1:W-:Y:S04]  /*830f0*/  STL.64 [R1+0x1dc8], R38 ;  /* 0x001dc82601007387 */ /* 0x0003e80000100a00 */
[----:B0-----:R-:W2:Y:S04]  /*83100*/  LDL.LU.64 R36, [R1+0x2490] ;  /* 0x0024900001247983 */ /* 0x001ea80000300a00 */
[----:B-1----:R-:W2:Y:S04]  /*83110*/  LDL.LU.64 R38, [R1+0x2498] ;  /* 0x0024980001267983 */ /* 0x002ea80000300a00 */
        /* <DEDUP_REMOVED lines=50> */
[----:B------:R-:W2:Y:S04]  /*83440*/  LDL.LU.64 R32, [R1+0x2520] ;  /* 0x0025200001207983 */ /* 0x000ea80000300a00 */
[----:B------:R-:W2:Y:S04]  /*83450*/  LDL.LU.64 R34, [R1+0x2528] ;  /* 0x0025280001227983 */ /* 0x000ea80000300a00 */
        /* <DEDUP_REMOVED lines=10> */
[----:B------:R-:W4:Y:S01]  /*83500*/  LDL.LU.64 R8, [R1+0x2430] ;  /* 0x0024300001087983 */ /* 0x000f220000300a00 */
[----:B------:R-:W-:-:S03]  /*83510*/  IMAD R28, R43, 0x100, R42 ;  /* 0x000001002b1c7824 */ /* 0x000fc600078e022a */
[----:B------:R-:W4:Y:S04]  /*83520*/  LDL.LU.64 R10, [R1+0x2438] ;  /* 0x00243800010a7983 */ /* 0x000f280000300a00 */
[----:B------:R-:W4:Y:S01]  /*83530*/  LDL.LU R42, [R1+0x3064] ;  /* 0x00306400012a7983 */ /* 0x000f220000300800 */
[----:B------:R-:W-:-:S03]  /*83540*/  IMAD R29, R47, 0x100, R46 ;  /* 0x000001002f1d7824 */ /* 0x000fc600078e022e */
[----:B------:R-:W4:Y:S04]  /*83550*/  LDL.LU R43, [R1+0x3060] ;  /* 0x00306000012b7983 */ /* 0x000f280000300800 */
[----:B------:R-:W4:Y:S01]  /*83560*/  LDL.LU R46, [R1+0x306c] ;  /* 0x00306c00012e7983 */ /* 0x000f220000300800 */
[----:B------:R-:W-:-:S03]  /*83570*/  IMAD R30, R53, 0x100, R52 ;  /* 0x00000100351e7824 */ /* 0x000fc600078e0234 */
[----:B------:R-:W4:Y:S04]  /*83580*/  LDL.LU R47, [R1+0x3068] ;  /* 0x00306800012f7983 */ /* 0x000f280000300800 */
[----:B------:R-:W4:Y:S01]  /*83590*/  LDL.LU R52, [R1+0x3074] ;  /* 0x0030740001347983 */ /* 0x000f220000300800 */
[----:B------:R-:W-:-:S03]  /*835a0*/  IMAD R31, R55, 0x100, R54 ;  /* 0x00000100371f7824 */ /* 0x000fc600078e0236 */
[----:B------:R-:W4:Y:S04]  /*835b0*/  LDL.LU R53, [R1+0x3070] ;  /* 0x0030700001357983 */ /* 0x000f280000300800 */
[----:B------:R-:W4:Y:S04]  /*835c0*/  LDL.LU R54, [R1+0x307c] ;  /* 0x00307c0001367983 */ /* 0x000f280000300800 */
[----:B------:R-:W4:Y:S01]  /*835d0*/  LDL.LU R55, [R1+0x3078] ;  /* 0x0030780001377983 */ /* 0x000f220000300800 */
        /* <DEDUP_REMOVED lines=9> */
[----:B0-----:R-:W2:Y:S04]  /*83670*/  LDL.LU.64 R38, [R1+0x6e50] ;  /* 0x006e500001267983 */ /* 0x001ea80000300a00 */
[----:B------:R-:W3:Y:S01]  /*83680*/  LDL.LU.64 R36, [R1+0x6e48] ;  /* 0x006e480001247983 */ /* 0x000ee20000300a00 */
[----:B------:R-:W-:-:S02]  /*83690*/  F2FP.F16.E5M2.UNPACK_B R28, R28 ;  /* 0x0000001cff1c723e */ /* 0x000fc400020004ff */
[----:B------:R-:W-:Y:S02]  /*836a0*/  F2FP.F16.E5M2.UNPACK_B R29, R29 ;  /* 0x0000001dff1d723e */ /* 0x000fe400020004ff */
[----:B------:R-:W-:Y:S02]  /*836b0*/  F2FP.F16.E5M2.UNPACK_B R30, R30 ;  /* 0x0000001eff1e723e */ /* 0x000fe400020004ff */
[----:B------:R-:W-:Y:S01]  /*836c0*/  F2FP.F16.E5M2.UNPACK_B R31, R31 ;  /* 0x0000001fff1f723e */ /* 0x000fe200020004ff */
[----:B----4-:R-:W-:Y:S01]  /*836d0*/  HMMA.16816.F32 R56, R24, R2, R56 ;  /* 0x000000021838723c */ /* 0x010fe20000001838 */
[----:B------:R-:W4:Y:S04]  /*836e0*/  LDL.LU.64 R24, [R1+0x2310] ;  /* 0x0023100001187983 */ /* 0x000f280000300a00 */
[----:B------:R-:W4:Y:S01]  /*836f0*/  LDL.LU.64 R26, [R1+0x2318] ;  /* 0x00231800011a7983 */ /* 0x000f220000300a00 */
[----:B------:R-:W-:-:S15]  /*83700*/  HMMA.16816.F32 R48, R28, R40, R48 ;  /* 0x000000281c30723c */ /* 0x000fde0000001830 */
[----:B------:R-:W-:-:S02]  /*83710*/  NOP ;  /* 0x0000000000007918 */ /* 0x000fc40000000000 */
[----:B------:R-:W-:Y:S04]  /*83720*/  STL.64 [R1+0x1e70], R56 ;  /* 0x001e703801007387 */ /* 0x000fe80000100a00 */
[----:B------:R-:W-:Y:S04]  /*83730*/  STL.64 [R1+0x1e78], R58 ;  /* 0x001e783a01007387 */ /* 0x000fe80000100a00 */
[----:B------:R-:W-:Y:S04]  /*83740*/  STL.64 [R1+0x1e90], R48 ;  /* 0x001e903001007387 */ /* 0x000fe80000100a00 */
[----:B------:R-:W-:Y:S01]  /*83750*/  STL.64 [R1+0x1e98], R50 ;  /* 0x001e983201007387 */ /* 0x000fe20000100a00 */
[C---:B--2---:R-:W-:Y:S06]  /*83760*/  HMMA.16816.F32 R16, R28.reuse, R38, R16 ;  /* 0x000000261c10723c */ /* 0x044fec0000001810 */
[----:B---3--:R-:W-:Y:S01]  /*83770*/  HMMA.16816.F32 R12, R28, R36, R12 ;  /* 0x000000241c0c723c */ /* 0x008fe2000000180c */
[----:B------:R-:W-:-:S15]  /*83780*/  STL.64 [R1+0x6e00], R38 ;  /* 0x006e002601007387 */ /* 0x000fde0000100a00 */
[----:B------:R-:W-:-:S01]  /*83790*/  NOP ;  /* 0x0000000000007918 */ /* 0x000fc20000000000 */
[----:B------:R-:W-:Y:S04]  /*837a0*/  STL.64 [R1+0x1ea0], R16 ;  /* 0x001ea01001007387 */ /* 0x000fe80000100a00 */
[----:B------:R-:W-:Y:S04]  /*837b0*/  STL.64 [R1+0x1ea8], R18 ;  /* 0x001ea81201007387 */ /* 0x000fe80000100a00 */
[----:B------:R-:W-:Y:S04]  /*837c0*/  STL.64 [R1+0x6df8], R36 ;  /* 0x006df82401007387 */ /* 0x000fe80000100a00 */
[----:B------:R-:W-:Y:S04]  /*837d0*/  STL.64 [R1+0x1eb0], R12 ;  /* 0x001eb00c01007387 */ /* 0x000fe80000100a00 */
[----:B------:R0:W-:Y:S02]  /*837e0*/  STL.64 [R1+0x1eb8], R14 ;  /* 0x001eb80e01007387 */ /* 0x0001e40000100a00 */
[----:B0-----:R-:W-:Y:S02]  /*837f0*/  HMMA.16816.F32 R12, R28, R34, R8 ;  /* 0x000000221c0c723c */ /* 0x001fe40000001808 */
[----:B------:R-:W2:Y:S04]  /*83800*/  LDL.LU.64 R8, [R1+0x2770] ;  /* 0x0027700001087983 */ /* 0x000ea80000300a00 */
[----:B------:R-:W2:-:S15]  /*83810*/  LDL.LU.64 R10, [R1+0x2778] ;  /* 0x00277800010a7983 */ /* 0x000e9e0000300a00 */
[----:B------:R-:W-:-:S02]  /*83820*/  NOP ;  /* 0x0000000000007918 */ /* 0x000fc40000000000 */
[----:B------:R0:W-:Y:S04]  /*83830*/  STL.64 [R1+0x1ec0], R12 ;  /* 0x001ec00c01007387 */ /* 0x0001e80000100a00 */
[----:B------:R1:W-:Y:S04]  /*83840*/  STL.64 [R1+0x1ec8], R14 ;  /* 0x001ec80e01007387 */ /* 0x0003e80000100a00 */
[----:B------:R-:W3:Y:S04]  /*83850*/  LDL.LU.64 R16, [R1+0x2680] ;  /* 0x0026800001107983 */ /* 0x000ee80000300a00 */
[----:B------:R-:W3:Y:S01]  /*83860*/  LDL.LU.64 R18, [R1+0x2688] ;  /* 0x0026880001127983 */ /* 0x000ee20000300a00 */
[C---:B----4-:R-:W-:Y:S03]  /*83870*/  HMMA.16816.F32 R36, R28.reuse, R32, R24 ;  /* 0x000000201c24723c */ /* 0x050fe60000001818 */
[----:B0-----:R-:W4:Y:S04]  /*83880*/  LDL.LU.64 R12, [R1+0x2600] ;  /* 0x00260000010c7983 */ /* 0x001f280000300a00 */
[----:B-1----:R-:W4:Y:S04]  /*83890*/  LDL.LU.64 R14, [R1+0x2608] ;  /* 0x00260800010e7983 */ /* 0x002f280000300a00 */
[----:B------:R-:W4:Y:S04]  /*838a0*/  LDL.LU.64 R56, [R1+0x25f0] ;  /* 0x0025f00001387983 */ /* 0x000f280000300a00 */
[----:B------:R-:W4:Y:S04]  /*838b0*/  LDL.LU.64 R58, [R1+0x25f8] ;  /* 0x0025f800013a7983 */ /* 0x000f280000300a00 */
[----:B------:R-:W4:Y:S04]  /*838c0*/  LDL.LU.64 R48, [R1+0x25e0] ;  /* 0x0025e00001307983 */ /* 0x000f280000300a00 */
[----:B------:R-:W4:Y:S04]  /*838d0*/  LDL.LU.64 R50, [R1+0x25e8] ;  /* 0x0025e80001327983 */ /* 0x000f280000300a00 */
        /* <DEDUP_REMOVED lines=24> */
[----:B------:R0:W-:Y:S04]  /*83a60*/  STL.64 [R1+0x1f00], R32 ;  /* 0x001f002001007387 */ /* 0x0001e80000100a00 */
[----:B------:R1:W-:Y:S04]  /*83a70*/  STL.64 [R1+0x1f08], R34 ;  /* 0x001f082201007387 */ /* 0x0003e80000100a00 */
[----:B0-----:R-:W2:Y:S04]  /*83a80*/  LDL.LU.64 R32, [R1+0x2990] ;  /* 0x0029900001207983 */ /* 0x001ea80000300a00 */
[----:B-1----:R-:W2:Y:S04]  /*83a90*/  LDL.LU.64 R34, [R1+0x2998] ;  /* 0x0029980001227983 */ /* 0x002ea80000300a00 */
[----:B------:R-:W-:Y:S04]  /*83aa0*/  STL.64 [R1+0x1f10], R12 ;  /* 0x001f100c01007387 */ /* 0x000fe80000100a00 */
[----:B------:R0:W-:Y:S04]  /*83ab0*/  STL.64 [R1+0x1f18], R14 ;  /* 0x001f180e01007387 */ /* 0x0001e80000100a00 */
[----:B0-----:R-:W4:Y:S04]  /*83ac0*/  LDL.LU.64 R14, [R1+0x6e20] ;  /* 0x006e2000010e7983 */ /* 0x001f280000300a00 */
[----:B------:R-:W3:Y:S04]  /*83ad0*/  LDL.LU.64 R12, [R1+0x6e18] ;  /* 0x006e1800010c7983 */ /* 0x000ee80000300a00 */
[----:B------:R-:W-:Y:S04]  /*83ae0*/  STL.64 [R1+0x6de0], R18 ;  /* 0x006de01201007387 */ /* 0x000fe80000100a00 */
[----:B------:R3:W-:Y:S01]  /*83af0*/  STL.64 [R1+0x6dd8], R16 ;  /* 0x006dd81001007387 */ /* 0x0007e20000100a00 */
[C---:B----4-:R-:W-:Y:S06]  /*83b00*/  HMMA.16816.F32 R56, R28.reuse, R14, R56 ;  /* 0x0000000e1c38723c */ /* 0x050fec0000001838 */
[----:B------:R-:W-:Y:S01]  /*83b10*/  STL.64 [R1+0x6df0], R14 ;  /* 0x006df00e01007387 */ /* 0x000fe20000100a00 */
[----:B---3--:R-:W-:-:S15]  /*83b20*/  HMMA.16816.F32 R16, R28, R12, R48 ;  /* 0x0000000c1c10723c */ /* 0x008fde0000001830 */
        /* <DEDUP_REMOVED lines=10> */
[----:B0-----:R-:W-:-:S15]  /*83bd0*/  HMMA.16816.F32 R12, R28, R8, R36 ;  /* 0x000000081c0c723c */ /* 0x001fde0000001824 */
[----:B------:R-:W-:-:S08]  /*83be0*/  NOP ;  /* 0x0000000000007918 */ /* 0x000fd00000000000 */
[----:B------:R-:W-:Y:S04]  /*83bf0*/  STL.64 [R1+0x1f50], R12 ;  /* 0x001f500c01007387 */ /* 0x000fe80000100a00 */
[----:B------:R2:W-:Y:S02]  /*83c00*/  STL.64 [R1+0x1f58], R14 ;  /* 0x001f580e01007387 */ /* 0x0005e40000100a00 */
[----:B--2---:R-:W-:Y:S02]  /*83c10*/  HMMA.16816.F32 R12, R28, R6, R32 ;  /* 0x000000061c0c723c */ /* 0x004fe40000001820 */
[----:B------:R-:W2:Y:S04]  /*83c20*/  LDL.LU.64 R32, [R1+0x28a0] ;  /* 0x0028a00001207983 */ /* 0x000ea80000300a00 */
[----:B------:R-:W2:-:S15]  /*83c30*/  LDL.LU.64 R34, [R1+0x28a8] ;  /* 0x0028a80001227983 */ /* 0x000e9e0000300a00 */
[----:B------:R-:W-:-:S02]  /*83c40*/  NOP ;  /* 0x0000000000007918 */ /* 0x000fc40000000000 */
[----:B------:R0:W-:Y:S04]  /*83c50*/  STL.64 [R1+0x1f60], R12 ;  /* 0x001f600c01007387 */ /* 0x0001e80000100a00 */
[----:B------:R1:W-:Y:S04]  /*83c60*/  STL.64 [R1+0x1f68], R14 ;  /* 0x001f680e01007387 */ /* 0x0003e80000100a00 */
[----:B------:R-:W3:Y:S04]  /*83c70*/  LDL.LU.64 R36, [R1+0x25b0] ;  /* 0x0025b00001247983 */ /* 0x000ee80000300a00 */
[----:B------:R-:W3:Y:S04]  /*83c80*/  LDL.LU.64 R38, [R1+0x25b8] ;  /* 0x0025b80001267983 */ /* 0x000ee80000300a00 */
[----:B------:R-:W4:Y:S04]  /*83c90*/  LDL.LU.64 R56, [R1+0x25a0] ;  /* 0x0025a00001387983 */ /* 0x000f280000300a00 */
[----:B------:R-:W4:Y:S04]  /*83ca0*/  LDL.LU.64 R58, [R1+0x25a8] ;  /* 0x0025a800013a7983 */ /* 0x000f280000300a00 */
[----:B------:R-:W4:Y:S04]  /*83cb0*/  LDL.LU.64 R16, [R1+0x2590] ;  /* 0x0025900001107983 */ /* 0x000f280000300a00 */
[----:B------:R-:W4:Y:S01]  /*83cc0*/  LDL.LU.64 R18, [R1+0x2598] ;  /* 0x0025980001127983 */ /* 0x000f220000300a00 */
[----:B------:R-:W-:-:S03]  /*83cd0*/  IMAD R24, R43, 0x100, R42 ;  /* 0x000001002b187824 */ /* 0x000fc600078e022a */
[----:B0-----:R-:W4:Y:S04]  /*83ce0*/  LDL.LU.64 R12, [R1+0x2580] ;  /* 0x00258000010c7983 */ /* 0x001f280000300a00 */
[----:B-1----:R-:W4:Y:S04]  /*83cf0*/  LDL.LU.64 R14, [R1+0x2588] ;  /* 0x00258800010e7983 */ /* 0x002f280000300a00 */
[----:B------:R-:W4:Y:S04]  /*83d00*/  LDL.LU.64 R48, [R1+0x2570] ;  /* 0x0025700001307983 */ /* 0x000f280000300a00 */
        /* <DEDUP_REMOVED lines=12> */
[----:B--2---:R-:W-:-:S15]  /*83dd0*/  HMMA.16816.F32 R32, R28, R4, R32 ;  /* 0x000000041c20723c */ /* 0x004fde0000001820 */
[----:B------:R-:W-:-:S08]  /*83de0*/  NOP ;  /* 0x0000000000007918 */ /* 0x000fd00000000000 */
[----:B------:R-:W-:Y:S04]  /*83df0*/  STL.64 [R1+0x1f80], R32 ;  /* 0x001f802001007387 */ /* 0x000fe80000100a00 */
[----:B------:R0:W-:Y:S01]  /*83e00*/  STL.64 [R1+0x1f88], R34 ;  /* 0x001f882201007387 */ /* 0x0001e20000100a00 */
[----:B---3--:R-:W-:Y:S03]  /*83e10*/  HMMA.16816.F32 R28, R28, R2, R36 ;  /* 0x000000021c1c723c */ /* 0x008fe60000001824 */
[----:B0-----:R-:W2:Y:S04]  /*83e20*/  LDL.LU.64 R34, [R1+0x6e10] ;  /* 0x006e100001227983 */ /* 0x001ea80000300a00 */
[----:B------:R-:W3:Y:S04]  /*83e30*/  LDL.LU.64 R32, [R1+0x6e08] ;  /* 0x006e080001207983 */ /* 0x000ee80000300a00 */
[----:B------:R-:W2:Y:S04]  /*83e40*/  LDL.LU.64 R38, [R1+0x6e00] ;  /* 0x006e000001267983 */ /* 0x000ea80000300a00 */
[----:B------:R-:W3:Y:S01]  /*83e50*/  LDL.LU.64 R36, [R1+0x6df8] ;  /* 0x006df80001247983 */ /* 0x000ee20000300a00 */
[----:B------:R-:W-:-:S02]  /*83e60*/  F2FP.F16.E5M2.UNPACK_B R24, R24 ;  /* 0x00000018ff18723e */ /* 0x000fc400020004ff */
[----:B------:R-:W-:Y:S02]  /*83e70*/  F2FP.F16.E5M2.UNPACK_B R25, R25 ;  /* 0x00000019ff19723e */ /* 0x000fe400020004ff */
[----:B------:R-:W-:Y:S02]  /*83e80*/  F2FP.F16.E5M2.UNPACK_B R26, R26 ;  /* 0x0000001aff1a723e */ /* 0x000fe400020004ff */
[----:B------:R-:W-:-:S07]  /*83e90*/  F2FP.F16.E5M2.UNPACK_B R27, R27 ;  /* 0x0000001bff1b723e */ /* 0x000fce00020004ff */
[C---:B----4-:R-:W-:Y:S01]  /*83ea0*/  HMMA.16816.F32 R56, R24.reuse, R40, R56 ;  /* 0x000000281838723c */ /* 0x050fe20000001838 */
[----:B------:R0:W-:Y:S04]  /*83eb0*/  STL.64 [R1+0x1f70], R28 ;  /* 0x001f701c01007387 */ /* 0x0001e80000100a00 */
[----:B------:R1:W-:Y:S04]  /*83ec0*/  STL.64 [R1+0x1f78], R30 ;  /* 0x001f781e01007387 */ /* 0x0003e80000100a00 */
[----:B0-----:R-:W4:Y:S04]  /*83ed0*/  LDL.LU.64 R28, [R1+0x2540] ;  /* 0x00254000011c7983 */ /* 0x001f280000300a00 */
[----:B-1----:R-:W4:Y:S10]  /*83ee0*/  LDL.LU.64 R30, [R1+0x2548] ;  /* 0x00254800011e7983 */ /* 0x002f340000300a00 */
[----:B------:R-:W-:Y:S04]  /*83ef0*/  STL.64 [R1+0x1f90], R56 ;  /* 0x001f903801007387 */ /* 0x000fe80000100a00 */
[----:B------:R2:W-:Y:S02]  /*83f00*/  STL.64 [R1+0x1f98], R58 ;  /* 0x001f983a01007387 */ /* 0x0005e40000100a00 */
        /* <DEDUP_REMOVED lines=10> */
[----:B-1----:R-:W3:Y:S04]  /*83fb0*/  LDL.LU.64 R18, [R1+0x2c18] ;  /* 0x002c180001127983 */ /* 0x002ee80000300a00 */
[----:B------:R-:W-:Y:S04]  /*83fc0*/  STL.64 [R1+0x6db0], R38 ;  /* 0x006db02601007387 */ /* 0x000fe80000100a00 */
[----:B------:R0:W-:Y:S04]  /*83fd0*/  STL.64 [R1+0x6da8], R36 ;  /* 0x006da82401007387 */ /* 0x0001e80000100a00 */
[----:B------:R-:W3:Y:S04]  /*83fe0*/  LDL.LU.64 R56, [R1+0x2be0] ;  /* 0x002be00001387983 */ /* 0x000ee80000300a00 */
[----:B------:R-:W3:Y:S01]  /*83ff0*/  LDL.LU.64 R58, [R1+0x2be8] ;  /* 0x002be800013a7983 */ /* 0x000ee20000300a00 */
[----:B0-----:R-:W-:-:S15]  /*84000*/  HMMA.16816.F32 R36, R24, R34, R48 ;  /* 0x000000221824723c */ /* 0x001fde0000001830 */
[----:B------:R-:W-:-:S08]  /*84010*/  NOP ;  /* 0x0000000000007918 */ /* 0x000fd00000000000 */
[----:B------:R-:W-:Y:S04]  /*84020*/  STL.64 [R1+0x1fc0], R36 ;  /* 0x001fc02401007387 */ /* 0x000fe80000100a00 */
[----:B------:R4:W-:Y:S04]  /*84030*/  STL.64 [R1+0x1fc8], R38 ;  /* 0x001fc82601007387 */ /* 0x0009e80000100a00 */
[----:B------:R-:W3:Y:S04]  /*84040*/  LDL.LU.64 R48, [R1+0x2bd0] ;  /* 0x002bd00001307983 */ /* 0x000ee80000300a00 */
[----:B------:R-:W3:Y:S01]  /*84050*/  LDL.LU.64 R50, [R1+0x2bd8] ;  /* 0x002bd80001327983 */ /* 0x000ee20000300a00 */
[----:B----4-:R-:W-:Y:S03]  /*84060*/  HMMA.16816.F32 R36, R24, R32, R28 ;  /* 0x000000201824723c */ /* 0x010fe6000000181c */
[----:B------:R-:W4:Y:S04]  /*84070*/  LDL.LU.64 R28, [R1+0x2bc0] ;  /* 0x002bc000011c7983 */ /* 0x000f280000300a00 */
[----:B------:R-:W4:-:S15]  /*84080*/  LDL.LU.64 R30, [R1+0x2bc8] ;  /* 0x002bc800011e7983 */ /* 0x000f1e0000300a00 */
[----:B------:R-:W-:-:S01]  /*84090*/  NOP ;  /* 0x0000000000007918 */ /* 0x000fc20000000000 */
        /* <DEDUP_REMOVED lines=45> */
[----:B------:R0:W-:Y:S04]  /*84370*/  STL.64 [R1+0x2048], R14 ;  /* 0x0020480e01007387 */ /* 0x0001e80000100a00 */
[----:B------:R-:W2:Y:S01]  /*84380*/  LDL.LU.64 R20, [R1+0x2c50] ;  /* 0x002c500001147983 */ /* 0x000ea20000300a00 */
[----:B0-----:R-:W-:-:S15]  /*84390*/  HMMA.16816.F32 R12, R24, R8, R36 ;  /* 0x00000008180c723c */ /* 0x001fde0000001824 */
[----:B------:R-:W-:-:S08]  /*843a0*/  NOP ;  /* 0x0000000000007918 */ /* 0x000fd00000000000 */
[----:B------:R0:W-:Y:S04]  /*843b0*/  STL.64 [R1+0x2050], R12 ;  /* 0x0020500c01007387 */ /* 0x0001e80000100a00 */
[----:B------:R1:W-:Y:S04]  /*843c0*/  STL.64 [R1+0x2058], R14 ;  /* 0x0020580e01007387 */ /* 0x0003e80000100a00 */
        /* <DEDUP_REMOVED lines=11> */
[----:B0-----:R-:W4:Y:S01]  /*84480*/  LDL.LU.64 R12, [R1+0x2ac0] ;  /* 0x002ac000010c7983 */ /* 0x001f220000300a00 */
[----:B------:R-:W-:-:S03]  /*84490*/  IMAD R28, R43, 0x100, R42 ;  /* 0x000001002b1c7824 */ /* 0x000fc600078e022a */
[----:B-1----:R-:W4:Y:S04]  /*844a0*/  LDL.LU.64 R14, [R1+0x2ac8] ;  /* 0x002ac800010e7983 */ /* 0x002f280000300a00 */
        /* <DEDUP_REMOVED lines=12> */
[C---:B---3--:R-:W-:Y:S06]  /*84570*/  HMMA.16816.F32 R32, R24.reuse, R4, R32 ;  /* 0x000000041820723c */ /* 0x048fec0000001820 */
[----:B----4-:R-:W-:Y:S11]  /*84580*/  HMMA.16816.F32 R24, R24, R2, R36 ;  /* 0x000000021818723c */ /* 0x010ff60000001824 */
        /* <DEDUP_REMOVED lines=8> */
[----:B------:R-:W3:Y:S04]  /*84610*/  LDL.LU.64 R38, [R1+0x6db0] ;  /* 0x006db00001267983 */ /* 0x000ee80000300a00 */
[----:B------:R-:W4:Y:S04]  /*84620*/  LDL.LU.64 R36, [R1+0x6da8] ;  /* 0x006da80001247983 */ /* 0x000f280000300a00 */
[----:B------:R0:W-:Y:S04]  /*84630*/  STL.64 [R1+0x2070], R24 ;  /* 0x0020701801007387 */ /* 0x0001e80000100a00 */
[----:B------:R1:W-:Y:S04]  /*84640*/  STL.64 [R1+0x2078], R26 ;  /* 0x0020781a01007387 */ /* 0x0003e80000100a00 */
[----:B0-----:R-:W2:Y:S04]  /*84650*/  LDL.LU.64 R24, [R1+0x2b90] ;  /* 0x002b900001187983 */ /* 0x001ea80000300a00 */
[----:B-1----:R-:W2:Y:S01]  /*84660*/  LDL.LU.64 R26, [R1+0x2b98] ;  /* 0x002b9800011a7983 */ /* 0x002ea20000300a00 */
[----:B------:R-:W-:-:S02]  /*84670*/  F2FP.F16.E5M2.UNPACK_B R28, R28 ;  /* 0x0000001cff1c723e */ /* 0x000fc400020004ff */
[----:B------:R-:W-:Y:S02]  /*84680*/  F2FP.F16.E5M2.UNPACK_B R29, R29 ;  /* 0x0000001dff1d723e */ /* 0x000fe400020004ff */
[----:B------:R-:W-:Y:S02]  /*84690*/  F2FP.F16.E5M2.UNPACK_B R30, R30 ;  /* 0x0000001eff1e723e */ /* 0x000fe400020004ff */
[----:B------:R-:W-:-:S07]  /*846a0*/  F2FP.F16.E5M2.UNPACK_B R31, R31 ;  /* 0x0000001fff1f723e */ /* 0x000fce00020004ff */
[C---:B--2---:R-:W-:Y:S06]  /*846b0*/  HMMA.16816.F32 R24, R28.reuse, R40, R24 ;  /* 0x000000281c18723c */ /* 0x044fec0000001818 */
[----:B----4-:R-:W-:-:S15]  /*846c0*/  HMMA.16816.F32 R56, R28, R36, R56 ;  /* 0x000000241c38723c */ /* 0x010fde0000001838 */
[----:B------:R-:W-:-:S02]  /*846d0*/  NOP ;  /* 0x0000000000007918 */ /* 0x000fc40000000000 */
[----:B------:R-:W-:Y:S04]  /*846e0*/  STL.64 [R1+0x2090], R24 ;  /* 0x0020901801007387 */ /* 0x000fe80000100a00 */
[----:B------:R3:W-:Y:S02]  /*846f0*/  STL.64 [R1+0x2098], R26 ;  /* 0x0020981a01007387 */ /* 0x0007e40000100a00 */
[C---:B---3--:R-:W-:Y:S02]  /*84700*/  HMMA.16816.F32 R24, R28.reuse, R38, R16 ;  /* 0x000000261c18723c */ /* 0x048fe40000001810 */
[----:B------:R-:W2:Y:S04]  /*84710*/  LDL.LU.64 R16, [R1+0x2d30] ;  /* 0x002d300001107983 */ /* 0x000ea80000300a00 */
[----:B------:R-:W2:Y:S01]  /*84720*/  LDL.LU.64 R18, [R1+0x2d38] ;  /* 0x002d380001127983 */ /* 0x000ea20000300a00 */
[----:B------:R-:W-:-:S15]  /*84730*/  HMMA.16816.F32 R48, R28, R34, R48 ;  /* 0x000000221c30723c */ /* 0x000fde0000001830 */
[----:B------:R-:W-:-:S01]  /*84740*/  NOP ;  /* 0x0000000000007918 */ /* 0x000fc20000000000 */
[----:B------:R-:W-:Y:S04]  /*84750*/  STL.64 [R1+0x20a0], R24 ;  /* 0x0020a01801007387 */ /* 0x000fe80000100a00 */
[----:B------:R0:W-:Y:S02]  /*84760*/  STL.64 [R1+0x20a8], R26 ;  /* 0x0020a81a01007387 */ /* 0x0001e40000100a00 */
[C---:B0-----:R-:W-:Y:S02]  /*84770*/  HMMA.16816.F32 R24, R28.reuse, R32, R12 ;  /* 0x000000201c18723c */ /* 0x041fe4000000180c */
[----:B------:R0:W-:Y:S04]  /*84780*/  STL.64 [R1+0x20b0], R56 ;  /* 0x0020b03801007387 */ /* 0x0001e80000100a00 */
[----:B------:R1:W-:Y:S04]  /*84790*/  STL.64 [R1+0x20b8], R58 ;  /* 0x0020b83a01007387 */ /* 0x0003e80000100a00 */
[----:B------:R-:W3:Y:S04]  /*847a0*/  LDL.LU.64 R12, [R1+0x2d10] ;  /* 0x002d1000010c7983 */ /* 0x000ee80000300a00 */
[----:B------:R4:W-:Y:S04]  /*847b0*/  STL.64 [R1+0x20c0], R48 ;  /* 0x0020c03001007387 */ /* 0x0009e80000100a00 */
[----:B------:R4:W-:Y:S04]  /*847c0*/  STL.64 [R1+0x20c8], R50 ;  /* 0x0020c83201007387 */ /* 0x0009e80000100a00 */
[----:B------:R-:W3:Y:S04]  /*847d0*/  LDL.LU.64 R14, [R1+0x2d18] ;  /* 0x002d1800010e7983 */ /* 0x000ee80000300a00 */
[----:B------:R4:W-:Y:S04]  /*847e0*/  STL.64 [R1+0x20d0], R24 ;  /* 0x0020d01801007387 */ /* 0x0009e80000100a00 */
[----:B------:R4:W-:Y:S04]  /*847f0*/  STL.64 [R1+0x20d8], R26 ;  /* 0x0020d81a01007387 */ /* 0x0009e80000100a00 */
[----:B0-----:R-:W3:Y:S04]  /*84800*/  LDL.LU.64 R56, [R1+0x2d00] ;  /* 0x002d000001387983 */ /* 0x001ee80000300a00 */
[----:B-1----:R-:W3:Y:S04]  /*84810*/  LDL.LU.64 R58, [R1+0x2d08] ;  /* 0x002d0800013a7983 */ /* 0x002ee80000300a00 */
[----:B----4-:R-:W4:Y:S04]  /*84820*/  LDL.LU.64 R48, [R1+0x2cf0] ;  /* 0x002cf00001307983 */ /* 0x010f280000300a00 */
        /* <DEDUP_REMOVED lines=84> */
[C---:B--2---:R-:W-:Y:S06]  /*84d70*/  HMMA.16816.F32 R16, R28.reuse, R4, R16 ;  /* 0x000000041c10723c */ /* 0x044fec0000001810 */
[----:B---3--:R-:W-:Y:S06]  /*84d80*/  HMMA.16816.F32 R12, R28, R2, R12 ;  /* 0x000000021c0c723c */ /* 0x008fec000000180c */
[C---:B----4-:R-:W-:Y:S06]  /*84d90*/  HMMA.16816.F32 R56, R24.reuse, R40, R56 ;  /* 0x000000281838723c */ /* 0x050fec0000001838 */
[C---:B------:R-:W-:Y:S06]  /*84da0*/  HMMA.16816.F32 R48, R24.reuse, R38, R48 ;  /* 0x000000261830723c */ /* 0x040fec0000001830 */
[C---:B------:R-:W-:Y:S01]  /*84db0*/  HMMA.16816.F32 R32, R24.reuse, R36, R32 ;  /* 0x000000241820723c */ /* 0x040fe20000001820 */
[----:B------:R-:W2:Y:S04]  /*84dc0*/  LDL.LU.64 R28, [R1+0x2c70] ;  /* 0x002c7000011c7983 */ /* 0x000ea80000300a00 */
        /* <DEDUP_REMOVED lines=35> */
[----:B0-----:R-:W3:Y:S04]  /*85000*/  LDL.LU.64 R32, [R1+0x2d90] ;  /* 0x002d900001207983 */ /* 0x001ee80000300a00 */
[----:B------:R-:W3:Y:S01]  /*85010*/  LDL.LU.64 R34, [R1+0x2d98] ;  /* 0x002d980001227983 */ /* 0x000ee20000300a00 */
        /* <DEDUP_REMOVED lines=13> */
[----:B0-----:R-:W4:Y:S04]  /*850f0*/  LDL.LU.64 R20, [R1+0x2db0] ;  /* 0x002db00001147983 */ /* 0x001f280000300a00 */
[----:B------:R-:W4:Y:S01]  /*85100*/  LDL.LU.64 R22, [R1+0x2db8] ;  /* 0x002db80001167983 */ /* 0x000f220000300a00 */
[C---:B---3--:R-:W-:Y:S06]  /*85110*/  HMMA.16816.F32 R56, R24.reuse, R18, R56 ;  /* 0x000000121838723c */ /* 0x048fec0000001838 */
[----:B--2---:R-:W-:-:S15]  /*85120*/  HMMA.16816.F32 R48, R24, R16, R48 ;  /* 0x000000101830723c */ /* 0x004fde0000001830 */
[----:B------:R-:W-:-:S02]  /*85130*/  NOP ;  /* 0x0000000000007918 */ /* 0x000fc40000000000 */
[----:B------:R0:W-:Y:S04]  /*85140*/  STL.64 [R1+0x2250], R56 ;  /* 0x0022503801007387 */ /* 0x0001e80000100a00 */
[----:B------:R-:W-:Y:S04]  /*85150*/  STL.64 [R1+0x2258], R58 ;  /* 0x0022583a01007387 */ /* 0x000fe80000100a00 */
[----:B0-----:R-:W2:Y:S04]  /*85160*/  LDL.LU.64 R56, [R1+0x6d40] ;  /* 0x006d400001387983 */ /* 0x001ea80000300a00 */
[----:B------:R0:W-:Y:S04]  /*85170*/  STL.64 [R1+0x2270], R48 ;  /* 0x0022703001007387 */ /* 0x0001e80000100a00 */
[----:B------:R-:W-:Y:S04]  /*85180*/  STL.64 [R1+0x2278], R50 ;  /* 0x0022783201007387 */ /* 0x000fe80000100a00 */
[----:B0-----:R-:W3:Y:S04]  /*85190*/  LDL.LU.64 R48, [R1+0x6d38] ;  /* 0x006d380001307983 */ /* 0x001ee80000300a00 */
        /* <DEDUP_REMOVED lines=9> */
[----:B------:R1:W-:Y:S01]  /*85230*/  STL.64 [R1+0x6cd8], R12 ;  /* 0x006cd80c01007387 */ /* 0x0003e20000100a00 */
[C---:B0-----:R-:W-:Y:S06]  /*85240*/  HMMA.16816.F32 R16, R24.reuse, R12, R20 ;  /* 0x0000000c1810723c */ /* 0x041fec0000001814 */
[----:B-1----:R-:W-:-:S15]  /*85250*/  HMMA.16816.F32 R12, R24, R10, R28 ;  /* 0x0000000a180c723c */ /* 0x002fde000000181c */
[----:B------:R-:W-:-:S02]  /*85260*/  NOP ;  /* 0x0000000000007918 */ /* 0x000fc40000000000 */
[----:B------:R-:W-:Y:S04]  /*85270*/  STL.64 [R1+0x22b0], R16 ;  /* 0x0022b01001007387 */ /* 0x000fe80000100a00 */
[----:B------:R-:W-:Y:S04]  /*85280*/  STL.64 [R1+0x22b8], R18 ;  /* 0x0022b81201007387 */ /* 0x000fe80000100a00 */
[----:B------:R-:W-:Y:S04]  /*85290*/  STL.64 [R1+0x22d0], R12 ;  /* 0x0022d00c01007387 */ /* 0x000fe80000100a00 */
[----:B------:R0:W-:Y:S04]  /*852a0*/  STL.64 [R1+0x22d8], R14 ;  /* 0x0022d80e01007387 */ /* 0x0001e80000100a00 */
[----:B------:R-:W4:Y:S04]  /*852b0*/  LDL.LU.64 R20, [R1+0x2e20] ;  /* 0x002e200001147983 */ /* 0x000f280000300a00 */
[----:B------:R-:W4:Y:S01]  /*852c0*/  LDL.LU.64 R22, [R1+0x2e28] ;  /* 0x002e280001167983 */ /* 0x000f220000300a00 */
[----:B0-----:R-:W-:-:S15]  /*852d0*/  HMMA.16816.F32 R12, R24, R8, R32 ;  /* 0x00000008180c723c */ /* 0x001fde0000001820 */
[----:B------:R-:W-:-:S08]  /*852e0*/  NOP ;  /* 0x0000000000007918 */ /* 0x000fd00000000000 */
[----:B------:R-:W-:Y:S04]  /*852f0*/  STL.64 [R1+0x22f0], R12 ;  /* 0x0022f00c01007387 */ /* 0x000fe80000100a00 */
[----:B------:R-:W-:Y:S04]  /*85300*/  STL.64 [R1+0x22f8], R14 ;  /* 0x0022f80e01007387 */ /* 0x000fe80000100a00 */
[----:B------:R-:W-:Y:S04]  /*85310*/  STL.64 [R1+0x6d10], R10 ;  /* 0x006d100a01007387 */ /* 0x000fe80000100a00 */
[----:B------:R0:W-:Y:S04]  /*85320*/  STL.64 [R1+0x6d08], R8 ;  /* 0x006d080801007387 */ /* 0x0001e80000100a00 */
[----:B------:R-:W2:Y:S04]  /*85330*/  LDL.LU.64 R16, [R1+0x2e10] ;  /* 0x002e100001107983 */ /* 0x000ea80000300a00 */
[----:B------:R-:W2:Y:S04]  /*85340*/  LDL.LU.64 R18, [R1+0x2e18] ;  /* 0x002e180001127983 */ /* 0x000ea80000300a00 */
[----:B0-----:R-:W3:Y:S04]  /*85350*/  LDL.LU.64 R8, [R1+0x2d80] ;  /* 0x002d800001087983 */ /* 0x001ee80000300a00 */
[----:B------:R-:W3:Y:S04]  /*85360*/  LDL.LU.64 R10, [R1+0x2d88] ;  /* 0x002d8800010a7983 */ /* 0x000ee80000300a00 */
[----:B------:R-:W3:Y:S04]  /*85370*/  LDL.LU.64 R12, [R1+0x2d50] ;  /* 0x002d5000010c7983 */ /* 0x000ee80000300a00 */
[----:B------:R-:W3:Y:S04]  /*85380*/  LDL.LU.64 R14, [R1+0x2d58] ;  /* 0x002d5800010e7983 */ /* 0x000ee80000300a00 */
[----:B------:R-:W3:Y:S04]  /*85390*/  LDL.LU R60, [R1+0x30e4] ;  /* 0x0030e400013c7983 */ /* 0x000ee80000300800 */
[----:B------:R-:W3:Y:S04]  /*853a0*/  LDL.LU R61, [R1+0x30e0] ;  /* 0x0030e000013d7983 */ /* 0x000ee80000300800 */
[----:B------:R-:W3:Y:S04]  /*853b0*/  LDL.LU R0, [R1+0x30ec] ;  /* 0x0030ec0001007983 */ /* 0x000ee80000300800 */
[----:B------:R-:W3:Y:S04]  /*853c0*/  LDL.LU R50, [R1+0x30e8] ;  /* 0x0030e80001327983 */ /* 0x000ee80000300800 */
[----:B------:R-:W3:Y:S01]  /*853d0*/  LDL.LU R51, [R1+0x30f4] ;  /* 0x0030f40001337983 */ /* 0x000ee20000300800 */
[----:B------:R-:W-:Y:S01]  /*853e0*/  IMAD R29, R47, 0x100, R46 ;  /* 0x000001002f1d7824 */ /* 0x000fe200078e022e */
[C---:B----4-:R-:W-:Y:S06]  /*853f0*/  HMMA.16816.F32 R20, R24.reuse, R6, R20 ;  /* 0x000000061814723c */ /* 0x050fec0000001814 */
[C---:B--2---:R-:W-:Y:S01]  /*85400*/  HMMA.16816.F32 R16, R24.reuse, R4, R16 ;  /* 0x000000041810723c */ /* 0x044fe20000001810 */
[----:B---3--:R-:W-:Y:S04]  /*85410*/  STL.64 [R1+0x6d30], R50 ;  /* 0x006d303201007387 */ /* 0x008fe80000100a00 */
[----:B------:R0:W-:Y:S04]  /*85420*/  STL.64 [R1+0x6d28], R48 ;  /* 0x006d283001007387 */ /* 0x0001e80000100a00 */
[----:B------:R-:W2:Y:S04]  /*85430*/  LDL.LU R58, [R1+0x30f0] ;  /* 0x0030f000013a7983 */ /* 0x000ea80000300800 */
[----:B------:R-:W3:Y:S04]  /*85440*/  LDL.LU R46, [R1+0x30fc] ;  /* 0x0030fc00012e7983 */ /* 0x000ee80000300800 */
[----:B------:R-:W3:Y:S04]  /*85450*/  LDL.LU R47, [R1+0x30f8] ;  /* 0x0030f800012f7983 */ /* 0x000ee80000300800 */
[----:B------:R-:W-:Y:S04]  /*85460*/  STL.64 [R1+0x2300], R20 ;  /* 0x0023001401007387 */ /* 0x000fe80000100a00 */
[----:B------:R-:W-:Y:S01]  /*85470*/  STL.64 [R1+0x2308], R22 ;  /* 0x0023081601007387 */ /* 0x000fe20000100a00 */
[----:B------:R-:W-:Y:S03]  /*85480*/  HMMA.16816.F32 R8, R24, R2, R8 ;  /* 0x000000021808723c */ /* 0x000fe60000001808 */
[----:B0-----:R-:W4:Y:S04]  /*85490*/  LDL.LU.64 R48, [R1+0x2c60] ;  /* 0x002c600001307983 */ /* 0x001f280000300a00 */
[----:B------:R-:W-:Y:S04]  /*854a0*/  STL.64 [R1+0x2420], R16 ;  /* 0x0024201001007387 */ /* 0x000fe80000100a00 */
[----:B------:R-:W-:Y:S04]  /*854b0*/  STL.64 [R1+0x2428], R18 ;  /* 0x0024281201007387 */ /* 0x000fe80000100a00 */
[----:B------:R-:W4:Y:S08]  /*854c0*/  LDL.LU.64 R50, [R1+0x2c68] ;  /* 0x002c680001327983 */ /* 0x000f300000300a00 */
[----:B------:R0:W-:Y:S04]  /*854d0*/  STL.64 [R1+0x2410], R8 ;  /* 0x0024100801007387 */ /* 0x0001e80000100a00 */
[----:B------:R1:W-:Y:S04]  /*854e0*/  STL.64 [R1+0x2418], R10 ;  /* 0x0024180a01007387 */ /* 0x0003e80000100a00 */
[----:B------:R-:W2:Y:S04]  /*854f0*/  LDL.LU.64 R32, [R1+0x2c30] ;  /* 0x002c300001207983 */ /* 0x000ea80000300a00 */
[----:B------:R-:W2:Y:S01]  /*85500*/  LDL.LU.64 R34, [R1+0x2c38] ;  /* 0x002c380001227983 */ /* 0x000ea20000300a00 */
[----:B------:R-:W-:-:S02]  /*85510*/  IMAD R28, R43, 0x100, R42 ;  /* 0x000001002b1c7824 */ /* 0x000fc400078e022a */
[----:B------:R-:W-:Y:S02]  /*85520*/  IMAD R30, R53, 0x100, R52 ;  /* 0x00000100351e7824 */ /* 0x000fe400078e0234 */
[----:B------:R-:W-:Y:S01]  /*85530*/  IMAD R31, R55, 0x100, R54 ;  /* 0x00000100371f7824 */ /* 0x000fe200078e0236 */
[----:B------:R-:W-:Y:S02]  /*85540*/  F2FP.F16.E5M2.UNPACK_B R29, R29 ;  /* 0x0000001dff1d723e */ /* 0x000fe400020004ff */
[----:B------:R-:W-:Y:S02]  /*85550*/  F2FP.F16.E5M2.UNPACK_B R28, R28 ;  /* 0x0000001cff1c723e */ /* 0x000fe400020004ff */
[----:B------:R-:W-:Y:S02]  /*85560*/  F2FP.F16.E5M2.UNPACK_B R30, R30 ;  /* 0x0000001eff1e723e */ /* 0x000fe400020004ff */
[----:B------:R-:W-:Y:S01]  /*85570*/  F2FP.F16.E5M2.UNPACK_B R31, R31 ;  /* 0x0000001fff1f723e */ /* 0x000fe200020004ff */
[----:B0-----:R-:W3:Y:S04]  /*85580*/  LDL.LU.64 R8, [R1+0x2aa0] ;  /* 0x002aa00001087983 */ /* 0x001ee80000300a00 */
[----:B-1----:R-:W3:Y:S04]  /*85590*/  LDL.LU.64 R10, [R1+0x2aa8] ;  /* 0x002aa800010a7983 */ /* 0x002ee80000300a00 */
[----:B------:R-:W3:Y:S04]  /*855a0*/  LDL.LU.64 R20, [R1+0x2880] ;  /* 0x0028800001147983 */ /* 0x000ee80000300a00 */
[----:B------:R-:W3:Y:S04]  /*855b0*/  LDL.LU.64 R22, [R1+0x2888] ;  /* 0x0028880001167983 */ /* 0x000ee80000300a00 */
[----:B------:R-:W3:Y:S04]  /*855c0*/  LDL.LU.64 R24, [R1+0x29b0] ;  /* 0x0029b00001187983 */ /* 0x000ee80000300a00 */
[----:B------:R-:W3:Y:S01]  /*855d0*/  LDL.LU.64 R26, [R1+0x29b8] ;  /* 0x0029b800011a7983 */ /* 0x000ee20000300a00 */
[----:B------:R-:W-:-:S15]  /*855e0*/  HMMA.16816.F32 R12, R28, R40, R12 ;  /* 0x000000281c0c723c */ /* 0x000fde000000180c */
[----:B------:R-:W-:-:S08]  /*855f0*/  NOP ;  /* 0x0000000000007918 */ /* 0x000fd00000000000 */
[----:B------:R0:W-:Y:S04]  /*85600*/  STL.64 [R1+0x2400], R12 ;  /* 0x0024000c01007387 */ /* 0x0001e80000100a00 */
[----:B------:R1:W-:Y:S04]  /*85610*/  STL.64 [R1+0x2408], R14 ;  /* 0x0024080e01007387 */ /* 0x0003e80000100a00 */
[----:B------:R-:W3:Y:S04]  /*85620*/  LDL.LU.64 R16, [R1+0x2790] ;  /* 0x0027900001107983 */ /* 0x000ee80000300a00 */
[----:B------:R-:W3:Y:S04]  /*85630*/  LDL.LU.64 R18, [R1+0x2798] ;  /* 0x0027980001127983 */ /* 0x000ee80000300a00 */
[----:B0-----:R-:W3:Y:S04]  /*85640*/  LDL.LU.64 R12, [R1+0x2530] ;  /* 0x00253000010c7983 */ /* 0x001ee80000300a00 */
[----:B-1----:R-:W3:Y:S04]  /*85650*/  LDL.LU.64 R14, [R1+0x2538] ;  /* 0x00253800010e7983 */ /* 0x002ee80000300a00 */
[----:B------:R-:W3:Y:S04]  /*85660*/  LDL.LU.64 R52, [R1+0x5e0] ;  /* 0x0005e00001347983 */ /* 0x000ee80000300a00 */
[----:B------:R-:W3:Y:S04]  /*85670*/  LDL.LU.64 R54, [R1+0x5e8] ;  /* 0x0005e80001367983 */ /* 0x000ee80000300a00 */
[----:B------:R-:W3:Y:S04]  /*85680*/  LDL.LU.64 R40, [R1+0x510] ;  /* 0x0005100001287983 */ /* 0x000ee80000300a00 */
        /* <DEDUP_REMOVED lines=8> */
[----:B------:R-:W3:Y:S04]  /*85710*/  LDL.LU.64 R34, [R1+0x6d20] ;  /* 0x006d200001227983 */ /* 0x000ee80000300a00 */
[----:B------:R-:W2:Y:S04]  /*85720*/  LDL.LU.64 R32, [R1+0x6d18] ;  /* 0x006d180001207983 */ /* 0x000ea80000300a00 */
[----:B------:R0:W-:Y:S04]  /*85730*/  STL.64 [R1+0x23e0], R36 ;  /* 0x0023e02401007387 */ /* 0x0001e80000100a00 */
[----:B------:R1:W-:Y:S04]  /*85740*/  STL.64 [R1+0x23e8], R38 ;  /* 0x0023e82601007387 */ /* 0x0003e80000100a00 */
[----:B0-----:R-:W4:Y:S04]  /*85750*/  LDL.LU.64 R36, [R1+0x4e0] ;  /* 0x0004e00001247983 */ /* 0x001f280000300a00 */
[----:B-1----:R-:W4:Y:S01]  /*85760*/  LDL.LU.64 R38, [R1+0x4e8] ;  /* 0x0004e80001267983 */ /* 0x002f220000300a00 */
[C---:B---3--:R-:W-:Y:S06]  /*85770*/  HMMA.16816.F32 R8, R28.reuse, R34, R8 ;  /* 0x000000221c08723c */ /* 0x048fec0000001808 */
[----:B--2---:R-:W-:-:S15]  /*85780*/  HMMA.16816.F32 R32, R28, R32, R20 ;  /* 0x000000201c20723c */ /* 0x004fde0000001814 */
[----:B------:R-:W-:-:S02]  /*85790*/  NOP ;  /* 0x0000000000007918 */ /* 0x000fc40000000000 */
[----:B------:R-:W-:Y:S04]  /*857a0*/  STL.64 [R1+0x23d0], R8 ;  /* 0x0023d00801007387 */ /* 0x000fe80000100a00 */
[----:B------:R0:W-:Y:S04]  /*857b0*/  STL.64 [R1+0x23d8], R10 ;  /* 0x0023d80a01007387 */ /* 0x0001e80000100a00 */
[----:B0-----:R-:W2:Y:S04]  /*857c0*/  LDL.LU.64 R10, [R1+0x6d10] ;  /* 0x006d1000010a7983 */ /* 0x001ea80000300a00 */
[----:B------:R-:W3:Y:S04]  /*857d0*/  LDL.LU.64 R8, [R1+0x6d08] ;  /* 0x006d080001087983 */ /* 0x000ee80000300a00 */
[----:B------:R-:W4:Y:S04]  /*857e0*/  LDL.LU.64 R22, [R1+0x6d00] ;  /* 0x006d000001167983 */ /* 0x000f280000300a00 */
[----:B------:R-:W2:Y:S04]  /*857f0*/  LDL.LU.64 R20, [R1+0x6cf8] ;  /* 0x006cf80001147983 */ /* 0x000ea80000300a00 */
[----:B------:R0:W-:Y:S04]  /*85800*/  STL.64 [R1+0x23c0], R32 ;  /* 0x0023c02001007387 */ /* 0x0001e80000100a00 */
[----:B------:R1:W-:Y:S04]  /*85810*/  STL.64 [R1+0x23c8], R34 ;  /* 0x0023c82201007387 */ /* 0x0003e80000100a00 */
[----:B0-----:R-:W3:Y:S04]  /*85820*/  LDL.LU.64 R32, [R1+0x540] ;  /* 0x0005400001207983 */ /* 0x001ee80000300a00 */
[----:B-1----:R-:W3:Y:S01]  /*85830*/  LDL.LU.64 R34, [R1+0x548] ;  /* 0x0005480001227983 */ /* 0x002ee20000300a00 */
[C---:B----4-:R-:W-:Y:S06]  /*85840*/  HMMA.16816.F32 R24, R28.reuse, R22, R24 ;  /* 0x000000161c18723c */ /* 0x050fec0000001818 */
[----:B--2---:R-:W-:-:S15]  /*85850*/  HMMA.16816.F32 R20, R28, R20, R16 ;  /* 0x000000141c14723c */ /* 0x004fde0000001810 */
[----:B------:R-:W-:-:S02]  /*85860*/  NOP ;  /* 0x0000000000007918 */ /* 0x000fc40000000000 */
[----:B------:R0:W-:Y:S04]  /*85870*/  STL.64 [R1+0x23b0], R24 ;  /* 0x0023b01801007387 */ /* 0x0001e80000100a00 */
[----:B------:R1:W-:Y:S04]  /*85880*/  STL.64 [R1+0x23b8], R26 ;  /* 0x0023b81a01007387 */ /* 0x0003e80000100a00 */
[----:B0-----:R-:W2:Y:S04]  /*85890*/  LDL.LU.64 R24, [R1+0x4b0] ;  /* 0x0004b00001187983 */ /* 0x001ea80000300a00 */
[----:B-1----:R-:W2:Y:S04]  /*858a0*/  LDL.LU.64 R26, [R1+0x4b8] ;  /* 0x0004b800011a7983 */ /* 0x002ea80000300a00 */
[----:B------:R-:W4:Y:S04]  /*858b0*/  LDL.LU.64 R18, [R1+0x6cf0] ;  /* 0x006cf00001127983 */ /* 0x000f280000300a00 */
[----:B------:R-:W3:Y:S04]  /*858c0*/  LDL.LU.64 R16, [R1+0x6ce8] ;  /* 0x006ce80001107983 */ /* 0x000ee80000300a00 */
        /* <DEDUP_REMOVED lines=10> */
[----:B------:R-:W2:Y:S04]  /*85970*/  LDL.LU.64 R12, [R1+0x6cd8] ;  /* 0x006cd800010c7983 */ /* 0x000ea80000300a00 */
[----:B------:R-:W4:Y:S04]  /*85980*/  LDL.LU.64 R54, [R1+0x6cd0] ;  /* 0x006cd00001367983 */ /* 0x000f280000300a00 */
[----:B------:R-:W4:Y:S04]  /*85990*/  LDL.LU.64 R52, [R1+0x6cc8] ;  /* 0x006cc80001347983 */ /* 0x000f280000300a00 */
[----:B------:R0:W-:Y:S04]  /*859a0*/  STL.64 [R1+0x2380], R16 ;  /* 0x0023801001007387 */ /* 0x0001e80000100a00 */
[----:B------:R1:W-:Y:S04]  /*859b0*/  STL.64 [R1+0x2388], R18 ;  /* 0x0023881201007387 */ /* 0x0003e80000100a00 */
[----:B0-----:R-:W3:Y:S04]  /*859c0*/  LDL.LU.64 R16, [R1+0x5d0] ;  /* 0x0005d00001107983 */ /* 0x001ee80000300a00 */
[----:B-1----:R-:W3:Y:S02]  /*859d0*/  LDL.LU.64 R18, [R1+0x5d8] ;  /* 0x0005d80001127983 */ /* 0x002ee40000300a00 */
[----:B---3--:R-:W-:-:S15]  /*859e0*/  HMMA.16816.F32 R16, R28, R14, R16 ;  /* 0x0000000e1c10723c */ /* 0x008fde0000001810 */
[----:B------:R-:W-:-:S08]  /*859f0*/  NOP ;  /* 0x0000000000007918 */ /* 0x000fd00000000000 */
[----:B------:R-:W-:Y:S04]  /*85a00*/  STL.64 [R1+0x2370], R16 ;  /* 0x0023701001007387 */ /* 0x000fe80000100a00 */
[----:B------:R2:W-:Y:S02]  /*85a10*/  STL.64 [R1+0x2378], R18 ;  /* 0x0023781201007387 */ /* 0x0005e40000100a00 */
[C---:B--2---:R-:W-:Y:S06]  /*85a20*/  HMMA.16816.F32 R16, R28.reuse, R12, R20 ;  /* 0x0000000c1c10723c */ /* 0x044fec0000001814 */
[C---:B------:R-:W-:Y:S06]  /*85a30*/  HMMA.16816.F32 R12, R28.reuse, R10, R32 ;  /* 0x0000000a1c0c723c */ /* 0x040fec0000001820 */
[C---:B------:R-:W-:Y:S11]  /*85a40*/  HMMA.16816.F32 R8, R28.reuse, R8, R40 ;  /* 0x000000081c08723c */ /* 0x040ff60000001828 */
[----:B------:R-:W-:Y:S04]  /*85a50*/  STL.64 [R1+0x2360], R16 ;  /* 0x0023601001007387 */ /* 0x000fe80000100a00 */
[----:B------:R-:W-:Y:S04]  /*85a60*/  STL.64 [R1+0x2368], R18 ;  /* 0x0023681201007387 */ /* 0x000fe80000100a00 */
[----:B------:R-:W2:Y:S04]  /*85a70*/  LDL.LU R40, [R1] ;  /* 0x0000000001287983 */ /* 0x000ea80000300800 */
[----:B------:R-:W-:Y:S04]  /*85a80*/  STL.64 [R1+0x2d90], R12 ;  /* 0x002d900c01007387 */ /* 0x000fe80000100a00 */
[----:B------:R-:W-:Y:S04]  /*85a90*/  STL.64 [R1+0x2d98], R14 ;  /* 0x002d980e01007387 */ /* 0x000fe80000100a00 */
[----:B------:R-:W-:Y:S04]  /*85aa0*/  STL.64 [R1+0x2350], R8 ;  /* 0x0023500801007387 */ /* 0x000fe80000100a00 */
[----:B------:R0:W-:Y:S04]  /*85ab0*/  STL.64 [R1+0x2358], R10 ;  /* 0x0023580a01007387 */ /* 0x0001e80000100a00 */
[----:B------:R-:W2:Y:S04]  /*85ac0*/  LDL.LU R41, [R1+0x4] ;  /* 0x0000040001297983 */ /* 0x000ea80000300800 */
[----:B------:R-:W2:Y:S04]  /*85ad0*/  LDL.LU R42, [R1+0x8] ;  /* 0x00000800012a7983 */ /* 0x000ea80000300800 */
[----:B------:R-:W2:Y:S01]  /*85ae0*/  LDL.LU R43, [R1+0xc] ;  /* 0x00000c00012b7983 */ /* 0x000ea20000300800 */
[C---:B0-----:R-:W-:Y:S06]  /*85af0*/  HMMA.16816.F32 R8, R28.reuse, R6, R36 ;  /* 0x000000061c08723c */ /* 0x041fec0000001824 */
[----:B------:R-:W-:Y:S01]  /*85b00*/  HMMA.16816.F32 R16, R28, R4, R24 ;  /* 0x000000041c10723c */ /* 0x000fe20000001818 */
[----:B----4-:R-:W-:-:S02]  /*85b10*/  IMAD.MOV.U32 R36, RZ, RZ, R52 ;  /* 0x000000ffff247224 */ /* 0x010fc400078e0034 */
[----:B------:R-:W-:Y:S02]  /*85b20*/  IMAD.MOV.U32 R37, RZ, RZ, R53 ;  /* 0x000000ffff257224 */ /* 0x000fe400078e0035 */
[----:B------:R-:W-:Y:S02]  /*85b30*/  IMAD.MOV.U32 R38, RZ, RZ, R54 ;  /* 0x000000ffff267224 */ /* 0x000fe400078e0036 */
[----:B------:R-:W-:-:S10]  /*85b40*/  IMAD.MOV.U32 R39, RZ, RZ, R45 ;  /* 0x000000ffff277224 */ /* 0x000fd400078e002d */
[----:B------:R0:W-:Y:S04]  /*85b50*/  STL.64 [R1+0x2340], R8 ;  /* 0x0023400801007387 */ /* 0x0001e80000100a00 */
[----:B------:R-:W-:Y:S04]  /*85b60*/  STL.64 [R1+0x2348], R10 ;  /* 0x0023480a01007387 */ /* 0x000fe80000100a00 */
[----:B------:R-:W3:Y:S04]  /*85b70*/  LDL.LU.64 R12, [R1+0x480] ;  /* 0x00048000010c7983 */ /* 0x000ee80000300a00 */
[----:B------:R-:W3:Y:S04]  /*85b80*/  LDL.LU.64 R14, [R1+0x488] ;  /* 0x00048800010e7983 */ /* 0x000ee80000300a00 */
[----:B------:R-:W-:Y:S04]  /*85b90*/  STL.64 [R1+0x2330], R16 ;  /* 0x0023301001007387 */ /* 0x000fe80000100a00 */
[----:B------:R-:W-:Y:S04]  /*85ba0*/  STL.64 [R1+0x2338], R18 ;  /* 0x0023381201007387 */ /* 0x000fe80000100a00 */
[----:B------:R-:W4:Y:S04]  /*85bb0*/  LDL.LU R52, [R1+0x6cc4] ;  /* 0x006cc40001347983 */ /* 0x000f280000300800 */
[----:B------:R-:W4:Y:S04]  /*85bc0*/  LDL.LU R53, [R1+0x6cc0] ;  /* 0x006cc00001357983 */ /* 0x000f280000300800 */
[----:B------:R-:W4:Y:S01]  /*85bd0*/  LDL.LU R54, [R1+0x6cbc] ;  /* 0x006cbc0001367983 */ /* 0x000f220000300800 */
[----:B------:R-:W-:-:S03]  /*85be0*/  IMAD R7, R50, 0x100, R0 ;  /* 0x0000010032077824 */ /* 0x000fc600078e0200 */
[----:B------:R-:W2:Y:S04]  /*85bf0*/  LDL.LU R45, [R1+0x6cb8] ;  /* 0x006cb800012d7983 */ /* 0x000ea80000300800 */
[----:B------:R-:W4:Y:S01]  /*85c00*/  LDL.LU R0, [R1+0x10] ;  /* 0x0000100001007983 */ /* 0x000f220000300800 */
[----:B0-----:R-:W-:-:S03]  /*85c10*/  IMAD R9, R47, 0x100, R46 ;  /* 0x000001002f097824 */ /* 0x001fc600078e022e */
[----:B------:R-:W4:Y:S04]  /*85c20*/  LDL.LU R50, [R1+0x14] ;  /* 0x0000140001327983 */ /* 0x000f280000300800 */
[----:B------:R-:W4:Y:S04]  /*85c30*/  LDL.LU R46, [R1+0x20] ;  /* 0x00002000012e7983 */ /* 0x000f280000300800 */
[----:B------:R-:W4:Y:S01]  /*85c40*/  LDL.LU R47, [R1+0x24] ;  /* 0x00002400012f7983 */ /* 0x000f220000300800 */
[----:B------:R-:W-:Y:S02]  /*85c50*/  IMAD.MOV.U32 R24, RZ, RZ, R44 ;  /* 0x000000ffff187224 */ /* 0x000fe400078e002c */
[----:B------:R-:W-:Y:S01]  /*85c60*/  IMAD.MOV.U32 R25, RZ, RZ, R48 ;  /* 0x000000ffff197224 */ /* 0x000fe200078e0030 */
[----:B------:R-:W4:Y:S04]  /*85c70*/  LDL.LU R44, [R1+0x6cb4] ;  /* 0x006cb400012c7983 */ /* 0x000f280000300800 */
[----:B------:R-:W4:Y:S01]  /*85c80*/  LDL.LU R48, [R1+0x6cb0] ;  /* 0x006cb00001307983 */ /* 0x000f220000300800 */
[----:B------:R-:W-:-:S02]  /*85c90*/  IMAD.MOV.U32 R26, RZ, RZ, R55 ;  /* 0x000000ffff1a7224 */ /* 0x000fc400078e0037 */
[----:B------:R-:W-:Y:S01]  /*85ca0*/  IMAD.MOV.U32 R27, RZ, RZ, R49 ;  /* 0x000000ffff1b7224 */ /* 0x000fe200078e0031 */
[----:B------:R-:W4:Y:S04]  /*85cb0*/  LDL.LU R55, [R1+0x6cac] ;  /* 0x006cac0001377983 */ /* 0x000f280000300800 */
[----:B------:R-:W4:Y:S01]  /*85cc0*/  LDL.LU R49, [R1+0x6ca8] ;  /* 0x006ca80001317983 */ /* 0x000f220000300800 */
[----:B------:R-:W-:Y:S02]  /*85cd0*/  IMAD R6, R61, 0x100, R60 ;  /* 0x000001003d067824 */ /* 0x000fe400078e023c */
[----:B------:R-:W-:Y:S01]  /*85ce0*/  IMAD R8, R58, 0x100, R51 ;  /* 0x000001003a087824 */ /* 0x000fe200078e0233 */
[----:B------:R-:W-:Y:S02]  /*85cf0*/  F2FP.F16.E5M2.UNPACK_B R5, R7 ;  /* 0x00000007ff05723e */ /* 0x000fe400020004ff */
[----:B------:R-:W-:-:S02]  /*85d00*/  F2FP.F16.E5M2.UNPACK_B R7, R9 ;  /* 0x00000009ff07723e */ /* 0x000fc400020004ff */
[----:B------:R-:W-:Y:S02]  /*85d10*/  F2FP.F16.E5M2.UNPACK_B R4, R6 ;  /* 0x00000006ff04723e */ /* 0x000fe400020004ff */
[----:B------:R-:W-:Y:S01]  /*85d20*/  F2FP.F16.E5M2.UNPACK_B R6, R8 ;  /* 0x00000008ff06723e */ /* 0x000fe200020004ff */
[----:B---3--:R-:W-:Y:S01]  /*85d30*/  HMMA.16816.F32 R12, R28, R2, R12 ;  /* 0x000000021c0c723c */ /* 0x008fe2000000180c */
[----:B--2---:R-:W-:-:S06]  /*85d40*/  F2FP.F16.E5M2.UNPACK_B R33, R45.H1 ;  /* 0x0000002dff21723e */ /* 0x004fcc00030004ff */
[----:B------:R-:W-:Y:S02]  /*85d50*/  F2FP.F16.E5M2.UNPACK_B R3, R56.H1 ;  /* 0x00000038ff03723e */ /* 0x000fe400030004ff */
[----:B------:R-:W-:Y:S02]  /*85d60*/  F2FP.F16.E5M2.UNPACK_B R2, R57.H1 ;  /* 0x00000039ff02723e */ /* 0x000fe400030004ff */
[----:B----4-:R-:W-:Y:S02]  /*85d70*/  F2FP.F16.E5M2.UNPACK_B R32, R44.H1 ;  /* 0x0000002cff20723e */ /* 0x010fe400030004ff */
[----:B------:R-:W-:Y:S02]  /*85d80*/  F2FP.F16.E5M2.UNPACK_B R9, R48.H1 ;  /* 0x00000030ff09723e */ /* 0x000fe400030004ff */
[----:B------:R-:W-:Y:S01]  /*85d90*/  F2FP.F16.E5M2.UNPACK_B R8, R49.H1 ;  /* 0x00000031ff08723e */ /* 0x000fe200030004ff */
[----:B------:R-:W-:Y:S07]  /*85da0*/  STL [R1+0x5e8], R32 ;  /* 0x0005e82001007387 */ /* 0x000fee0000100800 */
[----:B------:R-:W-:Y:S04]  /*85db0*/  STL.64 [R1+0x2d80], R12 ;  /* 0x002d800c01007387 */ /* 0x000fe80000100a00 */
[----:B------:R0:W-:Y:S01]  /*85dc0*/  STL.64 [R1+0x2d88], R14 ;  /* 0x002d880e01007387 */ /* 0x0001e20000100a00 */
[----:B------:R-:W-:-:S02]  /*85dd0*/  IMAD.MOV.U32 R56, RZ, RZ, R9 ;  /* 0x000000ffff387224 */ /* 0x000fc400078e0009 */
[----:B------:R-:W-:Y:S01]  /*85de0*/  IMAD.MOV.U32 R57, RZ, RZ, R8 ;  /* 0x000000ffff397224 */ /* 0x000fe200078e0008 */
[----:B------:R-:W-:Y:S04]  /*85df0*/  STL [R1+0x5ec], R33 ;  /* 0x0005ec2101007387 */ /* 0x000fe80000100800 */
[----:B------:R-:W-:Y:S04]  /*85e00*/  STL [R1+0x5e0], R9 ;  /* 0x0005e00901007387 */ /* 0x000fe80000100800 */
[----:B------:R1:W-:Y:S01]  /*85e10*/  STL [R1+0x5e4], R8 ;  /* 0x0005e40801007387 */ /* 0x0003e20000100800 */
[C---:B0-----:R-:W-:Y:S06]  /*85e20*/  HMMA.16816.F32 R12, R4.reuse, R32, R40 ;  /* 0x00000020040c723c */ /* 0x041fec0000001828 */
[----:B-1----:R-:W-:-:S15]  /*85e30*/  HMMA.16816.F32 R8, R4, R56, R52 ;  /* 0x000000380408723c */ /* 0x002fde0000001834 */
[----:B------:R-:W-:-:S02]  /*85e40*/  NOP ;  /* 0x0000000000007918 */ /* 0x000fc40000000000 */
[----:B------:R-:W-:Y:S04]  /*85e50*/  STL.64 [R1+0x2320], R12 ;  /* 0x0023200c01007387 */ /* 0x000fe80000100a00 */
[----:B------:R-:W-:Y:S04]  /*85e60*/  STL.64 [R1+0x2328], R14 ;  /* 0x0023280e01007387 */ /* 0x000fe80000100a00 */
[----:B------:R-:W-:Y:S04]  /*85e70*/  STL [R1+0x5d8], R3 ;  /* 0x0005d80301007387 */ /* 0x000fe80000100800 */
[----:B------:R-:W-:Y:S04]  /*85e80*/  STL [R1+0x5dc], R2 ;  /* 0x0005dc0201007387 */ /* 0x000fe80000100800 */
[----:B------:R-:W2:Y:S04]  /*85e90*/  LDL.LU R51, [R1+0x40] ;  /* 0x0000400001337983 */ /* 0x000ea80000300800 */
[----:B------:R-:W3:Y:S04]  /*85ea0*/  LDL.LU R40, [R1+0x80] ;  /* 0x0000800001287983 */ /* 0x000ee80000300800 */
[----:B------:R-:W-:Y:S04]  /*85eb0*/  STL.64 [R1+0x2440], R8 ;  /* 0x0024400801007387 */ /* 0x000fe80000100a00 */
[----:B------:R0:W-:Y:S04]  /*85ec0*/  STL.64 [R1+0x2448], R10 ;  /* 0x0024480a01007387 */ /* 0x0001e80000100a00 */
[----:B------:R-:W3:Y:S04]  /*85ed0*/  LDL.LU R41, [R1+0x84] ;  /* 0x0000840001297983 */ /* 0x000ee80000300800 */
[----:B------:R-:W3:Y:S04]  /*85ee0*/  LDL.LU R42, [R1+0x88] ;  /* 0x00008800012a7983 */ /* 0x000ee80000300800 */
[----:B------:R-:W3:Y:S04]  /*85ef0*/  LDL.LU R43, [R1+0x8c] ;  /* 0x00008c00012b7983 */ /* 0x000ee80000300800 */
[----:B------:R-:W4:Y:S04]  /*85f00*/  LDL.LU R58, [R1+0x44] ;  /* 0x00004400013a7983 */ /* 0x000f280000300800 */
[----:B------:R-:W0:Y:S01]  /*85f10*/  LDL.64 R54, [R1+0x5d8] ;  /* 0x0005d80001367983 */ /* 0x000e220000100a00 */
[----:B------:R-:W-:-:S02]  /*85f20*/  F2FP.F16.E5M2.UNPACK_B R30, R0.H1 ;  /* 0x00000000ff1e723e */ /* 0x000fc400030004ff */
[----:B------:R-:W-:-:S03]  /*85f30*/  F2FP.F16.E5M2.UNPACK_B R31, R50.H1 ;  /* 0x00000032ff1f723e */ /* 0x000fc600030004ff */
[----:B------:R-:W-:Y:S01]  /*85f40*/  STL [R1+0x5d0], R30 ;  /* 0x0005d01e01007387 */ /* 0x000fe20000100800 */
[----:B------:R-:W-:Y:S02]  /*85f50*/  F2FP.F16.E5M2.UNPACK_B R34, R46.H1 ;  /* 0x0000002eff22723e */ /* 0x000fe400030004ff */
[----:B------:R-:W-:Y:S01]  /*85f60*/  F2FP.F16.E5M2.UNPACK_B R35, R47.H1 ;  /* 0x0000002fff23723e */ /* 0x000fe200030004ff */
[----:B0-----:R-:W-:-:S15]  /*85f70*/  HMMA.16816.F32 R8, R4, R54, R36 ;  /* 0x000000360408723c */ /* 0x001fde0000001824 */
[----:B------:R-:W-:-:S08]  /*85f80*/  NOP ;  /* 0x0000000000007918 */ /* 0x000fd00000000000 */
[----:B------:R-:W-:Y:S04]  /*85f90*/  STL.64 [R1+0x2560], R8 ;  /* 0x0025600801007387 */ /* 0x000fe80000100a00 */
[----:B------:R0:W-:Y:S02]  /*85fa0*/  STL.64 [R1+0x2568], R10 ;  /* 0x0025680a01007387 */ /* 0x0001e40000100a00 */
[C---:B0-----:R-:W-:Y:S06]  /*85fb0*/  HMMA.16816.F32 R8, R4.reuse, R30, R24 ;  /* 0x0000001e0408723c */ /* 0x041fec0000001818 */
[----:B------:R-:W-:Y:S04]  /*85fc0*/  STL [R1+0x5d4], R31 ;  /* 0x0005d41f01007387 */ /* 0x000fe80000100800 */
[----:B------:R-:W-:Y:S04]  /*85fd0*/  STL [R1+0x5c8], R34 ;  /* 0x0005c82201007387 */ /* 0x000fe80000100800 */
[----:B------:R-:W4:Y:S09]  /*85fe0*/  LDL.LU R16, [R1+0xc0] ;  /* 0x0000c00001107983 */ /* 0x000f320000300800 */
[----:B------:R-:W-:Y:S04]  /*85ff0*/  STL.64 [R1+0x2670], R8 ;  /* 0x0026700801007387 */ /* 0x000fe80000100a00 */
[----:B------:R3:W-:Y:S04]  /*86000*/  STL.64 [R1+0x2678], R10 ;  /* 0x0026780a01007387 */ /* 0x0007e80000100a00 */
        /* <DEDUP_REMOVED lines=17> */
[----:B---3--:R-:W-:Y:S01]  /*86120*/  HMMA.16816.F32 R8, R4, R34, R40 ;  /* 0x000000220408723c */ /* 0x008fe20000001828 */
[----:B--2---:R-:W-:-:S02]  /*86130*/  F2FP.F16.E5M2.UNPACK_B R26, R51.H1 ;  /* 0x00000033ff1a723e */ /* 0x004fc400030004ff */
[----:B----4-:R-:W-:-:S03]  /*86140*/  F2FP.F16.E5M2.UNPACK_B R27, R58.H1 ;  /* 0x0000003aff1b723e */ /* 0x010fc600030004ff */
[----:B------:R-:W-:Y:S04]  /*86150*/  STL [R1+0x5cc], R35 ;  /* 0x0005cc2301007387 */ /* 0x000fe80000100800 */
[----:B------:R-:W2:Y:S04]  /*86160*/  LDL.LU R0, [R1+0xb0] ;  /* 0x0000b00001007983 */ /* 0x000ea80000300800 */
[----:B------:R-:W3:Y:S09]  /*86170*/  LDL.LU R50, [R1+0xb4] ;  /* 0x0000b40001327983 */ /* 0x000ef20000300800 */
[----:B------:R-:W-:Y:S04]  /*86180*/  STL.64 [R1+0x2780], R8 ;  /* 0x0027800801007387 */ /* 0x000fe80000100a00 */
[----:B------:R0:W-:Y:S04]  /*86190*/  STL.64 [R1+0x2788], R10 ;  /* 0x0027880a01007387 */ /* 0x0001e80000100a00 */
[----:B------:R-:W4:Y:S04]  /*861a0*/  LDL.LU R40, [R1+0x140] ;  /* 0x0001400001287983 */ /* 0x000f280000300800 */
[----:B------:R-:W4:Y:S04]  /*861b0*/  LDL.LU R41, [R1+0x144] ;  /* 0x0001440001297983 */ /* 0x000f280000300800 */
[----:B------:R-:W4:Y:S04]  /*861c0*/  LDL.LU R42, [R1+0x148] ;  /* 0x00014800012a7983 */ /* 0x000f280000300800 */
[----:B------:R-:W4:Y:S04]  /*861d0*/  LDL.LU R43, [R1+0x14c] ;  /* 0x00014c00012b7983 */ /* 0x000f280000300800 */
[----:B------:R-:W2:Y:S04]  /*861e0*/  LDL.LU R36, [R1+0x110] ;  /* 0x0001100001247983 */ /* 0x000ea80000300800 */
[----:B------:R-:W2:Y:S04]  /*861f0*/  LDL.LU R37, [R1+0x114] ;  /* 0x0001140001257983 */ /* 0x000ea80000300800 */
[----:B------:R-:W2:Y:S04]  /*86200*/  LDL.LU R38, [R1+0x118] ;  /* 0x0001180001267983 */ /* 0x000ea80000300800 */
[----:B------:R-:W2:Y:S04]  /*86210*/  LDL.LU R39, [R1+0x11c] ;  /* 0x00011c0001277983 */ /* 0x000ea80000300800 */
[----:B------:R-:W4:Y:S04]  /*86220*/  LDL.LU R51, [R1+0xd0] ;  /* 0x0000d00001337983 */ /* 0x000f280000300800 */
[----:B------:R-:W4:Y:S04]  /*86230*/  LDL.LU R58, [R1+0xd4] ;  /* 0x0000d400013a7983 */ /* 0x000f280000300800 */
[----:B------:R-:W-:Y:S04]  /*86240*/  STL.64 [R1+0x6ca0], R34 ;  /* 0x006ca02201007387 */ /* 0x000fe80000100a00 */
[----:B------:R-:W-:Y:S04]  /*86250*/  STL.64 [R1+0x6c98], R32 ;  /* 0x006c982001007387 */ /* 0x000fe80000100a00 */
[----:B------:R-:W-:Y:S04]  /*86260*/  STL [R1+0x5c0], R26 ;  /* 0x0005c01a01007387 */ /* 0x000fe80000100800 */
[----:B------:R-:W-:Y:S01]  /*86270*/  STL [R1+0x5c4], R27 ;  /* 0x0005c41b01007387 */ /* 0x000fe20000100800 */
[----:B0-----:R-:W-:Y:S01]  /*86280*/  HMMA.16816.F32 R8, R4, R26, R12 ;  /* 0x0000001a0408723c */ /* 0x001fe2000000180c */
[----:B------:R-:W-:-:S02]  /*86290*/  F2FP.F16.E5M2.UNPACK_B R2, R25.H1 ;  /* 0x00000019ff02723e */ /* 0x000fc400030004ff */
[----:B------:R-:W-:-:S03]  /*862a0*/  F2FP.F16.E5M2.UNPACK_B R3, R59.H1 ;  /* 0x0000003bff03723e */ /* 0x000fc600030004ff */
[----:B------:R-:W-:-:S15]  /*862b0*/  STL [R1+0x558], R2 ;  /* 0x0005580201007387 */ /* 0x000fde0000100800 */
[----:B------:R-:W-:-:S02]  /*862c0*/  NOP ;  /* 0x0000000000007918 */ /* 0x000fc40000000000 */
[----:B------:R-:W-:Y:S04]  /*862d0*/  STL.64 [R1+0x2890], R8 ;  /* 0x0028900801007387 */ /* 0x000fe80000100a00 */
[----:B------:R0:W-:Y:S02]  /*862e0*/  STL.64 [R1+0x2898], R10 ;  /* 0x0028980a01007387 */ /* 0x0001e40000100a00 */
[----:B0-----:R-:W-:Y:S01]  /*862f0*/  HMMA.16816.F32 R8, R4, R2, R16 ;  /* 0x000000020408723c */ /* 0x001fe20000001810 */
[----:B------:R-:W-:Y:S02]  /*86300*/  F2FP.F16.E5M2.UNPACK_B R28, R60.H1 ;  /* 0x0000003cff1c723e */ /* 0x000fe400030004ff */
[----:B------:R-:W-:-:S03]  /*86310*/  F2FP.F16.E5M2.UNPACK_B R29, R61.H1 ;  /* 0x0000003dff1d723e */ /* 0x000fc600030004ff */
[----:B------:R-:W-:Y:S04]  /*86320*/  STL [R1+0x55c], R3 ;  /* 0x00055c0301007387 */ /* 0x000fe80000100800 */
[----:B------:R-:W-:-:S13]  /*86330*/  STL [R1+0x540], R28 ;  /* 0x0005401c01007387 */ /* 0x000fda0000100800 */
[----:B------:R-:W-:Y:S04]  /*86340*/  STL.64 [R1+0x29a0], R8 ;  /* 0x0029a00801007387 */ /* 0x000fe80000100a00 */
[----:B------:R0:W-:Y:S02]  /*86350*/  STL.64 [R1+0x29a8], R10 ;  /* 0x0029a80a01007387 */ /* 0x0001e40000100a00 */
[----:B0-----:R-:W-:Y:S01]  /*86360*/  HMMA.16816.F32 R8, R4, R28, R20 ;  /* 0x0000001c0408723c */ /* 0x001fe20000001814 */
[----:B------:R-:W-:-:S05]  /*86370*/  F2FP.F16.E5M2.UNPACK_B R60, R46.H1 ;  /* 0x0000002eff3c723e */ /* 0x000fca00030004ff */
[----:B------:R-:W-:Y:S01]  /*86380*/  STL [R1+0x544], R29 ;  /* 0x0005441d01007387 */ /* 0x000fe20000100800 */
[----:B------:R-:W-:-:S03]  /*86390*/  F2FP.F16.E5M2.UNPACK_B R61, R47.H1 ;  /* 0x0000002fff3d723e */ /* 0x000fc600030004ff */
[----:B------:R-:W4:Y:S04]  /*863a0*/  LDL.LU R46, [R1+0xf0] ;  /* 0x0000f000012e7983 */ /* 0x000f280000300800 */
[----:B------:R-:W4:Y:S09]  /*863b0*/  LDL.LU R47, [R1+0xf4] ;  /* 0x0000f400012f7983 */ /* 0x000f320000300800 */
[----:B------:R0:W-:Y:S04]  /*863c0*/  STL.64 [R1+0x2ab0], R8 ;  /* 0x002ab00801007387 */ /* 0x0001e80000100a00 */
[----:B------:R1:W-:Y:S04]  /*863d0*/  STL.64 [R1+0x2ab8], R10 ;  /* 0x002ab80a01007387 */ /* 0x0003e80000100a00 */
[----:B------:R-:W-:Y:S04]  /*863e0*/  STL.64 [R1+0x6c70], R30 ;  /* 0x006c701e01007387 */ /* 0x000fe80000100a00 */
[----:B------:R-:W-:Y:S04]  /*863f0*/  STL.64 [R1+0x6c68], R28 ;  /* 0x006c681c01007387 */ /* 0x000fe80000100a00 */
[----:B------:R-:W-:Y:S04]  /*86400*/  STL [R1+0x528], R60 ;  /* 0x0005283c01007387 */ /* 0x000fe80000100800 */
[----:B0-----:R-:W4:Y:S04]  /*86410*/  LDL.LU R8, [R1+0x160] ;  /* 0x0001600001087983 */ /* 0x001f280000300800 */
[----:B------:R-:W4:Y:S04]  /*86420*/  LDL.LU R9, [R1+0x164] ;  /* 0x0001640001097983 */ /* 0x000f280000300800 */
[----:B-1----:R-:W4:Y:S04]  /*86430*/  LDL.LU R10, [R1+0x168] ;  /* 0x00016800010a7983 */ /* 0x002f280000300800 */
[----:B------:R-:W4:Y:S01]  /*86440*/  LDL.LU R11, [R1+0x16c] ;  /* 0x00016c00010b7983 */ /* 0x000f220000300800 */
[----:B--2---:R-:W-:Y:S01]  /*86450*/  HMMA.16816.F32 R12, R4, R60, R36 ;  /* 0x0000003c040c723c */ /* 0x004fe20000001824 */
[----:B------:R-:W-:-:S02]  /*86460*/  F2FP.F16.E5M2.UNPACK_B R44, R0.H1 ;  /* 0x00000000ff2c723e */ /* 0x000fc400030004ff */
[----:B---3--:R-:W-:-:S03]  /*86470*/  F2FP.F16.E5M2.UNPACK_B R45, R50.H1 ;  /* 0x00000032ff2d723e */ /* 0x008fc600030004ff */
[----:B------:R-:W-:Y:S04]  /*86480*/  STL [R1+0x52c], R61 ;  /* 0x00052c3d01007387 */ /* 0x000fe80000100800 */
[----:B------:R-:W-:Y:S04]  /*86490*/  STL [R1+0x510], R44 ;  /* 0x0005102c01007387 */ /* 0x000fe80000100800 */
[----:B------:R-:W-:Y:S09]  /*864a0*/  STL [R1+0x514], R45 ;  /* 0x0005142d01007387 */ /* 0x000ff20000100800 */
[----:B------:R-:W-:Y:S04]  /*864b0*/  STL.64 [R1+0x2bc0], R12 ;  /* 0x002bc00c01007387 */ /* 0x000fe80000100a00 */
[----:B------:R4:W-:Y:S04]  /*864c0*/  STL.64 [R1+0x2bc8], R14 ;  /* 0x002bc80e01007387 */ /* 0x0009e80000100a00 */
[----:B------:R-:W2:Y:S04]  /*864d0*/  LDL.LU R38, [R1+0x3104] ;  /* 0x0031040001267983 */ /* 0x000ea80000300800 */
[----:B------:R-:W2:Y:S01]  /*864e0*/  LDL.LU R39, [R1+0x3100] ;  /* 0x0031000001277983 */ /* 0x000ea20000300800 */
[----:B----4-:R-:W-:Y:S01]  /*864f0*/  HMMA.16816.F32 R12, R4, R44, R40 ;  /* 0x0000002c040c723c */ /* 0x010fe20000001828 */
[----:B------:R-:W-:-:S02]  /*86500*/  F2FP.F16.E5M2.UNPACK_B R20, R51.H1 ;  /* 0x00000033ff14723e */ /* 0x000fc400030004ff */
[----:B------:R-:W-:-:S15]  /*86510*/  F2FP.F16.E5M2.UNPACK_B R21, R58.H1 ;  /* 0x0000003aff15723e */ /* 0x000fde00030004ff */
[----:B------:R-:W-:-:S05]  /*86520*/  NOP ;  /* 0x0000000000007918 */ /* 0x000fca0000000000 */
[----:B------:R-:W-:Y:S04]  /*86530*/  STL.64 [R1+0x2cd0], R12 ;  /* 0x002cd00c01007387 */ /* 0x000fe80000100a00 */
[----:B------:R0:W-:Y:S04]  /*86540*/  STL.64 [R1+0x2cd8], R14 ;  /* 0x002cd80e01007387 */ /* 0x0001e80000100a00 */
[----:B------:R-:W3:Y:S04]  /*86550*/  LDL.LU R32, [R1+0x170] ;  /* 0x0001700001207983 */ /* 0x000ee80000300800 */
[----:B------:R-:W3:Y:S04]  /*86560*/  LDL.LU R33, [R1+0x174] ;  /* 0x0001740001217983 */ /* 0x000ee80000300800 */
[----:B------:R-:W3:Y:S04]  /*86570*/  LDL.LU R34, [R1+0x178] ;  /* 0x0001780001227983 */ /* 0x000ee80000300800 */
[----:B------:R-:W3:Y:S04]  /*86580*/  LDL.LU R35, [R1+0x17c] ;  /* 0x00017c0001237983 */ /* 0x000ee80000300800 */
        /* <DEDUP_REMOVED lines=8> */
[----:B------:R-:W-:Y:S04]  /*86610*/  STL [R1+0x4f8], R20 ;  /* 0x0004f81401007387 */ /* 0x000fe80000100800 */
[----:B------:R-:W4:Y:S04]  /*86620*/  LDL.LU R42, [R1+0x120] ;  /* 0x00012000012a7983 */ /* 0x000f280000300800 */
[----:B------:R-:W4:Y:S04]  /*86630*/  LDL.LU R43, [R1+0x124] ;  /* 0x00012400012b7983 */ /* 0x000f280000300800 */
[----:B------:R-:W4:Y:S04]  /*86640*/  LDL.LU R16, [R1+0x190] ;  /* 0x0001900001107983 */ /* 0x000f280000300800 */
[----:B------:R-:W4:Y:S04]  /*86650*/  LDL.LU R17, [R1+0x194] ;  /* 0x0001940001117983 */ /* 0x000f280000300800 */
[----:B------:R-:W4:Y:S04]  /*86660*/  LDL.LU R18, [R1+0x198] ;  /* 0x0001980001127983 */ /* 0x000f280000300800 */
[----:B------:R-:W4:Y:S04]  /*86670*/  LDL.LU R19, [R1+0x19c] ;  /* 0x00019c0001137983 */ /* 0x000f280000300800 */
[----:B------:R-:W-:Y:S01]  /*86680*/  STL [R1+0x4fc], R21 ;  /* 0x0004fc1501007387 */ /* 0x000fe20000100800 */
[----:B------:R-:W-:-:S05]  /*86690*/  F2FP.F16.E5M2.UNPACK_B R12, R46.H1 ;  /* 0x0000002eff0c723e */ /* 0x000fca00030004ff */
[----:B------:R-:W-:Y:S04]  /*866a0*/  STL [R1+0x4e0], R12 ;  /* 0x0004e00c01007387 */ /* 0x000fe80000100800 */
[----:B------:R-:W4:Y:S04]  /*866b0*/  LDL.LU R0, [R1+0x130] ;  /* 0x0001300001007983 */ /* 0x000f280000300800 */
[----:B------:R-:W4:Y:S01]  /*866c0*/  LDL.LU R58, [R1+0x134] ;  /* 0x00013400013a7983 */ /* 0x000f220000300800 */
[----:B------:R-:W-:Y:S01]  /*866d0*/  F2FP.F16.E5M2.UNPACK_B R13, R47.H1 ;  /* 0x0000002fff0d723e */ /* 0x000fe200030004ff */
[----:B------:R-:W-:-:S15]  /*866e0*/  HMMA.16816.F32 R8, R4, R20, R8 ;  /* 0x000000140408723c */ /* 0x000fde0000001808 */
[----:B------:R-:W-:-:S08]  /*866f0*/  NOP ;  /* 0x0000000000007918 */ /* 0x000fd00000000000 */
[----:B------:R2:W-:Y:S04]  /*86700*/  STL.64 [R1+0x2d70], R8 ;  /* 0x002d700801007387 */ /* 0x0005e80000100a00 */
        /* <DEDUP_REMOVED lines=9> */
[----:B--2---:R-:W-:-:S03]  /*867a0*/  IMAD R8, R39, 0x100, R38 ;  /* 0x0000010027087824 */ /* 0x004fc600078e0226 */
[----:B------:R-:W2:Y:S04]  /*867b0*/  LDL.LU R38, [R1+0xb78] ;  /* 0x000b780001267983 */ /* 0x000ea80000300800 */
[----:B------:R-:W2:Y:S04]  /*867c0*/  LDL.LU R39, [R1+0xb7c] ;  /* 0x000b7c0001277983 */ /* 0x000ea80000300800 */
[----:B------:R-:W-:Y:S04]  /*867d0*/  STL [R1+0x4e4], R13 ;  /* 0x0004e40d01007387 */ /* 0x000fe80000100800 */
[----:B------:R1:W-:Y:S01]  /*867e0*/  STL.64 [R1+0x6c28], R12 ;  /* 0x006c280c01007387 */ /* 0x0003e20000100a00 */
[----:B---3--:R-:W-:Y:S01]  /*867f0*/  HMMA.16816.F32 R28, R4, R12, R32 ;  /* 0x0000000c041c723c */ /* 0x008fe20000001820 */
[----:B----4-:R-:W-:-:S02]  /*86800*/  IMAD R9, R22, 0x100, R15 ;  /* 0x0000010016097824 */ /* 0x010fc400078e020f */
[----:B0-----:R-:W-:Y:S01]  /*86810*/  IMAD R10, R40, 0x100, R23 ;  /* 0x00000100280a7824 */ /* 0x001fe200078e0217 */
[----:B------:R-:W-:Y:S02]  /*86820*/  F2FP.F16.E5M2.UNPACK_B R22, R41.H1 ;  /* 0x00000029ff16723e */ /* 0x000fe400030004ff */
[----:B------:R-:W-:-:S07]  /*86830*/  F2FP.F16.E5M2.UNPACK_B R23, R24.H1 ;  /* 0x00000018ff17723e */ /* 0x000fce00030004ff */
[----:B-1----:R-:W-:Y:S10]  /*86840*/  HMMA.16816.F32 R12, R4, R22, R16 ;  /* 0x00000016040c723c */ /* 0x002ff40000001810 */
[----:B------:R-:W-:Y:S04]  /*86850*/  STL.64 [R1+0x2d60], R28 ;  /* 0x002d601c01007387 */ /* 0x000fe80000100a00 */
[----:B------:R-:W-:Y:S01]  /*86860*/  STL.64 [R1+0x2d68], R30 ;  /* 0x002d681e01007387 */ /* 0x000fe20000100a00 */
[----:B------:R-:W-:-:S02]  /*86870*/  F2FP.F16.E5M2.UNPACK_B R42, R42.H1 ;  /* 0x0000002aff2a723e */ /* 0x000fc400030004ff */
[----:B------:R-:W-:Y:S01]  /*86880*/  F2FP.F16.E5M2.UNPACK_B R43, R43.H1 ;  /* 0x0000002bff2b723e */ /* 0x000fe200030004ff */
[----:B------:R-:W-:Y:S04]  /*86890*/  STL [R1+0x4c8], R22 ;  /* 0x0004c81601007387 */ /* 0x000fe80000100800 */
[----:B------:R-:W-:Y:S04]  /*868a0*/  STL [R1+0x4cc], R23 ;  /* 0x0004cc1701007387 */ /* 0x000fe80000100800 */
[----:B------:R-:W-:Y:S04]  /*868b0*/  STL.64 [R1+0x6c38], R22 ;  /* 0x006c381601007387 */ /* 0x000fe80000100a00 */
[----:B------:R-:W-:Y:S04]  /*868c0*/  STL.64 [R1+0x6c30], R20 ;  /* 0x006c301401007387 */ /* 0x000fe80000100a00 */
[----:B------:R-:W-:Y:S04]  /*868d0*/  STL.64 [R1+0x2d50], R12 ;  /* 0x002d500c01007387 */ /* 0x000fe80000100a00 */
[----:B------:R0:W-:Y:S04]  /*868e0*/  STL.64 [R1+0x2d58], R14 ;  /* 0x002d580e01007387 */ /* 0x0001e80000100a00 */
[----:B------:R-:W-:Y:S04]  /*868f0*/  STL [R1+0x4b0], R42 ;  /* 0x0004b02a01007387 */ /* 0x000fe80000100800 */
[----:B------:R-:W-:Y:S01]  /*86900*/  STL [R1+0x4b4], R43 ;  /* 0x0004b42b01007387 */ /* 0x000fe20000100800 */
[----:B------:R-:W-:Y:S01]  /*86910*/  IMAD R11, R59, 0x100, R25 ;  /* 0x000001003b0b7824 */ /* 0x000fe200078e0219 */
[----:B------:R-:W-:-:S02]  /*86920*/  F2FP.F16.E5M2.UNPACK_B R18, R0.H1 ;  /* 0x00000000ff12723e */ /* 0x000fc400030004ff */
[----:B------:R-:W-:-:S03]  /*86930*/  F2FP.F16.E5M2.UNPACK_B R19, R58.H1 ;  /* 0x0000003aff13723e */ /* 0x000fc600030004ff */
[----:B------:R-:W-:Y:S04]  /*86940*/  STL [R1+0x498], R18 ;  /* 0x0004981201007387 */ /* 0x000fe80000100800 */
[----:B------:R-:W-:Y:S04]  /*86950*/  STL.64 [R1+0x6c40], R42 ;  /* 0x006c402a01007387 */ /* 0x000fe80000100a00 */
[----:B------:R-:W-:Y:S01]  /*86960*/  STL [R1+0x49c], R19 ;  /* 0x00049c1301007387 */ /* 0x000fe20000100800 */
[----:B0-----:R-:W-:Y:S01]  /*86970*/  HMMA.16816.F32 R12, R4, R42, R48 ;  /* 0x0000002a040c723c */ /* 0x001fe20000001830 */
[----:B------:R-:W-:-:S15]  /*86980*/  F2FP.F16.E5M2.UNPACK_B R52, R46.H1 ;  /* 0x0000002eff34723e */ /* 0x000fde00030004ff */
[----:B------:R-:W-:-:S07]  /*86990*/  NOP ;  /* 0x0000000000007918 */ /* 0x000fce0000000000 */
[----:B------:R-:W-:Y:S04]  /*869a0*/  STL.64 [R1+0x2d40], R12 ;  /* 0x002d400c01007387 */ /* 0x000fe80000100a00 */
[----:B------:R2:W-:Y:S04]  /*869b0*/  STL.64 [R1+0x2d48], R14 ;  /* 0x002d480e01007387 */ /* 0x0005e80000100a00 */
[----:B------:R-:W-:Y:S04]  /*869c0*/  STL [R1+0x480], R52 ;  /* 0x0004803401007387 */ /* 0x000fe80000100800 */
[----:B------:R-:W3:Y:S01]  /*869d0*/  LDL.LU R25, [R1+0x3124] ;  /* 0x0031240001197983 */ /* 0x000ee20000300800 */
[----:B--2---:R-:W-:Y:S03]  /*869e0*/  HMMA.16816.F32 R12, R4, R18, R36 ;  /* 0x00000012040c723c */ /* 0x004fe60000001824 */
[----:B------:R-:W-:-:S15]  /*869f0*/  STL.64 [R1+0x6c50], R26 ;  /* 0x006c501a01007387 */ /* 0x000fde0000100a00 */
[----:B------:R-:W-:-:S05]  /*86a00*/  NOP ;  /* 0x0000000000007918 */ /* 0x000fca0000000000 */
[----:B------:R0:W-:Y:S04]  /*86a10*/  STL.64 [R1+0x2d30], R12 ;  /* 0x002d300c01007387 */ /* 0x0001e80000100a00 */
[----:B------:R1:W-:Y:S04]  /*86a20*/  STL.64 [R1+0x2d38], R14 ;  /* 0x002d380e01007387 */ /* 0x0003e80000100a00 */
[----:B---3--:R-:W-:Y:S04]  /*86a30*/  STL [R1+0x6c48], R25 ;  /* 0x006c481901007387 */ /* 0x008fe80000100800 */
[----:B------:R-:W2:Y:S04]  /*86a40*/  LDL.LU R59, [R1+0x3120] ;  /* 0x00312000013b7983 */ /* 0x000ea80000300800 */
[----:B------:R-:W3:Y:S04]  /*86a50*/  LDL.LU R0, [R1+0x312c] ;  /* 0x00312c0001007983 */ /* 0x000ee80000300800 */
[----:B------:R-:W3:Y:S04]  /*86a60*/  LDL.LU R50, [R1+0x3128] ;  /* 0x0031280001327983 */ /* 0x000ee80000300800 */
[----:B------:R-:W4:Y:S04]  /*86a70*/  LDL.LU R36, [R1+0xa10] ;  /* 0x000a100001247983 */ /* 0x000f280000300800 */
[----:B------:R-:W4:Y:S04]  /*86a80*/  LDL.LU R37, [R1+0xa14] ;  /* 0x000a140001257983 */ /* 0x000f280000300800 */
[----:B------:R-:W2:Y:S04]  /*86a90*/  LDL.LU R38, [R1+0xa18] ;  /* 0x000a180001267983 */ /* 0x000ea80000300800 */
[----:B------:R-:W2:Y:S04]  /*86aa0*/  LDL.LU R39, [R1+0xa1c] ;  /* 0x000a1c0001277983 */ /* 0x000ea80000300800 */
[----:B--2---:R-:W-:Y:S04]  /*86ab0*/  STL.64 [R1+0x6c60], R38 ;  /* 0x006c602601007387 */ /* 0x004fe80000100a00 */
[----:B----4-:R-:W-:Y:S04]  /*86ac0*/  STL.64 [R1+0x6c58], R36 ;  /* 0x006c582401007387 */ /* 0x010fe80000100a00 */
[----:B0-----:R-:W2:Y:S04]  /*86ad0*/  LDL.LU R12, [R1+0xa60] ;  /* 0x000a6000010c7983 */ /* 0x001ea80000300800 */
[----:B------:R-:W2:Y:S04]  /*86ae0*/  LDL.LU R13, [R1+0xa64] ;  /* 0x000a6400010d7983 */ /* 0x000ea80000300800 */
[----:B-1----:R-:W4:Y:S04]  /*86af0*/  LDL.LU R14, [R1+0xa68] ;  /* 0x000a6800010e7983 */ /* 0x002f280000300800 */
[----:B------:R-:W4:Y:S04]  /*86b00*/  LDL.LU R15, [R1+0xa6c] ;  /* 0x000a6c00010f7983 */ /* 0x000f280000300800 */
[----:B----4-:R-:W-:Y:S04]  /*86b10*/  STL.64 [R1+0x6c80], R14 ;  /* 0x006c800e01007387 */ /* 0x010fe80000100a00 */
[----:B--2---:R0:W-:Y:S04]  /*86b20*/  STL.64 [R1+0x6c78], R12 ;  /* 0x006c780c01007387 */ /* 0x0041e80000100a00 */
[----:B------:R-:W2:Y:S04]  /*86b30*/  LDL.LU R20, [R1+0xa70] ;  /* 0x000a700001147983 */ /* 0x000ea80000300800 */
[----:B------:R-:W2:Y:S04]  /*86b40*/  LDL.LU R21, [R1+0xa74] ;  /* 0x000a740001157983 */ /* 0x000ea80000300800 */
[----:B------:R-:W4:Y:S04]  /*86b50*/  LDL.LU R22, [R1+0xa78] ;  /* 0x000a780001167983 */ /* 0x000f280000300800 */
[----:B------:R-:W4:Y:S04]  /*86b60*/  LDL.LU R23, [R1+0xa7c] ;  /* 0x000a7c0001177983 */ /* 0x000f280000300800 */
[----:B----4-:R-:W-:Y:S04]  /*86b70*/  STL.64 [R1+0x6c90], R22 ;  /* 0x006c901601007387 */ /* 0x010fe80000100a00 */
[----:B--2---:R1:W-:Y:S04]  /*86b80*/  STL.64 [R1+0x6c88], R20 ;  /* 0x006c881401007387 */ /* 0x0043e80000100a00 */
[----:B0-----:R-:W2:Y:S04]  /*86b90*/  LDL.LU R12, [R1+0xac0] ;  /* 0x000ac000010c7983 */ /* 0x001ea80000300800 */
[----:B------:R-:W2:Y:S04]  /*86ba0*/  LDL.LU R13, [R1+0xac4] ;  /* 0x000ac400010d7983 */ /* 0x000ea80000300800 */
[----:B------:R-:W2:Y:S04]  /*86bb0*/  LDL.LU R14, [R1+0xac8] ;  /* 0x000ac800010e7983 */ /* 0x000ea80000300800 */
[----:B------:R-:W2:Y:S04]  /*86bc0*/  LDL.LU R15, [R1+0xacc] ;  /* 0x000acc00010f7983 */ /* 0x000ea80000300800 */
[----:B------:R-:W4:Y:S04]  /*86bd0*/  LDL.LU R32, [R1+0xae0] ;  /* 0x000ae00001207983 */ /* 0x000f280000300800 */
[----:B------:R-:W4:Y:S04]  /*86be0*/  LDL.LU R33, [R1+0xae4] ;  /* 0x000ae40001217983 */ /* 0x000f280000300800 */
[----:B------:R-:W4:Y:S04]  /*86bf0*/  LDL.LU R34, [R1+0xae8] ;  /* 0x000ae80001227983 */ /* 0x000f280000300800 */
[----:B------:R-:W4:Y:S04]  /*86c00*/  LDL.LU R35, [R1+0xaec] ;  /* 0x000aec0001237983 */ /* 0x000f280000300800 */
[----:B-1----:R-:W3:Y:S04]  /*86c10*/  LDL.LU R20, [R1+0xad0] ;  /* 0x000ad00001147983 */ /* 0x002ee80000300800 */
        /* <DEDUP_REMOVED lines=21> */
[----:B------:R-:W-:-:S03]  /*86d70*/  F2FP.F16.E5M2.UNPACK_B R53, R47.H1 ;  /* 0x0000002fff35723e */ /* 0x000fc600030004ff */
[----:B------:R-:W3:Y:S04]  /*86d80*/  LDL.LU R46, [R1+0x313c] ;  /* 0x00313c00012e7983 */ /* 0x000ee80000300800 */
[----:B------:R-:W3:Y:S04]  /*86d90*/  LDL.LU R47, [R1+0x3138] ;  /* 0x00313800012f7983 */ /* 0x000ee80000300800 */
[----:B------:R0:W-:Y:S04]  /*86da0*/  STL.64 [R1+0x6c20], R18 ;  /* 0x006c201201007387 */ /* 0x0001e80000100a00 */
[----:B------:R-:W3:Y:S04]  /*86db0*/  LDL.LU R16, [R1+0xa20] ;  /* 0x000a200001107983 */ /* 0x000ee80000300800 */
[----:B------:R-:W3:Y:S04]  /*86dc0*/  LDL.LU R17, [R1+0xa24] ;  /* 0x000a240001117983 */ /* 0x000ee80000300800 */
[----:B0-----:R-:W3:Y:S04]  /*86dd0*/  LDL.LU R18, [R1+0xa28] ;  /* 0x000a280001127983 */ /* 0x001ee80000300800 */
[----:B------:R-:W3:Y:S04]  /*86de0*/  LDL.LU R19, [R1+0xa2c] ;  /* 0x000a2c0001137983 */ /* 0x000ee80000300800 */
[----:B------:R-:W-:Y:S01]  /*86df0*/  STL [R1+0x484], R53 ;  /* 0x0004843501007387 */ /* 0x000fe20000100800 */
[----:B----4-:R-:W-:Y:S03]  /*86e00*/  HMMA.16816.F32 R4, R4, R52, R32 ;  /* 0x000000340404723c */ /* 0x010fe60000001820 */
[----:B------:R-:W4:Y:S04]  /*86e10*/  LDL.LU.64 R34, [R1+0x6ca0] ;  /* 0x006ca00001227983 */ /* 0x000f280000300a00 */
[----:B------:R-:W4:Y:S01]  /*86e20*/  LDL.LU.64 R32, [R1+0x6c98] ;  /* 0x006c980001207983 */ /* 0x000f220000300a00 */
[----:B------:R-:W-:-:S02]  /*86e30*/  F2FP.F16.E5M2.UNPACK_B R8, R8 ;  /* 0x00000008ff08723e */ /* 0x000fc400020004ff */
[----:B------:R-:W-:Y:S02]  /*86e40*/  F2FP.F16.E5M2.UNPACK_B R9, R9 ;  /* 0x00000009ff09723e */ /* 0x000fe400020004ff */
[----:B------:R-:W-:Y:S02]  /*86e50*/  F2FP.F16.E5M2.UNPACK_B R10, R10 ;  /* 0x0000000aff0a723e */ /* 0x000fe400020004ff */
[----:B------:R-:W-:-:S07]  /*86e60*/  F2FP.F16.E5M2.UNPACK_B R11, R11 ;  /* 0x0000000bff0b723e */ /* 0x000fce00020004ff */
[C---:B--2---:R-:W-:Y:S06]  /*86e70*/  HMMA.16816.F32 R12, R8.reuse, R56, R12 ;  /* 0x00000038080c723c */ /* 0x044fec000000180c */
[C---:B---3--:R-:W-:Y:S01]  /*86e80*/  HMMA.16816.F32 R28, R8.reuse, R54, R28 ;  /* 0x00000036081c723c */ /* 0x048fe2000000181c */
[----:B------:R0:W-:Y:S04]  /*86e90*/  STL.64 [R1+0x2d20], R4 ;  /* 0x002d200401007387 */ /* 0x0001e80000100a00 */
[----:B------:R1:W-:Y:S04]  /*86ea0*/  STL.64 [R1+0x2d28], R6 ;  /* 0x002d280601007387 */ /* 0x0003e80000100a00 */
[----:B0-----:R-:W2:Y:S04]  /*86eb0*/  LDL.LU R4, [R1+0xa30] ;  /* 0x000a300001047983 */ /* 0x001ea80000300800 */
[----:B------:R-:W2:Y:S04]  /*86ec0*/  LDL.LU R5, [R1+0xa34] ;  /* 0x000a340001057983 */ /* 0x000ea80000300800 */
[----:B-1----:R-:W2:Y:S04]  /*86ed0*/  LDL.LU R6, [R1+0xa38] ;  /* 0x000a380001067983 */ /* 0x002ea80000300800 */
[----:B------:R-:W2:Y:S01]  /*86ee0*/  LDL.LU R7, [R1+0xa3c] ;  /* 0x000a3c0001077983 */ /* 0x000ea20000300800 */
[----:B----4-:R-:W-:-:S15]  /*86ef0*/  HMMA.16816.F32 R20, R8, R32, R20 ;  /* 0x000000200814723c */ /* 0x010fde0000001814 */
[----:B------:R-:W-:-:S08]  /*86f00*/  NOP ;  /* 0x0000000000007918 */ /* 0x000fd00000000000 */
[----:B------:R-:W-:Y:S04]  /*86f10*/  STL.64 [R1+0x2d10], R20 ;  /* 0x002d101401007387 */ /* 0x000fe80000100a00 */
[----:B------:R0:W-:Y:S04]  /*86f20*/  STL.64 [R1+0x2d18], R22 ;  /* 0x002d181601007387 */ /* 0x0001e80000100a00 */
[----:B0-----:R-:W3:Y:S04]  /*86f30*/  LDL.LU.64 R22, [R1+0x6c90] ;  /* 0x006c900001167983 */ /* 0x001ee80000300a00 */
[----:B------:R-:W3:Y:S04]  /*86f40*/  LDL.LU.64 R20, [R1+0x6c88] ;  /* 0x006c880001147983 */ /* 0x000ee80000300a00 */
[----:B------:R-:W-:Y:S04]  /*86f50*/  STL.64 [R1+0x2d00], R12 ;  /* 0x002d000c01007387 */ /* 0x000fe80000100a00 */
[----:B------:R0:W-:Y:S04]  /*86f60*/  STL.64 [R1+0x2d08], R14 ;  /* 0x002d080e01007387 */ /* 0x0001e80000100a00 */
[----:B0-----:R-:W4:Y:S04]  /*86f70*/  LDL.LU.64 R14, [R1+0x6c80] ;  /* 0x006c8000010e7983 */ /* 0x001f280000300a00 */
[----:B------:R-:W4:Y:S04]  /*86f80*/  LDL.LU.64 R12, [R1+0x6c78] ;  /* 0x006c7800010c7983 */ /* 0x000f280000300a00 */
[----:B------:R-:W-:Y:S04]  /*86f90*/  STL.64 [R1+0x6bf8], R56 ;  /* 0x006bf83801007387 */ /* 0x000fe80000100a00 */
[----:B------:R-:W-:Y:S04]  /*86fa0*/  STL.64 [R1+0x2cf0], R28 ;  /* 0x002cf01c01007387 */ /* 0x000fe80000100a00 */
[----:B------:R0:W-:Y:S04]  /*86fb0*/  STL.64 [R1+0x2cf8], R30 ;  /* 0x002cf81e01007387 */ /* 0x0001e80000100a00 */
[----:B0-----:R-:W2:Y:S01]  /*86fc0*/  LDL.LU.64 R30, [R1+0x6c70] ;  /* 0x006c7000011e7983 */ /* 0x001ea20000300a00 */
[C---:B------:R-:W-:Y:S03]  /*86fd0*/  HMMA.16816.F32 R24, R8.reuse, R34, R24 ;  /* 0x000000220818723c */ /* 0x040fe60000001818 */
[----:B------:R-:W4:Y:S04]  /*86fe0*/  LDL.LU.64 R28, [R1+0x6c68] ;  /* 0x006c6800011c7983 */ /* 0x000f280000300a00 */
[----:B------:R-:W-:Y:S04]  /*86ff0*/  STL.64 [R1+0x6c18], R54 ;  /* 0x006c183601007387 */ /* 0x000fe80000100a00 */
[----:B------:R0:W-:Y:S04]  /*87000*/  STL.64 [R1+0x6c10], R52 ;  /* 0x006c103401007387 */ /* 0x0001e80000100a00 */
[----:B0-----:R-:W4:Y:S04]  /*87010*/  LDL.LU R52, [R1+0xa40] ;  /* 0x000a400001347983 */ /* 0x001f280000300800 */
[----:B------:R-:W4:Y:S04]  /*87020*/  LDL.LU R53, [R1+0xa44] ;  /* 0x000a440001357983 */ /* 0x000f280000300800 */
[----:B------:R-:W4:Y:S04]  /*87030*/  LDL.LU R54, [R1+0xa48] ;  /* 0x000a480001367983 */ /* 0x000f280000300800 */
[----:B------:R-:W4:Y:S01]  /*87040*/  LDL.LU R55, [R1+0xa4c] ;  /* 0x000a4c0001377983 */ /* 0x000f220000300800 */
[----:B--2---:R-:W-:-:S15]  /*87050*/  HMMA.16816.F32 R36, R8, R30, R36 ;  /* 0x0000001e0824723c */ /* 0x004fde0000001824 */
[----:B------:R-:W-:-:S08]  /*87060*/  NOP ;  /* 0x0000000000007918 */ /* 0x000fd00000000000 */
[----:B------:R-:W-:Y:S04]  /*87070*/  STL.64 [R1+0x2ce0], R36 ;  /* 0x002ce02401007387 */ /* 0x000fe80000100a00 */
[----:B------:R0:W-:Y:S04]  /*87080*/  STL.64 [R1+0x2ce8], R38 ;  /* 0x002ce82601007387 */ /* 0x0001e80000100a00 */
[----:B0-----:R-:W2:Y:S04]  /*87090*/  LDL.LU.64 R38, [R1+0x6c60] ;  /* 0x006c600001267983 */ /* 0x001ea80000300a00 */
[----:B------:R-:W2:Y:S04]  /*870a0*/  LDL.LU.64 R36, [R1+0x6c58] ;  /* 0x006c580001247983 */ /* 0x000ea80000300a00 */
[----:B------:R-:W-:Y:S04]  /*870b0*/  STL.64 [R1+0x2cc0], R24 ;  /* 0x002cc01801007387 */ /* 0x000fe80000100a00 */
[----:B------:R0:W-:Y:S04]  /*870c0*/  STL.64 [R1+0x2cc8], R26 ;  /* 0x002cc81a01007387 */ /* 0x0001e80000100a00 */
[----:B0-----:R-:W2:Y:S04]  /*870d0*/  LDL.LU.64 R26, [R1+0x6c50] ;  /* 0x006c5000011a7983 */ /* 0x001ea80000300a00 */
[----:B------:R-:W2:Y:S04]  /*870e0*/  LDL.LU R25, [R1+0x6c48] ;  /* 0x006c480001197983 */ /* 0x000ea80000300800 */
[----:B------:R-:W-:Y:S01]  /*870f0*/  STL.64 [R1+0x6c08], R34 ;  /* 0x006c082201007387 */ /* 0x000fe20000100a00 */
[C---:B---3--:R-:W-:Y:S03]  /*87100*/  HMMA.16816.F32 R20, R8.reuse, R2, R20 ;  /* 0x000000020814723c */ /* 0x048fe60000001814 */
[----:B------:R0:W-:Y:S03]  /*87110*/  STL.64 [R1+0x6c00], R32 ;  /* 0x006c002001007387 */ /* 0x0001e60000100a00 */
[C---:B----4-:R-:W-:Y:S01]  /*87120*/  HMMA.16816.F32 R12, R8.reuse, R28, R12 ;  /* 0x0000001c080c723c */ /* 0x050fe2000000180c */
[----:B0-----:R-:W3:Y:S04]  /*87130*/  LDL.LU R32, [R1+0xa50] ;  /* 0x000a500001207983 */ /* 0x001ee80000300800 */
[----:B------:R-:W3:Y:S04]  /*87140*/  LDL.LU R33, [R1+0xa54] ;  /* 0x000a540001217983 */ /* 0x000ee80000300800 */
[----:B------:R-:W3:Y:S04]  /*87150*/  LDL.LU R34, [R1+0xa58] ;  /* 0x000a580001227983 */ /* 0x000ee80000300800 */
[----:B------:R-:W3:Y:S01]  /*87160*/  LDL.LU R35, [R1+0xa5c] ;  /* 0x000a5c0001237983 */ /* 0x000ee20000300800 */
[----:B--2---:R-:W-:-:S15]  /*87170*/  HMMA.16816.F32 R40, R8, R26, R40 ;  /* 0x0000001a0828723c */ /* 0x004fde0000001828 */
[----:B------:R-:W-:-:S08]  /*87180*/  NOP ;  /* 0x0000000000007918 */ /* 0x000fd00000000000 */
[----:B------:R-:W-:Y:S04]  /*87190*/  STL.64 [R1+0x2cb0], R40 ;  /* 0x002cb02801007387 */ /* 0x000fe80000100a00 */
[----:B------:R0:W-:Y:S04]  /*871a0*/  STL.64 [R1+0x2cb8], R42 ;  /* 0x002cb82a01007387 */ /* 0x0001e80000100a00 */
[----:B0-----:R-:W2:Y:S04]  /*871b0*/  LDL.LU.64 R42, [R1+0x6c40] ;  /* 0x006c4000012a7983 */ /* 0x001ea80000300a00 */
[----:B------:R-:W-:Y:S04]  /*871c0*/  STL.64 [R1+0x6bc8], R26 ;  /* 0x006bc81a01007387 */ /* 0x000fe80000100a00 */
[----:B------:R-:W-:Y:S04]  /*871d0*/  STL.64 [R1+0x2ca0], R20 ;  /* 0x002ca01401007387 */ /* 0x000fe80000100a00 */
[----:B------:R0:W-:Y:S04]  /*871e0*/  STL.64 [R1+0x2ca8], R22 ;  /* 0x002ca81601007387 */ /* 0x0001e80000100a00 */
[----:B0-----:R-:W4:Y:S04]  /*871f0*/  LDL.LU.64 R22, [R1+0x6c38] ;  /* 0x006c380001167983 */ /* 0x001f280000300a00 */
[----:B------:R-:W2:Y:S04]  /*87200*/  LDL.LU.64 R20, [R1+0x6c30] ;  /* 0x006c300001147983 */ /* 0x000ea80000300a00 */
[----:B------:R0:W-:Y:S04]  /*87210*/  STL.64 [R1+0x2c90], R12 ;  /* 0x002c900c01007387 */ /* 0x0001e80000100a00 */
[----:B------:R-:W-:Y:S04]  /*87220*/  STL.64 [R1+0x2c98], R14 ;  /* 0x002c980e01007387 */ /* 0x000fe80000100a00 */
[----:B0-----:R-:W4:Y:S04]  /*87230*/  LDL.LU.64 R12, [R1+0x6c28] ;  /* 0x006c2800010c7983 */ /* 0x001f280000300a00 */
[----:B------:R-:W-:Y:S01]  /*87240*/  STL.64 [R1+0x6be0], R30 ;  /* 0x006be01e01007387 */ /* 0x000fe20000100a00 */
[C---:B---3--:R-:W-:Y:S03]  /*87250*/  HMMA.16816.F32 R32, R8.reuse, R60, R32 ;  /* 0x0000003c0820723c */ /* 0x048fe60000001820 */
[----:B------:R0:W-:Y:S03]  /*87260*/  STL.64 [R1+0x6bd8], R28 ;  /* 0x006bd81c01007387 */ /* 0x0001e60000100a00 */
[----:B0-----:R-:W-:-:S15]  /*87270*/  HMMA.16816.F32 R28, R8, R44, R52 ;  /* 0x0000002c081c723c */ /* 0x001fde0000001834 */
[----:B------:R-:W-:-:S02]  /*87280*/  NOP ;  /* 0x0000000000007918 */ /* 0x000fc40000000000 */
[----:B------:R-:W-:Y:S04]  /*87290*/  STL.64 [R1+0x2c80], R32 ;  /* 0x002c802001007387 */ /* 0x000fe80000100a00 */
[----:B------:R-:W-:Y:S04]  /*872a0*/  STL.64 [R1+0x2c88], R34 ;  /* 0x002c882201007387 */ /* 0x000fe80000100a00 */
[----:B------:R-:W-:Y:S04]  /*872b0*/  STL.64 [R1+0x2c70], R28 ;  /* 0x002c701c01007387 */ /* 0x000fe80000100a00 */
[----:B------:R-:W-:Y:S01]  /*872c0*/  STL.64 [R1+0x2c78], R30 ;  /* 0x002c781e01007387 */ /* 0x000fe20000100a00 */
[C---:B--2---:R-:W-:Y:S06]  /*872d0*/  HMMA.16816.F32 R4, R8.reuse, R20, R4 ;  /* 0x000000140804723c */ /* 0x044fec0000001804 */
[C---:B----4-:R-:W-:Y:S06]  /*872e0*/  HMMA.16816.F32 R16, R8.reuse, R12, R16 ;  /* 0x0000000c0810723c */ /* 0x050fec0000001810 */
[----:B------:R0:W-:Y:S02]  /*872f0*/  STL.64 [R1+0x6bd0], R12 ;  /* 0x006bd00c01007387 */ /* 0x0001e40000100a00 */
[----:B0-----:R-:W-:Y:S09]  /*87300*/  HMMA.16816.F32 R12, R8, R22, R36 ;  /* 0x00000016080c723c */ /* 0x001ff20000001824 */
[----:B------:R0:W-:Y:S04]  /*87310*/  STL.64 [R1+0x2c60], R4 ;  /* 0x002c600401007387 */ /* 0x0001e80000100a00 */
[----:B------:R1:W-:Y:S04]  /*87320*/  STL.64 [R1+0x2c68], R6 ;  /* 0x002c680601007387 */ /* 0x0003e80000100a00 */
[----:B------:R2:W-:Y:S04]  /*87330*/  STL.64 [R1+0x2c50], R16 ;  /* 0x002c501001007387 */ /* 0x0005e80000100a00 */
[----:B------:R3:W-:Y:S04]  /*87340*/  STL.64 [R1+0x2c58], R18 ;  /* 0x002c581201007387 */ /* 0x0007e80000100a00 */
[----:B------:R-:W-:Y:S04]  /*87350*/  STL.64 [R1+0x6bf0], R22 ;  /* 0x006bf01601007387 */ /* 0x000fe80000100a00 */
[----:B------:R4:W-:Y:S01]  /*87360*/  STL.64 [R1+0x6be8], R20 ;  /* 0x006be81401007387 */ /* 0x0009e20000100a00 */
[----:B0-----:R-:W-:-:S02]  /*87370*/  IMAD R5, R50, 0x100, R0 ;  /* 0x0000010032057824 */ /* 0x001fc400078e0200 */
[----:B-1----:R-:W-:Y:S01]  /*87380*/  IMAD R6, R58, 0x100, R51 ;  /* 0x000001003a067824 */ /* 0x002fe200078e0233 */
        /* <DEDUP_REMOVED lines=10> */
[----:B--2---:R-:W2:Y:S04]  /*87430*/  LDL.LU R16, [R1+0xb60] ;  /* 0x000b600001107983 */ /* 0x004ea80000300800 */
[----:B------:R-:W2:Y:S04]  /*87440*/  LDL.LU R17, [R1+0xb64] ;  /* 0x000b640001117983 */ /* 0x000ea80000300800 */
[----:B---3--:R-:W2:Y:S04]  /*87450*/  LDL.LU R18, [R1+0xb68] ;  /* 0x000b680001127983 */ /* 0x008ea80000300800 */
[----:B------:R-:W2:Y:S04]  /*87460*/  LDL.LU R19, [R1+0xb6c] ;  /* 0x000b6c0001137983 */ /* 0x000ea80000300800 */
        /* <DEDUP_REMOVED lines=8> */
[----:B----4-:R-:W4:Y:S04]  /*874f0*/  LDL.LU R20, [R1+0x9e0] ;  /* 0x0009e00001147983 */ /* 0x010f280000300800 */
[----:B------:R-:W4:Y:S04]  /*87500*/  LDL.LU R21, [R1+0x9e4] ;  /* 0x0009e40001157983 */ /* 0x000f280000300800 */
[----:B------:R-:W4:Y:S04]  /*87510*/  LDL.LU R22, [R1+0x9e8] ;  /* 0x0009e80001167983 */ /* 0x000f280000300800 */
[----:B------:R-:W4:Y:S04]  /*87520*/  LDL.LU R23, [R1+0x9ec] ;  /* 0x0009ec0001177983 */ /* 0x000f280000300800 */
[----:B------:R-:W4:Y:S04]  /*87530*/  LDL.LU R56, [R1+0x9f0] ;  /* 0x0009f00001387983 */ /* 0x000f280000300800 */
[----:B------:R-:W4:Y:S01]  /*87540*/  LDL.LU R57, [R1+0x9f4] ;  /* 0x0009f40001397983 */ /* 0x000f220000300800 */
[----:B------:R-:W-:-:S03]  /*87550*/  IMAD R4, R59, 0x100, R25 ;  /* 0x000001003b047824 */ /* 0x000fc600078e0219 */
        /* <DEDUP_REMOVED lines=10> */
[----:B0-----:R-:W4:Y:S04]  /*87600*/  LDL.LU R12, [R1+0x9c0] ;  /* 0x0009c000010c7983 */ /* 0x001f280000300800 */
[----:B------:R-:W4:Y:S04]  /*87610*/  LDL.LU R13, [R1+0x9c4] ;  /* 0x0009c400010d7983 */ /* 0x000f280000300800 */
[----:B-1----:R-:W4:Y:S01]  /*87620*/  LDL.LU R14, [R1+0x9c8] ;  /* 0x0009c800010e7983 */ /* 0x002f220000300800 */
[----:B------:R-:W-:-:S03]  /*87630*/  IMAD R7, R47, 0x100, R46 ;  /* 0x000001002f077824 */ /* 0x000fc600078e022e */
[----:B------:R-:W4:Y:S04]  /*87640*/  LDL.LU R15, [R1+0x9cc] ;  /* 0x0009cc00010f7983 */ /* 0x000f280000300800 */
[----:B------:R-:W4:Y:S04]  /*87650*/  LDL.LU R46, [R1+0x3144] ;  /* 0x00314400012e7983 */ /* 0x000f280000300800 */
[----:B------:R-:W4:Y:S01]  /*87660*/  LDL.LU R47, [R1+0x3140] ;  /* 0x00314000012f7983 */ /* 0x000f220000300800 */
[----:B--2---:R-:W-:-:S15]  /*87670*/  HMMA.16816.F32 R16, R8, R42, R16 ;  /* 0x0000002a0810723c */ /* 0x004fde0000001810 */
[----:B------:R-:W-:-:S08]  /*87680*/  NOP ;  /* 0x0000000000007918 */ /* 0x000fd00000000000 */
[----:B------:R-:W-:Y:S04]  /*87690*/  STL.64 [R1+0x2c30], R16 ;  /* 0x002c301001007387 */ /* 0x000fe80000100a00 */
[----:B------:R0:W-:Y:S04]  /*876a0*/  STL.64 [R1+0x2c38], R18 ;  /* 0x002c381201007387 */ /* 0x0001e80000100a00 */
[----:B0-----:R-:W3:Y:S02]  /*876b0*/  LDL.LU.64 R18, [R1+0x6c20] ;  /* 0x006c200001127983 */ /* 0x001ee40000300a00 */
[----:B---3--:R-:W-:-:S15]  /*876c0*/  HMMA.16816.F32 R52, R8, R18, R52 ;  /* 0x000000120834723c */ /* 0x008fde0000001834 */
[----:B------:R-:W-:-:S08]  /*876d0*/  NOP ;  /* 0x0000000000007918 */ /* 0x000fd00000000000 */
[----:B------:R-:W-:Y:S04]  /*876e0*/  STL.64 [R1+0x2c20], R52 ;  /* 0x002c203401007387 */ /* 0x000fe80000100a00 */
[----:B------:R0:W-:Y:S04]  /*876f0*/  STL.64 [R1+0x2c28], R54 ;  /* 0x002c283601007387 */ /* 0x0001e80000100a00 */
[----:B0-----:R-:W2:Y:S04]  /*87700*/  LDL.LU.64 R54, [R1+0x6c18] ;  /* 0x006c180001367983 */ /* 0x001ea80000300a00 */
[----:B------:R-:W3:Y:S04]  /*87710*/  LDL.LU.64 R52, [R1+0x6c10] ;  /* 0x006c100001347983 */ /* 0x000ee80000300a00 */
[----:B------:R0:W-:Y:S04]  /*87720*/  STL.64 [R1+0x6ba8], R18 ;  /* 0x006ba81201007387 */ /* 0x0001e80000100a00 */
[----:B------:R-:W2:Y:S04]  /*87730*/  LDL.LU R16, [R1+0x960] ;  /* 0x0009600001107983 */ /* 0x000ea80000300800 */
[----:B------:R-:W2:Y:S04]  /*87740*/  LDL.LU R17, [R1+0x964] ;  /* 0x0009640001117983 */ /* 0x000ea80000300800 */
[----:B0-----:R-:W2:Y:S04]  /*87750*/  LDL.LU R18, [R1+0x968] ;  /* 0x0009680001127983 */ /* 0x001ea80000300800 */
[----:B------:R-:W2:Y:S01]  /*87760*/  LDL.LU R19, [R1+0x96c] ;  /* 0x00096c0001137983 */ /* 0x000ea20000300800 */
[----:B---3--:R-:W-:Y:S03]  /*87770*/  HMMA.16816.F32 R8, R8, R52, R32 ;  /* 0x000000340808723c */ /* 0x008fe60000001820 */
[----:B------:R-:W3:Y:S04]  /*87780*/  LDL.LU.64 R34, [R1+0x6c08] ;  /* 0x006c080001227983 */ /* 0x000ee80000300a00 */
[----:B------:R-:W4:Y:S01]  /*87790*/  LDL.LU.64 R32, [R1+0x6c00] ;  /* 0x006c000001207983 */ /* 0x000f220000300a00 */
[----:B------:R-:W-:-:S02]  /*877a0*/  F2FP.F16.E5M2.UNPACK_B R4, R4 ;  /* 0x00000004ff04723e */ /* 0x000fc400020004ff */
[----:B------:R-:W-:Y:S02]  /*877b0*/  F2FP.F16.E5M2.UNPACK_B R5, R5 ;  /* 0x00000005ff05723e */ /* 0x000fe400020004ff */
[----:B------:R-:W-:Y:S02]  /*877c0*/  F2FP.F16.E5M2.UNPACK_B R6, R6 ;  /* 0x00000006ff06723e */ /* 0x000fe400020004ff */
[----:B------:R-:W-:-:S09]  /*877d0*/  F2FP.F16.E5M2.UNPACK_B R7, R7 ;  /* 0x00000007ff07723e */ /* 0x000fd200020004ff */
[----:B------:R0:W-:Y:S04]  /*877e0*/  STL.64 [R1+0x2c10], R8 ;  /* 0x002c100801007387 */ /* 0x0001e80000100a00 */
[----:B------:R1:W-:Y:S04]  /*877f0*/  STL.64 [R1+0x2c18], R10 ;  /* 0x002c180a01007387 */ /* 0x0003e80000100a00 */
[----:B0-----:R-:W3:Y:S04]  /*87800*/  LDL.LU R8, [R1+0x970] ;  /* 0x0009700001087983 */ /* 0x001ee80000300800 */
[----:B------:R-:W3:Y:S04]  /*87810*/  LDL.LU R9, [R1+0x974] ;  /* 0x0009740001097983 */ /* 0x000ee80000300800 */
[----:B-1----:R-:W3:Y:S04]  /*87820*/  LDL.LU R10, [R1+0x978] ;  /* 0x00097800010a7983 */ /* 0x002ee80000300800 */
[----:B------:R-:W3:Y:S01]  /*87830*/  LDL.LU R11, [R1+0x97c] ;  /* 0x00097c00010b7983 */ /* 0x000ee20000300800 */
[----:B----4-:R-:W-:-:S15]  /*87840*/  HMMA.16816.F32 R56, R4, R32, R56 ;  /* 0x000000200438723c */ /* 0x010fde0000001838 */
[----:B------:R-:W-:-:S08]  /*87850*/  NOP ;  /* 0x0000000000007918 */ /* 0x000fd00000000000 */
[----:B------:R0:W-:Y:S04]  /*87860*/  STL.64 [R1+0x2c00], R56 ;  /* 0x002c003801007387 */ /* 0x0001e80000100a00 */
[----:B------:R-:W-:Y:S04]  /*87870*/  STL.64 [R1+0x2c08], R58 ;  /* 0x002c083a01007387 */ /* 0x000fe80000100a00 */
[----:B0-----:R-:W4:Y:S01]  /*87880*/  LDL.LU.64 R56, [R1+0x6bf8] ;  /* 0x006bf80001387983 */ /* 0x001f220000300a00 */
[C---:B--2---:R-:W-:Y:S06]  /*87890*/  HMMA.16816.F32 R28, R4.reuse, R54, R28 ;  /* 0x00000036041c723c */ /* 0x044fec000000181c */
[----:B----4-:R-:W-:-:S15]  /*878a0*/  HMMA.16816.F32 R20, R4, R56, R20 ;  /* 0x000000380414723c */ /* 0x010fde0000001814 */
[----:B------:R-:W-:-:S08]  /*878b0*/  NOP ;  /* 0x0000000000007918 */ /* 0x000fd00000000000 */
[----:B------:R-:W-:Y:S04]  /*878c0*/  STL.64 [R1+0x2bf0], R20 ;  /* 0x002bf01401007387 */ /* 0x000fe80000100a00 */
[----:B------:R0:W-:Y:S04]  /*878d0*/  STL.64 [R1+0x2bf8], R22 ;  /* 0x002bf81601007387 */ /* 0x0001e80000100a00 */
[----:B0-----:R-:W2:Y:S04]  /*878e0*/  LDL.LU.64 R22, [R1+0x6bf0] ;  /* 0x006bf00001167983 */ /* 0x001ea80000300a00 */
[----:B------:R-:W4:Y:S04]  /*878f0*/  LDL.LU.64 R20, [R1+0x6be8] ;  /* 0x006be80001147983 */ /* 0x000f280000300a00 */
[----:B------:R0:W-:Y:S04]  /*87900*/  STL.64 [R1+0x6b80], R56 ;  /* 0x006b803801007387 */ /* 0x0001e80000100a00 */
[----:B0-----:R-:W2:Y:S04]  /*87910*/  LDL.LU R56, [R1+0x980] ;  /* 0x0009800001387983 */ /* 0x001ea80000300800 */
[----:B------:R-:W2:Y:S04]  /*87920*/  LDL.LU R57, [R1+0x984] ;  /* 0x0009840001397983 */ /* 0x000ea80000300800 */
[----:B------:R-:W2:Y:S04]  /*87930*/  LDL.LU R58, [R1+0x988] ;  /* 0x00098800013a7983 */ /* 0x000ea80000300800 */
[----:B------:R-:W2:Y:S04]  /*87940*/  LDL.LU R59, [R1+0x98c] ;  /* 0x00098c00013b7983 */ /* 0x000ea80000300800 */
[----:B------:R-:W-:Y:S04]  /*87950*/  STL.64 [R1+0x2be0], R28 ;  /* 0x002be01c01007387 */ /* 0x000fe80000100a00 */
[----:B------:R0:W-:Y:S04]  /*87960*/  STL.64 [R1+0x2be8], R30 ;  /* 0x002be81e01007387 */ /* 0x0001e80000100a00 */
[----:B0-----:R-:W4:Y:S01]  /*87970*/  LDL.LU.64 R30, [R1+0x6be0] ;  /* 0x006be000011e7983 */ /* 0x001f220000300a00 */
[C---:B---3--:R-:W-:Y:S03]  /*87980*/  HMMA.16816.F32 R24, R4.reuse, R34, R24 ;  /* 0x000000220418723c */ /* 0x048fe60000001818 */
[----:B------:R-:W2:Y:S04]  /*87990*/  LDL.LU.64 R28, [R1+0x6bd8] ;  /* 0x006bd800011c7983 */ /* 0x000ea80000300a00 */
[----:B------:R-:W-:Y:S04]  /*879a0*/  STL.64 [R1+0x6ba0], R54 ;  /* 0x006ba03601007387 */ /* 0x000fe80000100a00 */
[----:B------:R0:W-:Y:S04]  /*879b0*/  STL.64 [R1+0x6b98], R52 ;  /* 0x006b983401007387 */ /* 0x0001e80000100a00 */
[----:B0-----:R-:W3:Y:S04]  /*879c0*/  LDL.LU R52, [R1+0x990] ;  /* 0x0009900001347983 */ /* 0x001ee80000300800 */
[----:B------:R-:W3:Y:S04]  /*879d0*/  LDL.LU R53, [R1+0x994] ;  /* 0x0009940001357983 */ /* 0x000ee80000300800 */
[----:B------:R-:W3:Y:S04]  /*879e0*/  LDL.LU R54, [R1+0x998] ;  /* 0x0009980001367983 */ /* 0x000ee80000300800 */
[----:B------:R-:W3:Y:S01]  /*879f0*/  LDL.LU R55, [R1+0x99c] ;  /* 0x00099c0001377983 */ /* 0x000ee20000300800 */
[----:B----4-:R-:W-:-:S15]  /*87a00*/  HMMA.16816.F32 R12, R4, R30, R12 ;  /* 0x0000001e040c723c */ /* 0x010fde000000180c */
[----:B------:R-:W-:-:S08]  /*87a10*/  NOP ;  /* 0x0000000000007918 */ /* 0x000fd00000000000 */
[----:B------:R0:W-:Y:S04]  /*87a20*/  STL.64 [R1+0x2bd0], R12 ;  /* 0x002bd00c01007387 */ /* 0x0001e80000100a00 */
[----:B------:R-:W-:Y:S04]  /*87a30*/  STL.64 [R1+0x2bd8], R14 ;  /* 0x002bd80e01007387 */ /* 0x000fe80000100a00 */
[----:B0-----:R-:W4:Y:S04]  /*87a40*/  LDL.LU.64 R12, [R1+0x6bd0] ;  /* 0x006bd000010c7983 */ /* 0x001f280000300a00 */
[----:B------:R-:W-:Y:S04]  /*87a50*/  STL.64 [R1+0x2bb0], R24 ;  /* 0x002bb01801007387 */ /* 0x000fe80000100a00 */
[----:B------:R0:W-:Y:S04]  /*87a60*/  STL.64 [R1+0x2bb8], R26 ;  /* 0x002bb81a01007387 */ /* 0x0001e80000100a00 */
[----:B0-----:R-:W2:Y:S04]  /*87a70*/  LDL.LU.64 R26, [R1+0x6bc8] ;  /* 0x006bc800011a7983 */ /* 0x001ea80000300a00 */
[----:B------:R-:W-:Y:S04]  /*87a80*/  STL.64 [R1+0x6b90], R34 ;  /* 0x006b902201007387 */ /* 0x000fe80000100a00 */
[----:B------:R0:W-:Y:S04]  /*87a90*/  STL.64 [R1+0x6b88], R32 ;  /* 0x006b882001007387 */ /* 0x0001e80000100a00 */
[----:B0-----:R-:W2:Y:S04]  /*87aa0*/  LDL.LU R32, [R1+0x9a0] ;  /* 0x0009a00001207983 */ /* 0x001ea80000300800 */
[----:B------:R-:W2:Y:S04]  /*87ab0*/  LDL.LU R33, [R1+0x9a4] ;  /* 0x0009a40001217983 */ /* 0x000ea80000300800 */
[----:B------:R-:W2:Y:S04]  /*87ac0*/  LDL.LU R34, [R1+0x9a8] ;  /* 0x0009a80001227983 */ /* 0x000ea80000300800 */
[----:B------:R-:W2:Y:S01]  /*87ad0*/  LDL.LU R35, [R1+0x9ac] ;  /* 0x0009ac0001237983 */ /* 0x000ea20000300800 */
[C---:B------:R-:W-:Y:S06]  /*87ae0*/  HMMA.16816.F32 R8, R4.reuse, R60, R8 ;  /* 0x0000003c0408723c */ /* 0x040fec0000001808 */
[C---:B------:R-:W-:Y:S06]  /*87af0*/  HMMA.16816.F32 R16, R4.reuse, R44, R16 ;  /* 0x0000002c0410723c */ /* 0x040fec0000001810 */
[C---:B--2---:R-:W-:Y:S06]  /*87b00*/  HMMA.16816.F32 R32, R4.reuse, R26, R32 ;  /* 0x0000001a0420723c */ /* 0x044fec0000001820 */
[----:B------:R0:W-:Y:S02]  /*87b10*/  STL.64 [R1+0x6b60], R26 ;  /* 0x006b601a01007387 */ /* 0x0001e40000100a00 */
[----:B0-----:R-:W-:-:S15]  /*87b20*/  HMMA.16816.F32 R24, R4, R28, R56 ;  /* 0x0000001c0418723c */ /* 0x001fde0000001838 */
[----:B------:R-:W-:Y:S04]  /*87b30*/  STL.64 [R1+0x2ba0], R32 ;  /* 0x002ba02001007387 */ /* 0x000fe80000100a00 */
[----:B------:R3:W-:Y:S02]  /*87b40*/  STL.64 [R1+0x2ba8], R34 ;  /* 0x002ba82201007387 */ /* 0x0007e40000100a00 */
[----:B---3--:R-:W-:Y:S02]  /*87b50*/  HMMA.16816.F32 R32, R4, R2, R52 ;  /* 0x000000020420723c */ /* 0x008fe40000001834 */
[----:B------:R-:W-:-:S15]  /*87b60*/  STL.64 [R1+0x6b70], R30 ;  /* 0x006b701e01007387 */ /* 0x000fde0000100a00 */
[----:B------:R-:W-:-:S06]  /*87b70*/  NOP ;  /* 0x0000000000007918 */ /* 0x000fcc0000000000 */
[----:B------:R-:W-:Y:S04]  /*87b80*/  STL.64 [R1+0x2b90], R32 ;  /* 0x002b902001007387 */ /* 0x000fe80000100a00 */
[----:B------:R-:W-:Y:S04]  /*87b90*/  STL.64 [R1+0x2b98], R34 ;  /* 0x002b982201007387 */ /* 0x000fe80000100a00 */
[----:B------:R-:W-:Y:S04]  /*87ba0*/  STL.64 [R1+0x6b68], R28 ;  /* 0x006b681c01007387 */ /* 0x000fe80000100a00 */
[----:B------:R-:W-:Y:S04]  /*87bb0*/  STL.64 [R1+0x2b80], R24 ;  /* 0x002b801801007387 */ /* 0x000fe80000100a00 */
[----:B------:R-:W-:Y:S04]  /*87bc0*/  STL.64 [R1+0x2b88], R26 ;  /* 0x002b881a01007387 */ /* 0x000fe80000100a00 */
[----:B------:R-:W-:Y:S04]  /*87bd0*/  STL.64 [R1+0x6b78], R44 ;  /* 0x006b782c01007387 */ /* 0x000fe80000100a00 */
[----:B------:R-:W-:Y:S04]  /*87be0*/  STL.64 [R1+0x2b70], R8 ;  /* 0x002b700801007387 */ /* 0x000fe80000100a00 */
[----:B------:R0:W-:Y:S04]  /*87bf0*/  STL.64 [R1+0x2b78], R10 ;  /* 0x002b780a01007387 */ /* 0x0001e80000100a00 */
[----:B------:R-:W-:Y:S04]  /*87c00*/  STL.64 [R1+0x2b60], R16 ;  /* 0x002b601001007387 */ /* 0x000fe80000100a00 */
[----:B------:R4:W-:Y:S01]  /*87c10*/  STL.64 [R1+0x2b68], R18 ;  /* 0x002b681201007387 */ /* 0x0009e20000100a00 */
[C---:B0-----:R-:W-:Y:S06]  /*87c20*/  HMMA.16816.F32 R8, R4.reuse, R20, R48 ;  /* 0x000000140408723c */ /* 0x041fec0000001830 */
[----:B----4-:R-:W-:Y:S01]  /*87c30*/  HMMA.16816.F32 R16, R4, R12, R36 ;  /* 0x0000000c0410723c */ /* 0x010fe20000001824 */
[----:B------:R-:W-:-:S15]  /*87c40*/  STL.64 [R1+0x6bb0], R20 ;  /* 0x006bb01401007387 */ /* 0x000fde0000100a00 */
[----:B------:R-:W-:-:S01]  /*87c50*/  NOP ;  /* 0x0000000000007918 */ /* 0x000fc20000000000 */
[----:B------:R0:W-:Y:S04]  /*87c60*/  STL.64 [R1+0x2b50], R8 ;  /* 0x002b500801007387 */ /* 0x0001e80000100a00 */
[----:B------:R1:W-:Y:S04]  /*87c70*/  STL.64 [R1+0x2b58], R10 ;  /* 0x002b580a01007387 */ /* 0x0003e80000100a00 */
[----:B------:R-:W2:Y:S04]  /*87c80*/  LDL.LU R12, [R1+0x880] ;  /* 0x00088000010c7983 */ /* 0x000ea80000300800 */
[----:B------:R-:W-:Y:S04]  /*87c90*/  STL.64 [R1+0x2b40], R16 ;  /* 0x002b401001007387 */ /* 0x000fe80000100a00 */
[----:B------:R-:W-:Y:S04]  /*87ca0*/  STL.64 [R1+0x2b48], R18 ;  /* 0x002b481201007387 */ /* 0x000fe80000100a00 */
[----:B------:R-:W2:Y:S04]  /*87cb0*/  LDL.LU R13, [R1+0x884] ;  /* 0x00088400010d7983 */ /* 0x000ea80000300800 */
[----:B------:R-:W3:Y:S04]  /*87cc0*/  LDL.LU R14, [R1+0x888] ;  /* 0x00088800010e7983 */ /* 0x000ee80000300800 */
[----:B------:R-:W3:Y:S01]  /*87cd0*/  LDL.LU R15, [R1+0x88c] ;  /* 0x00088c00010f7983 */ /* 0x000ee20000300800 */
[----:B0-----:R-:W-:-:S03]  /*87ce0*/  IMAD R8, R47, 0x100, R46 ;  /* 0x000001002f087824 */ /* 0x001fc600078e022e */
[----:B---3--:R-:W-:Y:S04]  /*87cf0*/  STL.64 [R1+0x6bc0], R14 ;  /* 0x006bc00e01007387 */ /* 0x008fe80000100a00 */
[----:B--2---:R0:W-:Y:S04]  /*87d00*/  STL.64 [R1+0x6bb8], R12 ;  /* 0x006bb80c01007387 */ /* 0x0041e80000100a00 */
[----:B------:R-:W2:Y:S04]  /*87d10*/  LDL.LU R48, [R1+0x890] ;  /* 0x0008900001307983 */ /* 0x000ea80000300800 */
[----:B------:R-:W2:Y:S04]  /*87d20*/  LDL.LU R49, [R1+0x894] ;  /* 0x0008940001317983 */ /* 0x000ea80000300800 */
[----:B------:R-:W2:Y:S04]  /*87d30*/  LDL.LU R50, [R1+0x898] ;  /* 0x0008980001327983 */ /* 0x000ea80000300800 */
[----:B------:R-:W2:Y:S04]  /*87d40*/  LDL.LU R51, [R1+0x89c] ;  /* 0x00089c0001337983 */ /* 0x000ea80000300800 */
[----:B-1----:R-:W3:Y:S04]  /*87d50*/  LDL.LU R11, [R1+0x314c] ;  /* 0x00314c00010b7983 */ /* 0x002ee80000300800 */
[----:B------:R-:W3:Y:S04]  /*87d60*/  LDL.LU R40, [R1+0x3148] ;  /* 0x0031480001287983 */ /* 0x000ee80000300800 */
[----:B0-----:R-:W4:Y:S04]  /*87d70*/  LDL.LU R12, [R1+0x930] ;  /* 0x00093000010c7983 */ /* 0x001f280000300800 */
[----:B------:R-:W4:Y:S04]  /*87d80*/  LDL.LU R13, [R1+0x934] ;  /* 0x00093400010d7983 */ /* 0x000f280000300800 */
[----:B------:R-:W4:Y:S04]  /*87d90*/  LDL.LU R14, [R1+0x938] ;  /* 0x00093800010e7983 */ /* 0x000f280000300800 */
[----:B------:R-:W4:Y:S04]  /*87da0*/  LDL.LU R15, [R1+0x93c] ;  /* 0x00093c00010f7983 */ /* 0x000f280000300800 */
        /* <DEDUP_REMOVED lines=8> */
[----:B------:R-:W3:Y:S04]  /*87e30*/  LDL.LU R16, [R1+0xb40] ;  /* 0x000b400001107983 */ /* 0x000ee80000300800 */
[----:B------:R-:W3:Y:S04]  /*87e40*/  LDL.LU R17, [R1+0xb44] ;  /* 0x000b440001117983 */ /* 0x000ee80000300800 */
[----:B------:R-:W3:Y:S04]  /*87e50*/  LDL.LU R18, [R1+0xb48] ;  /* 0x000b480001127983 */ /* 0x000ee80000300800 */
[----:B------:R-:W3:Y:S04]  /*87e60*/  LDL.LU R19, [R1+0xb4c] ;  /* 0x000b4c0001137983 */ /* 0x000ee80000300800 */
        /* <DEDUP_REMOVED lines=19> */
[----:B------:R-:W2:Y:S01]  /*87fa0*/  LDL.LU R31, [R1+0x8fc] ;  /* 0x0008fc00011f7983 */ /* 0x000ea20000300800 */
[C---:B----4-:R-:W-:Y:S03]  /*87fb0*/  HMMA.16816.F32 R20, R4.reuse, R22, R12 ;  /* 0x000000160414723c */ /* 0x050fe6000000180c */
[----:B------:R-:W4:Y:S04]  /*87fc0*/  LDL.LU.64 R14, [R1+0x6bc0] ;  /* 0x006bc000010e7983 */ /* 0x000f280000300a00 */
[----:B------:R-:W4:Y:S01]  /*87fd0*/  LDL.LU.64 R12, [R1+0x6bb8] ;  /* 0x006bb800010c7983 */ /* 0x000f220000300a00 */
[----:B---3--:R-:W-:Y:S01]  /*87fe0*/  HMMA.16816.F32 R16, R4, R42, R16 ;  /* 0x0000002a0410723c */ /* 0x008fe20000001810 */
[----:B------:R-:W-:-:S02]  /*87ff0*/  IMAD R9, R40, 0x100, R11 ;  /* 0x0000010028097824 */ /* 0x000fc400078e020b */
[----:B--2---:R-:W-:Y:S02]  /*88000*/  IMAD R10, R24, 0x100, R41 ;  /* 0x00000100180a7824 */ /* 0x004fe400078e0229 */
[----:B------:R-:W-:-:S10]  /*88010*/  IMAD R11, R0, 0x100, R25 ;  /* 0x00000100000b7824 */ /* 0x000fd400078e0219 */
[----:B------:R0:W-:Y:S04]  /*88020*/  STL.64 [R1+0x2b30], R20 ;  /* 0x002b301401007387 */ /* 0x0001e80000100a00 */
[----:B------:R-:W-:Y:S04]  /*88030*/  STL.64 [R1+0x2b38], R22 ;  /* 0x002b381601007387 */ /* 0x000fe80000100a00 */
[----:B0-----:R-:W2:Y:S04]  /*88040*/  LDL.LU.64 R20, [R1+0x6bb0] ;  /* 0x006bb00001147983 */ /* 0x001ea80000300a00 */
[----:B------:R-:W3:Y:S04]  /*88050*/  LDL.LU R24, [R1+0x8e0] ;  /* 0x0008e00001187983 */ /* 0x000ee80000300800 */
[----:B------:R-:W3:Y:S04]  /*88060*/  LDL.LU R25, [R1+0x8e4] ;  /* 0x0008e40001197983 */ /* 0x000ee80000300800 */
[----:B------:R-:W3:Y:S04]  /*88070*/  LDL.LU R26, [R1+0x8e8] ;  /* 0x0008e800011a7983 */ /* 0x000ee80000300800 */
[----:B------:R-:W3:Y:S04]  /*88080*/  LDL.LU R27, [R1+0x8ec] ;  /* 0x0008ec00011b7983 */ /* 0x000ee80000300800 */
[----:B------:R-:W-:Y:S04]  /*88090*/  STL.64 [R1+0x2b20], R16 ;  /* 0x002b201001007387 */ /* 0x000fe80000100a00 */
[----:B------:R0:W-:Y:S04]  /*880a0*/  STL.64 [R1+0x2b28], R18 ;  /* 0x002b281201007387 */ /* 0x0001e80000100a00 */
[----:B0-----:R-:W4:Y:S04]  /*880b0*/  LDL.LU.64 R18, [R1+0x6ba8] ;  /* 0x006ba80001127983 */ /* 0x001f280000300a00 */
[----:B------:R0:W-:Y:S04]  /*880c0*/  STL.64 [R1+0x6b48], R42 ;  /* 0x006b482a01007387 */ /* 0x0001e80000100a00 */
[----:B------:R-:W2:Y:S04]  /*880d0*/  LDL.LU R40, [R1+0x8a0] ;  /* 0x0008a00001287983 */ /* 0x000ea80000300800 */
[----:B------:R-:W2:Y:S04]  /*880e0*/  LDL.LU R41, [R1+0x8a4] ;  /* 0x0008a40001297983 */ /* 0x000ea80000300800 */
[----:B0-----:R-:W2:Y:S04]  /*880f0*/  LDL.LU R42, [R1+0x8a8] ;  /* 0x0008a800012a7983 */ /* 0x001ea80000300800 */
[----:B------:R-:W2:Y:S01]  /*88100*/  LDL.LU R43, [R1+0x8ac] ;  /* 0x0008ac00012b7983 */ /* 0x000ea20000300800 */
[----:B----4-:R-:W-:-:S15]  /*88110*/  HMMA.16816.F32 R52, R4, R18, R52 ;  /* 0x000000120434723c */ /* 0x010fde0000001834 */
[----:B------:R-:W-:-:S08]  /*88120*/  NOP ;  /* 0x0000000000007918 */ /* 0x000fd00000000000 */
[----:B------:R-:W-:Y:S04]  /*88130*/  STL.64 [R1+0x2b10], R52 ;  /* 0x002b103401007387 */ /* 0x000fe80000100a00 */
[----:B------:R0:W-:Y:S04]  /*88140*/  STL.64 [R1+0x2b18], R54 ;  /* 0x002b183601007387 */ /* 0x0001e80000100a00 */
[----:B0-----:R-:W4:Y:S04]  /*88150*/  LDL.LU.64 R54, [R1+0x6ba0] ;  /* 0x006ba00001367983 */ /* 0x001f280000300a00 */
[----:B------:R-:W3:Y:S01]  /*88160*/  LDL.LU.64 R52, [R1+0x6b98] ;  /* 0x006b980001347983 */ /* 0x000ee20000300a00 */
[----:B------:R-:W-:-:S02]  /*88170*/  F2FP.F16.E5M2.UNPACK_B R8, R8 ;  /* 0x00000008ff08723e */ /* 0x000fc400020004ff */
[----:B------:R-:W-:Y:S02]  /*88180*/  F2FP.F16.E5M2.UNPACK_B R9, R9 ;  /* 0x00000009ff09723e */ /* 0x000fe400020004ff */
[----:B------:R-:W-:Y:S02]  /*88190*/  F2FP.F16.E5M2.UNPACK_B R10, R10 ;  /* 0x0000000aff0a723e */ /* 0x000fe400020004ff */
[----:B------:R-:W-:Y:S01]  /*881a0*/  F2FP.F16.E5M2.UNPACK_B R11, R11 ;  /* 0x0000000bff0b723e */ /* 0x000fe200020004ff */
[----:B---3--:R-:W-:Y:S01]  /*881b0*/  HMMA.16816.F32 R4, R4, R52, R32 ;  /* 0x000000340404723c */ /* 0x008fe20000001820 */
[----:B------:R-:W3:Y:S04]  /*881c0*/  LDL.LU.64 R34, [R1+0x6b90] ;  /* 0x006b900001227983 */ /* 0x000ee80000300a00 */
[----:B------:R-:W2:-:S15]  /*881d0*/  LDL.LU.64 R32, [R1+0x6b88] ;  /* 0x006b880001207983 */ /* 0x000e9e0000300a00 */
[----:B------:R-:W-:-:S03]  /*881e0*/  NOP ;  /* 0x0000000000007918 */ /* 0x000fc60000000000 */
[----:B------:R0:W-:Y:S04]  /*881f0*/  STL.64 [R1+0x2b00], R4 ;  /* 0x002b000401007387 */ /* 0x0001e80000100a00 */
[----:B------:R1:W-:Y:S04]  /*88200*/  STL.64 [R1+0x2b08], R6 ;  /* 0x002b080601007387 */ /* 0x0003e80000100a00 */
[----:B0-----:R-:W3:Y:S04]  /*88210*/  LDL.LU R4, [R1+0x8b0] ;  /* 0x0008b00001047983 */ /* 0x001ee80000300800 */
[----:B------:R-:W3:Y:S04]  /*88220*/  LDL.LU R5, [R1+0x8b4] ;  /* 0x0008b40001057983 */ /* 0x000ee80000300800 */
[----:B-1----:R-:W3:Y:S04]  /*88230*/  LDL.LU R6, [R1+0x8b8] ;  /* 0x0008b80001067983 */ /* 0x002ee80000300800 */
[----:B------:R-:W3:Y:S01]  /*88240*/  LDL.LU R7, [R1+0x8bc] ;  /* 0x0008bc0001077983 */ /* 0x000ee20000300800 */
[----:B--2---:R-:W-:-:S15]  /*88250*/  HMMA.16816.F32 R56, R8, R32, R56 ;  /* 0x000000200838723c */ /* 0x004fde0000001838 */
[----:B------:R-:W-:-:S08]  /*88260*/  NOP ;  /* 0x0000000000007918 */ /* 0x000fd00000000000 */
[----:B------:R0:W-:Y:S04]  /*88270*/  STL.64 [R1+0x2af0], R56 ;  /* 0x002af03801007387 */ /* 0x0001e80000100a00 */
[----:B------:R-:W-:Y:S04]  /*88280*/  STL.64 [R1+0x2af8], R58 ;  /* 0x002af83a01007387 */ /* 0x000fe80000100a00 */
[----:B0-----:R-:W2:Y:S01]  /*88290*/  LDL.LU.64 R56, [R1+0x6b80] ;  /* 0x006b800001387983 */ /* 0x001ea20000300a00 */
[C---:B----4-:R-:W-:Y:S06]  /*882a0*/  HMMA.16816.F32 R28, R8.reuse, R54, R28 ;  /* 0x00000036081c723c */ /* 0x050fec000000181c */
[----:B--2---:R-:W-:-:S15]  /*882b0*/  HMMA.16816.F32 R44, R8, R56, R44 ;  /* 0x00000038082c723c */ /* 0x004fde000000182c */
[----:B------:R-:W-:-:S08]  /*882c0*/  NOP ;  /* 0x0000000000007918 */ /* 0x000fd00000000000 */
[----:B------:R0:W-:Y:S04]  /*882d0*/  STL.64 [R1+0x2ae0], R44 ;  /* 0x002ae02c01007387 */ /* 0x0001e80000100a00 */
[----:B------:R-:W-:Y:S04]  /*882e0*/  STL.64 [R1+0x2ae8], R46 ;  /* 0x002ae82e01007387 */ /* 0x000fe80000100a00 */
[----:B0-----:R-:W2:Y:S04]  /*882f0*/  LDL.LU.64 R44, [R1+0x6b78] ;  /* 0x006b7800012c7983 */ /* 0x001ea80000300a00 */
[----:B------:R0:W-:Y:S04]  /*88300*/  STL.64 [R1+0x6b00], R56 ;  /* 0x006b003801007387 */ /* 0x0001e80000100a00 */
[----:B0-----:R-:W4:Y:S04]  /*88310*/  LDL.LU R56, [R1+0x8c0] ;  /* 0x0008c00001387983 */ /* 0x001f280000300800 */
[----:B------:R-:W4:Y:S04]  /*88320*/  LDL.LU R57, [R1+0x8c4] ;  /* 0x0008c40001397983 */ /* 0x000f280000300800 */
[----:B------:R-:W4:Y:S04]  /*88330*/  LDL.LU R58, [R1+0x8c8] ;  /* 0x0008c800013a7983 */ /* 0x000f280000300800 */
[----:B------:R-:W4:Y:S04]  /*88340*/  LDL.LU R59, [R1+0x8cc] ;  /* 0x0008cc00013b7983 */ /* 0x000f280000300800 */
[----:B------:R-:W-:Y:S04]  /*88350*/  STL.64 [R1+0x2ad0], R28 ;  /* 0x002ad01c01007387 */ /* 0x000fe80000100a00 */
[----:B------:R0:W-:Y:S04]  /*88360*/  STL.64 [R1+0x2ad8], R30 ;  /* 0x002ad81e01007387 */ /* 0x0001e80000100a00 */
[----:B0-----:R-:W3:Y:S04]  /*88370*/  LDL.LU.64 R30, [R1+0x6b70] ;  /* 0x006b7000011e7983 */ /* 0x001ee80000300a00 */
[----:B------:R-:W2:Y:S04]  /*88380*/  LDL.LU.64 R28, [R1+0x6b68] ;  /* 0x006b6800011c7983 */ /* 0x000ea80000300a00 */
[----:B------:R-:W-:Y:S04]  /*88390*/  STL.64 [R1+0x6b20], R54 ;  /* 0x006b203601007387 */ /* 0x000fe80000100a00 */
[----:B------:R0:W-:Y:S04]  /*883a0*/  STL.64 [R1+0x6b18], R52 ;  /* 0x006b183401007387 */ /* 0x0001e80000100a00 */
[----:B0-----:R-:W4:Y:S04]  /*883b0*/  LDL.LU R52, [R1+0x8d0] ;  /* 0x0008d00001347983 */ /* 0x001f280000300800 */
[----:B------:R-:W4:Y:S04]  /*883c0*/  LDL.LU R53, [R1+0x8d4] ;  /* 0x0008d40001357983 */ /* 0x000f280000300800 */
[----:B------:R-:W4:Y:S04]  /*883d0*/  LDL.LU R54, [R1+0x8d8] ;  /* 0x0008d80001367983 */ /* 0x000f280000300800 */
[----:B------:R-:W4:Y:S01]  /*883e0*/  LDL.LU R55, [R1+0x8dc] ;  /* 0x0008dc0001377983 */ /* 0x000f220000300800 */
[----:B---3--:R-:W-:-:S15]  /*883f0*/  HMMA.16816.F32 R24, R8, R30, R24 ;  /* 0x0000001e0818723c */ /* 0x008fde0000001818 */
[----:B------:R-:W-:-:S08]  /*88400*/  NOP ;  /* 0x0000000000007918 */ /* 0x000fd00000000000 */
[----:B------:R-:W-:Y:S04]  /*88410*/  STL.64 [R1+0x2ac0], R24 ;  /* 0x002ac01801007387 */ /* 0x000fe80000100a00 */
[----:B------:R0:W-:Y:S04]  /*88420*/  STL.64 [R1+0x2ac8], R26 ;  /* 0x002ac81a01007387 */ /* 0x0001e80000100a00 */
[----:B0-----:R-:W3:Y:S01]  /*88430*/  LDL.LU.64 R26, [R1+0x6b60] ;  /* 0x006b6000011a7983 */ /* 0x001ee20000300a00 */
[C---:B----4-:R-:W-:Y:S06]  /*88440*/  HMMA.16816.F32 R52, R8.reuse, R34, R52 ;  /* 0x000000220834723c */ /* 0x050fec0000001834 */
[----:B------:R-:W-:Y:S04]  /*88450*/  STL.64 [R1+0x6b10], R34 ;  /* 0x006b102201007387 */ /* 0x000fe80000100a00 */
[----:B------:R0:W-:Y:S02]  /*88460*/  STL.64 [R1+0x6b08], R32 ;  /* 0x006b082001007387 */ /* 0x0001e40000100a00 */
[C---:B0-----:R-:W-:Y:S06]  /*88470*/  HMMA.16816.F32 R32, R8.reuse, R2, R4 ;  /* 0x000000020820723c */ /* 0x041fec0000001804 */
[C---:B--2---:R-:W-:Y:S05]  /*88480*/  HMMA.16816.F32 R4, R8.reuse, R28, R40 ;  /* 0x0000001c0804723c */ /* 0x044fea0000001828 */
[----:B------:R-:W-:Y:S04]  /*88490*/  STL.64 [R1+0x2aa0], R52 ;  /* 0x002aa03401007387 */ /* 0x000fe80000100a00 */
[----:B------:R3:W-:Y:S01]  /*884a0*/  STL.64 [R1+0x2aa8], R54 ;  /* 0x002aa83601007387 */ /* 0x0007e20000100a00 */
[C---:B------:R-:W-:Y:S06]  /*884b0*/  HMMA.16816.F32 R12, R8.reuse, R44, R12 ;  /* 0x0000002c080c723c */ /* 0x040fec000000180c */
[----:B---3--:R-:W-:-:S15]  /*884c0*/  HMMA.16816.F32 R52, R8, R26, R56 ;  /* 0x0000001a0834723c */ /* 0x008fde0000001838 */
[----:B------:R-:W-:-:S08]  /*884d0*/  NOP ;  /* 0x0000000000007918 */ /* 0x000fd00000000000 */
[----:B------:R-:W-:Y:S04]  /*884e0*/  STL.64 [R1+0x2a90], R52 ;  /* 0x002a903401007387 */ /* 0x000fe80000100a00 */
[----:B------:R-:W-:Y:S04]  /*884f0*/  STL.64 [R1+0x2a98], R54 ;  /* 0x002a983601007387 */ /* 0x000fe80000100a00 */
[----:B------:R-:W-:Y:S04]  /*88500*/  STL.64 [R1+0x6af8], R30 ;  /* 0x006af81e01007387 */ /* 0x000fe80000100a00 */
[----:B------:R-:W-:Y:S04]  /*88510*/  STL.64 [R1+0x2a80], R32 ;  /* 0x002a802001007387 */ /* 0x000fe80000100a00 */
[----:B------:R-:W-:Y:S04]  /*88520*/  STL.64 [R1+0x2a88], R34 ;  /* 0x002a882201007387 */ /* 0x000fe80000100a00 */
[----:B------:R-:W-:Y:S04]  /*88530*/  STL.64 [R1+0x6af0], R28 ;  /* 0x006af01c01007387 */ /* 0x000fe80000100a00 */
[----:B------:R-:W-:Y:S04]  /*88540*/  STL.64 [R1+0x2a70], R4 ;  /* 0x002a700401007387 */ /* 0x000fe80000100a00 */
[----:B------:R0:W-:Y:S02]  /*88550*/  STL.64 [R1+0x2a78], R6 ;  /* 0x002a780601007387 */ /* 0x0001e40000100a00 */
[----:B0-----:R-:W-:Y:S02]  /*88560*/  HMMA.16816.F32 R4, R8, R60, R48 ;  /* 0x0000003c0804723c */ /* 0x001fe40000001830 */
[----:B------:R-:W-:-:S15]  /*88570*/  STL.64 [R1+0x6ae8], R44 ;  /* 0x006ae82c01007387 */ /* 0x000fde0000100a00 */
[----:B------:R-:W-:-:S06]  /*88580*/  NOP ;  /* 0x0000000000007918 */ /* 0x000fcc0000000000 */
[----:B------:R-:W-:Y:S04]  /*88590*/  STL.64 [R1+0x2a60], R4 ;  /* 0x002a600401007387 */ /* 0x000fe80000100a00 */
[----:B------:R0:W-:Y:S02]  /*885a0*/  STL.64 [R1+0x2a68], R6 ;  /* 0x002a680601007387 */ /* 0x0001e40000100a00 */
[----:B0-----:R-:W-:Y:S02]  /*885b0*/  HMMA.16816.F32 R4, R8, R20, R36 ;  /* 0x000000140804723c */ /* 0x001fe40000001824 */
[----:B------:R0:W-:Y:S04]  /*885c0*/  STL.64 [R1+0x2a50], R12 ;  /* 0x002a500c01007387 */ /* 0x0001e80000100a00 */
[----:B------:R1:W-:Y:S04]  /*885d0*/  STL.64 [R1+0x2a58], R14 ;  /* 0x002a580e01007387 */ /* 0x0003e80000100a00 */
[----:B0-----:R-:W2:-:S13]  /*885e0*/  LDL.LU R12, [R1+0x7d0] ;  /* 0x0007d000010c7983 */ /* 0x001e9a0000300800 */
[----:B------:R-:W-:Y:S04]  /*885f0*/  STL.64 [R1+0x2a40], R4 ;  /* 0x002a400401007387 */ /* 0x000fe80000100a00 */
[----:B------:R-:W-:Y:S04]  /*88600*/  STL.64 [R1+0x2a48], R6 ;  /* 0x002a480601007387 */ /* 0x000fe80000100a00 */
[----:B------:R-:W2:Y:S04]  /*88610*/  LDL.LU R13, [R1+0x7d4] ;  /* 0x0007d400010d7983 */ /* 0x000ea80000300800 */
[----:B-1----:R-:W3:Y:S04]  /*88620*/  LDL.LU R14, [R1+0x7d8] ;  /* 0x0007d800010e7983 */ /* 0x002ee80000300800 */
[----:B------:R-:W3:Y:S04]  /*88630*/  LDL.LU R15, [R1+0x7dc] ;  /* 0x0007dc00010f7983 */ /* 0x000ee80000300800 */
[----:B---3--:R-:W-:Y:S04]  /*88640*/  STL.64 [R1+0x6b30], R14 ;  /* 0x006b300e01007387 */ /* 0x008fe80000100a00 */
[----:B--2---:R-:W-:Y:S04]  /*88650*/  STL.64 [R1+0x6b28], R12 ;  /* 0x006b280c01007387 */ /* 0x004fe80000100a00 */
[----:B------:R-:W2:Y:S04]  /*88660*/  LDL.LU R44, [R1+0x7f0] ;  /* 0x0007f000012c7983 */ /* 0x000ea80000300800 */
[----:B------:R-:W2:Y:S04]  /*88670*/  LDL.LU R45, [R1+0x7f4] ;  /* 0x0007f400012d7983 */ /* 0x000ea80000300800 */
[----:B------:R-:W3:Y:S04]  /*88680*/  LDL.LU R46, [R1+0x7f8] ;  /* 0x0007f800012e7983 */ /* 0x000ee80000300800 */
[----:B------:R-:W3:Y:S04]  /*88690*/  LDL.LU R47, [R1+0x7fc] ;  /* 0x0007fc00012f7983 */ /* 0x000ee80000300800 */
[----:B---3--:R-:W-:Y:S04]  /*886a0*/  STL.64 [R1+0x6b40], R46 ;  /* 0x006b402e01007387 */ /* 0x008fe80000100a00 */
[----:B--2---:R0:W-:Y:S04]  /*886b0*/  STL.64 [R1+0x6b38], R44 ;  /* 0x006b382c01007387 */ /* 0x0041e80000100a00 */
[----:B------:R-:W2:Y:S04]  /*886c0*/  LDL.LU R32, [R1+0x840] ;  /* 0x0008400001207983 */ /* 0x000ea80000300800 */
[----:B------:R-:W2:Y:S04]  /*886d0*/  LDL.LU R33, [R1+0x844] ;  /* 0x0008440001217983 */ /* 0x000ea80000300800 */
[----:B------:R-:W3:Y:S04]  /*886e0*/  LDL.LU R34, [R1+0x848] ;  /* 0x0008480001227983 */ /* 0x000ee80000300800 */
[----:B------:R-:W3:Y:S04]  /*886f0*/  LDL.LU R35, [R1+0x84c] ;  /* 0x00084c0001237983 */ /* 0x000ee80000300800 */
[----:B---3--:R-:W-:Y:S04]  /*88700*/  STL.64 [R1+0x6b58], R34 ;  /* 0x006b582201007387 */ /* 0x008fe80000100a00 */
[----:B--2---:R1:W-:Y:S04]  /*88710*/  STL.64 [R1+0x6b50], R32 ;  /* 0x006b502001007387 */ /* 0x0043e80000100a00 */
[----:B0-----:R-:W2:Y:S04]  /*88720*/  LDL.LU R44, [R1+0x850] ;  /* 0x00085000012c7983 */ /* 0x001ea80000300800 */
[----:B------:R-:W2:Y:S04]  /*88730*/  LDL.LU R45, [R1+0x854] ;  /* 0x00085400012d7983 */ /* 0x000ea80000300800 */
[----:B------:R-:W2:Y:S04]  /*88740*/  LDL.LU R46, [R1+0x858] ;  /* 0x00085800012e7983 */ /* 0x000ea80000300800 */
[----:B------:R-:W2:Y:S04]  /*88750*/  LDL.LU R47, [R1+0x85c] ;  /* 0x00085c00012f7983 */ /* 0x000ea80000300800 */
[----:B-1----:R-:W3:Y:S04]  /*88760*/  LDL.LU R32, [R1+0x860] ;  /* 0x0008600001207983 */ /* 0x002ee80000300800 */
[----:B------:R-:W3:Y:S04]  /*88770*/  LDL.LU R33, [R1+0x864] ;  /* 0x0008640001217983 */ /* 0x000ee80000300800 */
[----:B------:R-:W3:Y:S04]  /*88780*/  LDL.LU R34, [R1+0x868] ;  /* 0x0008680001227983 */ /* 0x000ee80000300800 */
[----:B------:R-:W3:Y:S04]  /*88790*/  LDL.LU R35, [R1+0x86c] ;  /* 0x00086c0001237983 */ /* 0x000ee80000300800 */
[----:B------:R-:W3:Y:S04]  /*887a0*/  LDL.64 R42, [R1+0x4e0] ;  /* 0x0004e000012a7983 */ /* 0x000ee80000100a00 */
[----:B------:R-:W4:Y:S04]  /*887b0*/  LDL.LU R5, [R1+0x3164] ;  /* 0x0031640001057983 */ /* 0x000f280000300800 */
[----:B------:R-:W4:Y:S04]  /*887c0*/  LDL.LU R16, [R1+0x3160] ;  /* 0x0031600001107983 */ /* 0x000f280000300800 */
[----:B------:R-:W4:Y:S04]  /*887d0*/  LDL.LU R23, [R1+0x316c] ;  /* 0x00316c0001177983 */ /* 0x000f280000300800 */
[----:B------:R-:W4:Y:S04]  /*887e0*/  LDL.LU R24, [R1+0x3168] ;  /* 0x0031680001187983 */ /* 0x000f280000300800 */
[----:B------:R-:W2:Y:S04]  /*887f0*/  LDL.64 R6, [R1+0x4c8] ;  /* 0x0004c80001067983 */ /* 0x000ea80000100a00 */
        /* <DEDUP_REMOVED lines=28> */
[----:B---3--:R-:W-:Y:S06]  /*889c0*/  HMMA.16816.F32 R32, R8, R42, R32 ;  /* 0x0000002a0820723c */ /* 0x008fec0000001820 */
[----:B------:R-:W-:-:S02]  /*889d0*/  IMAD.MOV.U32 R22, RZ, RZ, R42 ;  /* 0x000000ffff167224 */ /* 0x000fc400078e002a */
[----:B------:R-:W-:-:S15]  /*889e0*/  IMAD.MOV.U32 R17, RZ, RZ, R43 ;  /* 0x000000ffff117224 */ /* 0x000fde00078e002b */
[----:B------:R-:W-:Y:S04]  /*889f0*/  STL.64 [R1+0x2a30], R32 ;  /* 0x002a302001007387 */ /* 0x000fe80000100a00 */
[----:B------:R0:W-:Y:S04]  /*88a00*/  STL.64 [R1+0x2a38], R34 ;  /* 0x002a382201007387 */ /* 0x0001e80000100a00 */
[----:B0-----:R-:W3:Y:S04]  /*88a10*/  LDL.LU.64 R34, [R1+0x6b58] ;  /* 0x006b580001227983 */ /* 0x001ee80000300a00 */
[----:B------:R-:W3:Y:S04]  /*88a20*/  LDL.LU.64 R32, [R1+0x6b50] ;  /* 0x006b500001207983 */ /* 0x000ee80000300a00 */
[----:B------:R-:W3:Y:S01]  /*88a30*/  LDL.LU.64 R42, [R1+0x6b48] ;  /* 0x006b4800012a7983 */ /* 0x000ee20000300a00 */
[C---:B--2---:R-:W-:Y:S06]  /*88a40*/  HMMA.16816.F32 R44, R8.reuse, R6, R44 ;  /* 0x00000006082c723c */ /* 0x044fec000000182c */
[----:B----4-:R-:W-:-:S15]  /*88a50*/  HMMA.16816.F32 R52, R8, R18, R52 ;  /* 0x000000120834723c */ /* 0x010fde0000001834 */
[----:B------:R-:W-:-:S02]  /*88a60*/  NOP ;  /* 0x0000000000007918 */ /* 0x000fc40000000000 */
        /* <DEDUP_REMOVED lines=13> */
[----:B------:R-:W2:Y:S01]  /*88b40*/  LDL.LU.64 R52, [R1+0x6b18] ;  /* 0x006b180001347983 */ /* 0x000ea20000300a00 */
[----:B------:R-:W-:-:S02]  /*88b50*/  IMAD R4, R16, 0x100, R5 ;  /* 0x0000010010047824 */ /* 0x000fc400078e0205 */
[----:B------:R-:W-:Y:S02]  /*88b60*/  IMAD R5, R24, 0x100, R23 ;  /* 0x0000010018057824 */ /* 0x000fe400078e0217 */
[----:B------:R-:W-:Y:S02]  /*88b70*/  IMAD.MOV.U32 R24, RZ, RZ, R6 ;  /* 0x000000ffff187224 */ /* 0x000fe400078e0006 */
[----:B------:R-:W-:Y:S02]  /*88b80*/  IMAD.MOV.U32 R23, RZ, RZ, R7 ;  /* 0x000000ffff177224 */ /* 0x000fe400078e0007 */
[----:B------:R-:W-:Y:S02]  /*88b90*/  IMAD R6, R41, 0x100, R40 ;  /* 0x0000010029067824 */ /* 0x000fe400078e0228 */
[----:B------:R-:W-:Y:S01]  /*88ba0*/  IMAD R7, R0, 0x100, R25 ;  /* 0x0000010000077824 */ /* 0x000fe200078e0219 */
[----:B--2---:R-:W-:Y:S01]  /*88bb0*/  HMMA.16816.F32 R8, R8, R52, R32 ;  /* 0x000000340808723c */ /* 0x004fe20000001820 */
[----:B------:R-:W2:Y:S04]  /*88bc0*/  LDL.LU.64 R34, [R1+0x6b10] ;  /* 0x006b100001227983 */ /* 0x000ea80000300a00 */
[----:B------:R-:W3:Y:S01]  /*88bd0*/  LDL.LU.64 R32, [R1+0x6b08] ;  /* 0x006b080001207983 */ /* 0x000ee20000300a00 */
[----:B------:R-:W-:-:S02]  /*88be0*/  F2FP.F16.E5M2.UNPACK_B R4, R4 ;  /* 0x00000004ff04723e */ /* 0x000fc400020004ff */
[----:B------:R-:W-:Y:S02]  /*88bf0*/  F2FP.F16.E5M2.UNPACK_B R5, R5 ;  /* 0x00000005ff05723e */ /* 0x000fe400020004ff */
[----:B------:R-:W-:Y:S02]  /*88c00*/  F2FP.F16.E5M2.UNPACK_B R6, R6 ;  /* 0x00000006ff06723e */ /* 0x000fe400020004ff */
[----:B------:R-:W-:-:S11]  /*88c10*/  F2FP.F16.E5M2.UNPACK_B R7, R7 ;  /* 0x00000007ff07723e */ /* 0x000fd600020004ff */
[----:B------:R0:W-:Y:S04]  /*88c20*/  STL.64 [R1+0x29f0], R8 ;  /* 0x0029f00801007387 */ /* 0x0001e80000100a00 */
[----:B------:R1:W-:Y:S04]  /*88c30*/  STL.64 [R1+0x29f8], R10 ;  /* 0x0029f80a01007387 */ /* 0x0003e80000100a00 */
[----:B0-----:R-:W2:Y:S04]  /*88c40*/  LDL.LU R8, [R1+0x800] ;  /* 0x0008000001087983 */ /* 0x001ea80000300800 */
[----:B------:R-:W2:Y:S04]  /*88c50*/  LDL.LU R9, [R1+0x804] ;  /* 0x0008040001097983 */ /* 0x000ea80000300800 */
[----:B-1----:R-:W2:Y:S04]  /*88c60*/  LDL.LU R10, [R1+0x808] ;  /* 0x00080800010a7983 */ /* 0x002ea80000300800 */
[----:B------:R-:W2:Y:S01]  /*88c70*/  LDL.LU R11, [R1+0x80c] ;  /* 0x00080c00010b7983 */ /* 0x000ea20000300800 */
[----:B---3--:R-:W-:-:S15]  /*88c80*/  HMMA.16816.F32 R56, R4, R32, R56 ;  /* 0x000000200438723c */ /* 0x008fde0000001838 */
[----:B------:R-:W-:-:S08]  /*88c90*/  NOP ;  /* 0x0000000000007918 */ /* 0x000fd00000000000 */
[----:B------:R0:W-:Y:S04]  /*88ca0*/  STL.64 [R1+0x29e0], R56 ;  /* 0x0029e03801007387 */ /* 0x0001e80000100a00 */
[----:B------:R-:W-:Y:S04]  /*88cb0*/  STL.64 [R1+0x29e8], R58 ;  /* 0x0029e83a01007387 */ /* 0x000fe80000100a00 */
[----:B0-----:R-:W3:Y:S04]  /*88cc0*/  LDL.LU.64 R56, [R1+0x6b00] ;  /* 0x006b000001387983 */ /* 0x001ee80000300a00 */
[----:B------:R-:W-:Y:S01]  /*88cd0*/  STL.64 [R1+0x6a88], R32 ;  /* 0x006a882001007387 */ /* 0x000fe20000100a00 */
[----:B---3--:R-:W-:-:S15]  /*88ce0*/  HMMA.16816.F32 R28, R4, R56, R28 ;  /* 0x00000038041c723c */ /* 0x008fde000000181c */
[----:B------:R-:W-:-:S08]  /*88cf0*/  NOP ;  /* 0x0000000000007918 */ /* 0x000fd00000000000 */
[----:B------:R-:W-:Y:S04]  /*88d00*/  STL.64 [R1+0x29d0], R28 ;  /* 0x0029d01c01007387 */ /* 0x000fe80000100a00 */
[----:B------:R0:W-:Y:S04]  /*88d10*/  STL.64 [R1+0x29d8], R30 ;  /* 0x0029d81e01007387 */ /* 0x0001e80000100a00 */
[----:B0-----:R-:W3:Y:S04]  /*88d20*/  LDL.LU.64 R30, [R1+0x6af8] ;  /* 0x006af800011e7983 */ /* 0x001ee80000300a00 */
[----:B------:R-:W3:Y:S04]  /*88d30*/  LDL.LU.64 R28, [R1+0x6af0] ;  /* 0x006af000011c7983 */ /* 0x000ee80000300a00 */
[----:B------:R0:W-:Y:S04]  /*88d40*/  STL.64 [R1+0x6a90], R56 ;  /* 0x006a903801007387 */ /* 0x0001e80000100a00 */
[----:B0-----:R-:W3:Y:S04]  /*88d50*/  LDL.LU R56, [R1+0x810] ;  /* 0x0008100001387983 */ /* 0x001ee80000300800 */
[----:B------:R-:W3:Y:S04]  /*88d60*/  LDL.LU R57, [R1+0x814] ;  /* 0x0008140001397983 */ /* 0x000ee80000300800 */
[----:B------:R-:W3:Y:S04]  /*88d70*/  LDL.LU R58, [R1+0x818] ;  /* 0x00081800013a7983 */ /* 0x000ee80000300800 */
[----:B------:R-:W3:Y:S04]  /*88d80*/  LDL.LU R59, [R1+0x81c] ;  /* 0x00081c00013b7983 */ /* 0x000ee80000300800 */
[----:B----4-:R-:W-:Y:S04]  /*88d90*/  STL.64 [R1+0x6aa0], R54 ;  /* 0x006aa03601007387 */ /* 0x010fe80000100a00 */
[----:B------:R0:W-:Y:S01]  /*88da0*/  STL.64 [R1+0x6a98], R52 ;  /* 0x006a983401007387 */ /* 0x0001e20000100a00 */
[----:B--2---:R-:W-:-:S02]  /*88db0*/  IMAD.MOV.U32 R16, RZ, RZ, R34 ;  /* 0x000000ffff107224 */ /* 0x004fc400078e0022 */
[----:B------:R-:W-:Y:S01]  /*88dc0*/  IMAD.MOV.U32 R0, RZ, RZ, R35 ;  /* 0x000000ffff007224 */ /* 0x000fe200078e0023 */
[C---:B---3--:R-:W-:Y:S06]  /*88dd0*/  HMMA.16816.F32 R56, R4.reuse, R54, R56 ;  /* 0x000000360438723c */ /* 0x048fec0000001838 */
[C---:B0-----:R-:W-:Y:S06]  /*88de0*/  HMMA.16816.F32 R52, R4.reuse, R30, R8 ;  /* 0x0000001e0434723c */ /* 0x041fec0000001808 */
[C---:B------:R-:W-:Y:S06]  /*88df0*/  HMMA.16816.F32 R8, R4.reuse, R34, R44 ;  /* 0x000000220408723c */ /* 0x040fec000000182c */
[C---:B------:R-:W-:Y:S05]  /*88e00*/  HMMA.16816.F32 R32, R4.reuse, R26, R48 ;  /* 0x0000001a0420723c */ /* 0x040fea0000001830 */
[----:B------:R-:W-:Y:S04]  /*88e10*/  STL.64 [R1+0x29c0], R56 ;  /* 0x0029c03801007387 */ /* 0x000fe80000100a00 */
[----:B------:R-:W-:Y:S04]  /*88e20*/  STL.64 [R1+0x29c8], R58 ;  /* 0x0029c83a01007387 */ /* 0x000fe80000100a00 */
[----:B------:R-:W-:Y:S04]  /*88e30*/  STL.64 [R1+0x29b0], R52 ;  /* 0x0029b03401007387 */ /* 0x000fe80000100a00 */
[----:B------:R-:W-:Y:S04]  /*88e40*/  STL.64 [R1+0x29b8], R54 ;  /* 0x0029b83601007387 */ /* 0x000fe80000100a00 */
[----:B------:R-:W-:Y:S04]  /*88e50*/  STL.64 [R1+0x2990], R8 ;  /* 0x0029900801007387 */ /* 0x000fe80000100a00 */
[----:B------:R0:W-:Y:S02]  /*88e60*/  STL.64 [R1+0x2998], R10 ;  /* 0x0029980a01007387 */ /* 0x0001e40000100a00 */
[C---:B0-----:R-:W-:Y:S06]  /*88e70*/  HMMA.16816.F32 R8, R4.reuse, R2, R12 ;  /* 0x000000020408723c */ /* 0x041fec000000180c */
[----:B------:R-:W-:Y:S04]  /*88e80*/  STL [R1+0x6a48], R2 ;  /* 0x006a480201007387 */ /* 0x000fe80000100800 */
[----:B------:R-:W-:Y:S04]  /*88e90*/  STL.64 [R1+0x2980], R32 ;  /* 0x0029802001007387 */ /* 0x000fe80000100a00 */
[----:B------:R-:W-:Y:S04]  /*88ea0*/  STL.64 [R1+0x2988], R34 ;  /* 0x0029882201007387 */ /* 0x000fe80000100a00 */
[----:B------:R-:W-:Y:S05]  /*88eb0*/  STL [R1+0x6a44], R3 ;  /* 0x006a440301007387 */ /* 0x000fea0000100800 */
[----:B------:R-:W-:Y:S04]  /*88ec0*/  STL.64 [R1+0x2970], R8 ;  /* 0x0029700801007387 */ /* 0x000fe80000100a00 */
[----:B------:R0:W-:Y:S02]  /*88ed0*/  STL.64 [R1+0x2978], R10 ;  /* 0x0029780a01007387 */ /* 0x0001e40000100a00 */
[----:B0-----:R-:W-:Y:S02]  /*88ee0*/  HMMA.16816.F32 R8, R4, R28, R36 ;  /* 0x0000001c0408723c */ /* 0x001fe40000001824 */
[----:B------:R-:W2:-:S15]  /*88ef0*/  LDL.LU R36, [R1+0x730] ;  /* 0x0007300001247983 */ /* 0x000e9e0000300800 */
[----:B------:R-:W-:-:S06]  /*88f00*/  NOP ;  /* 0x0000000000007918 */ /* 0x000fcc0000000000 */
[----:B------:R-:W-:Y:S04]  /*88f10*/  STL.64 [R1+0x2960], R8 ;  /* 0x0029600801007387 */ /* 0x000fe80000100a00 */
[----:B------:R-:W-:Y:S04]  /*88f20*/  STL.64 [R1+0x2968], R10 ;  /* 0x0029680a01007387 */ /* 0x000fe80000100a00 */
[----:B------:R-:W2:Y:S04]  /*88f30*/  LDL.LU R37, [R1+0x734] ;  /* 0x0007340001257983 */ /* 0x000ea80000300800 */
[----:B------:R-:W3:Y:S04]  /*88f40*/  LDL.LU R38, [R1+0x738] ;  /* 0x0007380001267983 */ /* 0x000ee80000300800 */
        /* <DEDUP_REMOVED lines=25> */
[----:B------:R-:W3:Y:S04]  /*890e0*/  LDL.LU R44, [R1+0x7b0] ;  /* 0x0007b000012c7983 */ /* 0x000ee80000300800 */
[----:B------:R-:W3:Y:S04]  /*890f0*/  LDL.LU R45, [R1+0x7b4] ;  /* 0x0007b400012d7983 */ /* 0x000ee80000300800 */
[----:B------:R-:W3:Y:S04]  /*89100*/  LDL.LU R46, [R1+0x7b8] ;  /* 0x0007b800012e7983 */ /* 0x000ee80000300800 */
        /* <DEDUP_REMOVED lines=11> */
[----:B------:R-:W-:-:S03]  /*891c0*/  IMAD.MOV.U32 R39, RZ, RZ, R17 ;  /* 0x000000ffff277224 */ /* 0x000fc600078e0011 */
[----:B------:R-:W4:Y:S01]  /*891d0*/  LDL.LU R9, [R1+0x318c] ;  /* 0x00318c0001097983 */ /* 0x000f220000300800 */
[----:B------:R-:W-:-:S03]  /*891e0*/  IMAD.MOV.U32 R38, RZ, RZ, R22 ;  /* 0x000000ffff267224 */ /* 0x000fc600078e0016 */
[----:B------:R-:W4:Y:S01]  /*891f0*/  LDL.LU R17, [R1+0x3188] ;  /* 0x0031880001117983 */ /* 0x000f220000300800 */
[----:B------:R-:W-:-:S03]  /*89200*/  IMAD.MOV.U32 R11, RZ, RZ, R23 ;  /* 0x000000ffff0b7224 */ /* 0x000fc600078e0017 */
        /* <DEDUP_REMOVED lines=12> */
[----:B------:R-:W4:Y:S04]  /*892d0*/  LDL.LU R35, [R1+0xafc] ;  /* 0x000afc0001237983 */ /* 0x000f280000300800 */
[----:B------:R-:W4:Y:S04]  /*892e0*/  LDL.LU R24, [R1+0x720] ;  /* 0x0007200001187983 */ /* 0x000f280000300800 */
[----:B------:R-:W4:Y:S04]  /*892f0*/  LDL.LU R25, [R1+0x724] ;  /* 0x0007240001197983 */ /* 0x000f280000300800 */
[----:B------:R-:W4:Y:S04]  /*89300*/  LDL.LU R26, [R1+0x728] ;  /* 0x00072800011a7983 */ /* 0x000f280000300800 */
[----:B------:R-:W4:Y:S04]  /*89310*/  LDL.LU R27, [R1+0x72c] ;  /* 0x00072c00011b7983 */ /* 0x000f280000300800 */
[----:B------:R-:W-:Y:S04]  /*89320*/  STL [R1+0x6a50], R28 ;  /* 0x006a501c01007387 */ /* 0x000fe80000100800 */
[----:B------:R-:W-:Y:S01]  /*89330*/  STL [R1+0x6a4c], R29 ;  /* 0x006a4c1d01007387 */ /* 0x000fe20000100800 */
[----:B---3--:R-:W-:-:S15]  /*89340*/  HMMA.16816.F32 R44, R4, R60, R44 ;  /* 0x0000003c042c723c */ /* 0x008fde000000182c */
[----:B------:R-:W-:-:S08]  /*89350*/  NOP ;  /* 0x0000000000007918 */ /* 0x000fd00000000000 */
[----:B------:R0:W-:Y:S04]  /*89360*/  STL.64 [R1+0x2950], R44 ;  /* 0x0029502c01007387 */ /* 0x0001e80000100a00 */
[----:B------:R-:W-:Y:S04]  /*89370*/  STL.64 [R1+0x2958], R46 ;  /* 0x0029582e01007387 */ /* 0x000fe80000100a00 */
[----:B0-----:R-:W2:Y:S04]  /*89380*/  LDL.LU.64 R44, [R1+0x6ae8] ;  /* 0x006ae800012c7983 */ /* 0x001ea80000300a00 */
[----:B------:R-:W-:Y:S04]  /*89390*/  STL [R1+0x6a58], R60 ;  /* 0x006a583c01007387 */ /* 0x000fe80000100800 */
[----:B------:R-:W-:Y:S01]  /*893a0*/  STL [R1+0x6a54], R61 ;  /* 0x006a543d01007387 */ /* 0x000fe20000100800 */
[----:B--2---:R-:W-:-:S15]  /*893b0*/  HMMA.16816.F32 R52, R4, R44, R52 ;  /* 0x0000002c0434723c */ /* 0x004fde0000001834 */
[----:B------:R-:W-:-:S08]  /*893c0*/  NOP ;  /* 0x0000000000007918 */ /* 0x000fd00000000000 */
[----:B------:R-:W-:Y:S04]  /*893d0*/  STL.64 [R1+0x2940], R52 ;  /* 0x0029403401007387 */ /* 0x000fe80000100a00 */
[----:B------:R0:W-:Y:S04]  /*893e0*/  STL.64 [R1+0x2948], R54 ;  /* 0x0029483601007387 */ /* 0x0001e80000100a00 */
[----:B0-----:R-:W2:Y:S04]  /*893f0*/  LDL.LU.64 R54, [R1+0x6ae0] ;  /* 0x006ae00001367983 */ /* 0x001ea80000300a00 */
[----:B------:R-:W2:Y:S01]  /*89400*/  LDL.LU.64 R52, [R1+0x6ad8] ;  /* 0x006ad80001347983 */ /* 0x000ea20000300a00 */
[C---:B----4-:R-:W-:Y:S06]  /*89410*/  HMMA.16816.F32 R12, R4.reuse, R20, R12 ;  /* 0x00000014040c723c */ /* 0x050fec000000180c */
[C---:B------:R-:W-:Y:S01]  /*89420*/  HMMA.16816.F32 R36, R4.reuse, R38, R48 ;  /* 0x000000260424723c */ /* 0x040fe20000001830 */
[----:B------:R0:W-:Y:S04]  /*89430*/  STL [R1+0x6a60], R44 ;  /* 0x006a602c01007387 */ /* 0x0001e80000100800 */
[----:B------:R1:W-:Y:S01]  /*89440*/  STL [R1+0x6a5c], R45 ;  /* 0x006a5c2d01007387 */ /* 0x0003e20000100800 */
[C---:B------:R-:W-:Y:S03]  /*89450*/  HMMA.16816.F32 R56, R4.reuse, R42, R56 ;  /* 0x0000002a0438723c */ /* 0x040fe60000001838 */
[----:B0-----:R-:W3:Y:S04]  /*89460*/  LDL.LU R44, [R1+0x760] ;  /* 0x00076000012c7983 */ /* 0x001ee80000300800 */
[----:B-1----:R-:W3:Y:S04]  /*89470*/  LDL.LU R45, [R1+0x764] ;  /* 0x00076400012d7983 */ /* 0x002ee80000300800 */
[----:B------:R-:W3:Y:S04]  /*89480*/  LDL.LU R46, [R1+0x768] ;  /* 0x00076800012e7983 */ /* 0x000ee80000300800 */
[----:B------:R-:W3:Y:S04]  /*89490*/  LDL.LU R47, [R1+0x76c] ;  /* 0x00076c00012f7983 */ /* 0x000ee80000300800 */
[----:B------:R-:W-:Y:S04]  /*894a0*/  STL.64 [R1+0x2930], R12 ;  /* 0x0029300c01007387 */ /* 0x000fe80000100a00 */
[----:B------:R0:W-:Y:S01]  /*894b0*/  STL.64 [R1+0x2938], R14 ;  /* 0x0029380e01007387 */ /* 0x0001e20000100a00 */
[C---:B------:R-:W-:Y:S03]  /*894c0*/  HMMA.16816.F32 R32, R4.reuse, R18, R32 ;  /* 0x000000120420723c */ /* 0x040fe60000001820 */
[----:B0-----:R-:W4:Y:S04]  /*894d0*/  LDL.LU.64 R14, [R1+0x6ad0] ;  /* 0x006ad000010e7983 */ /* 0x001f280000300a00 */
[----:B------:R-:W4:Y:S04]  /*894e0*/  LDL.LU.64 R12, [R1+0x6ac8] ;  /* 0x006ac800010c7983 */ /* 0x000f280000300a00 */
[----:B------:R-:W-:Y:S04]  /*894f0*/  STL [R1+0x6a64], R21 ;  /* 0x006a641501007387 */ /* 0x000fe80000100800 */
[----:B------:R-:W4:Y:S04]  /*89500*/  LDL.LU.64 R50, [R1+0x6ac0] ;  /* 0x006ac00001327983 */ /* 0x000f280000300a00 */
[----:B------:R-:W4:Y:S04]  /*89510*/  LDL.LU.64 R48, [R1+0x6ab8] ;  /* 0x006ab80001307983 */ /* 0x000f280000300a00 */
        /* <DEDUP_REMOVED lines=8> */
[----:B0-----:R-:W2:Y:S04]  /*895a0*/  LDL.LU.64 R54, [R1+0x6aa0] ;  /* 0x006aa00001367983 */ /* 0x001ea80000300a00 */
[----:B------:R-:W3:Y:S04]  /*895b0*/  LDL.LU.64 R52, [R1+0x6a98] ;  /* 0x006a980001347983 */ /* 0x000ee80000300a00 */
[----:B------:R0:W-:Y:S04]  /*895c0*/  STL.64 [R1+0x2900], R56 ;  /* 0x0029003801007387 */ /* 0x0001e80000100a00 */
[----:B------:R-:W-:Y:S04]  /*895d0*/  STL.64 [R1+0x2908], R58 ;  /* 0x0029083a01007387 */ /* 0x000fe80000100a00 */
[----:B0-----:R-:W4:Y:S04]  /*895e0*/  LDL.LU.64 R56, [R1+0x6a90] ;  /* 0x006a900001387983 */ /* 0x001f280000300a00 */
[----:B------:R-:W-:Y:S04]  /*895f0*/  STL [R1+0x6a14], R43 ;  /* 0x006a142b01007387 */ /* 0x000fe80000100800 */
[----:B------:R0:W-:Y:S04]  /*89600*/  STL.64 [R1+0x28f0], R32 ;  /* 0x0028f02001007387 */ /* 0x0001e80000100a00 */
[----:B------:R-:W-:Y:S04]  /*89610*/  STL.64 [R1+0x28f8], R34 ;  /* 0x0028f82201007387 */ /* 0x000fe80000100a00 */
[----:B0-----:R-:W2:Y:S01]  /*89620*/  LDL.LU.64 R32, [R1+0x6a88] ;  /* 0x006a880001207983 */ /* 0x001ea20000300a00 */
        /* <DEDUP_REMOVED lines=8> */
[----:B------:R-:W-:Y:S01]  /*896b0*/  STL.64 [R1+0x6a18], R18 ;  /* 0x006a181201007387 */ /* 0x000fe20000100a00 */
[----:B---3--:R-:W-:Y:S06]  /*896c0*/  HMMA.16816.F32 R4, R4, R52, R44 ;  /* 0x000000340404723c */ /* 0x008fec000000182c */
[----:B----4-:R-:W-:-:S15]  /*896d0*/  HMMA.16816.F32 R12, R8, R56, R12 ;  /* 0x00000038080c723c */ /* 0x010fde000000180c */
[----:B------:R-:W-:-:S02]  /*896e0*/  NOP ;  /* 0x0000000000007918 */ /* 0x000fc40000000000 */
[----:B------:R-:W-:Y:S01]  /*896f0*/  STL.64 [R1+0x28e0], R4 ;  /* 0x0028e00401007387 */ /* 0x000fe20000100a00 */
[C---:B--2---:R-:W-:Y:S03]  /*89700*/  HMMA.16816.F32 R44, R8.reuse, R32, R48 ;  /* 0x00000020082c723c */ /* 0x044fe60000001830 */
[----:B------:R0:W-:Y:S03]  /*89710*/  STL.64 [R1+0x28e8], R6 ;  /* 0x0028e80601007387 */ /* 0x0001e60000100a00 */
[----:B0-----:R-:W-:-:S15]  /*89720*/  HMMA.16816.F32 R4, R8, R54, R36 ;  /* 0x000000360804723c */ /* 0x001fde0000001824 */
[----:B------:R-:W-:-:S02]  /*89730*/  NOP ;  /* 0x0000000000007918 */ /* 0x000fc40000000000 */
[----:B------:R-:W-:Y:S04]  /*89740*/  STL.64 [R1+0x28d0], R44 ;  /* 0x0028d02c01007387 */ /* 0x000fe80000100a00 */
[----:B------:R-:W-:Y:S04]  /*89750*/  STL.64 [R1+0x28d8], R46 ;  /* 0x0028d82e01007387 */ /* 0x000fe80000100a00 */
[----:B------:R-:W-:Y:S04]  /*89760*/  STL [R1+0x6a00], R55 ;  /* 0x006a003701007387 */ /* 0x000fe80000100800 */
[----:B------:R-:W-:Y:S04]  /*89770*/  STL.64 [R1+0x28c0], R12 ;  /* 0x0028c00c01007387 */ /* 0x000fe80000100a00 */
[----:B------:R-:W-:Y:S04]  /*89780*/  STL.64 [R1+0x28c8], R14 ;  /* 0x0028c80e01007387 */ /* 0x000fe80000100a00 */
[----:B------:R-:W-:Y:S04]  /*89790*/  STL [R1+0x6a40], R54 ;  /* 0x006a403601007387 */ /* 0x000fe80000100800 */
[----:B------:R-:W-:Y:S04]  /*897a0*/  STL.64 [R1+0x28b0], R4 ;  /* 0x0028b00401007387 */ /* 0x000fe80000100a00 */
[----:B------:R0:W-:Y:S02]  /*897b0*/  STL.64 [R1+0x28b8], R6 ;  /* 0x0028b80601007387 */ /* 0x0001e40000100a00 */
[----:B0-----:R-:W-:Y:S02]  /*897c0*/  HMMA.16816.F32 R4, R8, R30, R24 ;  /* 0x0000001e0804723c */ /* 0x001fe40000001818 */
[----:B------:R0:W-:Y:S04]  /*897d0*/  STL.64 [R1+0x6a38], R52 ;  /* 0x006a383401007387 */ /* 0x0001e80000100a00 */
[----:B------:R-:W2:-:S15]  /*897e0*/  LDL.LU R12, [R1+0x6f0] ;  /* 0x0006f000010c7983 */ /* 0x000e9e0000300800 */
[----:B------:R-:W-:-:S02]  /*897f0*/  NOP ;  /* 0x0000000000007918 */ /* 0x000fc40000000000 */
[----:B------:R-:W-:Y:S04]  /*89800*/  STL.64 [R1+0x28a0], R4 ;  /* 0x0028a00401007387 */ /* 0x000fe80000100a00 */
[----:B------:R-:W-:Y:S04]  /*89810*/  STL.64 [R1+0x28a8], R6 ;  /* 0x0028a80601007387 */ /* 0x000fe80000100a00 */
[----:B------:R-:W2:Y:S04]  /*89820*/  LDL.LU R13, [R1+0x6f4] ;  /* 0x0006f400010d7983 */ /* 0x000ea80000300800 */
[----:B------:R-:W3:Y:S04]  /*89830*/  LDL.LU R14, [R1+0x6f8] ;  /* 0x0006f800010e7983 */ /* 0x000ee80000300800 */
[----:B------:R-:W3:Y:S04]  /*89840*/  LDL.LU R15, [R1+0x6fc] ;  /* 0x0006fc00010f7983 */ /* 0x000ee80000300800 */
[----:B---3--:R1:W-:Y:S04]  /*89850*/  STL.64 [R1+0x6a70], R14 ;  /* 0x006a700e01007387 */ /* 0x0083e80000100a00 */
[----:B--2---:R-:W-:Y:S04]  /*89860*/  STL.64 [R1+0x6a68], R12 ;  /* 0x006a680c01007387 */ /* 0x004fe80000100a00 */
[----:B0-----:R-:W2:Y:S04]  /*89870*/  LDL.LU R52, [R1+0x700] ;  /* 0x0007000001347983 */ /* 0x001ea80000300800 */
[----:B------:R-:W2:Y:S04]  /*89880*/  LDL.LU R53, [R1+0x704] ;  /* 0x0007040001357983 */ /* 0x000ea80000300800 */
[----:B------:R-:W3:Y:S04]  /*89890*/  LDL.LU R54, [R1+0x708] ;  /* 0x0007080001367983 */ /* 0x000ee80000300800 */
[----:B------:R-:W3:Y:S01]  /*898a0*/  LDL.LU R55, [R1+0x70c] ;  /* 0x00070c0001377983 */ /* 0x000ee20000300800 */
[----:B-1----:R-:W-:-:S03]  /*898b0*/  IMAD.MOV.U32 R14, RZ, RZ, R16 ;  /* 0x000000ffff0e7224 */ /* 0x002fc600078e0010 */
        /* <DEDUP_REMOVED lines=17> */
[----:B------:R-:W4:Y:S04]  /*899d0*/  LDL.64 R4, [R1+0x5c0] ;  /* 0x0005c00001047983 */ /* 0x000f280000100a00 */
        /* <DEDUP_REMOVED lines=24> */
[----:B------:R0:W-:Y:S01]  /*89b60*/  STL [R1+0x69fc], R31 ;  /* 0x0069fc1f01007387 */ /* 0x0001e20000100800 */
[----:B------:R-:W-:-:S03]  /*89b70*/  IMAD.MOV.U32 R15, RZ, RZ, R0 ;  /* 0x000000ffff0f7224 */ /* 0x000fc600078e0000 */
[----:B0-----:R-:W4:Y:S04]  /*89b80*/  LDL.LU R31, [R1+0x31c8] ;  /* 0x0031c800011f7983 */ /* 0x001f280000300800 */
[----:B------:R-:W4:Y:S04]  /*89b90*/  LDL.LU R0, [R1+0x3224] ;  /* 0x0032240001007983 */ /* 0x000f280000300800 */
[----:B------:R-:W4:Y:S01]  /*89ba0*/  LDL.LU R50, [R1+0x3220] ;  /* 0x0032200001327983 */ /* 0x000f220000300800 */
[----:B---3--:R-:W-:-:S05]  /*89bb0*/  IMAD R12, R47, 0x100, R46 ;  /* 0x000001002f0c7824 */ /* 0x008fca00078e022e */
[----:B------:R2:W-:Y:S04]  /*89bc0*/  STL [R1+0x7c0], R12 ;  /* 0x0007c00c01007387 */ /* 0x0005e80000100800 */
[----:B------:R-:W3:Y:S04]  /*89bd0*/  LDL.LU R51, [R1+0x322c] ;  /* 0x00322c0001337983 */ /* 0x000ee80000300800 */
[----:B------:R-:W3:Y:S04]  /*89be0*/  LDL.LU R58, [R1+0x3228] ;  /* 0x00322800013a7983 */ /* 0x000ee80000300800 */
[----:B------:R-:W3:Y:S04]  /*89bf0*/  LDL.LU R46, [R1+0x3234] ;  /* 0x00323400012e7983 */ /* 0x000ee80000300800 */
[----:B------:R-:W3:Y:S01]  /*89c00*/  LDL.LU R47, [R1+0x3230] ;  /* 0x00323000012f7983 */ /* 0x000ee20000300800 */
[----:B--2---:R-:W-:Y:S03]  /*89c10*/  HMMA.16816.F32 R12, R8, R14, R52 ;  /* 0x0000000e080c723c */ /* 0x004fe60000001834 */
[----:B------:R-:W2:Y:S04]  /*89c20*/  LDL.LU.64 R54, [R1+0x6a80] ;  /* 0x006a800001367983 */ /* 0x000ea80000300a00 */
[----:B------:R-:W2:Y:S01]  /*89c30*/  LDL.LU.64 R52, [R1+0x6a78] ;  /* 0x006a780001347983 */ /* 0x000ea20000300a00 */
[----:B----4-:R-:W-:-:S02]  /*89c40*/  IMAD R44, R44, 0x100, R21 ;  /* 0x000001002c2c7824 */ /* 0x010fc400078e0215 */
[----:B------:R-:W-:Y:S02]  /*89c50*/  IMAD R60, R60, 0x100, R45 ;  /* 0x000001003c3c7824 */ /* 0x000fe400078e022d */
[----:B------:R-:W-:Y:S02]  /*89c60*/  IMAD R28, R28, 0x100, R61 ;  /* 0x000001001c1c7824 */ /* 0x000fe400078e023d */
[----:B------:R-:W-:-:S09]  /*89c70*/  IMAD R2, R2, 0x100, R29 ;  /* 0x0000010002027824 */ /* 0x000fd200078e021d */
[----:B------:R-:W-:Y:S04]  /*89c80*/  STL.64 [R1+0x2880], R12 ;  /* 0x0028800c01007387 */ /* 0x000fe80000100a00 */
[----:B------:R0:W-:Y:S04]  /*89c90*/  STL.64 [R1+0x2888], R14 ;  /* 0x0028880e01007387 */ /* 0x0001e80000100a00 */
[----:B0-----:R-:W4:Y:S04]  /*89ca0*/  LDL.LU.64 R14, [R1+0x6a70] ;  /* 0x006a7000010e7983 */ /* 0x001f280000300a00 */
[----:B------:R-:W4:Y:S04]  /*89cb0*/  LDL.LU.64 R12, [R1+0x6a68] ;  /* 0x006a6800010c7983 */ /* 0x000f280000300a00 */
[----:B------:R-:W3:Y:S04]  /*89cc0*/  LDL.LU R21, [R1+0x6a64] ;  /* 0x006a640001157983 */ /* 0x000ee80000300800 */
[----:B------:R0:W-:Y:S01]  /*89cd0*/  STL [R1+0x90], R44 ;  /* 0x0000902c01007387 */ /* 0x0001e20000100800 */
[----:B------:R-:W-:-:S03]  /*89ce0*/  IMAD R31, R31, 0x100, R3 ;  /* 0x000001001f1f7824 */ /* 0x000fc600078e0203 */
[----:B0-----:R-:W3:Y:S04]  /*89cf0*/  LDL.LU R44, [R1+0x6a60] ;  /* 0x006a6000012c7983 */ /* 0x001ee80000300800 */
[----:B------:R-:W3:Y:S04]  /*89d00*/  LDL.LU R45, [R1+0x6a5c] ;  /* 0x006a5c00012d7983 */ /* 0x000ee80000300800 */
[----:B------:R0:W-:Y:S04]  /*89d10*/  STL [R1+0x710], R60 ;  /* 0x0007103c01007387 */ /* 0x0001e80000100800 */
[----:B0-----:R-:W3:Y:S04]  /*89d20*/  LDL.LU R60, [R1+0x6a58] ;  /* 0x006a5800013c7983 */ /* 0x001ee80000300800 */
[----:B------:R-:W3:Y:S04]  /*89d30*/  LDL.LU R61, [R1+0x6a54] ;  /* 0x006a5400013d7983 */ /* 0x000ee80000300800 */
[----:B------:R0:W-:Y:S04]  /*89d40*/  STL [R1+0x764], R28 ;  /* 0x0007641c01007387 */ /* 0x0001e80000100800 */
[----:B0-----:R-:W3:Y:S04]  /*89d50*/  LDL.LU R28, [R1+0x6a50] ;  /* 0x006a5000011c7983 */ /* 0x001ee80000300800 */
[----:B------:R-:W3:Y:S04]  /*89d60*/  LDL.LU R29, [R1+0x6a4c] ;  /* 0x006a4c00011d7983 */ /* 0x000ee80000300800 */
[----:B------:R0:W-:Y:S04]  /*89d70*/  STL [R1+0x7bc], R2 ;  /* 0x0007bc0201007387 */ /* 0x0001e80000100800 */
[----:B0-----:R-:W4:Y:S04]  /*89d80*/  LDL.LU R2, [R1+0x6a48] ;  /* 0x006a480001027983 */ /* 0x001f280000300800 */
[----:B------:R-:W4:Y:S01]  /*89d90*/  LDL.LU R3, [R1+0x6a44] ;  /* 0x006a440001037983 */ /* 0x000f220000300800 */
[----:B--2---:R-:W-:-:S15]  /*89da0*/  HMMA.16816.F32 R52, R8, R4, R52 ;  /* 0x000000040834723c */ /* 0x004fde0000001834 */
[----:B------:R-:W-:-:S08]  /*89db0*/  NOP ;  /* 0x0000000000007918 */ /* 0x000fd00000000000 */
[----:B------:R-:W-:Y:S04]  /*89dc0*/  STL.64 [R1+0x2870], R52 ;  /* 0x0028703401007387 */ /* 0x000fe80000100a00 */
[----:B------:R-:W-:Y:S04]  /*89dd0*/  STL [R1+0x804], R31 ;  /* 0x0008041f01007387 */ /* 0x000fe80000100800 */
[----:B------:R0:W-:Y:S04]  /*89de0*/  STL.64 [R1+0x2878], R54 ;  /* 0x0028783601007387 */ /* 0x0001e80000100a00 */
[----:B0-----:R-:W2:Y:S04]  /*89df0*/  LDL.LU R54, [R1+0x6a40] ;  /* 0x006a400001367983 */ /* 0x001ea80000300800 */
[----:B------:R-:W3:Y:S01]  /*89e00*/  LDL.LU.64 R52, [R1+0x6a38] ;  /* 0x006a380001347983 */ /* 0x000ee20000300a00 */
[----:B------:R-:W-:-:S02]  /*89e10*/  IMAD.MOV.U32 R55, RZ, RZ, R4 ;  /* 0x000000ffff377224 */ /* 0x000fc400078e0004 */
[----:B------:R-:W-:Y:S02]  /*89e20*/  IMAD.MOV.U32 R31, RZ, RZ, R5 ;  /* 0x000000ffff1f7224 */ /* 0x000fe400078e0005 */
[----:B------:R-:W-:Y:S02]  /*89e30*/  IMAD R6, R7, 0x100, R6 ;  /* 0x0000010007067824 */ /* 0x000fe400078e0206 */
[----:B------:R-:W-:Y:S02]  /*89e40*/  IMAD R5, R19, 0x100, R18 ;  /* 0x0000010013057824 */ /* 0x000fe400078e0212 */
[----:B------:R-:W-:Y:S02]  /*89e50*/  IMAD R4, R49, 0x100, R43 ;  /* 0x0000010031047824 */ /* 0x000fe400078e022b */
[----:B------:R-:W-:Y:S02]  /*89e60*/  IMAD R18, R16, 0x100, R48 ;  /* 0x0000010010127824 */ /* 0x000fe400078e0230 */
[----:B------:R-:W-:Y:S01]  /*89e70*/  IMAD R16, R22, 0x100, R17 ;  /* 0x0000010016107824 */ /* 0x000fe200078e0211 */
[----:B--2---:R-:W-:Y:S04]  /*89e80*/  STL.64 [R1+0x6a28], R54 ;  /* 0x006a283601007387 */ /* 0x004fe80000100a00 */
[----:B---3--:R-:W-:Y:S04]  /*89e90*/  STL.64 [R1+0x6a20], R52 ;  /* 0x006a203401007387 */ /* 0x008fe80000100a00 */
[----:B------:R-:W-:Y:S04]  /*89ea0*/  STL [R1+0x700], R6 ;  /* 0x0007000601007387 */ /* 0x000fe80000100800 */
[----:B------:R-:W-:Y:S04]  /*89eb0*/  STL [R1+0x760], R5 ;  /* 0x0007600501007387 */ /* 0x000fe80000100800 */
[----:B------:R4:W-:Y:S02]  /*89ec0*/  STL [R1+0x7b8], R4 ;  /* 0x0007b80401007387 */ /* 0x0009e40000100800 */
[----:B----4-:R-:W-:Y:S02]  /*89ed0*/  HMMA.16816.F32 R4, R8, R2, R12 ;  /* 0x000000020804723c */ /* 0x010fe4000000180c */
[----:B------:R-:W-:Y:S04]  /*89ee0*/  STL [R1+0x800], R18 ;  /* 0x0008001201007387 */ /* 0x000fe80000100800 */
[----:B------:R-:W-:Y:S01]  /*89ef0*/  STL [R1+0x830], R16 ;  /* 0x0008301001007387 */ /* 0x000fe20000100800 */
[----:B------:R-:W-:-:S02]  /*89f00*/  IMAD R3, R34, 0x100, R23 ;  /* 0x0000010022037824 */ /* 0x000fc400078e0217 */
[----:B------:R-:W-:-:S14]  /*89f10*/  IMAD R2, R36, 0x100, R35 ;  /* 0x0000010024027824 */ /* 0x000fdc00078e0223 */
[----:B------:R0:W-:Y:S04]  /*89f20*/  STL.64 [R1+0x2860], R4 ;  /* 0x0028600401007387 */ /* 0x0001e80000100a00 */
[----:B------:R-:W-:Y:S04]  /*89f30*/  STL.64 [R1+0x2868], R6 ;  /* 0x0028680601007387 */ /* 0x000fe80000100a00 */
[----:B------:R-:W-:Y:S04]  /*89f40*/  STL [R1+0x75c], R3 ;  /* 0x00075c0301007387 */ /* 0x000fe80000100800 */
[----:B------:R-:W-:Y:S01]  /*89f50*/  STL [R1+0x7b4], R2 ;  /* 0x0007b40201007387 */ /* 0x000fe20000100800 */
[----:B0-----:R-:W-:-:S05]  /*89f60*/  IMAD R4, R38, 0x100, R37 ;  /* 0x0000010026047824 */ /* 0x001fca00078e0225 */
[----:B------:R0:W-:Y:S02]  /*89f70*/  STL [R1+0x7fc], R4 ;  /* 0x0007fc0401007387 */ /* 0x0001e40000100800 */
[----:B0-----:R-:W-:Y:S01]  /*89f80*/  HMMA.16816.F32 R4, R8, R28, R24 ;  /* 0x0000001c0804723c */ /* 0x001fe20000001818 */
[----:B------:R-:W-:Y:S02]  /*89f90*/  IMAD R3, R40, 0x100, R39 ;  /* 0x0000010028037824 */ /* 0x000fe400078e0227 */
[----:B------:R-:W-:-:S03]  /*89fa0*/  IMAD R2, R59, 0x100, R41 ;  /* 0x000001003b027824 */ /* 0x000fc600078e0229 */
[----:B------:R0:W-:Y:S04]  /*89fb0*/  STL [R1+0x82c], R3 ;  /* 0x00082c0301007387 */ /* 0x0001e80000100800 */
[----:B------:R-:W-:Y:S04]  /*89fc0*/  STL [R1+0x69d4], R28 ;  /* 0x0069d41c01007387 */ /* 0x000fe80000100800 */
[----:B------:R1:W-:Y:S04]  /*89fd0*/  STL [R1+0x84c], R2 ;  /* 0x00084c0201007387 */ /* 0x0003e80000100800 */
[----:B------:R-:W-:Y:S01]  /*89fe0*/  STL [R1+0x69d0], R29 ;  /* 0x0069d01d01007387 */ /* 0x000fe20000100800 */
[----:B0-----:R-:W-:-:S02]  /*89ff0*/  IMAD R3, R58, 0x100, R51 ;  /* 0x000001003a037824 */ /* 0x001fc400078e0233 */
[----:B-1----:R-:W-:Y:S02]  /*8a000*/  IMAD R2, R50, 0x100, R0 ;  /* 0x0000010032027824 */ /* 0x002fe400078e0200 */
[----:B------:R0:W-:Y:S04]  /*8a010*/  STL.64 [R1+0x2850], R4 ;  /* 0x0028500401007387 */ /* 0x0001e80000100a00 */
[----:B------:R1:W-:Y:S04]  /*8a020*/  STL.64 [R1+0x2858], R6 ;  /* 0x0028580601007387 */ /* 0x0003e80000100a00 */
[----:B------:R2:W-:Y:S04]  /*8a030*/  STL.64 [R1+0x6a30], R30 ;  /* 0x006a301e01007387 */ /* 0x0005e80000100a00 */
[----:B------:R-:W-:Y:S04]  /*8a040*/  STL [R1+0x68c0], R2 ;  /* 0x0068c00201007387 */ /* 0x000fe80000100800 */
[----:B------:R3:W-:Y:S04]  /*8a050*/  STL [R1+0x68c4], R3 ;  /* 0x0068c40301007387 */ /* 0x0007e80000100800 */
[----:B0-----:R-:W4:Y:S04]  /*8a060*/  LDL.LU R4, [R1+0x6c0] ;  /* 0x0006c00001047983 */ /* 0x001f280000300800 */
[----:B------:R-:W4:Y:S04]  /*8a070*/  LDL.LU R5, [R1+0x6c4] ;  /* 0x0006c40001057983 */ /* 0x000f280000300800 */
[----:B-1----:R-:W4:Y:S04]  /*8a080*/  LDL.LU R6, [R1+0x6c8] ;  /* 0x0006c80001067983 */ /* 0x002f280000300800 */
[----:B------:R-:W4:Y:S04]  /*8a090*/  LDL.LU R7, [R1+0x6cc] ;  /* 0x0006cc0001077983 */ /* 0x000f280000300800 */
[----:B------:R-:W4:Y:S04]  /*8a0a0*/  LDL.LU R28, [R1+0x6d0] ;  /* 0x0006d000011c7983 */ /* 0x000f280000300800 */
[----:B------:R-:W4:Y:S04]  /*8a0b0*/  LDL.LU R29, [R1+0x6d4] ;  /* 0x0006d400011d7983 */ /* 0x000f280000300800 */
[----:B--2---:R-:W4:Y:S04]  /*8a0c0*/  LDL.LU R30, [R1+0x6d8] ;  /* 0x0006d800011e7983 */ /* 0x004f280000300800 */
[----:B------:R-:W4:Y:S04]  /*8a0d0*/  LDL.LU R31, [R1+0x6dc] ;  /* 0x0006dc00011f7983 */ /* 0x000f280000300800 */
[----:B------:R-:W2:Y:S04]  /*8a0e0*/  LDL.LU R13, [R1+0x3238] ;  /* 0x00323800010d7983 */ /* 0x000ea80000300800 */
[----:B---3--:R-:W3:Y:S04]  /*8a0f0*/  LDL.LU R3, [R1+0x3244] ;  /* 0x0032440001037983 */ /* 0x008ee80000300800 */
        /* <DEDUP_REMOVED lines=30> */
[----:B------:R-:W-:-:S03]  /*8a2e0*/  IMAD R12, R47, 0x100, R46 ;  /* 0x000001002f0c7824 */ /* 0x000fc600078e022e */
[----:B------:R-:W2:Y:S04]  /*8a2f0*/  LDL.LU R50, [R1+0x32a8] ;  /* 0x0032a80001327983 */ /* 0x000ea80000300800 */
[----:B------:R-:W2:Y:S04]  /*8a300*/  LDL.LU R51, [R1+0x32b4] ;  /* 0x0032b40001337983 */ /* 0x000ea80000300800 */
[----:B------:R-:W2:Y:S04]  /*8a310*/  LDL.LU R58, [R1+0x32b0] ;  /* 0x0032b000013a7983 */ /* 0x000ea80000300800 */
[----:B------:R-:W2:Y:S04]  /*8a320*/  LDL.LU R46, [R1+0x32bc] ;  /* 0x0032bc00012e7983 */ /* 0x000ea80000300800 */
[----:B------:R-:W2:Y:S04]  /*8a330*/  LDL.LU R47, [R1+0x32b8] ;  /* 0x0032b800012f7983 */ /* 0x000ea80000300800 */
[----:B------:R0:W-:Y:S04]  /*8a340*/  STL [R1+0x68c8], R12 ;  /* 0x0068c80c01007387 */ /* 0x0001e80000100800 */
[----:B0-----:R-:W2:Y:S01]  /*8a350*/  LDL.LU R12, [R1+0x323c] ;  /* 0x00323c00010c7983 */ /* 0x001ea20000300800 */
[C---:B----4-:R-:W-:Y:S06]  /*8a360*/  HMMA.16816.F32 R28, R8.reuse, R60, R28 ;  /* 0x0000003c081c723c */ /* 0x050fec000000181c */
[----:B------:R-:W-:Y:S01]  /*8a370*/  HMMA.16816.F32 R4, R8, R44, R4 ;  /* 0x0000002c0804723c */ /* 0x000fe20000001804 */
[----:B---3--:R-:W-:-:S02]  /*8a380*/  IMAD R2, R2, 0x100, R3 ;  /* 0x0000010002027824 */ /* 0x008fc400078e0203 */
[----:B--2---:R-:W-:Y:S02]  /*8a390*/  IMAD R3, R53, 0x100, R52 ;  /* 0x0000010035037824 */ /* 0x004fe400078e0234 */
[----:B------:R-:W-:-:S05]  /*8a3a0*/  IMAD R13, R13, 0x100, R12 ;  /* 0x000001000d0d7824 */ /* 0x000fca00078e020c */
[----:B------:R-:W-:Y:S07]  /*8a3b0*/  STL [R1+0x68cc], R13 ;  /* 0x0068cc0d01007387 */ /* 0x000fee0000100800 */
[----:B------:R-:W-:Y:S04]  /*8a3c0*/  STL.64 [R1+0x2840], R28 ;  /* 0x0028401c01007387 */ /* 0x000fe80000100a00 */
[----:B------:R0:W-:Y:S04]  /*8a3d0*/  STL [R1+0x7a8], R2 ;  /* 0x0007a80201007387 */ /* 0x0001e80000100800 */
[----:B------:R1:W-:Y:S01]  /*8a3e0*/  STL.64 [R1+0x2848], R30 ;  /* 0x0028481e01007387 */ /* 0x0003e20000100a00 */
[----:B------:R-:W-:-:S02]  /*8a3f0*/  IMAD R12, R19, 0x100, R18 ;  /* 0x00000100130c7824 */ /* 0x000fc400078e0212 */
[----:B0-----:R-:W-:Y:S01]  /*8a400*/  IMAD R2, R55, 0x100, R54 ;  /* 0x0000010037027824 */ /* 0x001fe200078e0236 */
[----:B-1----:R-:W2:Y:S04]  /*8a410*/  LDL.LU.64 R30, [R1+0x6a30] ;  /* 0x006a3000011e7983 */ /* 0x002ea80000300a00 */
[----:B------:R-:W-:Y:S04]  /*8a420*/  STL [R1+0x69bc], R60 ;  /* 0x0069bc3c01007387 */ /* 0x000fe80000100800 */
[----:B------:R-:W-:Y:S04]  /*8a430*/  STL [R1+0x69b8], R61 ;  /* 0x0069b83d01007387 */ /* 0x000fe80000100800 */
[----:B------:R0:W-:Y:S04]  /*8a440*/  STL [R1+0x8c], R3 ;  /* 0x00008c0301007387 */ /* 0x0001e80000100800 */
[----:B------:R1:W-:Y:S04]  /*8a450*/  STL [R1+0x6f0], R2 ;  /* 0x0006f00201007387 */ /* 0x0003e80000100800 */
[----:B------:R-:W-:Y:S01]  /*8a460*/  STL [R1+0x750], R12 ;  /* 0x0007500c01007387 */ /* 0x000fe20000100800 */
[----:B0-----:R-:W-:-:S02]  /*8a470*/  IMAD R3, R49, 0x100, R43 ;  /* 0x0000010031037824 */ /* 0x001fc400078e022b */
[----:B-1----:R-:W-:-:S03]  /*8a480*/  IMAD R2, R14, 0x100, R48 ;  /* 0x000001000e027824 */ /* 0x002fc600078e0230 */
[----:B------:R-:W-:Y:S04]  /*8a490*/  STL [R1+0x7a4], R3 ;  /* 0x0007a40301007387 */ /* 0x000fe80000100800 */
[----:B------:R-:W-:Y:S04]  /*8a4a0*/  STL [R1+0x7f4], R2 ;  /* 0x0007f40201007387 */ /* 0x000fe80000100800 */
[----:B------:R-:W-:Y:S04]  /*8a4b0*/  STL.64 [R1+0x2830], R4 ;  /* 0x0028300401007387 */ /* 0x000fe80000100a00 */
[----:B------:R0:W-:Y:S02]  /*8a4c0*/  STL.64 [R1+0x2838], R6 ;  /* 0x0028380601007387 */ /* 0x0001e40000100a00 */
[----:B0-----:R-:W-:Y:S01]  /*8a4d0*/  HMMA.16816.F32 R4, R8, R20, R36 ;  /* 0x000000140804723c */ /* 0x001fe20000001824 */
[----:B------:R-:W-:-:S02]  /*8a4e0*/  IMAD R3, R16, 0x100, R15 ;  /* 0x0000010010037824 */ /* 0x000fc400078e020f */
[----:B------:R-:W-:Y:S02]  /*8a4f0*/  IMAD R15, R34, 0x100, R23 ;  /* 0x00000100220f7824 */ /* 0x000fe400078e0217 */
[----:B------:R-:W-:Y:S02]  /*8a500*/  IMAD R2, R22, 0x100, R17 ;  /* 0x0000010016027824 */ /* 0x000fe400078e0211 */
[----:B------:R-:W-:Y:S02]  /*8a510*/  IMAD R16, R40, 0x100, R35 ;  /* 0x0000010028107824 */ /* 0x000fe400078e0223 */
[----:B------:R-:W-:Y:S01]  /*8a520*/  IMAD R17, R24, 0x100, R41 ;  /* 0x0000010018117824 */ /* 0x000fe200078e0229 */
[----:B------:R0:W-:Y:S04]  /*8a530*/  STL [R1+0x6ec], R3 ;  /* 0x0006ec0301007387 */ /* 0x0001e80000100800 */
[----:B------:R-:W-:Y:S04]  /*8a540*/  STL [R1+0x6810], R15 ;  /* 0x0068100f01007387 */ /* 0x000fe80000100800 */
[----:B------:R-:W-:Y:S04]  /*8a550*/  STL [R1+0x74c], R2 ;  /* 0x00074c0201007387 */ /* 0x000fe80000100800 */
[----:B------:R-:W-:Y:S04]  /*8a560*/  STL [R1+0x6828], R16 ;  /* 0x0068281001007387 */ /* 0x000fe80000100800 */
[----:B------:R1:W-:Y:S01]  /*8a570*/  STL [R1+0x682c], R17 ;  /* 0x00682c1101007387 */ /* 0x0003e20000100800 */
[----:B------:R-:W-:-:S02]  /*8a580*/  IMAD.MOV.U32 R28, RZ, RZ, R20 ;  /* 0x000000ffff1c7224 */ /* 0x000fc400078e0014 */
[----:B------:R-:W-:Y:S02]  /*8a590*/  IMAD.MOV.U32 R29, RZ, RZ, R21 ;  /* 0x000000ffff1d7224 */ /* 0x000fe400078e0015 */
[----:B------:R-:W-:Y:S02]  /*8a5a0*/  IMAD R14, R26, 0x100, R25 ;  /* 0x000001001a0e7824 */ /* 0x000fe400078e0219 */
[----:B0-----:R-:W-:Y:S01]  /*8a5b0*/  IMAD R3, R50, 0x100, R0 ;  /* 0x0000010032037824 */ /* 0x001fe200078e0200 */
[----:B-1----:R-:W3:Y:S04]  /*8a5c0*/  LDL.64 R16, [R1+0x4c8] ;  /* 0x0004c80001107983 */ /* 0x002ee80000100a00 */
[----:B------:R0:W-:Y:S04]  /*8a5d0*/  STL.64 [R1+0x2820], R4 ;  /* 0x0028200401007387 */ /* 0x0001e80000100a00 */
[----:B------:R-:W-:Y:S04]  /*8a5e0*/  STL.64 [R1+0x2828], R6 ;  /* 0x0028280601007387 */ /* 0x000fe80000100a00 */
[----:B------:R-:W-:Y:S01]  /*8a5f0*/  STL.64 [R1+0x69d8], R28 ;  /* 0x0069d81c01007387 */ /* 0x000fe20000100a00 */
[----:B------:R-:W-:-:S03]  /*8a600*/  IMAD R2, R58, 0x100, R51 ;  /* 0x000001003a027824 */ /* 0x000fc600078e0233 */
[----:B------:R-:W-:Y:S01]  /*8a610*/  STL [R1+0x6830], R14 ;  /* 0x0068300e01007387 */ /* 0x000fe20000100800 */
[----:B------:R-:W-:Y:S02]  /*8a620*/  IMAD R0, R47, 0x100, R46 ;  /* 0x000001002f007824 */ /* 0x000fe400078e022e */
[----:B0-----:R-:W-:-:S05]  /*8a630*/  IMAD R4, R59, 0x100, R27 ;  /* 0x000001003b047824 */ /* 0x001fca00078e021b */
[----:B------:R0:W-:Y:S04]  /*8a640*/  STL [R1+0x74], R4 ;  /* 0x0000740401007387 */ /* 0x0001e80000100800 */
[----:B------:R1:W-:Y:S04]  /*8a650*/  STL [R1+0x88], R3 ;  /* 0x0000880301007387 */ /* 0x0003e80000100800 */
[----:B0-----:R-:W4:Y:S04]  /*8a660*/  LDL.LU R4, [R1+0x680] ;  /* 0x0006800001047983 */ /* 0x001f280000300800 */
[----:B------:R0:W-:Y:S04]  /*8a670*/  STL [R1+0x6e8], R2 ;  /* 0x0006e80201007387 */ /* 0x0001e80000100800 */
[----:B------:R0:W-:Y:S04]  /*8a680*/  STL [R1+0x748], R0 ;  /* 0x0007480001007387 */ /* 0x0001e80000100800 */
[----:B------:R-:W4:Y:S04]  /*8a690*/  LDL.LU R5, [R1+0x684] ;  /* 0x0006840001057983 */ /* 0x000f280000300800 */
[----:B------:R-:W4:Y:S04]  /*8a6a0*/  LDL.LU R6, [R1+0x688] ;  /* 0x0006880001067983 */ /* 0x000f280000300800 */
[----:B------:R-:W4:Y:S04]  /*8a6b0*/  LDL.LU R7, [R1+0x68c] ;  /* 0x00068c0001077983 */ /* 0x000f280000300800 */
        /* <DEDUP_REMOVED lines=8> */
[----:B------:R-:W2:Y:S04]  /*8a740*/  LDL.64 R18, [R1+0x4e0] ;  /* 0x0004e00001127983 */ /* 0x000ea80000100a00 */
[----:B------:R-:W4:Y:S04]  /*8a750*/  LDL.LU R43, [R1+0x32c4] ;  /* 0x0032c400012b7983 */ /* 0x000f280000300800 */
[----:B------:R-:W4:Y:S04]  /*8a760*/  LDL.LU R47, [R1+0x32c0] ;  /* 0x0032c000012f7983 */ /* 0x000f280000300800 */
[----:B------:R-:W3:Y:S04]  /*8a770*/  LDL.LU R46, [R1+0x32cc] ;  /* 0x0032cc00012e7983 */ /* 0x000ee80000300800 */
[----:B------:R-:W3:Y:S04]  /*8a780*/  LDL.LU R28, [R1+0x32d0] ;  /* 0x0032d000011c7983 */ /* 0x000ee80000300800 */
[----:B------:R-:W3:Y:S04]  /*8a790*/  LDL.LU R29, [R1+0x32dc] ;  /* 0x0032dc00011d7983 */ /* 0x000ee80000300800 */
[----:B------:R-:W3:Y:S04]  /*8a7a0*/  LDL.LU R61, [R1+0x32d8] ;  /* 0x0032d800013d7983 */ /* 0x000ee80000300800 */
[----:B------:R-:W3:Y:S04]  /*8a7b0*/  LDL.LU R60, [R1+0x32e4] ;  /* 0x0032e400013c7983 */ /* 0x000ee80000300800 */
[----:B-1----:R-:W3:Y:S04]  /*8a7c0*/  LDL.LU R3, [R1+0x32e0] ;  /* 0x0032e00001037983 */ /* 0x002ee80000300800 */
[----:B0-----:R-:W3:Y:S04]  /*8a7d0*/  LDL.LU R2, [R1+0x32ec] ;  /* 0x0032ec0001027983 */ /* 0x001ee80000300800 */
        /* <DEDUP_REMOVED lines=23> */
[----:B--2---:R-:W-:Y:S06]  /*8a950*/  HMMA.16816.F32 R52, R8, R18, R52 ;  /* 0x000000120834723c */ /* 0x004fec0000001834 */
[----:B------:R-:W-:-:S02]  /*8a960*/  IMAD.MOV.U32 R23, RZ, RZ, R19 ;  /* 0x000000ffff177224 */ /* 0x000fc400078e0013 */
[----:B------:R-:W-:-:S15]  /*8a970*/  IMAD.MOV.U32 R24, RZ, RZ, R18 ;  /* 0x000000ffff187224 */ /* 0x000fde00078e0012 */
[----:B------:R-:W-:Y:S04]  /*8a980*/  STL.64 [R1+0x2810], R52 ;  /* 0x0028103401007387 */ /* 0x000fe80000100a00 */
[----:B------:R0:W-:Y:S04]  /*8a990*/  STL.64 [R1+0x2818], R54 ;  /* 0x0028183601007387 */ /* 0x0001e80000100a00 */
[----:B0-----:R-:W2:Y:S04]  /*8a9a0*/  LDL.LU.64 R54, [R1+0x6a28] ;  /* 0x006a280001367983 */ /* 0x001ea80000300a00 */
[----:B------:R-:W2:Y:S04]  /*8a9b0*/  LDL.LU.64 R52, [R1+0x6a20] ;  /* 0x006a200001347983 */ /* 0x000ea80000300a00 */
[----:B------:R-:W2:Y:S04]  /*8a9c0*/  LDL.LU.64 R18, [R1+0x6a18] ;  /* 0x006a180001127983 */ /* 0x000ea80000300a00 */
[----:B------:R0:W-:Y:S04]  /*8a9d0*/  STL [R1+0x69a4], R23 ;  /* 0x0069a41701007387 */ /* 0x0001e80000100800 */
[----:B0-----:R-:W2:Y:S04]  /*8a9e0*/  LDL.LU R23, [R1+0x32d4] ;  /* 0x0032d40001177983 */ /* 0x001ea80000300800 */
[----:B------:R0:W-:Y:S04]  /*8a9f0*/  STL [R1+0x69a0], R24 ;  /* 0x0069a01801007387 */ /* 0x0001e80000100800 */
[----:B0-----:R-:W2:Y:S01]  /*8aa00*/  LDL.LU R24, [R1+0x32c8] ;  /* 0x0032c80001187983 */ /* 0x001ea20000300800 */
[----:B----4-:R-:W-:-:S03]  /*8aa10*/  IMAD R47, R47, 0x100, R43 ;  /* 0x000001002f2f7824 */ /* 0x010fc600078e022b */
[----:B------:R-:W4:Y:S01]  /*8aa20*/  LDL.LU R43, [R1+0x6a14] ;  /* 0x006a1400012b7983 */ /* 0x000f220000300800 */
[----:B---3--:R-:W-:Y:S03]  /*8aa30*/  HMMA.16816.F32 R12, R8, R16, R12 ;  /* 0x00000010080c723c */ /* 0x008fe6000000180c */
[----:B------:R0:W-:Y:S01]  /*8aa40*/  STL [R1+0x70], R47 ;  /* 0x0000702f01007387 */ /* 0x0001e20000100800 */
[----:B------:R-:W-:-:S03]  /*8aa50*/  IMAD R3, R3, 0x100, R60 ;  /* 0x0000010003037824 */ /* 0x000fc600078e023c */
[----:B0-----:R-:W3:Y:S01]  /*8aa60*/  LDL.LU R47, [R1+0x6a10] ;  /* 0x006a1000012f7983 */ /* 0x001ee20000300800 */
[----:B--2---:R-:W-:-:S03]  /*8aa70*/  IMAD R24, R24, 0x100, R46 ;  /* 0x0000010018187824 */ /* 0x004fc600078e022e */
[----:B------:R-:W2:Y:S04]  /*8aa80*/  LDL.LU R46, [R1+0x6a0c] ;  /* 0x006a0c00012e7983 */ /* 0x000ea80000300800 */
[----:B------:R0:W-:Y:S02]  /*8aa90*/  STL [R1+0x84], R24 ;  /* 0x0000841801007387 */ /* 0x0001e40000100800 */
[----:B0-----:R-:W-:Y:S02]  /*8aaa0*/  IMAD R24, R28, 0x100, R23 ;  /* 0x000001001c187824 */ /* 0x001fe400078e0217 */
[----:B------:R-:W-:-:S03]  /*8aab0*/  IMAD R23, R61, 0x100, R29 ;  /* 0x000001003d177824 */ /* 0x000fc600078e021d */
[----:B------:R-:W-:Y:S04]  /*8aac0*/  STL [R1+0x6e4], R24 ;  /* 0x0006e41801007387 */ /* 0x000fe80000100800 */
[----:B------:R-:W-:Y:S04]  /*8aad0*/  STL [R1+0x744], R23 ;  /* 0x0007441701007387 */ /* 0x000fe80000100800 */
[----:B------:R-:W-:Y:S04]  /*8aae0*/  STL [R1+0x696c], R16 ;  /* 0x00696c1001007387 */ /* 0x000fe80000100800 */
[----:B------:R0:W-:Y:S04]  /*8aaf0*/  STL [R1+0x78c], R3 ;  /* 0x00078c0301007387 */ /* 0x0001e80000100800 */
[----:B------:R-:W-:Y:S04]  /*8ab00*/  STL [R1+0x6968], R17 ;  /* 0x0069681101007387 */ /* 0x000fe80000100800 */
[----:B------:R1:W-:Y:S04]  /*8ab10*/  STL.64 [R1+0x2800], R12 ;  /* 0x0028000c01007387 */ /* 0x0003e80000100a00 */
[----:B------:R-:W-:Y:S01]  /*8ab20*/  STL.64 [R1+0x2808], R14 ;  /* 0x0028080e01007387 */ /* 0x000fe20000100a00 */
[----:B0-----:R-:W-:-:S02]  /*8ab30*/  IMAD R3, R49, 0x100, R2 ;  /* 0x0000010031037824 */ /* 0x001fc400078e0202 */
[----:B------:R-:W-:Y:S02]  /*8ab40*/  IMAD R2, R45, 0x100, R48 ;  /* 0x000001002d027824 */ /* 0x000fe400078e0230 */
[----:B-1----:R-:W-:Y:S01]  /*8ab50*/  IMAD R12, R20, 0x100, R44 ;  /* 0x00000100140c7824 */ /* 0x002fe200078e022c */
[----:B------:R0:W-:Y:S04]  /*8ab60*/  STL [R1+0x80], R3 ;  /* 0x0000800301007387 */ /* 0x0001e80000100800 */
[----:B------:R1:W-:Y:S04]  /*8ab70*/  STL [R1+0x6c0], R2 ;  /* 0x0006c00201007387 */ /* 0x0003e80000100800 */
[----:B------:R-:W-:Y:S01]  /*8ab80*/  STL [R1+0x71c], R12 ;  /* 0x00071c0c01007387 */ /* 0x000fe20000100800 */
[----:B0-----:R-:W-:-:S02]  /*8ab90*/  IMAD R3, R22, 0x100, R21 ;  /* 0x0000010016037824 */ /* 0x001fc400078e0215 */
[----:B-1----:R-:W-:-:S03]  /*8aba0*/  IMAD R2, R58, 0x100, R51 ;  /* 0x000001003a027824 */ /* 0x002fc600078e0233 */
[----:B------:R0:W-:Y:S04]  /*8abb0*/  STL [R1+0x788], R3 ;  /* 0x0007880301007387 */ /* 0x0001e80000100800 */
[----:B------:R-:W3:Y:S04]  /*8abc0*/  LDL.LU R51, [R1+0x333c] ;  /* 0x00333c0001337983 */ /* 0x000ee80000300800 */
[----:B------:R1:W-:Y:S04]  /*8abd0*/  STL [R1+0x7e4], R2 ;  /* 0x0007e40201007387 */ /* 0x0003e80000100800 */
[----:B------:R-:W3:Y:S01]  /*8abe0*/  LDL.LU R58, [R1+0x3338] ;  /* 0x00333800013a7983 */ /* 0x000ee20000300800 */
[C---:B----4-:R-:W-:Y:S06]  /*8abf0*/  HMMA.16816.F32 R4, R8.reuse, R42, R4 ;  /* 0x0000002a0804723c */ /* 0x050fec0000001804 */
[----:B------:R-:W-:Y:S01]  /*8ac00*/  HMMA.16816.F32 R36, R8, R18, R36 ;  /* 0x000000120824723c */ /* 0x000fe20000001824 */
[----:B0-----:R-:W-:-:S02]  /*8ac10*/  IMAD R3, R35, 0x100, R34 ;  /* 0x0000010023037824 */ /* 0x001fc400078e0222 */
[----:B-1----:R-:W-:-:S14]  /*8ac20*/  IMAD R2, R41, 0x100, R40 ;  /* 0x0000010029027824 */ /* 0x002fdc00078e0228 */
[----:B------:R0:W-:Y:S04]  /*8ac30*/  STL.64 [R1+0x27f0], R4 ;  /* 0x0027f00401007387 */ /* 0x0001e80000100a00 */
[----:B------:R-:W-:Y:S04]  /*8ac40*/  STL.64 [R1+0x27f8], R6 ;  /* 0x0027f80601007387 */ /* 0x000fe80000100a00 */
[----:B------:R-:W-:Y:S04]  /*8ac50*/  STL [R1+0x6974], R42 ;  /* 0x0069742a01007387 */ /* 0x000fe80000100800 */
[----:B------:R-:W-:Y:S04]  /*8ac60*/  STL [R1+0x6970], R43 ;  /* 0x0069702b01007387 */ /* 0x000fe80000100800 */
[----:B------:R-:W-:Y:S04]  /*8ac70*/  STL [R1+0x94], R3 ;  /* 0x0000940301007387 */ /* 0x000fe80000100800 */
[----:B------:R-:W-:Y:S04]  /*8ac80*/  STL [R1+0x718], R2 ;  /* 0x0007180201007387 */ /* 0x000fe80000100800 */
[----:B------:R-:W4:Y:S04]  /*8ac90*/  LDL.LU R12, [R1+0x660] ;  /* 0x00066000010c7983 */ /* 0x000f280000300800 */
[----:B------:R-:W4:Y:S04]  /*8aca0*/  LDL.LU R13, [R1+0x664] ;  /* 0x00066400010d7983 */ /* 0x000f280000300800 */
[----:B------:R-:W4:Y:S04]  /*8acb0*/  LDL.LU R14, [R1+0x668] ;  /* 0x00066800010e7983 */ /* 0x000f280000300800 */
[----:B------:R-:W4:Y:S04]  /*8acc0*/  LDL.LU R15, [R1+0x66c] ;  /* 0x00066c00010f7983 */ /* 0x000f280000300800 */
[----:B------:R1:W-:Y:S04]  /*8acd0*/  STL.64 [R1+0x27e0], R36 ;  /* 0x0027e02401007387 */ /* 0x0003e80000100a00 */
[----:B------:R1:W-:Y:S01]  /*8ace0*/  STL.64 [R1+0x27e8], R38 ;  /* 0x0027e82601007387 */ /* 0x0003e20000100a00 */
[----:B------:R-:W-:-:S03]  /*8acf0*/  IMAD.MOV.U32 R23, RZ, RZ, R18 ;  /* 0x000000ffff177224 */ /* 0x000fc600078e0012 */
[----:B------:R-:W2:Y:S04]  /*8ad00*/  LDL.LU R48, [R1+0x3344] ;  /* 0x0033440001307983 */ /* 0x000ea80000300800 */
[----:B------:R-:W2:Y:S04]  /*8ad10*/  LDL.LU R18, [R1+0x3340] ;  /* 0x0033400001127983 */ /* 0x000ea80000300800 */
[----:B------:R-:W2:Y:S04]  /*8ad20*/  LDL.LU R45, [R1+0x334c] ;  /* 0x00334c00012d7983 */ /* 0x000ea80000300800 */
[----:B------:R-:W2:Y:S01]  /*8ad30*/  LDL.LU R21, [R1+0x3348] ;  /* 0x0033480001157983 */ /* 0x000ea20000300800 */
[----:B0-----:R-:W-:-:S03]  /*8ad40*/  IMAD R5, R59, 0x100, R27 ;  /* 0x000001003b057824 */ /* 0x001fc600078e021b */
[----:B------:R-:W2:Y:S04]  /*8ad50*/  LDL.LU R44, [R1+0x3354] ;  /* 0x00335400012c7983 */ /* 0x000ea80000300800 */
        /* <DEDUP_REMOVED lines=8> */
[----:B------:R-:W2:Y:S01]  /*8ade0*/  LDL.LU R39, [R1+0x65c] ;  /* 0x00065c0001277983 */ /* 0x000ea20000300800 */
[----:B------:R-:W-:-:S02]  /*8adf0*/  IMAD.MOV.U32 R24, RZ, RZ, R19 ;  /* 0x000000ffff187224 */ /* 0x000fc400078e0013 */
[----:B------:R-:W-:-:S03]  /*8ae00*/  IMAD R4, R26, 0x100, R25 ;  /* 0x000001001a047824 */ /* 0x000fc600078e0219 */
[----:B------:R-:W-:Y:S04]  /*8ae10*/  STL [R1+0x69c4], R24 ;  /* 0x0069c41801007387 */ /* 0x000fe80000100800 */
[----:B------:R-:W-:Y:S04]  /*8ae20*/  STL [R1+0x69c0], R23 ;  /* 0x0069c01701007387 */ /* 0x000fe80000100800 */
[----:B------:R-:W2:Y:S04]  /*8ae30*/  LDL.LU R41, [R1+0x336c] ;  /* 0x00336c0001297983 */ /* 0x000ea80000300800 */
[----:B------:R-:W2:Y:S04]  /*8ae40*/  LDL.LU R25, [R1+0x3368] ;  /* 0x0033680001197983 */ /* 0x000ea80000300800 */
[----:B------:R-:W2:Y:S01]  /*8ae50*/  LDL.LU R26, [R1+0x3374] ;  /* 0x00337400011a7983 */ /* 0x000ea20000300800 */
[----:B------:R-:W-:-:S03]  /*8ae60*/  IMAD R6, R50, 0x100, R0 ;  /* 0x0000010032067824 */ /* 0x000fc600078e0200 */
[----:B------:R-:W2:Y:S04]  /*8ae70*/  LDL.LU R59, [R1+0x3370] ;  /* 0x00337000013b7983 */ /* 0x000ea80000300800 */
[----:B------:R-:W2:Y:S04]  /*8ae80*/  LDL.LU R0, [R1+0x337c] ;  /* 0x00337c0001007983 */ /* 0x000ea80000300800 */
[----:B------:R-:W2:Y:S01]  /*8ae90*/  LDL.LU R50, [R1+0x3378] ;  /* 0x0033780001327983 */ /* 0x000ea20000300800 */
[----:B---3--:R-:W-:-:S03]  /*8aea0*/  IMAD R7, R58, 0x100, R51 ;  /* 0x000001003a077824 */ /* 0x008fc600078e0233 */
[----:B------:R-:W3:Y:S04]  /*8aeb0*/  LDL.LU R51, [R1+0x3384] ;  /* 0x0033840001337983 */ /* 0x000ee80000300800 */
[----:B------:R-:W3:Y:S01]  /*8aec0*/  LDL.LU R58, [R1+0x3380] ;  /* 0x00338000013a7983 */ /* 0x000ee20000300800 */
[----:B------:R-:W-:Y:S02]  /*8aed0*/  F2FP.F16.E5M2.UNPACK_B R4, R4 ;  /* 0x00000004ff04723e */ /* 0x000fe400020004ff */
[----:B------:R-:W-:Y:S02]  /*8aee0*/  F2FP.F16.E5M2.UNPACK_B R5, R5 ;  /* 0x00000005ff05723e */ /* 0x000fe400020004ff */
[----:B------:R-:W-:Y:S02]  /*8aef0*/  F2FP.F16.E5M2.UNPACK_B R6, R6 ;  /* 0x00000006ff06723e */ /* 0x000fe400020004ff */
[----:B------:R-:W-:Y:S01]  /*8af00*/  F2FP.F16.E5M2.UNPACK_B R7, R7 ;  /* 0x00000007ff07723e */ /* 0x000fe200020004ff */
[----:B----4-:R-:W-:Y:S06]  /*8af10*/  HMMA.16816.F32 R8, R8, R52, R12 ;  /* 0x000000340808723c */ /* 0x010fec000000180c */
[----:B------:R-:W-:-:S02]  /*8af20*/  IMAD.MOV.U32 R19, RZ, RZ, R53 ;  /* 0x000000ffff137224 */ /* 0x000fc400078e0035 */
[----:B------:R-:W-:Y:S02]  /*8af30*/  IMAD.MOV.U32 R22, RZ, RZ, R52 ;  /* 0x000000ffff167224 */ /* 0x000fe400078e0034 */
[----:B--2---:R-:W-:Y:S02]  /*8af40*/  IMAD R18, R18, 0x100, R48 ;  /* 0x0000010012127824 */ /* 0x004fe400078e0230 */
[----:B------:R-:W-:-:S11]  /*8af50*/  IMAD R21, R21, 0x100, R45 ;  /* 0x0000010015157824 */ /* 0x000fd600078e022d */
[----:B------:R-:W-:Y:S04]  /*8af60*/  STL.64 [R1+0x27d0], R8 ;  /* 0x0027d00801007387 */ /* 0x000fe80000100a00 */
[----:B------:R0:W-:Y:S02]  /*8af70*/  STL.64 [R1+0x27d8], R10 ;  /* 0x0027d80a01007387 */ /* 0x0001e40000100a00 */
[----:B0-----:R-:W-:Y:S01]  /*8af80*/  HMMA.16816.F32 R8, R4, R32, R36 ;  /* 0x000000200408723c */ /* 0x001fe20000001824 */
[----:B------:R-:W-:Y:S01]  /*8af90*/  IMAD R27, R27, 0x100, R44 ;  /* 0x000001001b1b7824 */ /* 0x000fe200078e022c */
[----:B------:R-:W-:Y:S01]  /*8afa0*/  STL [R1+0x697c], R19 ;  /* 0x00697c1301007387 */ /* 0x000fe20000100800 */
[----:B------:R-:W-:-:S03]  /*8afb0*/  IMAD R35, R35, 0x100, R20 ;  /* 0x0000010023237824 */ /* 0x000fc600078e0214 */
[----:B------:R-:W-:Y:S01]  /*8afc0*/  STL [R1+0x6978], R22 ;  /* 0x0069781601007387 */ /* 0x000fe20000100800 */
[----:B------:R-:W-:-:S03]  /*8afd0*/  IMAD R48, R40, 0x100, R34 ;  /* 0x0000010028307824 */ /* 0x000fc600078e0222 */
[----:B------:R0:W-:Y:S04]  /*8afe0*/  STL [R1+0x65e0], R18 ;  /* 0x0065e01201007387 */ /* 0x0001e80000100800 */
[----:B------:R-:W-:Y:S04]  /*8aff0*/  STL [R1+0x65e4], R21 ;  /* 0x0065e41501007387 */ /* 0x000fe80000100800 */
[----:B------:R-:W-:Y:S01]  /*8b000*/  STL [R1+0x65e8], R27 ;  /* 0x0065e81b01007387 */ /* 0x000fe20000100800 */
[----:B------:R-:W-:-:S03]  /*8b010*/  IMAD.MOV.U32 R43, RZ, RZ, R33 ;  /* 0x000000ffff2b7224 */ /* 0x000fc600078e0021 */
[----:B------:R-:W-:Y:S01]  /*8b020*/  STL [R1+0x65ec], R35 ;  /* 0x0065ec2301007387 */ /* 0x000fe20000100800 */
[----:B------:R-:W-:-:S03]  /*8b030*/  IMAD.MOV.U32 R42, RZ, RZ, R32 ;  /* 0x000000ffff2a7224 */ /* 0x000fc600078e0020 */
[----:B------:R-:W-:Y:S01]  /*8b040*/  STL [R1+0x65f0], R48 ;  /* 0x0065f03001007387 */ /* 0x000fe20000100800 */
[----:B------:R-:W-:Y:S02]  /*8b050*/  IMAD R20, R25, 0x100, R41 ;  /* 0x0000010019147824 */ /* 0x000fe400078e0229 */
[----:B------:R-:W-:Y:S02]  /*8b060*/  IMAD R26, R59, 0x100, R26 ;  /* 0x000001003b1a7824 */ /* 0x000fe400078e021a */
[----:B------:R-:W-:Y:S01]  /*8b070*/  IMAD R34, R50, 0x100, R0 ;  /* 0x0000010032227824 */ /* 0x000fe200078e0200 */
[----:B------:R1:W-:Y:S04]  /*8b080*/  STL.64 [R1+0x27c0], R8 ;  /* 0x0027c00801007387 */ /* 0x0003e80000100a00 */
[----:B------:R2:W-:Y:S04]  /*8b090*/  STL.64 [R1+0x27c8], R10 ;  /* 0x0027c80a01007387 */ /* 0x0005e80000100a00 */
[----:B------:R-:W-:Y:S04]  /*8b0a0*/  STL [R1+0x69cc], R43 ;  /* 0x0069cc2b01007387 */ /* 0x000fe80000100800 */
[----:B------:R-:W-:Y:S04]  /*8b0b0*/  STL [R1+0x69c8], R42 ;  /* 0x0069c82a01007387 */ /* 0x000fe80000100800 */
[----:B------:R-:W-:Y:S04]  /*8b0c0*/  STL [R1+0x65f4], R20 ;  /* 0x0065f41401007387 */ /* 0x000fe80000100800 */
[----:B------:R4:W-:Y:S04]  /*8b0d0*/  STL [R1+0x65f8], R26 ;  /* 0x0065f81a01007387 */ /* 0x0009e80000100800 */
[----:B------:R-:W-:Y:S01]  /*8b0e0*/  STL [R1+0x65fc], R34 ;  /* 0x0065fc2201007387 */ /* 0x000fe20000100800 */
[----:B---3--:R-:W-:-:S03]  /*8b0f0*/  IMAD R45, R58, 0x100, R51 ;  /* 0x000001003a2d7824 */ /* 0x008fc600078e0233 */
[----:B------:R-:W3:Y:S04]  /*8b100*/  LDL.LU R51, [R1+0x338c] ;  /* 0x00338c0001337983 */ /* 0x000ee80000300800 */
[----:B------:R-:W3:Y:S04]  /*8b110*/  LDL.LU R58, [R1+0x3388] ;  /* 0x00338800013a7983 */ /* 0x000ee80000300800 */
[----:B------:R-:W3:Y:S04]  /*8b120*/  LDL.LU R16, [R1+0x640] ;  /* 0x0006400001107983 */ /* 0x000ee80000300800 */
[----:B------:R-:W3:Y:S04]  /*8b130*/  LDL.LU R17, [R1+0x644] ;  /* 0x0006440001117983 */ /* 0x000ee80000300800 */
        /* <DEDUP_REMOVED lines=26> */
[----:B-1----:R-:W3:Y:S04]  /*8b2e0*/  LDL.LU R8, [R1+0x620] ;  /* 0x0006200001087983 */ /* 0x002ee80000300800 */
[----:B------:R-:W3:Y:S01]  /*8b2f0*/  LDL.LU R9, [R1+0x624] ;  /* 0x0006240001097983 */ /* 0x000ee20000300800 */
[----:B--2---:R-:W-:-:S02]  /*8b300*/  IMAD.MOV.U32 R10, RZ, RZ, R46 ;  /* 0x000000ffff0a7224 */ /* 0x004fc400078e002e */
[----:B------:R-:W-:Y:S01]  /*8b310*/  IMAD.MOV.U32 R11, RZ, RZ, R47 ;  /* 0x000000ffff0b7224 */ /* 0x000fe200078e002f */
[----:B------:R-:W2:Y:S04]  /*8b320*/  LDL.LU R46, [R1+0x6a08] ;  /* 0x006a0800012e7983 */ /* 0x000ea80000300800 */
[----:B------:R-:W2:Y:S01]  /*8b330*/  LDL.LU R47, [R1+0x6a04] ;  /* 0x006a0400012f7983 */ /* 0x000ea20000300800 */
[----:B----4-:R-:W-:Y:S02]  /*8b340*/  IMAD.MOV.U32 R26, RZ, RZ, R55 ;  /* 0x000000ffff1a7224 */ /* 0x010fe400078e0037 */
[----:B------:R-:W-:Y:S01]  /*8b350*/  IMAD.MOV.U32 R27, RZ, RZ, R31 ;  /* 0x000000ffff1b7224 */ /* 0x000fe200078e001f */
[----:B---3--:R-:W-:Y:S01]  /*8b360*/  HMMA.16816.F32 R16, R4, R56, R16 ;  /* 0x000000380410723c */ /* 0x008fe20000001810 */
[----:B------:R-:W-:-:S02]  /*8b370*/  IMAD R20, R58, 0x100, R51 ;  /* 0x000001003a147824 */ /* 0x000fc400078e0233 */
[----:B------:R-:W3:Y:S04]  /*8b380*/  LDL.LU R51, [R1+0x33e4] ;  /* 0x0033e40001337983 */ /* 0x000ee80000300800 */
[----:B------:R-:W3:Y:S04]  /*8b390*/  LDL.LU R58, [R1+0x33e0] ;  /* 0x0033e000013a7983 */ /* 0x000ee80000300800 */
[----:B------:R-:W-:Y:S04]  /*8b3a0*/  STL [R1+0xc], R20 ;  /* 0x00000c1401007387 */ /* 0x000fe80000100800 */
[----:B------:R-:W-:Y:S08]  /*8b3b0*/  STL.64 [R1+0x6938], R56 ;  /* 0x0069383801007387 */ /* 0x000ff00000100a00 */
[----:B------:R-:W-:Y:S04]  /*8b3c0*/  STL.64 [R1+0x27b0], R16 ;  /* 0x0027b01001007387 */ /* 0x000fe80000100a00 */
[----:B------:R-:W-:Y:S04]  /*8b3d0*/  STL.64 [R1+0x27b8], R18 ;  /* 0x0027b81201007387 */ /* 0x000fe80000100a00 */
[----:B------:R-:W4:Y:S04]  /*8b3e0*/  LDL.LU R55, [R1+0x6a00] ;  /* 0x006a000001377983 */ /* 0x000f280000300800 */
[----:B------:R-:W-:Y:S04]  /*8b3f0*/  STL [R1+0x69f0], R26 ;  /* 0x0069f01a01007387 */ /* 0x000fe80000100800 */
[----:B------:R-:W3:Y:S01]  /*8b400*/  LDL.LU R31, [R1+0x69fc] ;  /* 0x0069fc00011f7983 */ /* 0x000ee20000300800 */
[----:B------:R-:W-:-:S02]  /*8b410*/  IMAD R25, R25, 0x100, R61 ;  /* 0x0000010019197824 */ /* 0x000fc400078e023d */
[----:B------:R-:W-:Y:S02]  /*8b420*/  IMAD R33, R33, 0x100, R60 ;  /* 0x0000010021217824 */ /* 0x000fe400078e023c */
[----:B------:R-:W-:Y:S01]  /*8b430*/  IMAD R44, R44, 0x100, R3 ;  /* 0x000001002c2c7824 */ /* 0x000fe200078e0203 */
[----:B------:R-:W-:Y:S01]  /*8b440*/  STL [R1+0x69f4], R27 ;  /* 0x0069f41b01007387 */ /* 0x000fe20000100800 */
[----:B------:R-:W-:-:S03]  /*8b450*/  IMAD R3, R52, 0x100, R2 ;  /* 0x0000010034037824 */ /* 0x000fc600078e0202 */
[----:B------:R-:W-:Y:S01]  /*8b460*/  STL [R1+0x6660], R25 ;  /* 0x0066601901007387 */ /* 0x000fe20000100800 */
[----:B------:R-:W-:-:S03]  /*8b470*/  IMAD R2, R49, 0x100, R53 ;  /* 0x0000010031027824 */ /* 0x000fc600078e0235 */
[----:B------:R-:W-:Y:S04]  /*8b480*/  STL [R1+0x6664], R33 ;  /* 0x0066642101007387 */ /* 0x000fe80000100800 */
[----:B--2---:R-:W-:Y:S04]  /*8b490*/  STL.64 [R1+0x6608], R46 ;  /* 0x0066082e01007387 */ /* 0x004fe80000100a00 */
[----:B------:R-:W-:Y:S04]  /*8b4a0*/  STL.64 [R1+0x6600], R44 ;  /* 0x0066002c01007387 */ /* 0x000fe80000100a00 */
[----:B------:R-:W-:Y:S04]  /*8b4b0*/  STL [R1+0x8], R3 ;  /* 0x0000080301007387 */ /* 0x000fe80000100800 */
[----:B------:R0:W-:Y:S01]  /*8b4c0*/  STL [R1+0x40], R2 ;  /* 0x0000400201007387 */ /* 0x0001e20000100800 */
[----:B------:R-:W-:-:S02]  /*8b4d0*/  IMAD R32, R36, 0x100, R32 ;  /* 0x0000010024207824 */ /* 0x000fc400078e0220 */
[----:B------:R-:W-:Y:S02]  /*8b4e0*/  IMAD R0, R50, 0x100, R0 ;  /* 0x0000010032007824 */ /* 0x000fe400078e0200 */
[----:B0-----:R-:W-:Y:S01]  /*8b4f0*/  IMAD R2, R59, 0x100, R41 ;  /* 0x000001003b027824 */ /* 0x001fe200078e0229 */
[C---:B----4-:R-:W-:Y:S06]  /*8b500*/  HMMA.16816.F32 R16, R4.reuse, R54, R12 ;  /* 0x000000360410723c */ /* 0x050fec000000180c */
[----:B---3--:R-:W-:Y:S01]  /*8b510*/  HMMA.16816.F32 R8, R4, R30, R8 ;  /* 0x0000001e0408723c */ /* 0x008fe20000001808 */
[----:B------:R-:W-:-:S02]  /*8b520*/  IMAD.MOV.U32 R13, RZ, RZ, R55 ;  /* 0x000000ffff0d7224 */ /* 0x000fc400078e0037 */
[----:B------:R-:W-:Y:S02]  /*8b530*/  IMAD.MOV.U32 R14, RZ, RZ, R54 ;  /* 0x000000ffff0e7224 */ /* 0x000fe400078e0036 */
[----:B------:R-:W-:-:S12]  /*8b540*/  IMAD R54, R40, 0x100, R38 ;  /* 0x0000010028367824 */ /* 0x000fd800078e0226 */
[----:B------:R-:W-:Y:S04]  /*8b550*/  STL.64 [R1+0x27a0], R16 ;  /* 0x0027a01001007387 */ /* 0x000fe80000100a00 */
[----:B------:R-:W-:Y:S04]  /*8b560*/  STL.64 [R1+0x27a8], R18 ;  /* 0x0027a81201007387 */ /* 0x000fe80000100a00 */
[----:B------:R-:W-:Y:S04]  /*8b570*/  STL [R1+0x69f8], R13 ;  /* 0x0069f80d01007387 */ /* 0x000fe80000100800 */
[----:B------:R-:W-:Y:S04]  /*8b580*/  STL [R1+0x6934], R14 ;  /* 0x0069340e01007387 */ /* 0x000fe80000100800 */
[----:B------:R-:W-:Y:S04]  /*8b590*/  STL [R1+0x6668], R32 ;  /* 0x0066682001007387 */ /* 0x000fe80000100800 */
[----:B------:R-:W-:Y:S04]  /*8b5a0*/  STL [R1+0x666c], R54 ;  /* 0x00666c3601007387 */ /* 0x000fe80000100800 */
[----:B------:R-:W-:Y:S04]  /*8b5b0*/  STL [R1+0x24], R2 ;  /* 0x0000240201007387 */ /* 0x000fe80000100800 */
[----:B------:R-:W-:Y:S04]  /*8b5c0*/  STL [R1+0x64], R0 ;  /* 0x0000640001007387 */ /* 0x000fe80000100800 */
[----:B------:R-:W-:Y:S04]  /*8b5d0*/  STL.64 [R1+0x2790], R8 ;  /* 0x0027900801007387 */ /* 0x000fe80000100a00 */
[----:B------:R-:W-:Y:S04]  /*8b5e0*/  STL.64 [R1+0x2798], R10 ;  /* 0x0027980a01007387 */ /* 0x000fe80000100a00 */
        /* <DEDUP_REMOVED lines=8> */
[----:B------:R-:W2:Y:S04]  /*8b670*/  LDL.LU R46, [R1+0x608] ;  /* 0x00060800012e7983 */ /* 0x000ea80000300800 */
[----:B------:R-:W2:Y:S04]  /*8b680*/  LDL.LU R47, [R1+0x60c] ;  /* 0x00060c00012f7983 */ /* 0x000ea80000300800 */
[----:B0-----:R-:W3:Y:S04]  /*8b690*/  LDL.LU R20, [R1+0x610] ;  /* 0x0006100001147983 */ /* 0x001ee80000300800 */
[----:B------:R-:W3:Y:S04]  /*8b6a0*/  LDL.LU R21, [R1+0x614] ;  /* 0x0006140001157983 */ /* 0x000ee80000300800 */
[----:B------:R-:W3:Y:S04]  /*8b6b0*/  LDL.LU R22, [R1+0x618] ;  /* 0x0006180001167983 */ /* 0x000ee80000300800 */
[----:B------:R-:W3:Y:S04]  /*8b6c0*/  LDL.LU R23, [R1+0x61c] ;  /* 0x00061c0001177983 */ /* 0x000ee80000300800 */
[----:B------:R-:W4:Y:S04]  /*8b6d0*/  LDL.LU R13, [R1+0x33ec] ;  /* 0x0033ec00010d7983 */ /* 0x000f280000300800 */
[----:B------:R-:W4:Y:S04]  /*8b6e0*/  LDL.LU R53, [R1+0x33e8] ;  /* 0x0033e80001357983 */ /* 0x000f280000300800 */
[----:B------:R-:W2:Y:S04]  /*8b6f0*/  LDL.LU R27, [R1+0x33f4] ;  /* 0x0033f400011b7983 */ /* 0x000ea80000300800 */
[----:B------:R-:W2:Y:S04]  /*8b700*/  LDL.LU R26, [R1+0x33f0] ;  /* 0x0033f000011a7983 */ /* 0x000ea80000300800 */
[----:B------:R-:W3:Y:S04]  /*8b710*/  LDL.LU R54, [R1+0x33f8] ;  /* 0x0033f80001367983 */ /* 0x000ee80000300800 */
[----:B------:R-:W3:Y:S04]  /*8b720*/  LDL.LU R32, [R1+0x3404] ;  /* 0x0034040001207983 */ /* 0x000ee80000300800 */
[----:B------:R-:W3:Y:S04]  /*8b730*/  LDL.LU R14, [R1+0x3400] ;  /* 0x00340000010e7983 */ /* 0x000ee80000300800 */
[----:B------:R-:W3:Y:S04]  /*8b740*/  LDL.64 R28, [R1+0x5c8] ;  /* 0x0005c800011c7983 */ /* 0x000ee80000100a00 */
        /* <DEDUP_REMOVED lines=20> */
[----:B------:R-:W-:-:S03]  /*8b890*/  IMAD.MOV.U32 R18, RZ, RZ, R30 ;  /* 0x000000ffff127224 */ /* 0x000fc600078e001e */
[----:B------:R-:W3:Y:S01]  /*8b8a0*/  LDL.64 R60, [R1+0x558] ;  /* 0x00055800013c7983 */ /* 0x000ee20000100a00 */
[----:B------:R-:W-:-:S03]  /*8b8b0*/  IMAD.MOV.U32 R15, RZ, RZ, R31 ;  /* 0x000000ffff0f7224 */ /* 0x000fc600078e001f */
[----:B------:R-:W3:Y:S04]  /*8b8c0*/  LDL.LU R30, [R1+0x345c] ;  /* 0x00345c00011e7983 */ /* 0x000ee80000300800 */
[----:B------:R-:W3:Y:S01]  /*8b8d0*/  LDL.LU R31, [R1+0x3458] ;  /* 0x00345800011f7983 */ /* 0x000ee20000300800 */
[----:B------:R-:W-:-:S03]  /*8b8e0*/  IMAD R39, R39, 0x100, R37 ;  /* 0x0000010027277824 */ /* 0x000fc600078e0225 */
[----:B------:R-:W3:Y:S04]  /*8b8f0*/  LDL.LU R36, [R1+0x3464] ;  /* 0x0034640001247983 */ /* 0x000ee80000300800 */
[----:B------:R-:W3:Y:S04]  /*8b900*/  LDL.LU R37, [R1+0x3460] ;  /* 0x0034600001257983 */ /* 0x000ee80000300800 */
[----:B------:R-:W3:Y:S04]  /*8b910*/  LDL.LU R40, [R1+0x346c] ;  /* 0x00346c0001287983 */ /* 0x000ee80000300800 */
[----:B------:R-:W3:Y:S04]  /*8b920*/  LDL.LU R41, [R1+0x3468] ;  /* 0x0034680001297983 */ /* 0x000ee80000300800 */
[----:B------:R-:W3:Y:S01]  /*8b930*/  LDL.LU R59, [R1+0x3474] ;  /* 0x00347400013b7983 */ /* 0x000ee20000300800 */
[----:B------:R-:W-:-:S03]  /*8b940*/  IMAD R38, R58, 0x100, R51 ;  /* 0x000001003a267824 */ /* 0x000fc600078e0233 */
[----:B------:R-:W3:Y:S04]  /*8b950*/  LDL.LU R50, [R1+0x3470] ;  /* 0x0034700001327983 */ /* 0x000ee80000300800 */
[----:B------:R-:W3:Y:S04]  /*8b960*/  LDL.LU R51, [R1+0x347c] ;  /* 0x00347c0001337983 */ /* 0x000ee80000300800 */
[----:B------:R-:W3:Y:S04]  /*8b970*/  LDL.LU R58, [R1+0x3478] ;  /* 0x00347800013a7983 */ /* 0x000ee80000300800 */
[----:B------:R-:W3:Y:S04]  /*8b980*/  LDL.LU R8, [R1+0x5b0] ;  /* 0x0005b00001087983 */ /* 0x000ee80000300800 */
[----:B------:R-:W3:Y:S04]  /*8b990*/  LDL.LU R9, [R1+0x5b4] ;  /* 0x0005b40001097983 */ /* 0x000ee80000300800 */
[----:B------:R-:W3:Y:S04]  /*8b9a0*/  LDL.LU R10, [R1+0x5b8] ;  /* 0x0005b800010a7983 */ /* 0x000ee80000300800 */
[----:B------:R-:W3:Y:S01]  /*8b9b0*/  LDL.LU R11, [R1+0x5bc] ;  /* 0x0005bc00010b7983 */ /* 0x000ee20000300800 */
[----:B----4-:R-:W-:-:S03]  /*8b9c0*/  IMAD R53, R53, 0x100, R13 ;  /* 0x0000010035357824 */ /* 0x010fc600078e020d */
[----:B------:R-:W4:Y:S04]  /*8b9d0*/  LDL.LU R13, [R1+0x69f8] ;  /* 0x0069f800010d7983 */ /* 0x000f280000300800 */
[----:B------:R0:W-:Y:S04]  /*8b9e0*/  STL [R1+0x6670], R53 ;  /* 0x0066703501007387 */ /* 0x0001e80000100800 */
[----:B0-----:R-:W4:Y:S01]  /*8b9f0*/  LDL.LU R53, [R1+0x33fc] ;  /* 0x0033fc0001357983 */ /* 0x001f220000300800 */
[----:B--2---:R-:W-:Y:S01]  /*8ba00*/  IMAD R26, R26, 0x100, R27 ;  /* 0x000001001a1a7824 */ /* 0x004fe200078e021b */
[----:B---3--:R-:W-:Y:S02]  /*8ba10*/  HMMA.16816.F32 R20, R4, R28, R20 ;  /* 0x0000001c0414723c */ /* 0x008fe40000001814 */
[----:B------:R-:W2:Y:S04]  /*8ba20*/  LDL.LU R27, [R1+0x69f4] ;  /* 0x0069f400011b7983 */ /* 0x000ea80000300800 */
[----:B------:R0:W-:Y:S04]  /*8ba30*/  STL [R1+0x20], R26 ;  /* 0x0000201a01007387 */ /* 0x0001e80000100800 */
[----:B0-----:R-:W2:Y:S01]  /*8ba40*/  LDL.LU R26, [R1+0x69f0] ;  /* 0x0069f000011a7983 */ /* 0x001ea20000300800 */
[----:B------:R-:W-:-:S02]  /*8ba50*/  IMAD R14, R14, 0x100, R32 ;  /* 0x000001000e0e7824 */ /* 0x000fc400078e0220 */
[----:B------:R-:W-:Y:S02]  /*8ba60*/  IMAD R52, R52, 0x100, R33 ;  /* 0x0000010034347824 */ /* 0x000fe400078e0221 */
[----:B------:R-:W-:Y:S02]  /*8ba70*/  IMAD R25, R56, 0x100, R25 ;  /* 0x0000010038197824 */ /* 0x000fe400078e0219 */
[----:B----4-:R-:W-:-:S05]  /*8ba80*/  IMAD R53, R54, 0x100, R53 ;  /* 0x0000010036357824 */ /* 0x010fca00078e0235 */
[----:B------:R-:W-:Y:S04]  /*8ba90*/  STL [R1+0x60], R53 ;  /* 0x0000603501007387 */ /* 0x000fe80000100800 */
[----:B------:R-:W-:Y:S04]  /*8baa0*/  STL.64 [R1+0x2770], R20 ;  /* 0x0027701401007387 */ /* 0x000fe80000100a00 */
[----:B------:R0:W-:Y:S04]  /*8bab0*/  STL [R1+0x6c], R14 ;  /* 0x00006c0e01007387 */ /* 0x0001e80000100800 */
[----:B------:R1:W-:Y:S01]  /*8bac0*/  STL.64 [R1+0x2778], R22 ;  /* 0x0027781601007387 */ /* 0x0003e20000100a00 */
[----:B------:R-:W-:-:S02]  /*8bad0*/  IMAD.MOV.U32 R54, RZ, RZ, R29 ;  /* 0x000000ffff367224 */ /* 0x000fc400078e001d */
[----:B0-----:R-:W-:Y:S01]  /*8bae0*/  IMAD.MOV.U32 R14, RZ, RZ, R28 ;  /* 0x000000ffff0e7224 */ /* 0x001fe200078e001c */
[----:B-1----:R-:W3:Y:S04]  /*8baf0*/  LDL.LU.64 R22, [R1+0x69e8] ;  /* 0x0069e80001167983 */ /* 0x002ee80000300a00 */
[----:B------:R-:W3:Y:S04]  /*8bb00*/  LDL.LU.64 R20, [R1+0x69e0] ;  /* 0x0069e00001147983 */ /* 0x000ee80000300a00 */
[----:B------:R-:W4:Y:S01]  /*8bb10*/  LDL.LU.64 R28, [R1+0x69d8] ;  /* 0x0069d800011c7983 */ /* 0x000f220000300a00 */
[----:B------:R-:W-:-:S03]  /*8bb20*/  IMAD R32, R34, 0x100, R57 ;  /* 0x0000010022207824 */ /* 0x000fc600078e0239 */
[----:B------:R-:W-:Y:S04]  /*8bb30*/  STL [R1+0x6674], R52 ;  /* 0x0066743401007387 */ /* 0x000fe80000100800 */
[----:B------:R0:W-:Y:S04]  /*8bb40*/  STL [R1+0x14], R25 ;  /* 0x0000141901007387 */ /* 0x0001e80000100800 */
[----:B------:R2:W-:Y:S01]  /*8bb50*/  STL [R1+0x54], R32 ;  /* 0x0000542001007387 */ /* 0x0005e20000100800 */
[----:B0-----:R-:W-:Y:S02]  /*8bb60*/  IMAD R25, R35, 0x100, R48 ;  /* 0x0000010023197824 */ /* 0x001fe400078e0230 */
[----:B--2---:R-:W-:Y:S01]  /*8bb70*/  HMMA.16816.F32 R32, R4, R26, R44 ;  /* 0x0000001a0420723c */ /* 0x004fe2000000182c */
[----:B------:R-:W-:-:S02]  /*8bb80*/  IMAD R42, R43, 0x100, R42 ;  /* 0x000001002b2a7824 */ /* 0x000fc400078e022a */
[----:B------:R-:W-:-:S03]  /*8bb90*/  IMAD R19, R24, 0x100, R19 ;  /* 0x0000010018137824 */ /* 0x000fc600078e0213 */
[----:B------:R-:W-:Y:S04]  /*8bba0*/  STL [R1+0x68], R42 ;  /* 0x0000682a01007387 */ /* 0x000fe80000100800 */
[----:B------:R-:W-:-:S13]  /*8bbb0*/  STL [R1+0x154], R25 ;  /* 0x0001541901007387 */ /* 0x000fda0000100800 */
[----:B------:R-:W-:Y:S04]  /*8bbc0*/  STL.64 [R1+0x2760], R32 ;  /* 0x0027602001007387 */ /* 0x000fe80000100a00 */
[----:B------:R-:W-:Y:S01]  /*8bbd0*/  STL.64 [R1+0x2768], R34 ;  /* 0x0027682201007387 */ /* 0x000fe20000100a00 */
[----:B----4-:R-:W-:Y:S02]  /*8bbe0*/  IMAD.MOV.U32 R44, RZ, RZ, R28 ;  /* 0x000000ffff2c7224 */ /* 0x010fe400078e001c */
[----:B------:R-:W-:Y:S01]  /*8bbf0*/  IMAD.MOV.U32 R45, RZ, RZ, R29 ;  /* 0x000000ffff2d7224 */ /* 0x000fe200078e001d */
[----:B------:R-:W2:Y:S04]  /*8bc00*/  LDL.LU R28, [R1+0x69d4] ;  /* 0x0069d400011c7983 */ /* 0x000ea80000300800 */
[----:B------:R-:W-:Y:S04]  /*8bc10*/  STL [R1+0x10], R19 ;  /* 0x0000101301007387 */ /* 0x000fe80000100800 */
[----:B------:R-:W2:Y:S01]  /*8bc20*/  LDL.LU R29, [R1+0x69d0] ;  /* 0x0069d000011d7983 */ /* 0x000ea20000300800 */
[----:B---3--:R-:W-:Y:S01]  /*8bc30*/  HMMA.16816.F32 R20, R4, R60, R20 ;  /* 0x0000003c0414723c */ /* 0x008fe20000001814 */
[----:B------:R-:W-:-:S02]  /*8bc40*/  IMAD R16, R16, 0x100, R17 ;  /* 0x0000010010107824 */ /* 0x000fc400078e0211 */
[----:B------:R-:W-:Y:S02]  /*8bc50*/  IMAD R3, R3, 0x100, R12 ;  /* 0x0000010003037824 */ /* 0x000fe400078e020c */
[----:B------:R-:W-:Y:S02]  /*8bc60*/  IMAD R2, R55, 0x100, R2 ;  /* 0x0000010037027824 */ /* 0x000fe400078e0202 */
[----:B------:R-:W-:Y:S02]  /*8bc70*/  IMAD R0, R0, 0x100, R49 ;  /* 0x0000010000007824 */ /* 0x000fe400078e0231 */
[----:B------:R-:W-:Y:S01]  /*8bc80*/  IMAD R12, R31, 0x100, R30 ;  /* 0x000001001f0c7824 */ /* 0x000fe200078e021e */
[----:B------:R-:W-:Y:S04]  /*8bc90*/  STL [R1+0x50], R16 ;  /* 0x0000501001007387 */ /* 0x000fe80000100800 */
[----:B------:R0:W-:Y:S04]  /*8bca0*/  STL [R1+0x100], R3 ;  /* 0x0001000301007387 */ /* 0x0001e80000100800 */
[----:B------:R-:W-:Y:S04]  /*8bcb0*/  STL [R1+0x150], R2 ;  /* 0x0001500201007387 */ /* 0x000fe80000100800 */
[----:B------:R-:W-:Y:S01]  /*8bcc0*/  STL [R1+0x170], R0 ;  /* 0x0001700001007387 */ /* 0x000fe20000100800 */
[----:B0-----:R-:W-:-:S02]  /*8bcd0*/  IMAD R3, R37, 0x100, R36 ;  /* 0x0000010025037824 */ /* 0x001fc400078e0224 */
[----:B------:R-:W-:Y:S01]  /*8bce0*/  IMAD R16, R41, 0x100, R40 ;  /* 0x0000010029107824 */ /* 0x000fe200078e0228 */
[----:B------:R-:W-:Y:S04]  /*8bcf0*/  STL.64 [R1+0x2750], R20 ;  /* 0x0027501401007387 */ /* 0x000fe80000100a00 */
[----:B------:R-:W-:Y:S04]  /*8bd00*/  STL.64 [R1+0x2758], R22 ;  /* 0x0027581601007387 */ /* 0x000fe80000100a00 */
[----:B------:R0:W-:Y:S04]  /*8bd10*/  STL [R1+0x44], R12 ;  /* 0x0000440c01007387 */ /* 0x0001e80000100800 */
[----:B------:R1:W-:Y:S04]  /*8bd20*/  STL [R1+0xf4], R3 ;  /* 0x0000f40301007387 */ /* 0x0003e80000100800 */
[----:B------:R-:W-:Y:S01]  /*8bd30*/  STL [R1+0x14c], R16 ;  /* 0x00014c1001007387 */ /* 0x000fe20000100800 */
[----:B0-----:R-:W-:-:S02]  /*8bd40*/  IMAD R12, R50, 0x100, R59 ;  /* 0x00000100320c7824 */ /* 0x001fc400078e023b */
[----:B-1----:R-:W-:-:S03]  /*8bd50*/  IMAD R3, R58, 0x100, R51 ;  /* 0x000001003a037824 */ /* 0x002fc600078e0233 */
[----:B------:R0:W-:Y:S04]  /*8bd60*/  STL [R1+0x16c], R12 ;  /* 0x00016c0c01007387 */ /* 0x0001e80000100800 */
[----:B------:R1:W-:Y:S01]  /*8bd70*/  STL [R1+0x190], R3 ;  /* 0x0001900301007387 */ /* 0x0003e20000100800 */
[----:B--2---:R-:W-:Y:S06]  /*8bd80*/  HMMA.16816.F32 R8, R4, R28, R8 ;  /* 0x0000001c0408723c */ /* 0x004fec0000001808 */
[----:B0-----:R-:W-:-:S02]  /*8bd90*/  IMAD.MOV.U32 R12, RZ, RZ, R28 ;  /* 0x000000ffff0c7224 */ /* 0x001fc400078e001c */
[----:B-1----:R-:W-:-:S15]  /*8bda0*/  IMAD.MOV.U32 R3, RZ, RZ, R29 ;  /* 0x000000ffff037224 */ /* 0x002fde00078e001d */
[----:B------:R-:W-:Y:S04]  /*8bdb0*/  STL.64 [R1+0x2740], R8 ;  /* 0x0027400801007387 */ /* 0x000fe80000100a00 */
[----:B------:R-:W-:Y:S04]  /*8bdc0*/  STL.64 [R1+0x2748], R10 ;  /* 0x0027480a01007387 */ /* 0x000fe80000100a00 */
[----:B------:R-:W2:Y:S04]  /*8bdd0*/  LDL.LU R28, [R1+0x580] ;  /* 0x00058000011c7983 */ /* 0x000ea80000300800 */
[----:B------:R-:W2:Y:S04]  /*8bde0*/  LDL.LU R29, [R1+0x584] ;  /* 0x00058400011d7983 */ /* 0x000ea80000300800 */
[----:B------:R-:W3:Y:S04]  /*8bdf0*/  LDL.LU R30, [R1+0x588] ;  /* 0x00058800011e7983 */ /* 0x000ee80000300800 */
[----:B------:R-:W3:Y:S01]  /*8be00*/  LDL.LU R31, [R1+0x58c] ;  /* 0x00058c00011f7983 */ /* 0x000ee20000300800 */
[----:B------:R-:W-:-:S02]  /*8be10*/  IMAD.MOV.U32 R2, RZ, RZ, R60 ;  /* 0x000000ffff027224 */ /* 0x000fc400078e003c */
[----:B------:R-:W-:Y:S01]  /*8be20*/  IMAD.MOV.U32 R0, RZ, RZ, R61 ;  /* 0x000000ffff007224 */ /* 0x000fe200078e003d */
        /* <DEDUP_REMOVED lines=26> */
[----:B------:R-:W2:Y:S04]  /*8bfd0*/  LDL.64 R34, [R1+0x510] ;  /* 0x0005100001227983 */ /* 0x000ea80000100a00 */
        /* <DEDUP_REMOVED lines=16> */
[----:B------:R-:W-:Y:S04]  /*8c0e0*/  STL.64 [R1+0x6948], R14 ;  /* 0x0069480e01007387 */ /* 0x000fe80000100a00 */
[----:B------:R0:W-:Y:S04]  /*8c0f0*/  STL.64 [R1+0x6940], R12 ;  /* 0x0069400c01007387 */ /* 0x0001e80000100a00 */
[----:B0-----:R-:W2:Y:S04]  /*8c100*/  LDL.LU R12, [R1+0x590] ;  /* 0x00059000010c7983 */ /* 0x001ea80000300800 */
[----:B------:R-:W2:Y:S04]  /*8c110*/  LDL.LU R13, [R1+0x594] ;  /* 0x00059400010d7983 */ /* 0x000ea80000300800 */
[----:B------:R-:W2:Y:S04]  /*8c120*/  LDL.LU R14, [R1+0x598] ;  /* 0x00059800010e7983 */ /* 0x000ea80000300800 */
[----:B------:R-:W2:Y:S01]  /*8c130*/  LDL.LU R15, [R1+0x59c] ;  /* 0x00059c00010f7983 */ /* 0x000ea20000300800 */
[----:B---3--:R-:W-:-:S02]  /*8c140*/  IMAD R42, R42, 0x100, R43 ;  /* 0x000001002a2a7824 */ /* 0x008fc400078e022b */
[----:B----4-:R-:W-:Y:S01]  /*8c150*/  IMAD R23, R23, 0x100, R24 ;  /* 0x0000010017177824 */ /* 0x010fe200078e0218 */
[----:B------:R-:W3:Y:S04]  /*8c160*/  LDL.LU R43, [R1+0x69cc] ;  /* 0x0069cc00012b7983 */ /* 0x000ee80000300800 */
[----:B------:R0:W-:Y:S01]  /*8c170*/  STL [R1+0x130], R42 ;  /* 0x0001302a01007387 */ /* 0x0001e20000100800 */
[----:B--2---:R-:W-:-:S03]  /*8c180*/  IMAD R61, R61, 0x100, R60 ;  /* 0x000001003d3d7824 */ /* 0x004fc600078e023c */
[----:B0-----:R-:W2:Y:S04]  /*8c190*/  LDL.LU R42, [R1+0x69c8] ;  /* 0x0069c800012a7983 */ /* 0x001ea80000300800 */
[----:B------:R-:W4:Y:S04]  /*8c1a0*/  LDL.LU R24, [R1+0x69c4] ;  /* 0x0069c40001187983 */ /* 0x000f280000300800 */
[----:B------:R0:W-:Y:S04]  /*8c1b0*/  STL [R1+0x164], R23 ;  /* 0x0001641701007387 */ /* 0x0001e80000100800 */
[----:B0-----:R-:W3:Y:S04]  /*8c1c0*/  LDL.LU R23, [R1+0x69c0] ;  /* 0x0069c00001177983 */ /* 0x001ee80000300800 */
[----:B------:R-:W2:Y:S04]  /*8c1d0*/  LDL.LU R60, [R1+0x69bc] ;  /* 0x0069bc00013c7983 */ /* 0x000ea80000300800 */
[----:B------:R0:W-:Y:S04]  /*8c1e0*/  STL [R1+0x17c], R61 ;  /* 0x00017c3d01007387 */ /* 0x0001e80000100800 */
[----:B0-----:R-:W2:Y:S01]  /*8c1f0*/  LDL.LU R61, [R1+0x69b8] ;  /* 0x0069b800013d7983 */ /* 0x001ea20000300800 */
[----:B------:R-:W-:-:S02]  /*8c200*/  IMAD R52, R53, 0x100, R52 ;  /* 0x0000010035347824 */ /* 0x000fc400078e0234 */
[----:B------:R-:W-:-:S03]  /*8c210*/  IMAD R32, R46, 0x100, R32 ;  /* 0x000001002e207824 */ /* 0x000fc600078e0220 */
[----:B------:R-:W-:Y:S01]  /*8c220*/  STL [R1+0x624], R52 ;  /* 0x0006243401007387 */ /* 0x000fe20000100800 */
[----:B--2---:R-:W-:-:S15]  /*8c230*/  HMMA.16816.F32 R28, R4, R60, R28 ;  /* 0x0000003c041c723c */ /* 0x004fde000000181c */
[----:B------:R-:W-:-:S08]  /*8c240*/  NOP ;  /* 0x0000000000007918 */ /* 0x000fd00000000000 */
[----:B------:R-:W-:Y:S04]  /*8c250*/  STL.64 [R1+0x2730], R28 ;  /* 0x0027301c01007387 */ /* 0x000fe80000100a00 */
[----:B------:R-:W-:Y:S04]  /*8c260*/  STL [R1+0x664], R32 ;  /* 0x0006642001007387 */ /* 0x000fe80000100800 */
[----:B------:R0:W-:Y:S04]  /*8c270*/  STL.64 [R1+0x2738], R30 ;  /* 0x0027381e01007387 */ /* 0x0001e80000100a00 */
[----:B0-----:R-:W2:Y:S04]  /*8c280*/  LDL.LU.64 R30, [R1+0x69b0] ;  /* 0x0069b000011e7983 */ /* 0x001ea80000300a00 */
[----:B------:R-:W2:Y:S01]  /*8c290*/  LDL.LU.64 R28, [R1+0x69a8] ;  /* 0x0069a800011c7983 */ /* 0x000ea20000300a00 */
[----:B------:R-:W-:Y:S01]  /*8c2a0*/  HMMA.16816.F32 R12, R4, R34, R12 ;  /* 0x00000022040c723c */ /* 0x000fe2000000180c */
[----:B------:R-:W-:-:S02]  /*8c2b0*/  IMAD R33, R33, 0x100, R47 ;  /* 0x0000010021217824 */ /* 0x000fc400078e022f */
[----:B------:R-:W-:Y:S02]  /*8c2c0*/  IMAD R32, R56, 0x100, R25 ;  /* 0x0000010038207824 */ /* 0x000fe400078e0219 */
[----:B------:R-:W-:Y:S01]  /*8c2d0*/  IMAD R25, R20, 0x100, R57 ;  /* 0x0000010014197824 */ /* 0x000fe200078e0239 */
[----:B------:R-:W-:Y:S01]  /*8c2e0*/  STL [R1+0x68fc], R60 ;  /* 0x0068fc3c01007387 */ /* 0x000fe20000100800 */
[----:B------:R-:W-:-:S03]  /*8c2f0*/  IMAD R20, R21, 0x100, R48 ;  /* 0x0000010015147824 */ /* 0x000fc600078e0230 */
[----:B------:R-:W-:Y:S04]  /*8c300*/  STL [R1+0x68f8], R61 ;  /* 0x0068f83d01007387 */ /* 0x000fe80000100800 */
[----:B------:R-:W-:Y:S01]  /*8c310*/  STL [R1+0x160], R33 ;  /* 0x0001602101007387 */ /* 0x000fe20000100800 */
[----:B------:R-:W-:-:S03]  /*8c320*/  IMAD R19, R19, 0x100, R22 ;  /* 0x0000010013137824 */ /* 0x000fc600078e0216 */
[----:B------:R-:W-:Y:S04]  /*8c330*/  STL [R1+0x178], R32 ;  /* 0x0001782001007387 */ /* 0x000fe80000100800 */
[----:B------:R-:W-:Y:S01]  /*8c340*/  STL [R1+0x19c], R25 ;  /* 0x00019c1901007387 */ /* 0x000fe20000100800 */
[----:B---3--:R-:W-:-:S03]  /*8c350*/  IMAD.MOV.U32 R46, RZ, RZ, R23 ;  /* 0x000000ffff2e7224 */ /* 0x008fc600078e0017 */
[----:B------:R-:W-:Y:S04]  /*8c360*/  STL [R1+0x660], R20 ;  /* 0x0006601401007387 */ /* 0x000fe80000100800 */
[----:B------:R-:W3:Y:S04]  /*8c370*/  LDL.LU R23, [R1+0x69a4] ;  /* 0x0069a40001177983 */ /* 0x000ee80000300800 */
[----:B------:R-:W-:Y:S01]  /*8c380*/  STL [R1+0x6a4], R19 ;  /* 0x0006a41301007387 */ /* 0x000fe20000100800 */
[----:B----4-:R-:W-:-:S03]  /*8c390*/  IMAD.MOV.U32 R47, RZ, RZ, R24 ;  /* 0x000000ffff2f7224 */ /* 0x010fc600078e0018 */
[----:B------:R-:W4:Y:S04]  /*8c3a0*/  LDL.LU R24, [R1+0x69a0] ;  /* 0x0069a00001187983 */ /* 0x000f280000300800 */
[----:B------:R0:W-:Y:S04]  /*8c3b0*/  STL.64 [R1+0x2720], R12 ;  /* 0x0027200c01007387 */ /* 0x0001e80000100a00 */
[----:B------:R-:W-:Y:S01]  /*8c3c0*/  STL.64 [R1+0x2728], R14 ;  /* 0x0027280e01007387 */ /* 0x000fe20000100a00 */
[----:B0-----:R-:W-:Y:S02]  /*8c3d0*/  IMAD R12, R9, 0x100, R8 ;  /* 0x00000100090c7824 */ /* 0x001fe400078e0208 */
[----:B------:R-:W-:-:S02]  /*8c3e0*/  IMAD R9, R11, 0x100, R10 ;  /* 0x000001000b097824 */ /* 0x000fc400078e020a */
[----:B------:R-:W-:Y:S01]  /*8c3f0*/  IMAD R8, R16, 0x100, R17 ;  /* 0x0000010010087824 */ /* 0x000fe200078e0211 */
[----:B------:R0:W-:Y:S04]  /*8c400*/  STL [R1+0x174], R12 ;  /* 0x0001740c01007387 */ /* 0x0001e80000100800 */
[----:B------:R-:W-:Y:S04]  /*8c410*/  STL [R1+0x198], R9 ;  /* 0x0001980901007387 */ /* 0x000fe80000100800 */
[----:B------:R2:W-:Y:S01]  /*8c420*/  STL [R1+0x65c], R8 ;  /* 0x00065c0801007387 */ /* 0x0005e20000100800 */
[----:B------:R-:W-:-:S02]  /*8c430*/  IMAD R13, R49, 0x100, R55 ;  /* 0x00000100310d7824 */ /* 0x000fc400078e0237 */
[----:B0-----:R-:W-:-:S03]  /*8c440*/  IMAD R12, R37, 0x100, R36 ;  /* 0x00000100250c7824 */ /* 0x001fc600078e0224 */
[----:B------:R-:W-:Y:S04]  /*8c450*/  STL [R1+0x6a0], R13 ;  /* 0x0006a00d01007387 */ /* 0x000fe80000100800 */
[----:B------:R-:W-:Y:S04]  /*8c460*/  STL [R1+0x68d4], R44 ;  /* 0x0068d42c01007387 */ /* 0x000fe80000100800 */
[----:B------:R-:W-:Y:S04]  /*8c470*/  STL [R1+0x6f4], R12 ;  /* 0x0006f40c01007387 */ /* 0x000fe80000100800 */
[----:B------:R-:W-:Y:S01]  /*8c480*/  STL [R1+0x68d0], R45 ;  /* 0x0068d02d01007387 */ /* 0x000fe20000100800 */
[----:B--2---:R-:W-:-:S15]  /*8c490*/  HMMA.16816.F32 R8, R4, R44, R28 ;  /* 0x0000002c0408723c */ /* 0x004fde000000181c */
[----:B------:R-:W-:-:S08]  /*8c4a0*/  NOP ;  /* 0x0000000000007918 */ /* 0x000fd00000000000 */
[----:B------:R0:W-:Y:S04]  /*8c4b0*/  STL.64 [R1+0x2710], R8 ;  /* 0x0027100801007387 */ /* 0x0001e80000100a00 */
[----:B------:R1:W-:Y:S04]  /*8c4c0*/  STL.64 [R1+0x2718], R10 ;  /* 0x0027180a01007387 */ /* 0x0003e80000100a00 */
[----:B------:R-:W-:Y:S01]  /*8c4d0*/  STL.64 [R1+0x6960], R46 ;  /* 0x0069602e01007387 */ /* 0x000fe20000100a00 */
[----:B0-----:R-:W-:Y:S02]  /*8c4e0*/  IMAD R8, R41, 0x100, R40 ;  /* 0x0000010029087824 */ /* 0x001fe400078e0228 */
[----:B-1----:R-:W-:-:S02]  /*8c4f0*/  IMAD R10, R50, 0x100, R59 ;  /* 0x00000100320a7824 */ /* 0x002fc400078e023b */
[----:B------:R-:W-:Y:S01]  /*8c500*/  IMAD R9, R58, 0x100, R51 ;  /* 0x000001003a097824 */ /* 0x000fe200078e0233 */
[----:B------:R0:W-:Y:S04]  /*8c510*/  STL [R1+0x194], R8 ;  /* 0x0001940801007387 */ /* 0x0001e80000100800 */
[----:B0-----:R-:W2:Y:S04]  /*8c520*/  LDL.LU R8, [R1+0x530] ;  /* 0x0005300001087983 */ /* 0x001ea80000300800 */
[----:B------:R-:W-:Y:S04]  /*8c530*/  STL [R1+0x654], R10 ;  /* 0x0006540a01007387 */ /* 0x000fe80000100800 */
[----:B------:R0:W-:Y:S04]  /*8c540*/  STL [R1+0x69c], R9 ;  /* 0x00069c0901007387 */ /* 0x0001e80000100800 */
[----:B0-----:R-:W2:Y:S04]  /*8c550*/  LDL.LU R9, [R1+0x534] ;  /* 0x0005340001097983 */ /* 0x001ea80000300800 */
[----:B------:R-:W3:Y:S04]  /*8c560*/  LDL.LU R10, [R1+0x538] ;  /* 0x00053800010a7983 */ /* 0x000ee80000300800 */
[----:B------:R-:W3:Y:S04]  /*8c570*/  LDL.LU R11, [R1+0x53c] ;  /* 0x00053c00010b7983 */ /* 0x000ee80000300800 */
[----:B---3--:R-:W-:Y:S04]  /*8c580*/  STL.64 [R1+0x6988], R10 ;  /* 0x0069880a01007387 */ /* 0x008fe80000100a00 */
[----:B--2---:R-:W-:Y:S04]  /*8c590*/  STL.64 [R1+0x6980], R8 ;  /* 0x0069800801007387 */ /* 0x004fe80000100a00 */
        /* <DEDUP_REMOVED lines=37> */
[----:B------:R-:W-:-:S03]  /*8c7f0*/  IMAD.MOV.U32 R11, RZ, RZ, R23 ;  /* 0x000000ffff0b7224 */ /* 0x000fc600078e0017 */
[----:B------:R-:W2:Y:S04]  /*8c800*/  LDL.LU R49, [R1+0x3570] ;  /* 0x0035700001317983 */ /* 0x000ea80000300800 */
[----:B------:R-:W2:Y:S04]  /*8c810*/  LDL.LU R23, [R1+0x357c] ;  /* 0x00357c0001177983 */ /* 0x000ea80000300800 */
[----:B------:R-:W2:Y:S04]  /*8c820*/  LDL.LU R36, [R1+0x3578] ;  /* 0x0035780001247983 */ /* 0x000ea80000300800 */
[----:B------:R-:W2:Y:S04]  /*8c830*/  LDL.LU R37, [R1+0x3584] ;  /* 0x0035840001257983 */ /* 0x000ea80000300800 */
[----:B------:R-:W2:Y:S01]  /*8c840*/  LDL.LU R40, [R1+0x3580] ;  /* 0x0035800001287983 */ /* 0x000ea20000300800 */
[----:B----4-:R-:W-:-:S03]  /*8c850*/  IMAD.MOV.U32 R10, RZ, RZ, R24 ;  /* 0x000000ffff0a7224 */ /* 0x010fc600078e0018 */
        /* <DEDUP_REMOVED lines=8> */
[----:B---3--:R-:W-:-:S02]  /*8c8e0*/  IMAD R58, R58, 0x100, R51 ;  /* 0x000001003a3a7824 */ /* 0x008fc400078e0233 */
[----:B--2---:R-:W-:Y:S01]  /*8c8f0*/  IMAD R9, R9, 0x100, R8 ;  /* 0x0000010009097824 */ /* 0x004fe200078e0208 */
[----:B------:R-:W2:Y:S04]  /*8c900*/  LDL.LU R51, [R1+0x359c] ;  /* 0x00359c0001337983 */ /* 0x000ea80000300800 */
[----:B------:R0:W-:Y:S04]  /*8c910*/  STL [R1+0x6e0], R58 ;  /* 0x0006e03a01007387 */ /* 0x0001e80000100800 */
[----:B0-----:R-:W2:Y:S04]  /*8c920*/  LDL.LU R58, [R1+0x3598] ;  /* 0x00359800013a7983 */ /* 0x001ea80000300800 */
[----:B------:R0:W-:Y:S02]  /*8c930*/  STL [R1+0x740], R9 ;  /* 0x0007400901007387 */ /* 0x0001e40000100800 */
[----:B0-----:R-:W-:Y:S02]  /*8c940*/  HMMA.16816.F32 R8, R4, R10, R44 ;  /* 0x0000000a0408723c */ /* 0x001fe4000000182c */
[----:B------:R-:W3:Y:S04]  /*8c950*/  LDL.LU.64 R46, [R1+0x6998] ;  /* 0x00699800012e7983 */ /* 0x000ee80000300a00 */
[----:B------:R-:W3:Y:S01]  /*8c960*/  LDL.LU.64 R44, [R1+0x6990] ;  /* 0x00699000012c7983 */ /* 0x000ee20000300a00 */
[----:B------:R-:W-:-:S02]  /*8c970*/  IMAD R22, R22, 0x100, R19 ;  /* 0x0000010016167824 */ /* 0x000fc400078e0213 */
[----:B------:R-:W-:Y:S02]  /*8c980*/  IMAD R53, R53, 0x100, R52 ;  /* 0x0000010035357824 */ /* 0x000fe400078e0234 */
[----:B------:R-:W-:Y:S02]  /*8c990*/  IMAD.MOV.U32 R52, RZ, RZ, R42 ;  /* 0x000000ffff347224 */ /* 0x000fe400078e002a */
[----:B------:R-:W-:-:S10]  /*8c9a0*/  IMAD R17, R17, 0x100, R16 ;  /* 0x0000010011117824 */ /* 0x000fd400078e0210 */
[----:B------:R-:W-:Y:S04]  /*8c9b0*/  STL.64 [R1+0x2700], R8 ;  /* 0x0027000801007387 */ /* 0x000fe80000100a00 */
[----:B------:R0:W-:Y:S04]  /*8c9c0*/  STL.64 [R1+0x2708], R10 ;  /* 0x0027080a01007387 */ /* 0x0001e80000100a00 */
[----:B0-----:R-:W4:Y:S04]  /*8c9d0*/  LDL.LU.64 R10, [R1+0x6988] ;  /* 0x00698800010a7983 */ /* 0x001f280000300a00 */
[----:B------:R-:W4:Y:S04]  /*8c9e0*/  LDL.LU.64 R8, [R1+0x6980] ;  /* 0x0069800001087983 */ /* 0x000f280000300a00 */
[----:B------:R-:W2:Y:S04]  /*8c9f0*/  LDL.LU R19, [R1+0x697c] ;  /* 0x00697c0001137983 */ /* 0x000ea80000300800 */
[----:B------:R0:W-:Y:S04]  /*8ca00*/  STL [R1+0x650], R22 ;  /* 0x0006501601007387 */ /* 0x0001e80000100800 */
[----:B0-----:R-:W2:Y:S04]  /*8ca10*/  LDL.LU R22, [R1+0x6978] ;  /* 0x0069780001167983 */ /* 0x001ea80000300800 */
[----:B------:R-:W4:Y:S04]  /*8ca20*/  LDL.LU R42, [R1+0x6974] ;  /* 0x00697400012a7983 */ /* 0x000f280000300800 */
[----:B------:R0:W-:Y:S02]  /*8ca30*/  STL [R1+0x698], R53 ;  /* 0x0006983501007387 */ /* 0x0001e40000100800 */
[----:B0-----:R-:W-:-:S02]  /*8ca40*/  IMAD.MOV.U32 R53, RZ, RZ, R43 ;  /* 0x000000ffff357224 */ /* 0x001fc400078e002b */
[----:B------:R-:W4:Y:S04]  /*8ca50*/  LDL.LU R43, [R1+0x6970] ;  /* 0x00697000012b7983 */ /* 0x000f280000300800 */
[----:B------:R-:W3:Y:S04]  /*8ca60*/  LDL.LU R16, [R1+0x696c] ;  /* 0x00696c0001107983 */ /* 0x000ee80000300800 */
[----:B------:R0:W-:Y:S04]  /*8ca70*/  STL [R1+0x6dc], R17 ;  /* 0x0006dc1101007387 */ /* 0x0001e80000100800 */
[----:B0-----:R-:W3:Y:S01]  /*8ca80*/  LDL.LU R17, [R1+0x6968] ;  /* 0x0069680001117983 */ /* 0x001ee20000300800 */
[----:B------:R-:W-:-:S02]  /*8ca90*/  IMAD R60, R60, 0x100, R61 ;  /* 0x000001003c3c7824 */ /* 0x000fc400078e023d */
[----:B------:R-:W-:-:S03]  /*8caa0*/  IMAD R12, R13, 0x100, R12 ;  /* 0x000001000d0c7824 */ /* 0x000fc600078e020c */
[----:B------:R-:W-:Y:S01]  /*8cab0*/  STL [R1+0x73c], R60 ;  /* 0x00073c3c01007387 */ /* 0x000fe20000100800 */
[----:B------:R-:W-:Y:S02]  /*8cac0*/  IMAD R13, R15, 0x100, R14 ;  /* 0x000001000f0d7824 */ /* 0x000fe400078e020e */
[----:B------:R-:W-:Y:S01]  /*8cad0*/  IMAD R14, R56, 0x100, R25 ;  /* 0x00000100380e7824 */ /* 0x000fe200078e0219 */
[C---:B---3--:R-:W-:Y:S06]  /*8cae0*/  HMMA.16816.F32 R44, R4.reuse, R16, R44 ;  /* 0x00000010042c723c */ /* 0x048fec000000182c */
[----:B----4-:R-:W-:-:S15]  /*8caf0*/  HMMA.16816.F32 R8, R4, R42, R8 ;  /* 0x0000002a0408723c */ /* 0x010fde0000001808 */
[----:B------:R-:W-:-:S02]  /*8cb00*/  NOP ;  /* 0x0000000000007918 */ /* 0x000fc40000000000 */
[----:B------:R-:W-:Y:S04]  /*8cb10*/  STL.64 [R1+0x26f0], R44 ;  /* 0x0026f02c01007387 */ /* 0x000fe80000100a00 */
[----:B------:R-:W-:Y:S04]  /*8cb20*/  STL [R1+0x7a0], R12 ;  /* 0x0007a00c01007387 */ /* 0x000fe80000100800 */
[----:B------:R0:W-:Y:S04]  /*8cb30*/  STL.64 [R1+0x26f8], R46 ;  /* 0x0026f82e01007387 */ /* 0x0001e80000100a00 */
[----:B0-----:R-:W3:Y:S01]  /*8cb40*/  LDL.LU.64 R46, [R1+0x6960] ;  /* 0x00696000012e7983 */ /* 0x001ee20000300a00 */
[----:B------:R-:W-:-:S03]  /*8cb50*/  IMAD R12, R33, 0x100, R32 ;  /* 0x00000100210c7824 */ /* 0x000fc600078e0220 */
[----:B------:R-:W-:Y:S04]  /*8cb60*/  STL [R1+0x68dc], R16 ;  /* 0x0068dc1001007387 */ /* 0x000fe80000100800 */
[----:B------:R-:W-:Y:S04]  /*8cb70*/  STL [R1+0x68d8], R17 ;  /* 0x0068d81101007387 */ /* 0x000fe80000100800 */
[----:B------:R0:W-:Y:S04]  /*8cb80*/  STL [R1+0x694], R13 ;  /* 0x0006940d01007387 */ /* 0x0001e80000100800 */
[----:B------:R1:W-:Y:S04]  /*8cb90*/  STL [R1+0x6d8], R12 ;  /* 0x0006d80c01007387 */ /* 0x0003e80000100800 */
[----:B------:R-:W-:Y:S01]  /*8cba0*/  STL [R1+0x738], R14 ;  /* 0x0007380e01007387 */ /* 0x000fe20000100800 */
[----:B0-----:R-:W-:-:S02]  /*8cbb0*/  IMAD R13, R34, 0x100, R57 ;  /* 0x00000100220d7824 */ /* 0x001fc400078e0239 */
[----:B-1----:R-:W-:Y:S02]  /*8cbc0*/  IMAD R12, R35, 0x100, R48 ;  /* 0x00000100230c7824 */ /* 0x002fe400078e0230 */
[----:B------:R-:W-:Y:S01]  /*8cbd0*/  IMAD.MOV.U32 R17, RZ, RZ, R42 ;  /* 0x000000ffff117224 */ /* 0x000fe200078e002a */
[----:B------:R-:W-:Y:S04]  /*8cbe0*/  STL [R1+0x79c], R13 ;  /* 0x00079c0d01007387 */ /* 0x000fe80000100800 */
[----:B------:R-:W-:Y:S04]  /*8cbf0*/  STL [R1+0x7f0], R12 ;  /* 0x0007f00c01007387 */ /* 0x000fe80000100800 */
[----:B------:R0:W-:Y:S01]  /*8cc00*/  STL.64 [R1+0x26e0], R8 ;  /* 0x0026e00801007387 */ /* 0x0001e20000100a00 */
[----:B------:R-:W-:-:S03]  /*8cc10*/  IMAD.MOV.U32 R16, RZ, RZ, R43 ;  /* 0x000000ffff107224 */ /* 0x000fc600078e002b */
[----:B------:R1:W-:Y:S04]  /*8cc20*/  STL.64 [R1+0x26e8], R10 ;  /* 0x0026e80a01007387 */ /* 0x0003e80000100a00 */
[----:B------:R-:W4:Y:S04]  /*8cc30*/  LDL.LU.64 R42, [R1+0x6958] ;  /* 0x00695800012a7983 */ /* 0x000f280000300a00 */
[----:B------:R-:W-:Y:S04]  /*8cc40*/  STL [R1+0x6904], R16 ;  /* 0x0069041001007387 */ /* 0x000fe80000100800 */
[----:B------:R-:W-:Y:S01]  /*8cc50*/  STL [R1+0x6900], R17 ;  /* 0x0069001101007387 */ /* 0x000fe20000100800 */
[----:B0-----:R-:W-:-:S02]  /*8cc60*/  IMAD R9, R49, 0x100, R55 ;  /* 0x0000010031097824 */ /* 0x001fc400078e0237 */
[----:B-1----:R-:W-:-:S03]  /*8cc70*/  IMAD R10, R36, 0x100, R23 ;  /* 0x00000100240a7824 */ /* 0x002fc600078e0217 */
[----:B------:R-:W-:Y:S04]  /*8cc80*/  STL [R1+0x6d4], R9 ;  /* 0x0006d40901007387 */ /* 0x000fe80000100800 */
[----:B------:R-:W-:Y:S01]  /*8cc90*/  STL [R1+0x734], R10 ;  /* 0x0007340a01007387 */ /* 0x000fe20000100800 */
[----:B---3--:R-:W-:Y:S06]  /*8cca0*/  HMMA.16816.F32 R12, R4, R46, R28 ;  /* 0x0000002e040c723c */ /* 0x008fec000000181c */
[----:B------:R-:W-:Y:S04]  /*8ccb0*/  STL [R1+0x68e4], R46 ;  /* 0x0068e42e01007387 */ /* 0x000fe80000100800 */
[----:B------:R-:W-:-:S13]  /*8ccc0*/  STL [R1+0x68e0], R47 ;  /* 0x0068e02f01007387 */ /* 0x000fda0000100800 */
[----:B------:R0:W-:Y:S04]  /*8ccd0*/  STL.64 [R1+0x26d0], R12 ;  /* 0x0026d00c01007387 */ /* 0x0001e80000100a00 */
[----:B------:R1:W-:Y:S01]  /*8cce0*/  STL.64 [R1+0x26d8], R14 ;  /* 0x0026d80e01007387 */ /* 0x0003e20000100a00 */
[----:B----4-:R-:W-:Y:S02]  /*8ccf0*/  IMAD.MOV.U32 R32, RZ, RZ, R42 ;  /* 0x000000ffff207224 */ /* 0x010fe400078e002a */
[----:B------:R-:W-:Y:S01]  /*8cd00*/  IMAD.MOV.U32 R33, RZ, RZ, R43 ;  /* 0x000000ffff217224 */ /* 0x000fe200078e002b */
[----:B------:R-:W1:Y:S04]  /*8cd10*/  LDL.LU R42, [R1+0x6954] ;  /* 0x00695400012a7983 */ /* 0x000e680000300800 */
[----:B------:R-:W3:Y:S04]  /*8cd20*/  LDL.LU R43, [R1+0x6950] ;  /* 0x00695000012b7983 */ /* 0x000ee80000300800 */
[----:B------:R-:W4:Y:S04]  /*8cd30*/  LDL.LU R34, [R1+0x478] ;  /* 0x0004780001227983 */ /* 0x000f280000300800 */
[----:B------:R-:W4:Y:S04]  /*8cd40*/  LDL.LU R35, [R1+0x47c] ;  /* 0x00047c0001237983 */ /* 0x000f280000300800 */
[----:B0-----:R-:W4:Y:S04]  /*8cd50*/  LDL.LU R12, [R1+0x4d0] ;  /* 0x0004d000010c7983 */ /* 0x001f280000300800 */
[----:B------:R-:W4:Y:S01]  /*8cd60*/  LDL.LU R13, [R1+0x4d4] ;  /* 0x0004d400010d7983 */ /* 0x000f220000300800 */
[----:B--2---:R-:W-:-:S03]  /*8cd70*/  IMAD.MOV.U32 R57, RZ, RZ, R19 ;  /* 0x000000ffff397224 */ /* 0x004fc600078e0013 */
[----:B------:R-:W2:Y:S04]  /*8cd80*/  LDL.LU R47, [R1+0x35a4] ;  /* 0x0035a400012f7983 */ /* 0x000ea80000300800 */
[----:B------:R-:W2:Y:S04]  /*8cd90*/  LDL.LU R19, [R1+0x35a0] ;  /* 0x0035a00001137983 */ /* 0x000ea80000300800 */
[----:B------:R-:W2:Y:S01]  /*8cda0*/  LDL.LU R46, [R1+0x35ac] ;  /* 0x0035ac00012e7983 */ /* 0x000ea20000300800 */
[----:B------:R-:W-:-:S03]  /*8cdb0*/  IMAD.MOV.U32 R56, RZ, RZ, R22 ;  /* 0x000000ffff387224 */ /* 0x000fc600078e0016 */
        /* <DEDUP_REMOVED lines=15> */
[----:B------:R-:W-:-:S02]  /*8ceb0*/  IMAD R9, R24, 0x100, R41 ;  /* 0x0000010018097824 */ /* 0x000fc400078e0229 */
[----:B------:R-:W-:Y:S02]  /*8cec0*/  IMAD R10, R50, 0x100, R59 ;  /* 0x00000100320a7824 */ /* 0x000fe400078e023b */
[----:B------:R-:W-:Y:S02]  /*8ced0*/  IMAD R11, R58, 0x100, R51 ;  /* 0x000001003a0b7824 */ /* 0x000fe400078e0233 */
[----:B-1----:R-:W-:Y:S02]  /*8cee0*/  IMAD.MOV.U32 R15, RZ, RZ, R42 ;  /* 0x000000ffff0f7224 */ /* 0x002fe400078e002a */
[----:B---3--:R-:W-:Y:S02]  /*8cef0*/  IMAD.MOV.U32 R14, RZ, RZ, R43 ;  /* 0x000000ffff0e7224 */ /* 0x008fe400078e002b */
[----:B------:R-:W3:Y:S04]  /*8cf00*/  LDL.LU R43, [R1+0x35e0] ;  /* 0x0035e000012b7983 */ /* 0x000ee80000300800 */
[----:B------:R-:W3:Y:S04]  /*8cf10*/  LDL.LU R48, [R1+0x35ec] ;  /* 0x0035ec0001307983 */ /* 0x000ee80000300800 */
[----:B------:R-:W3:Y:S04]  /*8cf20*/  LDL.LU R55, [R1+0x35e8] ;  /* 0x0035e80001377983 */ /* 0x000ee80000300800 */
[----:B------:R-:W3:Y:S04]  /*8cf30*/  LDL.LU R30, [R1+0x35f4] ;  /* 0x0035f400011e7983 */ /* 0x000ee80000300800 */
[----:B------:R-:W3:Y:S04]  /*8cf40*/  LDL.LU R24, [R1+0x35f0] ;  /* 0x0035f00001187983 */ /* 0x000ee80000300800 */
[----:B------:R-:W3:Y:S01]  /*8cf50*/  LDL.LU R31, [R1+0x35fc] ;  /* 0x0035fc00011f7983 */ /* 0x000ee20000300800 */
[----:B----4-:R-:W-:Y:S03]  /*8cf60*/  HMMA.16816.F32 R4, R4, R56, R12 ;  /* 0x000000380404723c */ /* 0x010fe6000000180c */
[----:B------:R-:W4:Y:S04]  /*8cf70*/  LDL.LU R40, [R1+0x35f8] ;  /* 0x0035f80001287983 */ /* 0x000f280000300800 */
[----:B------:R-:W4:Y:S04]  /*8cf80*/  LDL.LU R41, [R1+0x3604] ;  /* 0x0036040001297983 */ /* 0x000f280000300800 */
[----:B------:R-:W4:Y:S04]  /*8cf90*/  LDL.LU R42, [R1+0x3600] ;  /* 0x00360000012a7983 */ /* 0x000f280000300800 */
[----:B------:R-:W4:Y:S04]  /*8cfa0*/  LDL.LU R59, [R1+0x360c] ;  /* 0x00360c00013b7983 */ /* 0x000f280000300800 */
[----:B------:R-:W4:Y:S04]  /*8cfb0*/  LDL.LU R50, [R1+0x3608] ;  /* 0x0036080001327983 */ /* 0x000f280000300800 */
[----:B------:R-:W4:Y:S04]  /*8cfc0*/  LDL.LU R51, [R1+0x3614] ;  /* 0x0036140001337983 */ /* 0x000f280000300800 */
[----:B------:R-:W4:Y:S04]  /*8cfd0*/  LDL.LU R58, [R1+0x3610] ;  /* 0x00361000013a7983 */ /* 0x000f280000300800 */
[----:B------:R-:W4:Y:S04]  /*8cfe0*/  LDL.LU.64 R14, [R1+0x6948] ;  /* 0x00694800010e7983 */ /* 0x000f280000300a00 */
[----:B------:R-:W4:Y:S04]  /*8cff0*/  LDL.LU.64 R12, [R1+0x6940] ;  /* 0x00694000010c7983 */ /* 0x000f280000300a00 */
[----:B------:R-:W4:Y:S04]  /*8d000*/  LDL.LU.64 R56, [R1+0x6938] ;  /* 0x0069380001387983 */ /* 0x000f280000300a00 */
[----:B------:R0:W-:Y:S04]  /*8d010*/  STL.64 [R1+0x26c0], R4 ;  /* 0x0026c00401007387 */ /* 0x0001e80000100a00 */
[----:B------:R1:W-:Y:S04]  /*8d020*/  STL.64 [R1+0x26c8], R6 ;  /* 0x0026c80601007387 */ /* 0x0003e80000100a00 */
[----:B0-----:R-:W4:Y:S04]  /*8d030*/  LDL.LU R4, [R1+0x4a0] ;  /* 0x0004a00001047983 */ /* 0x001f280000300800 */
[----:B------:R-:W4:Y:S04]  /*8d040*/  LDL.LU R5, [R1+0x4a4] ;  /* 0x0004a40001057983 */ /* 0x000f280000300800 */
[----:B-1----:R-:W4:Y:S04]  /*8d050*/  LDL.LU R6, [R1+0x4a8] ;  /* 0x0004a80001067983 */ /* 0x002f280000300800 */
[----:B------:R-:W4:Y:S01]  /*8d060*/  LDL.LU R7, [R1+0x4ac] ;  /* 0x0004ac0001077983 */ /* 0x000f220000300800 */
[----:B------:R-:W-:-:S02]  /*8d070*/  F2FP.F16.E5M2.UNPACK_B R8, R8 ;  /* 0x00000008ff08723e */ /* 0x000fc400020004ff */
[----:B------:R-:W-:Y:S02]  /*8d080*/  F2FP.F16.E5M2.UNPACK_B R9, R9 ;  /* 0x00000009ff09723e */ /* 0x000fe400020004ff */
[----:B------:R-:W-:Y:S02]  /*8d090*/  F2FP.F16.E5M2.UNPACK_B R10, R10 ;  /* 0x0000000aff0a723e */ /* 0x000fe400020004ff */
[----:B------:R-:W-:Y:S01]  /*8d0a0*/  F2FP.F16.E5M2.UNPACK_B R11, R11 ;  /* 0x0000000bff0b723e */ /* 0x000fe200020004ff */
[----:B--2---:R-:W-:Y:S02]  /*8d0b0*/  IMAD R19, R19, 0x100, R47 ;  /* 0x0000010013137824 */ /* 0x004fe400078e022f */
[----:B------:R-:W-:Y:S02]  /*8d0c0*/  IMAD R23, R23, 0x100, R46 ;  /* 0x0000010017177824 */ /* 0x000fe400078e022e */
[----:B------:R-:W-:Y:S01]  /*8d0d0*/  IMAD R49, R49, 0x100, R45 ;  /* 0x0000010031317824 */ /* 0x000fe200078e022d */
[----:B------:R-:W-:Y:S04]  /*8d0e0*/  STL [R1+0x6698], R19 ;  /* 0x0066981301007387 */ /* 0x000fe80000100800 */
[----:B------:R-:W-:Y:S04]  /*8d0f0*/  STL [R1+0x669c], R23 ;  /* 0x00669c1701007387 */ /* 0x000fe80000100800 */
[----:B------:R-:W-:Y:S04]  /*8d100*/  STL [R1+0x66a0], R49 ;  /* 0x0066a03101007387 */ /* 0x000fe80000100800 */
[----:B------:R-:W-:Y:S04]  /*8d110*/  STL [R1+0x690c], R52 ;  /* 0x00690c3401007387 */ /* 0x000fe80000100800 */
[----:B------:R-:W-:Y:S01]  /*8d120*/  STL [R1+0x6908], R53 ;  /* 0x0069083501007387 */ /* 0x000fe20000100800 */
[----:B------:R-:W-:-:S02]  /*8d130*/  IMAD R22, R22, 0x100, R44 ;  /* 0x0000010016167824 */ /* 0x000fc400078e022c */
[----:B------:R-:W-:Y:S02]  /*8d140*/  IMAD R37, R37, 0x100, R16 ;  /* 0x0000010025257824 */ /* 0x000fe400078e0210 */
[----:B------:R-:W-:Y:S02]  /*8d150*/  IMAD R36, R36, 0x100, R60 ;  /* 0x0000010024247824 */ /* 0x000fe400078e023c */
[----:B---3--:R-:W-:Y:S01]  /*8d160*/  IMAD R16, R55, 0x100, R48 ;  /* 0x0000010037107824 */ /* 0x008fe200078e0230 */
[----:B----4-:R-:W-:Y:S01]  /*8d170*/  HMMA.16816.F32 R4, R8, R52, R4 ;  /* 0x000000340804723c */ /* 0x010fe20000001804 */
[----:B------:R-:W-:-:S15]  /*8d180*/  IMAD R24, R24, 0x100, R30 ;  /* 0x0000010018187824 */ /* 0x000fde00078e021e */
[----:B------:R-:W-:-:S07]  /*8d190*/  NOP ;  /* 0x0000000000007918 */ /* 0x000fce0000000000 */
[----:B------:R-:W-:Y:S04]  /*8d1a0*/  STL.64 [R1+0x26b0], R4 ;  /* 0x0026b00401007387 */ /* 0x000fe80000100a00 */
[----:B------:R0:W-:Y:S02]  /*8d1b0*/  STL.64 [R1+0x26b8], R6 ;  /* 0x0026b80601007387 */ /* 0x0001e40000100a00 */
[----:B0-----:R-:W-:Y:S02]  /*8d1c0*/  HMMA.16816.F32 R4, R8, R56, R32 ;  /* 0x000000380804723c */ /* 0x001fe40000001820 */
[----:B------:R-:W-:Y:S04]  /*8d1d0*/  STL [R1+0x66a4], R22 ;  /* 0x0066a41601007387 */ /* 0x000fe80000100800 */
[----:B------:R-:W-:Y:S04]  /*8d1e0*/  STL.64 [R1+0x6618], R38 ;  /* 0x0066182601007387 */ /* 0x000fe80000100a00 */
[----:B------:R0:W-:Y:S02]  /*8d1f0*/  STL.64 [R1+0x6610], R36 ;  /* 0x0066102401007387 */ /* 0x0001e40000100a00 */
[----:B0-----:R-:W-:-:S02]  /*8d200*/  IMAD.MOV.U32 R36, RZ, RZ, R14 ;  /* 0x000000ffff247224 */ /* 0x001fc400078e000e */
[----:B------:R-:W2:Y:S04]  /*8d210*/  LDL.LU R14, [R1+0x6934] ;  /* 0x00693400010e7983 */ /* 0x000ea80000300800 */
[----:B------:R-:W-:Y:S04]  /*8d220*/  STL [R1+0x4], R16 ;  /* 0x0000041001007387 */ /* 0x000fe80000100800 */
[----:B------:R-:W-:Y:S04]  /*8d230*/  STL [R1+0x66a8], R24 ;  /* 0x0066a81801007387 */ /* 0x000fe80000100800 */
[----:B------:R0:W-:Y:S04]  /*8d240*/  STL.64 [R1+0x26a0], R4 ;  /* 0x0026a00401007387 */ /* 0x0001e80000100a00 */
[----:B------:R-:W-:Y:S04]  /*8d250*/  STL.64 [R1+0x26a8], R6 ;  /* 0x0026a80601007387 */ /* 0x000fe80000100a00 */
[----:B------:R-:W3:Y:S01]  /*8d260*/  LDL.LU R44, [R1+0x440] ;  /* 0x00044000012c7983 */ /* 0x000ee20000300800 */
[----:B0-----:R-:W-:-:S02]  /*8d270*/  IMAD R5, R50, 0x100, R59 ;  /* 0x0000010032057824 */ /* 0x001fc400078e023b */
[----:B------:R-:W-:-:S03]  /*8d280*/  IMAD R4, R58, 0x100, R51 ;  /* 0x000001003a047824 */ /* 0x000fc600078e0233 */
[----:B------:R-:W-:Y:S04]  /*8d290*/  STL [R1], R5 ;  /* 0x0000000501007387 */ /* 0x000fe80000100800 */
[----:B------:R0:W-:Y:S04]  /*8d2a0*/  STL [R1+0xa4], R4 ;  /* 0x0000a40401007387 */ /* 0x0001e80000100800 */
[----:B------:R-:W3:Y:S04]  /*8d2b0*/  LDL.LU R45, [R1+0x444] ;  /* 0x00044400012d7983 */ /* 0x000ee80000300800 */
[----:B------:R-:W4:Y:S04]  /*8d2c0*/  LDL.LU R46, [R1+0x448] ;  /* 0x00044800012e7983 */ /* 0x000f280000300800 */
[----:B------:R-:W4:Y:S01]  /*8d2d0*/  LDL.LU R47, [R1+0x44c] ;  /* 0x00044c00012f7983 */ /* 0x000f220000300800 */
[----:B------:R-:W-:-:S03]  /*8d2e0*/  IMAD.MOV.U32 R37, RZ, RZ, R54 ;  /* 0x000000ffff257224 */ /* 0x000fc600078e0036 */
[----:B----4-:R-:W-:Y:S04]  /*8d2f0*/  STL.64 [R1+0x6920], R46 ;  /* 0x0069202e01007387 */ /* 0x010fe80000100a00 */
[----:B---3--:R-:W-:Y:S04]  /*8d300*/  STL.64 [R1+0x6918], R44 ;  /* 0x0069182c01007387 */ /* 0x008fe80000100a00 */
[----:B------:R-:W3:Y:S01]  /*8d310*/  LDL.LU R39, [R1+0x361c] ;  /* 0x00361c0001277983 */ /* 0x000ee20000300800 */
[----:B------:R-:W-:Y:S02]  /*8d320*/  IMAD R42, R42, 0x100, R41 ;  /* 0x000001002a2a7824 */ /* 0x000fe400078e0229 */
[----:B------:R-:W-:-:S02]  /*8d330*/  IMAD R31, R40, 0x100, R31 ;  /* 0x00000100281f7824 */ /* 0x000fc400078e021f */
[----:B------:R-:W-:Y:S02]  /*8d340*/  IMAD R29, R29, 0x100, R17 ;  /* 0x000001001d1d7824 */ /* 0x000fe400078e0211 */
[----:B------:R-:W-:Y:S02]  /*8d350*/  IMAD R28, R28, 0x100, R61 ;  /* 0x000001001c1c7824 */ /* 0x000fe400078e023d */
[----:B------:R-:W-:Y:S02]  /*8d360*/  IMAD R43, R43, 0x100, R25 ;  /* 0x000001002b2b7824 */ /* 0x000fe400078e0219 */
[----:B0-----:R-:W-:Y:S01]  /*8d370*/  IMAD.MOV.U32 R4, RZ, RZ, R18 ;  /* 0x000000ffff047224 */ /* 0x001fe200078e0012 */
[----:B---3--:R-:W-:Y:S04]  /*8d380*/  STL [R1+0x6930], R39 ;  /* 0x0069302701007387 */ /* 0x008fe80000100800 */
[----:B------:R0:W-:Y:S04]  /*8d390*/  STL.64 [R1+0x6928], R36 ;  /* 0x0069282401007387 */ /* 0x0001e80000100a00 */
[----:B0-----:R-:W3:Y:S04]  /*8d3a0*/  LDL.LU R36, [R1+0x460] ;  /* 0x0004600001247983 */ /* 0x001ee80000300800 */
        /* <DEDUP_REMOVED lines=24> */
[----:B--2---:R-:W-:-:S03]  /*8d530*/  IMAD.MOV.U32 R46, RZ, RZ, R14 ;  /* 0x000000ffff2e7224 */ /* 0x004fc600078e000e */
[----:B------:R-:W2:Y:S01]  /*8d540*/  LDL.LU R18, [R1+0x3674] ;  /* 0x0036740001127983 */ /* 0x000ea20000300800 */
[----:B------:R-:W-:-:S03]  /*8d550*/  IMAD.MOV.U32 R5, RZ, RZ, R15 ;  /* 0x000000ffff057224 */ /* 0x000fc600078e000f */
[----:B------:R-:W2:Y:S01]  /*8d560*/  LDL.LU R14, [R1+0x3670] ;  /* 0x00367000010e7983 */ /* 0x000ea20000300800 */
[----:B------:R-:W-:-:S03]  /*8d570*/  IMAD.MOV.U32 R47, RZ, RZ, R13 ;  /* 0x000000ffff2f7224 */ /* 0x000fc600078e000d */
        /* <DEDUP_REMOVED lines=10> */
[----:B---3--:R-:W-:Y:S03]  /*8d620*/  HMMA.16816.F32 R44, R8, R46, R36 ;  /* 0x0000002e082c723c */ /* 0x008fe60000001824 */
[----:B------:R-:W4:Y:S04]  /*8d630*/  LDL.LU R39, [R1+0x6930] ;  /* 0x0069300001277983 */ /* 0x000f280000300800 */
[----:B------:R-:W3:-:S15]  /*8d640*/  LDL.LU.64 R36, [R1+0x6928] ;  /* 0x0069280001247983 */ /* 0x000ede0000300a00 */
[----:B------:R-:W-:-:S01]  /*8d650*/  NOP ;  /* 0x0000000000007918 */ /* 0x000fc20000000000 */
[----:B------:R-:W-:Y:S04]  /*8d660*/  STL.64 [R1+0x2690], R44 ;  /* 0x0026902c01007387 */ /* 0x000fe80000100a00 */
[----:B------:R0:W-:Y:S04]  /*8d670*/  STL.64 [R1+0x2698], R46 ;  /* 0x0026982e01007387 */ /* 0x0001e80000100a00 */
[----:B0-----:R-:W3:Y:S04]  /*8d680*/  LDL.LU.64 R46, [R1+0x6920] ;  /* 0x00692000012e7983 */ /* 0x001ee80000300a00 */
[----:B------:R-:W3:Y:S01]  /*8d690*/  LDL.LU.64 R44, [R1+0x6918] ;  /* 0x00691800012c7983 */ /* 0x000ee20000300a00 */
[----:B----4-:R-:W-:-:S05]  /*8d6a0*/  IMAD R30, R30, 0x100, R39 ;  /* 0x000001001e1e7824 */ /* 0x010fca00078e0227 */
[----:B------:R-:W-:Y:S04]  /*8d6b0*/  STL.64 [R1+0x6640], R30 ;  /* 0x0066401e01007387 */ /* 0x000fe80000100a00 */
[----:B------:R0:W-:Y:S04]  /*8d6c0*/  STL.64 [R1+0x6638], R28 ;  /* 0x0066381c01007387 */ /* 0x0001e80000100a00 */
[----:B0-----:R-:W4:Y:S04]  /*8d6d0*/  LDL.LU R28, [R1+0x450] ;  /* 0x00045000011c7983 */ /* 0x001f280000300800 */
[----:B------:R-:W4:Y:S04]  /*8d6e0*/  LDL.LU R29, [R1+0x454] ;  /* 0x00045400011d7983 */ /* 0x000f280000300800 */
[----:B------:R-:W4:Y:S04]  /*8d6f0*/  LDL.LU R30, [R1+0x458] ;  /* 0x00045800011e7983 */ /* 0x000f280000300800 */
[----:B------:R-:W4:Y:S01]  /*8d700*/  LDL.LU R31, [R1+0x45c] ;  /* 0x00045c00011f7983 */ /* 0x000f220000300800 */
[----:B------:R-:W-:-:S02]  /*8d710*/  IMAD R41, R41, 0x100, R22 ;  /* 0x0000010029297824 */ /* 0x000fc400078e0216 */
[----:B------:R-:W-:Y:S02]  /*8d720*/  IMAD R57, R57, 0x100, R53 ;  /* 0x0000010039397824 */ /* 0x000fe400078e0235 */
[----:B------:R-:W-:Y:S02]  /*8d730*/  IMAD R22, R49, 0x100, R52 ;  /* 0x0000010031167824 */ /* 0x000fe400078e0234 */
[----:B------:R-:W-:Y:S02]  /*8d740*/  IMAD R19, R19, 0x100, R23 ;  /* 0x0000010013137824 */ /* 0x000fe400078e0217 */
[----:B------:R-:W-:Y:S01]  /*8d750*/  IMAD R40, R40, 0x100, R6 ;  /* 0x0000010028287824 */ /* 0x000fe200078e0206 */
[----:B------:R-:W-:Y:S04]  /*8d760*/  STL [R1+0x66ac], R57 ;  /* 0x0066ac3901007387 */ /* 0x000fe80000100800 */
[----:B------:R-:W-:Y:S04]  /*8d770*/  STL [R1+0x3c], R22 ;  /* 0x00003c1601007387 */ /* 0x000fe80000100800 */
[----:B------:R-:W-:Y:S01]  /*8d780*/  STL [R1+0xcc], R19 ;  /* 0x0000cc1301007387 */ /* 0x000fe20000100800 */
[----:B------:R-:W-:-:S03]  /*8d790*/  IMAD R56, R56, 0x100, R7 ;  /* 0x0000010038387824 */ /* 0x000fc600078e0207 */
[----:B------:R-:W-:Y:S01]  /*8d7a0*/  STL.64 [R1+0x6650], R42 ;  /* 0x0066502a01007387 */ /* 0x000fe20000100a00 */
[----:B------:R-:W-:Y:S01]  /*8d7b0*/  IMAD R55, R55, 0x100, R48 ;  /* 0x0000010037377824 */ /* 0x000fe200078e0230 */
[----:B----4-:R-:W-:Y:S07]  /*8d7c0*/  HMMA.16816.F32 R28, R8, R4, R28 ;  /* 0x00000004081c723c */ /* 0x010fee000000181c */
[----:B------:R-:W-:-:S15]  /*8d7d0*/  IMAD R4, R16, 0x100, R17 ;  /* 0x0000010010047824 */ /* 0x000fde00078e0211 */
[----:B------:R-:W-:-:S01]  /*8d7e0*/  NOP ;  /* 0x0000000000007918 */ /* 0x000fc20000000000 */
[----:B------:R-:W-:Y:S04]  /*8d7f0*/  STL.64 [R1+0x2680], R28 ;  /* 0x0026801c01007387 */ /* 0x000fe80000100a00 */
[----:B------:R-:W-:Y:S04]  /*8d800*/  STL.64 [R1+0x2688], R30 ;  /* 0x0026881e01007387 */ /* 0x000fe80000100a00 */
[----:B------:R-:W-:Y:S04]  /*8d810*/  STL.64 [R1+0x6648], R40 ;  /* 0x0066482801007387 */ /* 0x000fe80000100a00 */
[----:B------:R-:W-:Y:S04]  /*8d820*/  STL [R1+0x66b0], R56 ;  /* 0x0066b03801007387 */ /* 0x000fe80000100800 */
[----:B------:R3:W-:Y:S02]  /*8d830*/  STL [R1+0x38], R4 ;  /* 0x0000380401007387 */ /* 0x0007e40000100800 */
[----:B---3--:R-:W-:Y:S01]  /*8d840*/  HMMA.16816.F32 R4, R8, R36, R44 ;  /* 0x000000240804723c */ /* 0x008fe2000000182c */
[----:B------:R-:W-:-:S02]  /*8d850*/  IMAD R17, R60, 0x100, R61 ;  /* 0x000001003c117824 */ /* 0x000fc400078e023d */
[----:B------:R-:W-:Y:S02]  /*8d860*/  IMAD R16, R25, 0x100, R54 ;  /* 0x0000010019107824 */ /* 0x000fe400078e0236 */
[----:B------:R-:W-:Y:S01]  /*8d870*/  IMAD.MOV.U32 R28, RZ, RZ, R21 ;  /* 0x000000ffff1c7224 */ /* 0x000fe200078e0015 */
[----:B------:R-:W-:Y:S04]  /*8d880*/  STL [R1+0xc8], R17 ;  /* 0x0000c81101007387 */ /* 0x000fe80000100800 */
[----:B------:R-:W-:Y:S04]  /*8d890*/  STL [R1+0x6894], R36 ;  /* 0x0068942401007387 */ /* 0x000fe80000100800 */
[----:B------:R-:W-:Y:S04]  /*8d8a0*/  STL [R1+0x114], R16 ;  /* 0x0001141001007387 */ /* 0x000fe80000100800 */
[----:B------:R-:W-:Y:S05]  /*8d8b0*/  STL [R1+0x6890], R37 ;  /* 0x0068902501007387 */ /* 0x000fea0000100800 */
[----:B------:R2:W-:Y:S04]  /*8d8c0*/  STL.64 [R1+0x2660], R4 ;  /* 0x0026600401007387 */ /* 0x0005e80000100a00 */
[----:B------:R-:W-:Y:S04]  /*8d8d0*/  STL.64 [R1+0x2668], R6 ;  /* 0x0026680601007387 */ /* 0x000fe80000100a00 */
[----:B------:R-:W-:Y:S04]  /*8d8e0*/  STL [R1+0x6910], R28 ;  /* 0x0069101c01007387 */ /* 0x000fe80000100800 */
[----:B------:R-:W-:Y:S01]  /*8d8f0*/  STL [R1+0x66b4], R55 ;  /* 0x0066b43701007387 */ /* 0x000fe20000100800 */
[----:B--2---:R-:W-:-:S02]  /*8d900*/  IMAD R5, R14, 0x100, R18 ;  /* 0x000001000e057824 */ /* 0x004fc400078e0212 */
[----:B------:R-:W-:-:S03]  /*8d910*/  IMAD R4, R13, 0x100, R15 ;  /* 0x000001000d047824 */ /* 0x000fc600078e020f */
[----:B------:R-:W-:Y:S04]  /*8d920*/  STL [R1+0x34], R5 ;  /* 0x0000340501007387 */ /* 0x000fe80000100800 */
[----:B------:R0:W-:Y:S02]  /*8d930*/  STL [R1+0xc4], R4 ;  /* 0x0000c40401007387 */ /* 0x0001e40000100800 */
[----:B0-----:R-:W-:Y:S01]  /*8d940*/  HMMA.16816.F32 R4, R8, R26, R32 ;  /* 0x0000001a0804723c */ /* 0x001fe20000001820 */
[----:B------:R-:W-:Y:S02]  /*8d950*/  IMAD R14, R50, 0x100, R59 ;  /* 0x00000100320e7824 */ /* 0x000fe400078e023b */
[----:B------:R-:W-:-:S03]  /*8d960*/  IMAD R13, R58, 0x100, R51 ;  /* 0x000001003a0d7824 */ /* 0x000fc600078e0233 */
[----:B------:R-:W-:Y:S04]  /*8d970*/  STL [R1+0x110], R14 ;  /* 0x0001100e01007387 */ /* 0x000fe80000100800 */
[----:B------:R-:W2:Y:S04]  /*8d980*/  LDL.LU R44, [R1+0x400] ;  /* 0x00040000012c7983 */ /* 0x000ea80000300800 */
[----:B------:R-:W-:Y:S09]  /*8d990*/  STL [R1+0x168], R13 ;  /* 0x0001680d01007387 */ /* 0x000ff20000100800 */
[----:B------:R-:W-:Y:S04]  /*8d9a0*/  STL.64 [R1+0x2650], R4 ;  /* 0x0026500401007387 */ /* 0x000fe80000100a00 */
[----:B------:R-:W-:Y:S04]  /*8d9b0*/  STL.64 [R1+0x2658], R6 ;  /* 0x0026580601007387 */ /* 0x000fe80000100a00 */
[----:B------:R-:W2:Y:S04]  /*8d9c0*/  LDL.LU R45, [R1+0x404] ;  /* 0x00040400012d7983 */ /* 0x000ea80000300800 */
[----:B------:R-:W3:Y:S04]  /*8d9d0*/  LDL.LU R46, [R1+0x408] ;  /* 0x00040800012e7983 */ /* 0x000ee80000300800 */
[----:B------:R-:W3:Y:S01]  /*8d9e0*/  LDL.LU R47, [R1+0x40c] ;  /* 0x00040c00012f7983 */ /* 0x000ee20000300800 */
[----:B------:R-:W-:-:S02]  /*8d9f0*/  IMAD.MOV.U32 R29, RZ, RZ, R20 ;  /* 0x000000ffff1d7224 */ /* 0x000fc400078e0014 */
[----:B------:R-:W-:Y:S02]  /*8da00*/  IMAD.MOV.U32 R23, RZ, RZ, R3 ;  /* 0x000000ffff177224 */ /* 0x000fe400078e0003 */
[----:B------:R-:W-:Y:S02]  /*8da10*/  IMAD.MOV.U32 R36, RZ, RZ, R2 ;  /* 0x000000ffff247224 */ /* 0x000fe400078e0002 */
[----:B------:R-:W-:Y:S02]  /*8da20*/  IMAD.MOV.U32 R37, RZ, RZ, R0 ;  /* 0x000000ffff257224 */ /* 0x000fe400078e0000 */
[----:B------:R-:W-:Y:S01]  /*8da30*/  IMAD.MOV.U32 R22, RZ, RZ, R12 ;  /* 0x000000ffff167224 */ /* 0x000fe200078e000c */
        /* <DEDUP_REMOVED lines=52> */
[----:B------:R0:W-:Y:S04]  /*8dd80*/  STL [R1+0x6884], R26 ;  /* 0x0068841a01007387 */ /* 0x0001e80000100800 */
[----:B0-----:R-:W2:Y:S04]  /*8dd90*/  LDL.LU R26, [R1+0x36b4] ;  /* 0x0036b400011a7983 */ /* 0x001ea80000300800 */
[----:B------:R0:W-:Y:S04]  /*8dda0*/  STL [R1+0x6880], R27 ;  /* 0x0068801b01007387 */ /* 0x0001e80000100800 */
[----:B0-----:R-:W2:Y:S01]  /*8ddb0*/  LDL.LU R27, [R1+0x36a8] ;  /* 0x0036a800011b7983 */ /* 0x001ea20000300800 */
[----:B---3--:R-:W-:Y:S01]  /*8ddc0*/  HMMA.16816.F32 R44, R8, R36, R44 ;  /* 0x00000024082c723c */ /* 0x008fe2000000182c */
[----:B----4-:R-:W-:-:S02]  /*8ddd0*/  IMAD R52, R52, 0x100, R28 ;  /* 0x0000010034347824 */ /* 0x010fc400078e021c */
[----:B--2---:R-:W-:Y:S01]  /*8dde0*/  IMAD R16, R16, 0x100, R53 ;  /* 0x0000010010107824 */ /* 0x004fe200078e0235 */
[----:B------:R-:W2:Y:S04]  /*8ddf0*/  LDL.LU R28, [R1+0x6910] ;  /* 0x00691000011c7983 */ /* 0x000ea80000300800 */
[----:B------:R0:W-:Y:S01]  /*8de00*/  STL [R1+0x30], R52 ;  /* 0x0000303401007387 */ /* 0x0001e20000100800 */
[----:B------:R-:W-:-:S03]  /*8de10*/  IMAD R60, R60, 0x100, R17 ;  /* 0x000001003c3c7824 */ /* 0x000fc600078e0211 */
[----:B0-----:R-:W3:Y:S04]  /*8de20*/  LDL.LU R52, [R1+0x690c] ;  /* 0x00690c0001347983 */ /* 0x001ee80000300800 */
[----:B------:R-:W3:Y:S04]  /*8de30*/  LDL.LU R53, [R1+0x6908] ;  /* 0x0069080001357983 */ /* 0x000ee80000300800 */
[----:B------:R0:W-:Y:S04]  /*8de40*/  STL [R1+0xc0], R16 ;  /* 0x0000c01001007387 */ /* 0x0001e80000100800 */
[----:B0-----:R-:W4:Y:S04]  /*8de50*/  LDL.LU R16, [R1+0x6904] ;  /* 0x0069040001107983 */ /* 0x001f280000300800 */
[----:B------:R-:W3:Y:S04]  /*8de60*/  LDL.LU R17, [R1+0x6900] ;  /* 0x0069000001117983 */ /* 0x000ee80000300800 */
[----:B------:R0:W-:Y:S04]  /*8de70*/  STL [R1+0xf0], R60 ;  /* 0x0000f03c01007387 */ /* 0x0001e80000100800 */
[----:B0-----:R-:W2:Y:S01]  /*8de80*/  LDL.LU R60, [R1+0x68fc] ;  /* 0x0068fc00013c7983 */ /* 0x001ea20000300800 */
[----:B------:R-:W-:-:S02]  /*8de90*/  IMAD R26, R55, 0x100, R26 ;  /* 0x00000100371a7824 */ /* 0x000fc400078e021a */
[----:B------:R-:W-:Y:S02]  /*8dea0*/  IMAD R27, R27, 0x100, R61 ;  /* 0x000001001b1b7824 */ /* 0x000fe400078e023d */
[----:B------:R-:W4:Y:S04]  /*8deb0*/  LDL.LU R61, [R1+0x68f8] ;  /* 0x0068f800013d7983 */ /* 0x000f280000300800 */
[----:B------:R-:W-:Y:S04]  /*8dec0*/  STL [R1+0x148], R27 ;  /* 0x0001481b01007387 */ /* 0x000fe80000100800 */
[----:B------:R-:W-:Y:S04]  /*8ded0*/  STL.64 [R1+0x2640], R44 ;  /* 0x0026402c01007387 */ /* 0x000fe80000100a00 */
[----:B------:R-:W-:Y:S04]  /*8dee0*/  STL [R1+0x5fc], R26 ;  /* 0x0005fc1a01007387 */ /* 0x000fe80000100800 */
[----:B------:R0:W-:Y:S04]  /*8def0*/  STL.64 [R1+0x2648], R46 ;  /* 0x0026482e01007387 */ /* 0x0001e80000100a00 */
[----:B0-----:R-:W4:Y:S04]  /*8df00*/  LDL.LU.64 R46, [R1+0x68f0] ;  /* 0x0068f000012e7983 */ /* 0x001f280000300a00 */
[----:B------:R-:W4:Y:S01]  /*8df10*/  LDL.LU.64 R44, [R1+0x68e8] ;  /* 0x0068e800012c7983 */ /* 0x000f220000300a00 */
[----:B------:R-:W-:-:S03]  /*8df20*/  IMAD R26, R57, 0x100, R56 ;  /* 0x00000100391a7824 */ /* 0x000fc600078e0238 */
[----:B------:R-:W3:Y:S04]  /*8df30*/  LDL.64 R56, [R1+0x4e0] ;  /* 0x0004e00001387983 */ /* 0x000ee80000100a00 */
[----:B------:R0:W-:Y:S02]  /*8df40*/  STL [R1+0xb4], R26 ;  /* 0x0000b41a01007387 */ /* 0x0001e40000100800 */
[----:B0-----:R-:W-:Y:S02]  /*8df50*/  IMAD R26, R38, 0x100, R24 ;  /* 0x00000100261a7824 */ /* 0x001fe400078e0218 */
[----:B------:R-:W-:Y:S02]  /*8df60*/  IMAD R24, R49, 0x100, R39 ;  /* 0x0000010031187824 */ /* 0x000fe400078e0227 */
[----:B------:R-:W-:Y:S01]  /*8df70*/  HMMA.16816.F32 R36, R8, R22, R40 ;  /* 0x000000160824723c */ /* 0x000fe20000001828 */
[----:B------:R-:W-:-:S02]  /*8df80*/  IMAD R27, R31, 0x100, R30 ;  /* 0x000001001f1b7824 */ /* 0x000fc400078e021e */
[----:B------:R-:W-:Y:S02]  /*8df90*/  IMAD R4, R4, 0x100, R19 ;  /* 0x0000010004047824 */ /* 0x000fe400078e0213 */
[----:B------:R-:W-:Y:S01]  /*8dfa0*/  IMAD R5, R6, 0x100, R5 ;  /* 0x0000010006057824 */ /* 0x000fe200078e0205 */
[----:B------:R-:W-:Y:S04]  /*8dfb0*/  STL [R1+0xec], R27 ;  /* 0x0000ec1b01007387 */ /* 0x000fe80000100800 */
[----:B------:R-:W-:Y:S04]  /*8dfc0*/  STL [R1+0x144], R26 ;  /* 0x0001441a01007387 */ /* 0x000fe80000100800 */
[----:B------:R-:W-:Y:S04]  /*8dfd0*/  STL [R1+0x5f8], R24 ;  /* 0x0005f81801007387 */ /* 0x000fe80000100800 */
[----:B------:R0:W-:Y:S01]  /*8dfe0*/  STL [R1+0x610], R4 ;  /* 0x0006100401007387 */ /* 0x0001e20000100800 */
[----:B------:R-:W-:-:S02]  /*8dff0*/  IMAD R6, R33, 0x100, R32 ;  /* 0x0000010021067824 */ /* 0x000fc400078e0220 */
[----:B0-----:R-:W-:Y:S02]  /*8e000*/  IMAD R4, R54, 0x100, R7 ;  /* 0x0000010036047824 */ /* 0x001fe400078e0207 */
[----:B------:R-:W-:Y:S04]  /*8e010*/  STL.64 [R1+0x2630], R36 ;  /* 0x0026302401007387 */ /* 0x000fe80000100a00 */
[----:B------:R-:W-:Y:S04]  /*8e020*/  STL.64 [R1+0x2638], R38 ;  /* 0x0026382601007387 */ /* 0x000fe80000100a00 */
[----:B------:R0:W-:Y:S04]  /*8e030*/  STL [R1+0xe8], R5 ;  /* 0x0000e80501007387 */ /* 0x0001e80000100800 */
[----:B------:R1:W-:Y:S04]  /*8e040*/  STL [R1+0x140], R4 ;  /* 0x0001400401007387 */ /* 0x0003e80000100800 */
[----:B------:R-:W-:Y:S01]  /*8e050*/  STL [R1+0x5f4], R6 ;  /* 0x0005f40601007387 */ /* 0x000fe20000100800 */
[----:B0-----:R-:W-:-:S02]  /*8e060*/  IMAD R5, R34, 0x100, R25 ;  /* 0x0000010022057824 */ /* 0x001fc400078e0219 */
[----:B-1----:R-:W-:-:S03]  /*8e070*/  IMAD R4, R48, 0x100, R20 ;  /* 0x0000010030047824 */ /* 0x002fc600078e0214 */
[----:B------:R-:W-:Y:S04]  /*8e080*/  STL [R1+0x60c], R5 ;  /* 0x00060c0501007387 */ /* 0x000fe80000100800 */
[----:B------:R4:W-:Y:S04]  /*8e090*/  STL [R1+0x62c], R4 ;  /* 0x00062c0401007387 */ /* 0x0009e80000100800 */
[----:B--2---:R-:W-:Y:S01]  /*8e0a0*/  STL [R1+0x688c], R60 ;  /* 0x00688c3c01007387 */ /* 0x004fe20000100800 */
[----:B----4-:R-:W-:Y:S06]  /*8e0b0*/  HMMA.16816.F32 R4, R8, R60, R44 ;  /* 0x0000003c0804723c */ /* 0x010fec000000182c */
[----:B------:R-:W-:-:S15]  /*8e0c0*/  STL [R1+0x6888], R61 ;  /* 0x0068883d01007387 */ /* 0x000fde0000100800 */
[----:B------:R-:W-:-:S02]  /*8e0d0*/  NOP ;  /* 0x0000000000007918 */ /* 0x000fc40000000000 */
[----:B------:R0:W-:Y:S04]  /*8e0e0*/  STL.64 [R1+0x2620], R4 ;  /* 0x0026200401007387 */ /* 0x0001e80000100a00 */
[----:B------:R-:W-:Y:S01]  /*8e0f0*/  STL.64 [R1+0x2628], R6 ;  /* 0x0026280601007387 */ /* 0x000fe20000100a00 */
[----:B0-----:R-:W-:Y:S02]  /*8e100*/  IMAD R5, R21, 0x100, R35 ;  /* 0x0000010015057824 */ /* 0x001fe400078e0223 */
[----:B------:R-:W-:-:S03]  /*8e110*/  IMAD R4, R3, 0x100, R18 ;  /* 0x0000010003047824 */ /* 0x000fc600078e0212 */
[----:B------:R-:W-:Y:S04]  /*8e120*/  STL [R1+0x134], R5 ;  /* 0x0001340501007387 */ /* 0x000fe80000100800 */
[----:B------:R0:W-:Y:S02]  /*8e130*/  STL [R1+0x5f0], R4 ;  /* 0x0005f00401007387 */ /* 0x0001e40000100800 */
[----:B0-----:R-:W-:Y:S01]  /*8e140*/  HMMA.16816.F32 R4, R8, R28, R12 ;  /* 0x0000001c0804723c */ /* 0x001fe2000000180c */
[----:B------:R-:W-:Y:S02]  /*8e150*/  IMAD R3, R59, 0x100, R2 ;  /* 0x000001003b037824 */ /* 0x000fe400078e0202 */
[----:B------:R-:W-:Y:S02]  /*8e160*/  IMAD R2, R50, 0x100, R0 ;  /* 0x0000010032027824 */ /* 0x000fe400078e0200 */
[----:B------:R-:W-:Y:S01]  /*8e170*/  IMAD R0, R58, 0x100, R51 ;  /* 0x000001003a007824 */ /* 0x000fe200078e0233 */
[----:B------:R-:W-:Y:S04]  /*8e180*/  STL [R1+0x608], R3 ;  /* 0x0006080301007387 */ /* 0x000fe80000100800 */
[----:B------:R-:W-:Y:S04]  /*8e190*/  STL [R1+0x628], R2 ;  /* 0x0006280201007387 */ /* 0x000fe80000100800 */
[----:B------:R-:W2:Y:S04]  /*8e1a0*/  LDL.LU R32, [R1+0x3b0] ;  /* 0x0003b00001207983 */ /* 0x000ea80000300800 */
[----:B------:R-:W-:Y:S05]  /*8e1b0*/  STL [R1+0x66c], R0 ;  /* 0x00066c0001007387 */ /* 0x000fea0000100800 */
[----:B------:R0:W-:Y:S04]  /*8e1c0*/  STL.64 [R1+0x2610], R4 ;  /* 0x0026100401007387 */ /* 0x0001e80000100a00 */
[----:B------:R1:W-:Y:S04]  /*8e1d0*/  STL.64 [R1+0x2618], R6 ;  /* 0x0026180601007387 */ /* 0x0003e80000100a00 */
[----:B------:R-:W2:Y:S04]  /*8e1e0*/  LDL.LU R33, [R1+0x3b4] ;  /* 0x0003b40001217983 */ /* 0x000ea80000300800 */
[----:B------:R-:W4:Y:S04]  /*8e1f0*/  LDL.LU R34, [R1+0x3b8] ;  /* 0x0003b80001227983 */ /* 0x000f280000300800 */
[----:B------:R-:W4:Y:S01]  /*8e200*/  LDL.LU R35, [R1+0x3bc] ;  /* 0x0003bc0001237983 */ /* 0x000f220000300800 */
[----:B------:R-:W-:-:S02]  /*8e210*/  IMAD.MOV.U32 R31, RZ, RZ, R16 ;  /* 0x000000ffff1f7224 */ /* 0x000fc400078e0010 */
[----:B---3--:R-:W-:Y:S01]  /*8e220*/  IMAD.MOV.U32 R30, RZ, RZ, R17 ;  /* 0x000000ffff1e7224 */ /* 0x008fe200078e0011 */
[----:B----4-:R-:W-:Y:S04]  /*8e230*/  STL.64 [R1+0x68b8], R34 ;  /* 0x0068b82201007387 */ /* 0x010fe80000100a00 */
[----:B--2---:R2:W-:Y:S04]  /*8e240*/  STL.64 [R1+0x68b0], R32 ;  /* 0x0068b02001007387 */ /* 0x0045e80000100a00 */
[----:B0-----:R-:W3:Y:S04]  /*8e250*/  LDL.LU R4, [R1+0x3c0] ;  /* 0x0003c00001047983 */ /* 0x001ee80000300800 */
[----:B------:R-:W3:Y:S04]  /*8e260*/  LDL.LU R5, [R1+0x3c4] ;  /* 0x0003c40001057983 */ /* 0x000ee80000300800 */
[----:B-1----:R-:W3:Y:S04]  /*8e270*/  LDL.LU R6, [R1+0x3c8] ;  /* 0x0003c80001067983 */ /* 0x002ee80000300800 */
[----:B------:R-:W3:Y:S04]  /*8e280*/  LDL.LU R7, [R1+0x3cc] ;  /* 0x0003cc0001077983 */ /* 0x000ee80000300800 */
[----:B------:R-:W4:Y:S04]  /*8e290*/  LDL.LU R40, [R1+0x3d0] ;  /* 0x0003d00001287983 */ /* 0x000f280000300800 */
[----:B------:R-:W4:Y:S04]  /*8e2a0*/  LDL.LU R41, [R1+0x3d4] ;  /* 0x0003d40001297983 */ /* 0x000f280000300800 */
[----:B------:R-:W4:Y:S04]  /*8e2b0*/  LDL.LU R42, [R1+0x3d8] ;  /* 0x0003d800012a7983 */ /* 0x000f280000300800 */
[----:B------:R-:W4:Y:S04]  /*8e2c0*/  LDL.LU R43, [R1+0x3dc] ;  /* 0x0003dc00012b7983 */ /* 0x000f280000300800 */
[----:B--2---:R-:W2:Y:S04]  /*8e2d0*/  LDL.LU R32, [R1+0x3e0] ;  /* 0x0003e00001207983 */ /* 0x004ea80000300800 */
        /* <DEDUP_REMOVED lines=44> */
[----:B---3--:R-:W-:-:S02]  /*8e5a0*/  IMAD R47, R47, 0x100, R46 ;  /* 0x000001002f2f7824 */ /* 0x008fc400078e022e */
[----:B----4-:R-:W-:Y:S01]  /*8e5b0*/  IMAD R17, R17, 0x100, R16 ;  /* 0x0000010011117824 */ /* 0x010fe200078e0210 */
[----:B------:R-:W3:Y:S04]  /*8e5c0*/  LDL.LU R46, [R1+0x68e4] ;  /* 0x0068e400012e7983 */ /* 0x000ee80000300800 */
[----:B------:R0:W-:Y:S01]  /*8e5d0*/  STL [R1+0x3f0], R47 ;  /* 0x0003f02f01007387 */ /* 0x0001e20000100800 */
[----:B--2---:R-:W-:-:S03]  /*8e5e0*/  IMAD R45, R45, 0x100, R44 ;  /* 0x000001002d2d7824 */ /* 0x004fc600078e022c */
[----:B0-----:R-:W3:Y:S04]  /*8e5f0*/  LDL.LU R47, [R1+0x68e0] ;  /* 0x0068e000012f7983 */ /* 0x001ee80000300800 */
[----:B------:R-:W2:Y:S04]  /*8e600*/  LDL.LU R16, [R1+0x68dc] ;  /* 0x0068dc0001107983 */ /* 0x000ea80000300800 */
[----:B------:R0:W-:Y:S04]  /*8e610*/  STL [R1+0x3f4], R17 ;  /* 0x0003f41101007387 */ /* 0x0001e80000100800 */
[----:B0-----:R-:W2:Y:S04]  /*8e620*/  LDL.LU R17, [R1+0x68d8] ;  /* 0x0068d80001117983 */ /* 0x001ea80000300800 */
[----:B------:R-:W4:Y:S04]  /*8e630*/  LDL.LU R44, [R1+0x68d4] ;  /* 0x0068d400012c7983 */ /* 0x000f280000300800 */
[----:B------:R0:W-:Y:S04]  /*8e640*/  STL [R1+0x3f8], R45 ;  /* 0x0003f82d01007387 */ /* 0x0001e80000100800 */
[----:B0-----:R-:W4:Y:S01]  /*8e650*/  LDL.LU R45, [R1+0x68d0] ;  /* 0x0068d000012d7983 */ /* 0x001f220000300800 */
[----:B------:R-:W-:-:S02]  /*8e660*/  IMAD R12, R12, 0x100, R13 ;  /* 0x000001000c0c7824 */ /* 0x000fc400078e020d */
[----:B------:R-:W-:Y:S01]  /*8e670*/  IMAD R2, R2, 0x100, R3 ;  /* 0x0000010002027824 */ /* 0x000fe200078e0203 */
[----:B------:R-:W3:Y:S04]  /*8e680*/  LDL.LU R13, [R1+0x68cc] ;  /* 0x0068cc00010d7983 */ /* 0x000ee80000300800 */
[----:B------:R0:W-:Y:S04]  /*8e690*/  STL [R1+0x3fc], R12 ;  /* 0x0003fc0c01007387 */ /* 0x0001e80000100800 */
[----:B0-----:R-:W3:Y:S04]  /*8e6a0*/  LDL.LU R12, [R1+0x68c8] ;  /* 0x0068c800010c7983 */ /* 0x001ee80000300800 */
[----:B------:R-:W3:Y:S04]  /*8e6b0*/  LDL.LU R3, [R1+0x68c4] ;  /* 0x0068c40001037983 */ /* 0x000ee80000300800 */
[----:B------:R0:W-:Y:S04]  /*8e6c0*/  STL [R1+0x6b0], R2 ;  /* 0x0006b00201007387 */ /* 0x0001e80000100800 */
[----:B0-----:R-:W3:Y:S01]  /*8e6d0*/  LDL.LU R2, [R1+0x68c0] ;  /* 0x0068c00001027983 */ /* 0x001ee20000300800 */
[----:B----4-:R-:W-:-:S15]  /*8e6e0*/  HMMA.16816.F32 R32, R8, R44, R32 ;  /* 0x0000002c0820723c */ /* 0x010fde0000001820 */
[----:B------:R-:W-:-:S08]  /*8e6f0*/  NOP ;  /* 0x0000000000007918 */ /* 0x000fd00000000000 */
[----:B------:R-:W-:Y:S04]  /*8e700*/  STL.64 [R1+0x2600], R32 ;  /* 0x0026002001007387 */ /* 0x000fe80000100a00 */
[----:B------:R0:W-:Y:S04]  /*8e710*/  STL.64 [R1+0x2608], R34 ;  /* 0x0026082201007387 */ /* 0x0001e80000100a00 */
[----:B0-----:R-:W4:Y:S04]  /*8e720*/  LDL.LU.64 R34, [R1+0x68b8] ;  /* 0x0068b80001227983 */ /* 0x001f280000300a00 */
[----:B------:R-:W4:Y:S04]  /*8e730*/  LDL.LU.64 R32, [R1+0x68b0] ;  /* 0x0068b00001207983 */ /* 0x000f280000300a00 */
[----:B------:R0:W-:Y:S04]  /*8e740*/  STL [R1+0x6844], R44 ;  /* 0x0068442c01007387 */ /* 0x0001e80000100800 */
[----:B0-----:R-:W3:Y:S01]  /*8e750*/  LDL.LU R44, [R1+0x375c] ;  /* 0x00375c00012c7983 */ /* 0x001ee20000300800 */
[C---:B------:R-:W-:Y:S06]  /*8e760*/  HMMA.16816.F32 R40, R8.reuse, R56, R40 ;  /* 0x000000380828723c */ /* 0x040fec0000001828 */
[----:B--2---:R-:W-:Y:S01]  /*8e770*/  HMMA.16816.F32 R4, R8, R16, R4 ;  /* 0x000000100804723c */ /* 0x004fe20000001804 */
[----:B------:R-:W-:Y:S01]  /*8e780*/  STL [R1+0x6840], R45 ;  /* 0x0068402d01007387 */ /* 0x000fe20000100800 */
[----:B------:R-:W-:-:S02]  /*8e790*/  IMAD R23, R23, 0x100, R49 ;  /* 0x0000010017177824 */ /* 0x000fc400078e0231 */
[----:B---3--:R-:W-:Y:S02]  /*8e7a0*/  IMAD R44, R29, 0x100, R44 ;  /* 0x000001001d2c7824 */ /* 0x008fe400078e022c */
[----:B------:R-:W-:Y:S02]  /*8e7b0*/  IMAD R29, R61, 0x100, R28 ;  /* 0x000001003d1d7824 */ /* 0x000fe400078e021c */
[----:B------:R-:W-:Y:S02]  /*8e7c0*/  IMAD R28, R27, 0x100, R60 ;  /* 0x000001001b1c7824 */ /* 0x000fe400078e023c */
[----:B------:R-:W-:Y:S02]  /*8e7d0*/  IMAD R27, R55, 0x100, R26 ;  /* 0x00000100371b7824 */ /* 0x000fe400078e021a */
[----:B------:R-:W-:Y:S01]  /*8e7e0*/  IMAD R26, R36, 0x100, R37 ;  /* 0x00000100241a7824 */ /* 0x000fe200078e0225 */
[----:B------:R-:W-:Y:S04]  /*8e7f0*/  STL [R1+0x3e0], R44 ;  /* 0x0003e02c01007387 */ /* 0x000fe80000100800 */
[----:B------:R-:W-:Y:S04]  /*8e800*/  STL [R1+0x3e4], R29 ;  /* 0x0003e41d01007387 */ /* 0x000fe80000100800 */
[----:B------:R-:W-:Y:S04]  /*8e810*/  STL [R1+0x3e8], R28 ;  /* 0x0003e81c01007387 */ /* 0x000fe80000100800 */
[----:B------:R-:W-:Y:S04]  /*8e820*/  STL [R1+0x3ec], R27 ;  /* 0x0003ec1b01007387 */ /* 0x000fe80000100800 */
[----:B------:R-:W-:Y:S04]  /*8e830*/  STL [R1+0x684c], R56 ;  /* 0x00684c3801007387 */ /* 0x000fe80000100800 */
[----:B------:R0:W-:Y:S04]  /*8e840*/  STL [R1+0x758], R26 ;  /* 0x0007581a01007387 */ /* 0x0001e80000100800 */
[----:B------:R-:W-:Y:S04]  /*8e850*/  STL [R1+0x6848], R57 ;  /* 0x0068483901007387 */ /* 0x000fe80000100800 */
[----:B------:R-:W-:Y:S04]  /*8e860*/  STL.64 [R1+0x25f0], R40 ;  /* 0x0025f02801007387 */ /* 0x000fe80000100a00 */
[----:B------:R-:W-:Y:S01]  /*8e870*/  STL.64 [R1+0x25f8], R42 ;  /* 0x0025f82a01007387 */ /* 0x000fe20000100a00 */
[----:B0-----:R-:W-:-:S02]  /*8e880*/  IMAD R26, R38, 0x100, R24 ;  /* 0x00000100261a7824 */ /* 0x001fc400078e0218 */
        /* <DEDUP_REMOVED lines=8> */
[----:B------:R-:W-:Y:S04]  /*8e910*/  STL [R1+0x7b0], R19 ;  /* 0x0007b01301007387 */ /* 0x000fe80000100800 */
[----:B------:R-:W-:Y:S04]  /*8e920*/  STL [R1+0x6868], R17 ;  /* 0x0068681101007387 */ /* 0x000fe80000100800 */
[----:B------:R0:W-:Y:S04]  /*8e930*/  STL.64 [R1+0x25e0], R4 ;  /* 0x0025e00401007387 */ /* 0x0001e80000100a00 */
[----:B------:R1:W-:Y:S01]  /*8e940*/  STL.64 [R1+0x25e8], R6 ;  /* 0x0025e80601007387 */ /* 0x0003e20000100a00 */
[----:B0-----:R-:W-:-:S02]  /*8e950*/  IMAD R5, R14, 0x100, R18 ;  /* 0x000001000e057824 */ /* 0x001fc400078e0212 */
[----:B-1----:R-:W-:Y:S02]  /*8e960*/  IMAD R6, R21, 0x100, R48 ;  /* 0x0000010015067824 */ /* 0x002fe400078e0230 */
[----:B------:R-:W-:-:S03]  /*8e970*/  IMAD R4, R59, 0x100, R15 ;  /* 0x000001003b047824 */ /* 0x000fc600078e020f */
[----:B------:R-:W-:Y:S04]  /*8e980*/  STL [R1+0x3c0], R6 ;  /* 0x0003c00601007387 */ /* 0x000fe80000100800 */
[----:B------:R-:W-:Y:S04]  /*8e990*/  STL [R1+0x3c4], R5 ;  /* 0x0003c40501007387 */ /* 0x000fe80000100800 */
[----:B------:R4:W-:Y:S02]  /*8e9a0*/  STL [R1+0x3c8], R4 ;  /* 0x0003c80401007387 */ /* 0x0009e40000100800 */
[----:B----4-:R-:W-:Y:S01]  /*8e9b0*/  HMMA.16816.F32 R4, R8, R30, R32 ;  /* 0x0000001e0804723c */ /* 0x010fe20000001820 */
[----:B------:R-:W-:-:S02]  /*8e9c0*/  IMAD R14, R50, 0x100, R0 ;  /* 0x00000100320e7824 */ /* 0x000fc400078e0200 */
[----:B------:R-:W-:-:S03]  /*8e9d0*/  IMAD R0, R58, 0x100, R51 ;  /* 0x000001003a007824 */ /* 0x000fc600078e0233 */
[----:B------:R-:W-:Y:S04]  /*8e9e0*/  STL [R1+0x7ac], R14 ;  /* 0x0007ac0e01007387 */ /* 0x000fe80000100800 */
[----:B------:R-:W2:Y:S04]  /*8e9f0*/  LDL.LU R40, [R1+0x380] ;  /* 0x0003800001287983 */ /* 0x000ea80000300800 */
[----:B------:R-:W-:Y:S09]  /*8ea00*/  STL [R1+0x7f8], R0 ;  /* 0x0007f80001007387 */ /* 0x000ff20000100800 */
[----:B------:R-:W-:Y:S04]  /*8ea10*/  STL.64 [R1+0x25d0], R4 ;  /* 0x0025d00401007387 */ /* 0x000fe80000100a00 */
[----:B------:R0:W-:Y:S04]  /*8ea20*/  STL.64 [R1+0x25d8], R6 ;  /* 0x0025d80601007387 */ /* 0x0001e80000100a00 */
[----:B------:R-:W2:Y:S04]  /*8ea30*/  LDL.LU R41, [R1+0x384] ;  /* 0x0003840001297983 */ /* 0x000ea80000300800 */
[----:B------:R-:W2:Y:S04]  /*8ea40*/  LDL.LU R42, [R1+0x388] ;  /* 0x00038800012a7983 */ /* 0x000ea80000300800 */
[----:B------:R-:W2:Y:S04]  /*8ea50*/  LDL.LU R43, [R1+0x38c] ;  /* 0x00038c00012b7983 */ /* 0x000ea80000300800 */
[----:B0-----:R-:W3:Y:S04]  /*8ea60*/  LDL.LU R6, [R1+0x37fc] ;  /* 0x0037fc0001067983 */ /* 0x001ee80000300800 */
[----:B------:R-:W3:Y:S04]  /*8ea70*/  LDL.LU R7, [R1+0x37f8] ;  /* 0x0037f80001077983 */ /* 0x000ee80000300800 */
[----:B------:R-:W4:Y:S04]  /*8ea80*/  LDL.LU R36, [R1+0x390] ;  /* 0x0003900001247983 */ /* 0x000f280000300800 */
[----:B------:R-:W4:Y:S04]  /*8ea90*/  LDL.LU R37, [R1+0x394] ;  /* 0x0003940001257983 */ /* 0x000f280000300800 */
[----:B------:R-:W4:Y:S04]  /*8eaa0*/  LDL.LU R38, [R1+0x398] ;  /* 0x0003980001267983 */ /* 0x000f280000300800 */
[----:B------:R-:W4:Y:S04]  /*8eab0*/  LDL.LU R39, [R1+0x39c] ;  /* 0x00039c0001277983 */ /* 0x000f280000300800 */
        /* <DEDUP_REMOVED lines=30> */
[----:B------:R0:W-:Y:S04]  /*8eca0*/  STL [R1+0x6838], R30 ;  /* 0x0068381e01007387 */ /* 0x0001e80000100800 */
[----:B------:R1:W-:Y:S04]  /*8ecb0*/  STL [R1+0x6834], R31 ;  /* 0x0068341f01007387 */ /* 0x0003e80000100800 */
[----:B------:R-:W4:Y:S04]  /*8ecc0*/  LDL.LU R28, [R1+0x3a0] ;  /* 0x0003a000011c7983 */ /* 0x000f280000300800 */
[----:B------:R-:W4:Y:S04]  /*8ecd0*/  LDL.LU R29, [R1+0x3a4] ;  /* 0x0003a400011d7983 */ /* 0x000f280000300800 */
[----:B0-----:R-:W4:Y:S04]  /*8ece0*/  LDL.LU R30, [R1+0x3a8] ;  /* 0x0003a800011e7983 */ /* 0x001f280000300800 */
[----:B-1----:R-:W4:Y:S01]  /*8ecf0*/  LDL.LU R31, [R1+0x3ac] ;  /* 0x0003ac00011f7983 */ /* 0x002f220000300800 */
[----:B--2---:R-:W-:-:S02]  /*8ed00*/  IMAD R16, R61, 0x100, R44 ;  /* 0x000001003d107824 */ /* 0x004fc400078e022c */
[----:B---3--:R-:W-:Y:S02]  /*8ed10*/  IMAD R27, R27, 0x100, R60 ;  /* 0x000001001b1b7824 */ /* 0x008fe400078e023c */
[----:B----4-:R-:W-:Y:S01]  /*8ed20*/  IMAD R17, R55, 0x100, R26 ;  /* 0x0000010037117824 */ /* 0x010fe200078e021a */
[----:B------:R0:W-:Y:S04]  /*8ed30*/  STL [R1+0x3cc], R16 ;  /* 0x0003cc1001007387 */ /* 0x0001e80000100800 */
[----:B------:R-:W-:Y:S01]  /*8ed40*/  STL [R1+0x754], R27 ;  /* 0x0007541b01007387 */ /* 0x000fe20000100800 */
[----:B------:R-:W-:Y:S02]  /*8ed50*/  IMAD R4, R5, 0x100, R4 ;  /* 0x0000010005047824 */ /* 0x000fe400078e0204 */
[----:B------:R-:W-:Y:S01]  /*8ed60*/  IMAD R6, R7, 0x100, R6 ;  /* 0x0000010007067824 */ /* 0x000fe200078e0206 */
[----:B------:R-:W-:Y:S01]  /*8ed70*/  STL [R1+0x798], R17 ;  /* 0x0007981101007387 */ /* 0x000fe20000100800 */
[----:B0-----:R-:W-:-:S05]  /*8ed80*/  IMAD R16, R22, 0x100, R24 ;  /* 0x0000010016107824 */ /* 0x001fca00078e0218 */
[----:B------:R-:W-:Y:S01]  /*8ed90*/  STL [R1+0x7ec], R16 ;  /* 0x0007ec1001007387 */ /* 0x000fe20000100800 */
[----:B------:R-:W-:Y:S06]  /*8eda0*/  HMMA.16816.F32 R28, R8, R46, R28 ;  /* 0x0000002e081c723c */ /* 0x000fec000000181c */
[----:B------:R-:W-:Y:S04]  /*8edb0*/  STL [R1+0x683c], R47 ;  /* 0x00683c2f01007387 */ /* 0x000fe80000100800 */
[----:B------:R0:W-:Y:S01]  /*8edc0*/  STL [R1+0x824], R4 ;  /* 0x0008240401007387 */ /* 0x0001e20000100800 */
[----:B------:R-:W-:-:S02]  /*8edd0*/  F2FP.F16.E5M2.UNPACK_B R5, R3 ;  /* 0x00000003ff05723e */ /* 0x000fc400020004ff */
[----:B0-----:R-:W-:-:S10]  /*8ede0*/  F2FP.F16.E5M2.UNPACK_B R4, R2 ;  /* 0x00000002ff04723e */ /* 0x001fd400020004ff */
[----:B------:R-:W-:Y:S04]  /*8edf0*/  STL.64 [R1+0x25c0], R28 ;  /* 0x0025c01c01007387 */ /* 0x000fe80000100a00 */
[----:B------:R-:W-:Y:S04]  /*8ee00*/  STL.64 [R1+0x25c8], R30 ;  /* 0x0025c81e01007387 */ /* 0x000fe80000100a00 */
[----:B------:R0:W-:Y:S04]  /*8ee10*/  STL [R1+0x730], R6 ;  /* 0x0007300601007387 */ /* 0x0001e80000100800 */
[----:B------:R-:W2:Y:S04]  /*8ee20*/  LDL R2, [R1+0x480] ;  /* 0x0004800001027983 */ /* 0x000ea80000100800 */
[----:B------:R-:W2:Y:S01]  /*8ee30*/  LDL R3, [R1+0x484] ;  /* 0x0004840001037983 */ /* 0x000ea20000100800 */
[----:B------:R-:W-:-:S02]  /*8ee40*/  F2FP.F16.E5M2.UNPACK_B R7, R13 ;  /* 0x0000000dff07723e */ /* 0x000fc400020004ff */
[----:B0-----:R-:W-:Y:S01]  /*8ee50*/  F2FP.F16.E5M2.UNPACK_B R6, R12 ;  /* 0x0000000cff06723e */ /* 0x001fe200020004ff */
[----:B------:R-:W-:Y:S02]  /*8ee60*/  IMAD R12, R23, 0x100, R49 ;  /* 0x00000100170c7824 */ /* 0x000fe400078e0231 */
[----:B------:R-:W-:Y:S01]  /*8ee70*/  IMAD R13, R21, 0x100, R35 ;  /* 0x00000100150d7824 */ /* 0x000fe200078e0223 */
[----:B--2---:R-:W-:Y:S06]  /*8ee80*/  HMMA.16816.F32 R8, R8, R2, R36 ;  /* 0x000000020808723c */ /* 0x004fec0000001824 */
[----:B------:R0:W-:Y:S02]  /*8ee90*/  STL.64 [R1+0x6898], R2 ;  /* 0x0068980201007387 */ /* 0x0001e40000100a00 */
[----:B0-----:R-:W-:-:S15]  /*8eea0*/  IMAD R2, R54, 0x100, R19 ;  /* 0x0000010036027824 */ /* 0x001fde00078e0213 */
        /* <DEDUP_REMOVED lines=10> */
[----:B------:R1:W-:Y:S04]  /*8ef50*/  STL [R1+0x124], R2 ;  /* 0x0001240201007387 */ /* 0x0003e80000100800 */
[----:B------:R-:W-:Y:S01]  /*8ef60*/  STL [R1+0x66dc], R13 ;  /* 0x0066dc0d01007387 */ /* 0x000fe20000100800 */
[----:B0-----:R-:W-:Y:S02]  /*8ef70*/  IMAD R3, R59, 0x100, R15 ;  /* 0x000001003b037824 */ /* 0x001fe400078e020f */
[----:B-1----:R-:W-:-:S02]  /*8ef80*/  IMAD R2, R50, 0x100, R0 ;  /* 0x0000010032027824 */ /* 0x002fc400078e0200 */
[----:B------:R-:W-:-:S04]  /*8ef90*/  IMAD R0, R58, 0x100, R51 ;  /* 0x000001003a007824 */ /* 0x000fc800078e0233 */
[----:B------:R0:W-:Y:S04]  /*8efa0*/  STL.64 [R1+0x25a0], R8 ;  /* 0x0025a00801007387 */ /* 0x0001e80000100a00 */
[----:B------:R-:W-:Y:S01]  /*8efb0*/  STL.64 [R1+0x25a8], R10 ;  /* 0x0025a80a01007387 */ /* 0x000fe20000100a00 */
[----:B0-----:R-:W-:-:S05]  /*8efc0*/  IMAD R8, R14, 0x100, R18 ;  /* 0x000001000e087824 */ /* 0x001fca00078e0212 */
[----:B------:R0:W-:Y:S04]  /*8efd0*/  STL [R1+0xac], R8 ;  /* 0x0000ac0801007387 */ /* 0x0001e80000100800 */
[----:B------:R-:W-:Y:S04]  /*8efe0*/  STL [R1+0xe0], R3 ;  /* 0x0000e00301007387 */ /* 0x000fe80000100800 */
[----:B------:R-:W2:Y:S04]  /*8eff0*/  LDL.LU R28, [R1+0x350] ;  /* 0x00035000011c7983 */ /* 0x000ea80000300800 */
[----:B------:R-:W-:Y:S04]  /*8f000*/  STL [R1+0x120], R2 ;  /* 0x0001200201007387 */ /* 0x000fe80000100800 */
[----:B------:R-:W-:Y:S04]  /*8f010*/  STL [R1+0x394], R0 ;  /* 0x0003940001007387 */ /* 0x000fe80000100800 */
        /* <DEDUP_REMOVED lines=54> */
[----:B---3--:R-:W-:-:S15]  /*8f380*/  HMMA.16816.F32 R28, R4, R2, R28 ;  /* 0x00000002041c723c */ /* 0x008fde000000181c */
[----:B------:R-:W-:-:S08]  /*8f390*/  NOP ;  /* 0x0000000000007918 */ /* 0x000fd00000000000 */
[----:B------:R-:W-:Y:S04]  /*8f3a0*/  STL.64 [R1+0x2590], R28 ;  /* 0x0025901c01007387 */ /* 0x000fe80000100a00 */
[----:B------:R0:W-:Y:S04]  /*8f3b0*/  STL.64 [R1+0x2598], R30 ;  /* 0x0025981e01007387 */ /* 0x0001e80000100a00 */
[----:B0-----:R-:W3:Y:S04]  /*8f3c0*/  LDL.LU.64 R30, [R1+0x68a8] ;  /* 0x0068a800011e7983 */ /* 0x001ee80000300a00 */
[----:B------:R-:W3:Y:S01]  /*8f3d0*/  LDL.LU.64 R28, [R1+0x68a0] ;  /* 0x0068a000011c7983 */ /* 0x000ee20000300a00 */
[----:B----4-:R-:W-:-:S02]  /*8f3e0*/  IMAD R37, R37, 0x100, R36 ;  /* 0x0000010025257824 */ /* 0x010fc400078e0224 */
[----:B------:R-:W-:Y:S02]  /*8f3f0*/  IMAD.MOV.U32 R32, RZ, RZ, R2 ;  /* 0x000000ffff207224 */ /* 0x000fe400078e0002 */
[----:B------:R-:W-:Y:S02]  /*8f400*/  IMAD.MOV.U32 R25, RZ, RZ, R3 ;  /* 0x000000ffff197224 */ /* 0x000fe400078e0003 */
[----:B------:R-:W4:Y:S04]  /*8f410*/  LDL.LU.64 R2, [R1+0x6898] ;  /* 0x0068980001027983 */ /* 0x000f280000300a00 */
[----:B------:R-:W4:Y:S04]  /*8f420*/  LDL.LU R36, [R1+0x6894] ;  /* 0x0068940001247983 */ /* 0x000f280000300800 */
[----:B------:R0:W-:Y:S04]  /*8f430*/  STL [R1+0xa8], R37 ;  /* 0x0000a82501007387 */ /* 0x0001e80000100800 */
[----:B0-----:R-:W4:Y:S01]  /*8f440*/  LDL.LU R37, [R1+0x6890] ;  /* 0x0068900001257983 */ /* 0x001f220000300800 */
[----:B--2---:R-:W-:Y:S01]  /*8f450*/  HMMA.16816.F32 R8, R4, R56, R8 ;  /* 0x000000380408723c */ /* 0x004fe20000001808 */
[----:B------:R-:W-:-:S02]  /*8f460*/  IMAD R12, R12, 0x100, R13 ;  /* 0x000001000c0c7824 */ /* 0x000fc400078e020d */
[----:B------:R-:W-:Y:S02]  /*8f470*/  IMAD R17, R17, 0x100, R47 ;  /* 0x0000010011117824 */ /* 0x000fe400078e022f */
[----:B------:R-:W-:Y:S01]  /*8f480*/  IMAD R13, R45, 0x100, R16 ;  /* 0x000001002d0d7824 */ /* 0x000fe200078e0210 */
[----:B------:R0:W-:Y:S04]  /*8f490*/  STL [R1+0xd4], R12 ;  /* 0x0000d40c01007387 */ /* 0x0001e80000100800 */
[----:B------:R-:W-:Y:S04]  /*8f4a0*/  STL [R1+0x11c], R17 ;  /* 0x00011c1101007387 */ /* 0x000fe80000100800 */
[----:B------:R-:W-:Y:S01]  /*8f4b0*/  STL [R1+0x390], R13 ;  /* 0x0003900d01007387 */ /* 0x000fe20000100800 */
[----:B0-----:R-:W-:-:S05]  /*8f4c0*/  IMAD R12, R34, 0x100, R33 ;  /* 0x00000100220c7824 */ /* 0x001fca00078e0221 */
[----:B------:R-:W-:Y:S04]  /*8f4d0*/  STL [R1+0x3b0], R12 ;  /* 0x0003b00c01007387 */ /* 0x000fe80000100800 */
[----:B------:R0:W-:Y:S04]  /*8f4e0*/  STL.64 [R1+0x2580], R8 ;  /* 0x0025800801007387 */ /* 0x0001e80000100a00 */
[----:B------:R1:W-:Y:S01]  /*8f4f0*/  STL.64 [R1+0x2588], R10 ;  /* 0x0025880a01007387 */ /* 0x0003e20000100a00 */
[----:B0-----:R-:W-:Y:S02]  /*8f500*/  IMAD R9, R27, 0x100, R60 ;  /* 0x000001001b097824 */ /* 0x001fe400078e023c */
[----:B-1----:R-:W-:-:S02]  /*8f510*/  IMAD R10, R61, 0x100, R44 ;  /* 0x000001003d0a7824 */ /* 0x002fc400078e022c */
[----:B------:R-:W-:-:S03]  /*8f520*/  IMAD R8, R55, 0x100, R26 ;  /* 0x0000010037087824 */ /* 0x000fc600078e021a */
[----:B------:R-:W-:Y:S04]  /*8f530*/  STL [R1+0xd0], R10 ;  /* 0x0000d00a01007387 */ /* 0x000fe80000100800 */
[----:B------:R-:W-:Y:S04]  /*8f540*/  STL [R1+0x118], R9 ;  /* 0x0001180901007387 */ /* 0x000fe80000100800 */
[----:B------:R-:W-:Y:S01]  /*8f550*/  STL [R1+0x38c], R8 ;  /* 0x00038c0801007387 */ /* 0x000fe20000100800 */
[----:B------:R-:W-:Y:S02]  /*8f560*/  IMAD R13, R41, 0x100, R40 ;  /* 0x00000100290d7824 */ /* 0x000fe400078e0228 */
[----:B------:R-:W-:-:S02]  /*8f570*/  IMAD R12, R35, 0x100, R38 ;  /* 0x00000100230c7824 */ /* 0x000fc400078e0226 */
[----:B------:R-:W-:Y:S02]  /*8f580*/  IMAD.MOV.U32 R34, RZ, RZ, R56 ;  /* 0x000000ffff227224 */ /* 0x000fe400078e0038 */
[----:B------:R-:W-:Y:S01]  /*8f590*/  IMAD.MOV.U32 R35, RZ, RZ, R43 ;  /* 0x000000ffff237224 */ /* 0x000fe200078e002b */
[----:B------:R0:W-:Y:S04]  /*8f5a0*/  STL [R1+0x3ac], R13 ;  /* 0x0003ac0d01007387 */ /* 0x0001e80000100800 */
[----:B------:R1:W-:Y:S01]  /*8f5b0*/  STL [R1+0x618], R12 ;  /* 0x0006180c01007387 */ /* 0x0003e20000100800 */
[----:B------:R-:W-:Y:S02]  /*8f5c0*/  IMAD.MOV.U32 R33, RZ, RZ, R57 ;  /* 0x000000ffff217224 */ /* 0x000fe400078e0039 */
[----:B0-----:R-:W-:-:S02]  /*8f5d0*/  IMAD R13, R14, 0x100, R18 ;  /* 0x000001000e0d7824 */ /* 0x001fc400078e0212 */
[----:B-1----:R-:W-:Y:S01]  /*8f5e0*/  IMAD R12, R59, 0x100, R15 ;  /* 0x000001003b0c7824 */ /* 0x002fe200078e020f */
[----:B---3--:R-:W-:-:S15]  /*8f5f0*/  HMMA.16816.F32 R8, R4, R42, R28 ;  /* 0x0000002a0408723c */ /* 0x008fde000000181c */
[----:B------:R-:W-:-:S08]  /*8f600*/  NOP ;  /* 0x0000000000007918 */ /* 0x000fd00000000000 */
[----:B------:R0:W-:Y:S04]  /*8f610*/  STL.64 [R1+0x2570], R8 ;  /* 0x0025700801007387 */ /* 0x0001e80000100a00 */
[----:B------:R1:W-:Y:S04]  /*8f620*/  STL.64 [R1+0x2578], R10 ;  /* 0x0025780a01007387 */ /* 0x0003e80000100a00 */
[----:B------:R-:W-:Y:S04]  /*8f630*/  STL.64 [R1+0x6820], R34 ;  /* 0x0068202201007387 */ /* 0x000fe80000100a00 */
[----:B------:R-:W-:Y:S01]  /*8f640*/  STL.64 [R1+0x6818], R32 ;  /* 0x0068182001007387 */ /* 0x000fe20000100a00 */
[----:B0-----:R-:W-:-:S02]  /*8f650*/  IMAD R9, R19, 0x100, R49 ;  /* 0x0000010013097824 */ /* 0x001fc400078e0231 */
[----:B-1----:R-:W-:Y:S02]  /*8f660*/  IMAD R10, R39, 0x100, R24 ;  /* 0x00000100270a7824 */ /* 0x002fe400078e0218 */
[----:B------:R-:W-:-:S03]  /*8f670*/  IMAD R8, R48, 0x100, R54 ;  /* 0x0000010030087824 */ /* 0x000fc600078e0236 */
[----:B------:R-:W-:Y:S04]  /*8f680*/  STL [R1+0x104], R10 ;  /* 0x0001040a01007387 */ /* 0x000fe80000100800 */
[----:B------:R-:W-:Y:S04]  /*8f690*/  STL [R1+0x388], R9 ;  /* 0x0003880901007387 */ /* 0x000fe80000100800 */
[----:B------:R4:W-:Y:S02]  /*8f6a0*/  STL [R1+0x3a8], R8 ;  /* 0x0003a80801007387 */ /* 0x0009e40000100800 */
[----:B----4-:R-:W-:Y:S02]  /*8f6b0*/  HMMA.16816.F32 R8, R4, R36, R20 ;  /* 0x000000240408723c */ /* 0x010fe40000001814 */
[----:B------:R-:W-:Y:S04]  /*8f6c0*/  STL [R1+0x614], R13 ;  /* 0x0006140d01007387 */ /* 0x000fe80000100800 */
[----:B------:R-:W-:Y:S04]  /*8f6d0*/  STL [R1+0x67d0], R36 ;  /* 0x0067d02401007387 */ /* 0x000fe80000100800 */
[----:B------:R-:W-:Y:S04]  /*8f6e0*/  STL [R1+0x640], R12 ;  /* 0x0006400c01007387 */ /* 0x000fe80000100800 */
[----:B------:R-:W-:Y:S09]  /*8f6f0*/  STL [R1+0x67a8], R37 ;  /* 0x0067a82501007387 */ /* 0x000ff20000100800 */
[----:B------:R0:W-:Y:S04]  /*8f700*/  STL.64 [R1+0x2540], R8 ;  /* 0x0025400801007387 */ /* 0x0001e80000100a00 */
[----:B------:R-:W-:Y:S01]  /*8f710*/  STL.64 [R1+0x2548], R10 ;  /* 0x0025480a01007387 */ /* 0x000fe20000100a00 */
[----:B0-----:R-:W-:-:S02]  /*8f720*/  IMAD R9, R50, 0x100, R0 ;  /* 0x0000010032097824 */ /* 0x001fc400078e0200 */
[----:B------:R-:W-:Y:S01]  /*8f730*/  IMAD R0, R58, 0x100, R51 ;  /* 0x000001003a007824 */ /* 0x000fe200078e0233 */
[----:B------:R-:W2:Y:S04]  /*8f740*/  LDL.LU R8, [R1+0x310] ;  /* 0x0003100001087983 */ /* 0x000ea80000300800 */
[----:B------:R0:W-:Y:S04]  /*8f750*/  STL [R1+0x384], R9 ;  /* 0x0003840901007387 */ /* 0x0001e80000100800 */
[----:B------:R-:W-:Y:S04]  /*8f760*/  STL [R1+0x3a4], R0 ;  /* 0x0003a40001007387 */ /* 0x000fe80000100800 */
[----:B0-----:R-:W2:Y:S04]  /*8f770*/  LDL.LU R9, [R1+0x314] ;  /* 0x0003140001097983 */ /* 0x001ea80000300800 */
        /* <DEDUP_REMOVED lines=50> */
[----:B------:R-:W3:Y:S04]  /*8faa0*/  LDL.LU R41, [R1+0x304] ;  /* 0x0003040001297983 */ /* 0x000ee80000300800 */
[----:B------:R-:W3:Y:S04]  /*8fab0*/  LDL.LU R42, [R1+0x308] ;  /* 0x00030800012a7983 */ /* 0x000ee80000300800 */
[----:B------:R-:W3:Y:S01]  /*8fac0*/  LDL.LU R43, [R1+0x30c] ;  /* 0x00030c00012b7983 */ /* 0x000ee20000300800 */
[----:B----4-:R-:W-:Y:S02]  /*8fad0*/  IMAD R61, R61, 0x100, R60 ;  /* 0x000001003d3d7824 */ /* 0x010fe400078e023c */
[----:B--2---:R-:W-:Y:S01]  /*8fae0*/  IMAD R27, R27, 0x100, R26 ;  /* 0x000001001b1b7824 */ /* 0x004fe200078e021a */
[----:B------:R-:W2:Y:S04]  /*8faf0*/  LDL.LU R60, [R1+0x688c] ;  /* 0x00688c00013c7983 */ /* 0x000ea80000300800 */
[----:B------:R0:W-:Y:S04]  /*8fb00*/  STL [R1+0x3bc], R61 ;  /* 0x0003bc3d01007387 */ /* 0x0001e80000100800 */
[----:B0-----:R-:W2:Y:S04]  /*8fb10*/  LDL.LU R61, [R1+0x6888] ;  /* 0x00688800013d7983 */ /* 0x001ea80000300800 */
[----:B------:R-:W4:Y:S04]  /*8fb20*/  LDL.LU R26, [R1+0x6884] ;  /* 0x00688400011a7983 */ /* 0x000f280000300800 */
[----:B------:R0:W-:Y:S04]  /*8fb30*/  STL [R1+0x63c], R27 ;  /* 0x00063c1b01007387 */ /* 0x0001e80000100800 */
[----:B0-----:R-:W4:Y:S01]  /*8fb40*/  LDL.LU R27, [R1+0x6880] ;  /* 0x00688000011b7983 */ /* 0x001f220000300800 */
[----:B---3--:R-:W-:Y:S01]  /*8fb50*/  IMAD R51, R58, 0x100, R51 ;  /* 0x000001003a337824 */ /* 0x008fe200078e0233 */
[----:B----4-:R-:W-:-:S15]  /*8fb60*/  HMMA.16816.F32 R8, R4, R26, R8 ;  /* 0x0000001a0408723c */ /* 0x010fde0000001808 */
[----:B------:R-:W-:-:S08]  /*8fb70*/  NOP ;  /* 0x0000000000007918 */ /* 0x000fd00000000000 */
[----:B------:R-:W-:Y:S04]  /*8fb80*/  STL.64 [R1+0x2530], R8 ;  /* 0x0025300801007387 */ /* 0x000fe80000100a00 */
[----:B------:R-:W-:Y:S04]  /*8fb90*/  STL [R1+0x67c], R51 ;  /* 0x00067c3301007387 */ /* 0x000fe80000100800 */
[----:B------:R0:W-:Y:S04]  /*8fba0*/  STL.64 [R1+0x2538], R10 ;  /* 0x0025380a01007387 */ /* 0x0001e80000100a00 */
[----:B0-----:R-:W3:Y:S04]  /*8fbb0*/  LDL.LU.64 R10, [R1+0x6878] ;  /* 0x00687800010a7983 */ /* 0x001ee80000300a00 */
[----:B------:R-:W3:Y:S04]  /*8fbc0*/  LDL.LU.64 R8, [R1+0x6870] ;  /* 0x0068700001087983 */ /* 0x000ee80000300a00 */
[----:B------:R-:W4:Y:S04]  /*8fbd0*/  LDL.LU R51, [R1+0x396c] ;  /* 0x00396c0001337983 */ /* 0x000f280000300800 */
[----:B------:R-:W4:Y:S04]  /*8fbe0*/  LDL.LU R58, [R1+0x3968] ;  /* 0x00396800013a7983 */ /* 0x000f280000300800 */
[----:B------:R0:W-:Y:S04]  /*8fbf0*/  STL [R1+0x67d8], R26 ;  /* 0x0067d81a01007387 */ /* 0x0001e80000100800 */
[----:B0-----:R-:W2:Y:S04]  /*8fc00*/  LDL.LU R26, [R1+0x38f0] ;  /* 0x0038f000011a7983 */ /* 0x001ea80000300800 */
[----:B------:R0:W-:Y:S04]  /*8fc10*/  STL [R1+0x67d4], R27 ;  /* 0x0067d41b01007387 */ /* 0x0001e80000100800 */
[----:B0-----:R-:W2:Y:S01]  /*8fc20*/  LDL.LU R27, [R1+0x38f4] ;  /* 0x0038f400011b7983 */ /* 0x001ea20000300800 */
[----:B------:R-:W-:Y:S01]  /*8fc30*/  HMMA.16816.F32 R32, R4, R30, R32 ;  /* 0x0000001e0420723c */ /* 0x000fe20000001820 */
[----:B------:R-:W-:-:S02]  /*8fc40*/  IMAD R13, R12, 0x100, R13 ;  /* 0x000001000c0d7824 */ /* 0x000fc400078e020d */
[----:B------:R-:W-:Y:S02]  /*8fc50*/  IMAD R12, R17, 0x100, R47 ;  /* 0x00000100110c7824 */ /* 0x000fe400078e022f */
[----:B------:R-:W-:Y:S02]  /*8fc60*/  IMAD R0, R0, 0x100, R20 ;  /* 0x0000010000007824 */ /* 0x000fe400078e0214 */
[----:B------:R-:W-:Y:S01]  /*8fc70*/  IMAD.MOV.U32 R20, RZ, RZ, R30 ;  /* 0x000000ffff147224 */ /* 0x000fe200078e001e */
[----:B---3--:R-:W-:Y:S01]  /*8fc80*/  HMMA.16816.F32 R8, R4, R28, R8 ;  /* 0x0000001c0408723c */ /* 0x008fe20000001808 */
[----:B--2---:R-:W-:Y:S02]  /*8fc90*/  IMAD R27, R26, 0x100, R27 ;  /* 0x000001001a1b7824 */ /* 0x004fe400078e021b */
[----:B------:R-:W-:-:S03]  /*8fca0*/  IMAD R26, R36, 0x100, R37 ;  /* 0x00000100241a7824 */ /* 0x000fc600078e0225 */
[----:B------:R-:W-:Y:S04]  /*8fcb0*/  STL [R1+0x3a0], R27 ;  /* 0x0003a01b01007387 */ /* 0x000fe80000100800 */
[----:B------:R-:W-:Y:S04]  /*8fcc0*/  STL [R1+0x3b8], R26 ;  /* 0x0003b81a01007387 */ /* 0x000fe80000100800 */
[----:B------:R-:W-:Y:S04]  /*8fcd0*/  STL [R1+0x638], R13 ;  /* 0x0006380d01007387 */ /* 0x000fe80000100800 */
[----:B------:R-:W-:Y:S04]  /*8fce0*/  STL [R1+0x678], R12 ;  /* 0x0006780c01007387 */ /* 0x000fe80000100800 */
[----:B------:R0:W-:Y:S04]  /*8fcf0*/  STL [R1+0x6bc], R0 ;  /* 0x0006bc0001007387 */ /* 0x0001e80000100800 */
[----:B------:R-:W-:Y:S04]  /*8fd00*/  STL.64 [R1+0x2520], R32 ;  /* 0x0025202001007387 */ /* 0x000fe80000100a00 */
[----:B------:R-:W-:Y:S01]  /*8fd10*/  STL.64 [R1+0x2528], R34 ;  /* 0x0025282201007387 */ /* 0x000fe20000100a00 */
[----:B0-----:R-:W-:-:S02]  /*8fd20*/  IMAD.MOV.U32 R0, RZ, RZ, R31 ;  /* 0x000000ffff007224 */ /* 0x001fc400078e001f */
[----:B------:R-:W-:-:S03]  /*8fd30*/  IMAD R12, R57, 0x100, R16 ;  /* 0x00000100390c7824 */ /* 0x000fc600078e0210 */
[----:B------:R0:W-:Y:S01]  /*8fd40*/  STL [R1+0x67dc], R0 ;  /* 0x0067dc0001007387 */ /* 0x0001e20000100800 */
[----:B------:R-:W-:-:S03]  /*8fd50*/  IMAD R13, R55, 0x100, R44 ;  /* 0x00000100370d7824 */ /* 0x000fc600078e022c */
[----:B------:R1:W-:Y:S01]  /*8fd60*/  STL [R1+0x3b4], R12 ;  /* 0x0003b40c01007387 */ /* 0x0003e20000100800 */
[----:B0-----:R-:W-:Y:S02]  /*8fd70*/  IMAD R0, R45, 0x100, R56 ;  /* 0x000001002d007824 */ /* 0x001fe400078e0238 */
[----:B-1----:R-:W-:-:S03]  /*8fd80*/  IMAD R12, R39, 0x100, R24 ;  /* 0x00000100270c7824 */ /* 0x002fc600078e0218 */
[----:B------:R0:W-:Y:S04]  /*8fd90*/  STL [R1+0x634], R0 ;  /* 0x0006340001007387 */ /* 0x0001e80000100800 */
[----:B------:R-:W-:Y:S04]  /*8fda0*/  STL [R1+0x674], R13 ;  /* 0x0006740d01007387 */ /* 0x000fe80000100800 */
[----:B------:R-:W-:Y:S01]  /*8fdb0*/  STL [R1+0x6b8], R12 ;  /* 0x0006b80c01007387 */ /* 0x000fe20000100800 */
[----:B0-----:R-:W-:-:S05]  /*8fdc0*/  IMAD R0, R21, 0x100, R22 ;  /* 0x0000010015007824 */ /* 0x001fca00078e0216 */
[----:B------:R0:W-:Y:S04]  /*8fdd0*/  STL [R1+0x714], R0 ;  /* 0x0007140001007387 */ /* 0x0001e80000100800 */
[----:B------:R1:W-:Y:S04]  /*8fde0*/  STL.64 [R1+0x2510], R8 ;  /* 0x0025100801007387 */ /* 0x0003e80000100a00 */
[----:B------:R-:W-:Y:S01]  /*8fdf0*/  STL.64 [R1+0x2518], R10 ;  /* 0x0025180a01007387 */ /* 0x000fe20000100a00 */
[----:B0-----:R-:W-:Y:S02]  /*8fe00*/  IMAD R0, R54, 0x100, R19 ;  /* 0x0000010036007824 */ /* 0x001fe400078e0213 */
[----:B-1----:R-:W-:-:S02]  /*8fe10*/  IMAD R9, R23, 0x100, R49 ;  /* 0x0000010017097824 */ /* 0x002fc400078e0231 */
[----:B------:R-:W-:-:S03]  /*8fe20*/  IMAD R8, R18, 0x100, R48 ;  /* 0x0000010012087824 */ /* 0x000fc600078e0230 */
[----:B------:R-:W-:Y:S04]  /*8fe30*/  STL [R1+0x630], R9 ;  /* 0x0006300901007387 */ /* 0x000fe80000100800 */
[----:B------:R-:W-:Y:S04]  /*8fe40*/  STL [R1+0x670], R0 ;  /* 0x0006700001007387 */ /* 0x000fe80000100800 */
[----:B------:R0:W-:Y:S02]  /*8fe50*/  STL [R1+0x6b4], R8 ;  /* 0x0006b40801007387 */ /* 0x0001e40000100800 */
[----:B0-----:R-:W-:Y:S01]  /*8fe60*/  HMMA.16816.F32 R8, R4, R60, R40 ;  /* 0x0000003c0408723c */ /* 0x001fe20000001828 */
[----:B------:R-:W-:-:S02]  /*8fe70*/  IMAD R12, R15, 0x100, R14 ;  /* 0x000001000f0c7824 */ /* 0x000fc400078e020e */
[----:B------:R-:W-:-:S03]  /*8fe80*/  IMAD R0, R50, 0x100, R59 ;  /* 0x0000010032007824 */ /* 0x000fc600078e023b */
[----:B------:R-:W-:Y:S02]  /*8fe90*/  IMAD.MOV.U32 R24, RZ, RZ, R60 ;  /* 0x000000ffff187224 */ /* 0x000fe400078e003c */
[----:B------:R-:W-:Y:S02]  /*8fea0*/  IMAD.MOV.U32 R22, RZ, RZ, R28 ;  /* 0x000000ffff167224 */ /* 0x000fe400078e001c */
[----:B------:R-:W-:Y:S01]  /*8feb0*/  IMAD.MOV.U32 R23, RZ, RZ, R61 ;  /* 0x000000ffff177224 */ /* 0x000fe200078e003d */
[----:B------:R-:W-:Y:S01]  /*8fec0*/  STL [R1+0x70c], R12 ;  /* 0x00070c0c01007387 */ /* 0x000fe20000100800 */
[----:B------:R-:W-:-:S03]  /*8fed0*/  IMAD.MOV.U32 R21, RZ, RZ, R29 ;  /* 0x000000ffff157224 */ /* 0x000fc600078e001d */
[----:B------:R4:W-:Y:S02]  /*8fee0*/  STL [R1+0x778], R0 ;  /* 0x0007780001007387 */ /* 0x0009e40000100800 */
[----:B----4-:R-:W-:-:S06]  /*8fef0*/  IMAD R0, R58, 0x100, R51 ;  /* 0x000001003a007824 */ /* 0x010fcc00078e0233 */
[----:B------:R0:W-:Y:S04]  /*8ff00*/  STL.64 [R1+0x2500], R8 ;  /* 0x0025000801007387 */ /* 0x0001e80000100a00 */
[----:B------:R1:W-:Y:S04]  /*8ff10*/  STL.64 [R1+0x2508], R10 ;  /* 0x0025080a01007387 */ /* 0x0003e80000100a00 */
[----:B------:R-:W-:Y:S04]  /*8ff20*/  STL [R1+0x67e0], R24 ;  /* 0x0067e01801007387 */ /* 0x000fe80000100800 */
[----:B------:R-:W-:Y:S04]  /*8ff30*/  STL.64 [R1+0x67b8], R22 ;  /* 0x0067b81601007387 */ /* 0x000fe80000100a00 */
[----:B------:R2:W-:Y:S04]  /*8ff40*/  STL.64 [R1+0x67b0], R20 ;  /* 0x0067b01401007387 */ /* 0x0005e80000100a00 */
[----:B0-----:R-:W3:Y:S04]  /*8ff50*/  LDL.LU R8, [R1+0x2d0] ;  /* 0x0002d00001087983 */ /* 0x001ee80000300800 */
[----:B------:R-:W-:Y:S04]  /*8ff60*/  STL [R1+0x668], R0 ;  /* 0x0006680001007387 */ /* 0x000fe80000100800 */
[----:B------:R-:W3:Y:S04]  /*8ff70*/  LDL.LU R9, [R1+0x2d4] ;  /* 0x0002d40001097983 */ /* 0x000ee80000300800 */
[----:B-1----:R-:W4:Y:S04]  /*8ff80*/  LDL.LU R10, [R1+0x2d8] ;  /* 0x0002d800010a7983 */ /* 0x002f280000300800 */
[----:B------:R-:W4:Y:S04]  /*8ff90*/  LDL.LU R11, [R1+0x2dc] ;  /* 0x0002dc00010b7983 */ /* 0x000f280000300800 */
[----:B----4-:R-:W-:Y:S04]  /*8ffa0*/  STL.64 [R1+0x6858], R10 ;  /* 0x0068580a01007387 */ /* 0x010fe80000100a00 */
[----:B---3--:R0:W-:Y:S04]  /*8ffb0*/  STL.64 [R1+0x6850], R8 ;  /* 0x0068500801007387 */ /* 0x0081e80000100a00 */
[----:B--2---:R-:W2:Y:S04]  /*8ffc0*/  LDL.LU R20, [R1+0x2e0] ;  /* 0x0002e00001147983 */ /* 0x004ea80000300800 */
        /* <DEDUP_REMOVED lines=49> */
[----:B----4-:R-:W-:-:S02]  /*902e0*/  IMAD R50, R50, 0x100, R61 ;  /* 0x0000010032327824 */ /* 0x010fc400078e023d */
[----:B--2---:R-:W-:Y:S01]  /*902f0*/  IMAD R51, R58, 0x100, R51 ;  /* 0x000001003a337824 */ /* 0x004fe200078e0233 */
[----:B------:R-:W2:Y:S04]  /*90300*/  LDL.LU R61, [R1+0x3a0c] ;  /* 0x003a0c00013d7983 */ /* 0x000ea80000300800 */
[----:B------:R0:W-:Y:S01]  /*90310*/  STL [R1+0x6ac], R50 ;  /* 0x0006ac3201007387 */ /* 0x0001e20000100800 */
[----:B---3--:R-:W-:Y:S02]  /*90320*/  IMAD R17, R17, 0x100, R16 ;  /* 0x0000010011117824 */ /* 0x008fe400078e0210 */
[----:B------:R-:W-:Y:S01]  /*90330*/  IMAD R29, R29, 0x100, R28 ;  /* 0x000001001d1d7824 */ /* 0x000fe200078e021c */
[----:B0-----:R-:W2:Y:S04]  /*90340*/  LDL.LU R50, [R1+0x3a08] ;  /* 0x003a080001327983 */ /* 0x001ea80000300800 */
[----:B------:R0:W-:Y:S04]  /*90350*/  STL [R1+0x704], R51 ;  /* 0x0007043301007387 */ /* 0x0001e80000100800 */
[----:B0-----:R-:W3:Y:S04]  /*90360*/  LDL.LU R51, [R1+0x3a14] ;  /* 0x003a140001337983 */ /* 0x001ee80000300800 */
[----:B------:R-:W3:Y:S04]  /*90370*/  LDL.LU R58, [R1+0x3a10] ;  /* 0x003a1000013a7983 */ /* 0x000ee80000300800 */
[----:B------:R-:W4:Y:S04]  /*90380*/  LDL.LU R16, [R1+0x686c] ;  /* 0x00686c0001107983 */ /* 0x000f280000300800 */
[----:B------:R0:W-:Y:S04]  /*90390*/  STL [R1+0x774], R17 ;  /* 0x0007741101007387 */ /* 0x0001e80000100800 */
[----:B0-----:R-:W4:Y:S04]  /*903a0*/  LDL.LU R17, [R1+0x6868] ;  /* 0x0068680001117983 */ /* 0x001f280000300800 */
[----:B------:R-:W2:Y:S04]  /*903b0*/  LDL.LU R28, [R1+0x6864] ;  /* 0x00686400011c7983 */ /* 0x000ea80000300800 */
[----:B------:R0:W-:Y:S04]  /*903c0*/  STL [R1+0x7d4], R29 ;  /* 0x0007d41d01007387 */ /* 0x0001e80000100800 */
[----:B0-----:R-:W2:Y:S01]  /*903d0*/  LDL.LU R29, [R1+0x6860] ;  /* 0x00686000011d7983 */ /* 0x001ea20000300800 */
[----:B------:R-:W-:-:S02]  /*903e0*/  IMAD R57, R57, 0x100, R56 ;  /* 0x0000010039397824 */ /* 0x000fc400078e0238 */
[----:B------:R-:W-:Y:S01]  /*903f0*/  IMAD R45, R45, 0x100, R44 ;  /* 0x000001002d2d7824 */ /* 0x000fe200078e022c */
[----:B--2---:R-:W-:-:S15]  /*90400*/  HMMA.16816.F32 R8, R4, R28, R8 ;  /* 0x0000001c0408723c */ /* 0x004fde0000001808 */
[----:B------:R-:W-:-:S08]  /*90410*/  NOP ;  /* 0x0000000000007918 */ /* 0x000fd00000000000 */
[----:B------:R-:W-:Y:S04]  /*90420*/  STL.64 [R1+0x24f0], R8 ;  /* 0x0024f00801007387 */ /* 0x000fe80000100a00 */
[----:B------:R0:W-:Y:S04]  /*90430*/  STL.64 [R1+0x24f8], R10 ;  /* 0x0024f80a01007387 */ /* 0x0001e80000100a00 */
[----:B0-----:R-:W2:Y:S04]  /*90440*/  LDL.LU.64 R10, [R1+0x6858] ;  /* 0x00685800010a7983 */ /* 0x001ea80000300a00 */
[----:B------:R-:W2:Y:S04]  /*90450*/  LDL.LU.64 R8, [R1+0x6850] ;  /* 0x0068500001087983 */ /* 0x000ea80000300a00 */
[----:B------:R-:W2:Y:S04]  /*90460*/  LDL.LU R56, [R1+0x684c] ;  /* 0x00684c0001387983 */ /* 0x000ea80000300800 */
[----:B------:R0:W-:Y:S04]  /*90470*/  STL [R1+0x6a8], R57 ;  /* 0x0006a83901007387 */ /* 0x0001e80000100800 */
[----:B0-----:R-:W2:Y:S04]  /*90480*/  LDL.LU R57, [R1+0x6848] ;  /* 0x0068480001397983 */ /* 0x001ea80000300800 */
[----:B------:R-:W3:Y:S04]  /*90490*/  LDL.LU R44, [R1+0x6844] ;  /* 0x00684400012c7983 */ /* 0x000ee80000300800 */
[----:B------:R0:W-:Y:S04]  /*904a0*/  STL [R1+0x6fc], R45 ;  /* 0x0006fc2d01007387 */ /* 0x0001e80000100800 */
[----:B0-----:R-:W3:Y:S01]  /*904b0*/  LDL.LU R45, [R1+0x6840] ;  /* 0x00684000012d7983 */ /* 0x001ee20000300800 */
[----:B------:R-:W-:-:S02]  /*904c0*/  IMAD R0, R0, 0x100, R24 ;  /* 0x0000010000007824 */ /* 0x000fc400078e0218 */
[----:B------:R-:W-:-:S03]  /*904d0*/  IMAD R24, R26, 0x100, R27 ;  /* 0x000001001a187824 */ /* 0x000fc600078e021b */
[----:B------:R0:W-:Y:S04]  /*904e0*/  STL [R1+0x770], R0 ;  /* 0x0007700001007387 */ /* 0x0001e80000100800 */
[----:B------:R-:W-:Y:S01]  /*904f0*/  STL [R1+0x7d0], R24 ;  /* 0x0007d01801007387 */ /* 0x000fe20000100800 */
[----:B0-----:R-:W-:Y:S02]  /*90500*/  IMAD R0, R36, 0x100, R37 ;  /* 0x0000010024007824 */ /* 0x001fe400078e0225 */
[----:B------:R-:W-:Y:S02]  /*90510*/  IMAD R13, R12, 0x100, R13 ;  /* 0x000001000c0d7824 */ /* 0x000fe400078e020d */
[----:B------:R-:W-:Y:S01]  /*90520*/  IMAD R12, R31, 0x100, R47 ;  /* 0x000001001f0c7824 */ /* 0x000fe200078e022f */
[C---:B---3--:R-:W-:Y:S06]  /*90530*/  HMMA.16816.F32 R20, R4.reuse, R44, R20 ;  /* 0x0000002c0414723c */ /* 0x048fec0000001814 */
[----:B--2---:R-:W-:-:S15]  /*90540*/  HMMA.16816.F32 R8, R4, R56, R8 ;  /* 0x000000380408723c */ /* 0x004fde0000001808 */
[----:B------:R-:W-:-:S02]  /*90550*/  NOP ;  /* 0x0000000000007918 */ /* 0x000fc40000000000 */
[----:B------:R-:W-:Y:S04]  /*90560*/  STL.64 [R1+0x24e0], R20 ;  /* 0x0024e01401007387 */ /* 0x000fe80000100a00 */
[----:B------:R0:W-:Y:S04]  /*90570*/  STL [R1+0x814], R0 ;  /* 0x0008140001007387 */ /* 0x0001e80000100800 */
[----:B------:R-:W-:Y:S01]  /*90580*/  STL.64 [R1+0x24e8], R22 ;  /* 0x0024e81601007387 */ /* 0x000fe20000100a00 */
[----:B0-----:R-:W-:Y:S02]  /*90590*/  IMAD R0, R35, 0x100, R34 ;  /* 0x0000010023007824 */ /* 0x001fe400078e0222 */
[----:B------:R-:W-:-:S05]  /*905a0*/  IMAD R20, R33, 0x100, R32 ;  /* 0x0000010021147824 */ /* 0x000fca00078e0220 */
[----:B------:R-:W-:Y:S04]  /*905b0*/  STL [R1+0x6f8], R20 ;  /* 0x0006f81401007387 */ /* 0x000fe80000100800 */
[----:B------:R0:W-:Y:S04]  /*905c0*/  STL [R1+0x76c], R0 ;  /* 0x00076c0001007387 */ /* 0x0001e80000100800 */
[----:B------:R1:W-:Y:S04]  /*905d0*/  STL [R1+0x7cc], R13 ;  /* 0x0007cc0d01007387 */ /* 0x0003e80000100800 */
[----:B------:R2:W-:Y:S01]  /*905e0*/  STL [R1+0x810], R12 ;  /* 0x0008100c01007387 */ /* 0x0005e20000100800 */
[----:B0-----:R-:W-:-:S02]  /*905f0*/  IMAD R0, R55, 0x100, R30 ;  /* 0x0000010037007824 */ /* 0x001fc400078e021e */
[----:B-1----:R-:W-:Y:S02]  /*90600*/  IMAD.MOV.U32 R13, RZ, RZ, R56 ;  /* 0x000000ffff0d7224 */ /* 0x002fe400078e0038 */
[----:B--2---:R-:W-:Y:S01]  /*90610*/  IMAD.MOV.U32 R12, RZ, RZ, R57 ;  /* 0x000000ffff0c7224 */ /* 0x004fe200078e0039 */
[----:B------:R0:W-:Y:S04]  /*90620*/  STL [R1+0x83c], R0 ;  /* 0x00083c0001007387 */ /* 0x0001e80000100800 */
[----:B------:R1:W-:Y:S04]  /*90630*/  STL.64 [R1+0x24d0], R8 ;  /* 0x0024d00801007387 */ /* 0x0003e80000100a00 */
[----:B------:R-:W-:Y:S04]  /*90640*/  STL.64 [R1+0x24d8], R10 ;  /* 0x0024d80a01007387 */ /* 0x000fe80000100a00 */
[----:B------:R-:W-:Y:S04]  /*90650*/  STL [R1+0x6760], R12 ;  /* 0x0067600c01007387 */ /* 0x000fe80000100800 */
[----:B------:R-:W-:Y:S01]  /*90660*/  STL [R1+0x675c], R13 ;  /* 0x00675c0d01007387 */ /* 0x000fe20000100800 */
        /* <DEDUP_REMOVED lines=9> */
[----:B------:R-:W-:Y:S02]  /*90700*/  IMAD.MOV.U32 R18, RZ, RZ, R17 ;  /* 0x000000ffff127224 */ /* 0x000fe400078e0011 */
[----:B------:R-:W-:Y:S01]  /*90710*/  IMAD.MOV.U32 R19, RZ, RZ, R16 ;  /* 0x000000ffff137224 */ /* 0x000fe200078e0010 */
[----:B------:R-:W-:Y:S04]  /*90720*/  STL [R1+0x838], R12 ;  /* 0x0008380c01007387 */ /* 0x000fe80000100800 */
[----:B------:R0:W-:Y:S02]  /*90730*/  STL [R1+0x850], R0 ;  /* 0x0008500001007387 */ /* 0x0001e40000100800 */
[----:B0-----:R-:W-:-:S08]  /*90740*/  IMAD R0, R58, 0x100, R51 ;  /* 0x000001003a007824 */ /* 0x001fd000078e0233 */
[----:B------:R0:W-:Y:S04]  /*90750*/  STL.64 [R1+0x24c0], R8 ;  /* 0x0024c00801007387 */ /* 0x0001e80000100a00 */
[----:B------:R-:W-:Y:S04]  /*90760*/  STL.64 [R1+0x24c8], R10 ;  /* 0x0024c80a01007387 */ /* 0x000fe80000100a00 */
[----:B------:R-:W-:Y:S04]  /*90770*/  STL [R1+0x6768], R18 ;  /* 0x0067681201007387 */ /* 0x000fe80000100800 */
[----:B------:R1:W-:Y:S04]  /*90780*/  STL [R1+0x6764], R19 ;  /* 0x0067641301007387 */ /* 0x0003e80000100800 */
[----:B------:R-:W2:Y:S01]  /*90790*/  LDL.LU R40, [R1+0x280] ;  /* 0x0002800001287983 */ /* 0x000ea20000300800 */
[----:B0-----:R-:W-:-:S05]  /*907a0*/  IMAD R8, R50, 0x100, R61 ;  /* 0x0000010032087824 */ /* 0x001fca00078e023d */
[----:B------:R-:W-:Y:S04]  /*907b0*/  STL [R1+0x7c4], R8 ;  /* 0x0007c40801007387 */ /* 0x000fe80000100800 */
[----:B------:R0:W-:Y:S04]  /*907c0*/  STL [R1+0x808], R0 ;  /* 0x0008080001007387 */ /* 0x0001e80000100800 */
        /* <DEDUP_REMOVED lines=47> */
[----:B------:R0:W-:Y:S01]  /*90ac0*/  STL [R1+0x834], R30 ;  /* 0x0008341e01007387 */ /* 0x0001e20000100800 */
[----:B---3--:R-:W-:-:S03]  /*90ad0*/  IMAD R14, R14, 0x100, R31 ;  /* 0x000001000e0e7824 */ /* 0x008fc600078e021f */
[----:B0-----:R-:W3:Y:S04]  /*90ae0*/  LDL.LU R30, [R1+0x6838] ;  /* 0x00683800011e7983 */ /* 0x001ee80000300800 */
[----:B------:R-:W3:Y:S01]  /*90af0*/  LDL.LU R31, [R1+0x6834] ;  /* 0x00683400011f7983 */ /* 0x000ee20000300800 */
[----:B----4-:R-:W-:-:S03]  /*90b00*/  IMAD R16, R16, 0x100, R17 ;  /* 0x0000010010107824 */ /* 0x010fc600078e0211 */
[----:B------:R0:W-:Y:S04]  /*90b10*/  STL [R1+0x858], R14 ;  /* 0x0008580e01007387 */ /* 0x0001e80000100800 */
[----:B0-----:R-:W4:Y:S04]  /*90b20*/  LDL.LU R14, [R1+0x6830] ;  /* 0x00683000010e7983 */ /* 0x001f280000300800 */
[----:B------:R-:W4:Y:S04]  /*90b30*/  LDL.LU R17, [R1+0x682c] ;  /* 0x00682c0001117983 */ /* 0x000f280000300800 */
[----:B------:R0:W-:Y:S04]  /*90b40*/  STL [R1+0x864], R16 ;  /* 0x0008641001007387 */ /* 0x0001e80000100800 */
[----:B0-----:R-:W4:Y:S01]  /*90b50*/  LDL.LU R16, [R1+0x6828] ;  /* 0x0068280001107983 */ /* 0x001f220000300800 */
[----:B------:R-:W-:Y:S01]  /*90b60*/  IMAD R19, R19, 0x100, R15 ;  /* 0x0000010013137824 */ /* 0x000fe200078e020f */
        /* <DEDUP_REMOVED lines=8> */
[----:B0-----:R-:W3:Y:S04]  /*90bf0*/  LDL.LU R28, [R1+0x2a0] ;  /* 0x0002a000011c7983 */ /* 0x001ee80000300800 */
[----:B------:R-:W3:Y:S04]  /*90c00*/  LDL.LU R29, [R1+0x2a4] ;  /* 0x0002a400011d7983 */ /* 0x000ee80000300800 */
[----:B------:R-:W3:Y:S04]  /*90c10*/  LDL.LU R30, [R1+0x2a8] ;  /* 0x0002a800011e7983 */ /* 0x000ee80000300800 */
[----:B------:R-:W3:Y:S04]  /*90c20*/  LDL.LU R31, [R1+0x2ac] ;  /* 0x0002ac00011f7983 */ /* 0x000ee80000300800 */
[----:B------:R-:W3:Y:S01]  /*90c30*/  LDL.LU R15, [R1+0x6810] ;  /* 0x00681000010f7983 */ /* 0x000ee20000300800 */
[----:B------:R-:W-:-:S02]  /*90c40*/  IMAD R18, R13, 0x100, R18 ;  /* 0x000001000d127824 */ /* 0x000fc400078e0212 */
[----:B------:R-:W-:Y:S02]  /*90c50*/  IMAD R13, R24, 0x100, R12 ;  /* 0x00000100180d7824 */ /* 0x000fe400078e020c */
[----:B------:R-:W-:Y:S01]  /*90c60*/  IMAD R12, R27, 0x100, R0 ;  /* 0x000001001b0c7824 */ /* 0x000fe200078e0200 */
[----:B------:R-:W-:Y:S01]  /*90c70*/  STL [R1+0x828], R19 ;  /* 0x0008281301007387 */ /* 0x000fe20000100800 */
[----:B------:R-:W-:-:S03]  /*90c80*/  IMAD R0, R9, 0x100, R8 ;  /* 0x0000010009007824 */ /* 0x000fc600078e0208 */
[----:B------:R-:W-:Y:S04]  /*90c90*/  STL [R1+0x848], R18 ;  /* 0x0008481201007387 */ /* 0x000fe80000100800 */
[----:B------:R-:W-:Y:S04]  /*90ca0*/  STL [R1+0x854], R13 ;  /* 0x0008540d01007387 */ /* 0x000fe80000100800 */
[----:B------:R-:W-:Y:S04]  /*90cb0*/  STL [R1+0x860], R12 ;  /* 0x0008600c01007387 */ /* 0x000fe80000100800 */
[----:B--2---:R-:W-:Y:S04]  /*90cc0*/  STL.64 [R1+0x6718], R46 ;  /* 0x0067182e01007387 */ /* 0x004fe80000100a00 */
[----:B------:R0:W-:Y:S04]  /*90cd0*/  STL [R1+0x86c], R0 ;  /* 0x00086c0001007387 */ /* 0x0001e80000100800 */
[----:B------:R-:W-:Y:S01]  /*90ce0*/  STL.64 [R1+0x6710], R44 ;  /* 0x0067102c01007387 */ /* 0x000fe20000100a00 */
[----:B----4-:R-:W-:Y:S01]  /*90cf0*/  F2FP.F16.E5M2.UNPACK_B R9, R16 ;  /* 0x00000010ff09723e */ /* 0x010fe200020004ff */
[----:B0-----:R-:W-:Y:S01]  /*90d00*/  IMAD R0, R11, 0x100, R10 ;  /* 0x000001000b007824 */ /* 0x001fe200078e020a */
[----:B------:R-:W-:-:S02]  /*90d10*/  F2FP.F16.E5M2.UNPACK_B R10, R17 ;  /* 0x00000011ff0a723e */ /* 0x000fc400020004ff */
[----:B------:R-:W-:Y:S01]  /*90d20*/  F2FP.F16.E5M2.UNPACK_B R11, R14 ;  /* 0x0000000eff0b723e */ /* 0x000fe200020004ff */
[C---:B---3--:R-:W-:Y:S06]  /*90d30*/  HMMA.16816.F32 R28, R4.reuse, R46, R28 ;  /* 0x0000002e041c723c */ /* 0x048fec000000181c */
[----:B------:R-:W-:Y:S01]  /*90d40*/  HMMA.16816.F32 R4, R4, R2, R20 ;  /* 0x000000020404723c */ /* 0x000fe20000001814 */
[----:B------:R-:W-:-:S15]  /*90d50*/  F2FP.F16.E5M2.UNPACK_B R8, R15 ;  /* 0x0000000fff08723e */ /* 0x000fde00020004ff */
[----:B------:R-:W-:-:S01]  /*90d60*/  NOP ;  /* 0x0000000000007918 */ /* 0x000fc20000000000 */
[----:B------:R-:W-:Y:S04]  /*90d70*/  STL.64 [R1+0x24a0], R28 ;  /* 0x0024a01c01007387 */ /* 0x000fe80000100a00 */
[----:B------:R-:W-:Y:S04]  /*90d80*/  STL.64 [R1+0x24a8], R30 ;  /* 0x0024a81e01007387 */ /* 0x000fe80000100a00 */
[----:B------:R-:W-:Y:S04]  /*90d90*/  STL [R1+0x844], R0 ;  /* 0x0008440001007387 */ /* 0x000fe80000100800 */
[----:B------:R-:W-:Y:S04]  /*90da0*/  STL [R1+0x6770], R2 ;  /* 0x0067700201007387 */ /* 0x000fe80000100800 */
[----:B------:R-:W-:Y:S04]  /*90db0*/  STL [R1+0x676c], R3 ;  /* 0x00676c0301007387 */ /* 0x000fe80000100800 */
[----:B------:R-:W-:Y:S04]  /*90dc0*/  STL.64 [R1+0x2490], R4 ;  /* 0x0024900401007387 */ /* 0x000fe80000100a00 */
[----:B------:R0:W-:Y:S02]  /*90dd0*/  STL.64 [R1+0x2498], R6 ;  /* 0x0024980601007387 */ /* 0x0001e40000100a00 */
[----:B0-----:R-:W-:Y:S01]  /*90de0*/  HMMA.16816.F32 R4, R8, R52, R40 ;  /* 0x000000340804723c */ /* 0x001fe20000001828 */
[----:B------:R-:W-:-:S02]  /*90df0*/  IMAD R2, R37, 0x100, R26 ;  /* 0x0000010025027824 */ /* 0x000fc400078e021a */
[----:B------:R-:W-:Y:S02]  /*90e00*/  IMAD R0, R55, 0x100, R36 ;  /* 0x0000010037007824 */ /* 0x000fe400078e0224 */
[----:B------:R-:W-:Y:S01]  /*90e10*/  IMAD R3, R57, 0x100, R56 ;  /* 0x0000010039037824 */ /* 0x000fe200078e0238 */
[----:B------:R0:W-:Y:S04]  /*90e20*/  STL [R1+0x380], R2 ;  /* 0x0003800201007387 */ /* 0x0001e80000100800 */
[----:B------:R1:W-:Y:S04]  /*90e30*/  STL [R1+0x398], R0 ;  /* 0x0003980001007387 */ /* 0x0003e80000100800 */
[----:B------:R2:W-:Y:S01]  /*90e40*/  STL [R1+0x604], R3 ;  /* 0x0006040301007387 */ /* 0x0005e20000100800 */
[----:B0-----:R-:W-:-:S02]  /*90e50*/  IMAD R2, R49, 0x100, R39 ;  /* 0x0000010031027824 */ /* 0x001fc400078e0227 */
[----:B-1----:R-:W-:Y:S02]  /*90e60*/  IMAD R0, R48, 0x100, R54 ;  /* 0x0000010030007824 */ /* 0x002fe400078e0236 */
[----:B--2---:R-:W-:Y:S01]  /*90e70*/  IMAD R3, R60, 0x100, R59 ;  /* 0x000001003c037824 */ /* 0x004fe200078e023b */
[----:B------:R0:W-:Y:S04]  /*90e80*/  STL [R1+0x620], R2 ;  /* 0x0006200201007387 */ /* 0x0001e80000100800 */
[----:B------:R1:W-:Y:S04]  /*90e90*/  STL [R1+0x658], R0 ;  /* 0x0006580001007387 */ /* 0x0003e80000100800 */
[----:B------:R2:W-:Y:S04]  /*90ea0*/  STL.64 [R1+0x2480], R4 ;  /* 0x0024800401007387 */ /* 0x0005e80000100a00 */
[----:B------:R3:W-:Y:S04]  /*90eb0*/  STL.64 [R1+0x2488], R6 ;  /* 0x0024880601007387 */ /* 0x0007e80000100a00 */
[----:B------:R-:W-:Y:S04]  /*90ec0*/  STL [R1+0x39c], R3 ;  /* 0x00039c0301007387 */ /* 0x000fe80000100800 */
[----:B------:R-:W4:Y:S01]  /*90ed0*/  LDL.LU R40, [R1+0x240] ;  /* 0x0002400001287983 */ /* 0x000f220000300800 */
[----:B0-----:R-:W-:-:S02]  /*90ee0*/  IMAD R2, R50, 0x100, R61 ;  /* 0x0000010032027824 */ /* 0x001fc400078e023d */
[----:B-1----:R-:W-:-:S03]  /*90ef0*/  IMAD R0, R58, 0x100, R51 ;  /* 0x000001003a007824 */ /* 0x002fc600078e0233 */
[----:B------:R-:W-:Y:S04]  /*90f00*/  STL [R1+0x600], R2 ;  /* 0x0006000201007387 */ /* 0x000fe80000100800 */
[----:B------:R-:W-:Y:S04]  /*90f10*/  STL [R1+0x61c], R0 ;  /* 0x00061c0001007387 */ /* 0x000fe80000100800 */
[----:B------:R-:W4:Y:S04]  /*90f20*/  LDL.LU R41, [R1+0x244] ;  /* 0x0002440001297983 */ /* 0x000f280000300800 */
[----:B------:R-:W2:Y:S04]  /*90f30*/  LDL.LU R42, [R1+0x248] ;  /* 0x00024800012a7983 */ /* 0x000ea80000300800 */
[----:B------:R-:W2:Y:S01]  /*90f40*/  LDL.LU R43, [R1+0x24c] ;  /* 0x00024c00012b7983 */ /* 0x000ea20000300800 */
[----:B------:R-:W-:-:S02]  /*90f50*/  IMAD.MOV.U32 R46, RZ, RZ, R38 ;  /* 0x000000ffff2e7224 */ /* 0x000fc400078e0026 */
[----:B------:R-:W-:Y:S01]  /*90f60*/  IMAD.MOV.U32 R47, RZ, RZ, R35 ;  /* 0x000000ffff2f7224 */ /* 0x000fe200078e0023 */
[----:B--2---:R-:W-:Y:S04]  /*90f70*/  STL.64 [R1+0x67c8], R42 ;  /* 0x0067c82a01007387 */ /* 0x004fe80000100a00 */
[----:B----4-:R0:W-:Y:S04]  /*90f80*/  STL.64 [R1+0x67c0], R40 ;  /* 0x0067c02801007387 */ /* 0x0101e80000100a00 */
[----:B------:R-:W-:Y:S04]  /*90f90*/  STL [R1+0x67e4], R46 ;  /* 0x0067e42e01007387 */ /* 0x000fe80000100800 */
[----:B------:R-:W-:Y:S04]  /*90fa0*/  STL [R1+0x67e8], R47 ;  /* 0x0067e82f01007387 */ /* 0x000fe80000100800 */
[----:B------:R-:W2:Y:S04]  /*90fb0*/  LDL.LU R4, [R1+0x250] ;  /* 0x0002500001047983 */ /* 0x000ea80000300800 */
[----:B--2---:R1:W-:Y:S04]  /*90fc0*/  STL [R1+0x67ec], R4 ;  /* 0x0067ec0401007387 */ /* 0x0043e80000100800 */
[----:B------:R-:W2:Y:S04]  /*90fd0*/  LDL.LU R5, [R1+0x254] ;  /* 0x0002540001057983 */ /* 0x000ea80000300800 */
[----:B---3--:R-:W3:Y:S04]  /*90fe0*/  LDL.LU R6, [R1+0x258] ;  /* 0x0002580001067983 */ /* 0x008ee80000300800 */
[----:B------:R-:W3:Y:S04]  /*90ff0*/  LDL.LU R7, [R1+0x25c] ;  /* 0x00025c0001077983 */ /* 0x000ee80000300800 */
[----:B0-----:R-:W4:Y:S04]  /*91000*/  LDL.LU R40, [R1+0x260] ;  /* 0x0002600001287983 */ /* 0x001f280000300800 */
[----:B------:R-:W4:Y:S04]  /*91010*/  LDL.LU R41, [R1+0x264] ;  /* 0x0002640001297983 */ /* 0x000f280000300800 */
[----:B------:R-:W2:Y:S04]  /*91020*/  LDL.LU R42, [R1+0x268] ;  /* 0x00026800012a7983 */ /* 0x000ea80000300800 */
[----:B------:R-:W2:Y:S04]  /*91030*/  LDL.LU R43, [R1+0x26c] ;  /* 0x00026c00012b7983 */ /* 0x000ea80000300800 */
[----:B--2---:R-:W-:Y:S04]  /*91040*/  STL.64 [R1+0x67f8], R42 ;  /* 0x0067f82a01007387 */ /* 0x004fe80000100a00 */
[----:B----4-:R-:W-:Y:S04]  /*91050*/  STL.64 [R1+0x67f0], R40 ;  /* 0x0067f02801007387 */ /* 0x010fe80000100a00 */
[----:B-1----:R-:W2:Y:S04]  /*91060*/  LDL.LU R4, [R1+0x3ab4] ;  /* 0x003ab40001047983 */ /* 0x002ea80000300800 */
        /* <DEDUP_REMOVED lines=48> */
[----:B------:R-:W2:Y:S01]  /*91370*/  LDL.LU R59, [R1+0x3b4c] ;  /* 0x003b4c00013b7983 */ /* 0x000ea20000300800 */
[----:B------:R-:W-:-:S03]  /*91380*/  IMAD.MOV.U32 R42, RZ, RZ, R32 ;  /* 0x000000ffff2a7224 */ /* 0x000fc600078e0020 */
[----:B------:R-:W2:Y:S01]  /*91390*/  LDL.LU R60, [R1+0x3b48] ;  /* 0x003b4800013c7983 */ /* 0x000ea20000300800 */
[----:B------:R-:W-:-:S03]  /*913a0*/  IMAD.MOV.U32 R23, RZ, RZ, R33 ;  /* 0x000000ffff177224 */ /* 0x000fc600078e0021 */
[----:B------:R-:W2:Y:S01]  /*913b0*/  LDL.LU R32, [R1+0x230] ;  /* 0x0002300001207983 */ /* 0x000ea20000300800 */
[----:B------:R-:W-:-:S03]  /*913c0*/  IMAD.MOV.U32 R22, RZ, RZ, R34 ;  /* 0x000000ffff167224 */ /* 0x000fc600078e0022 */
[----:B------:R-:W2:Y:S04]  /*913d0*/  LDL.LU R33, [R1+0x234] ;  /* 0x0002340001217983 */ /* 0x000ea80000300800 */
[----:B------:R-:W2:Y:S04]  /*913e0*/  LDL.LU R34, [R1+0x238] ;  /* 0x0002380001227983 */ /* 0x000ea80000300800 */
[----:B------:R-:W2:Y:S01]  /*913f0*/  LDL.LU R35, [R1+0x23c] ;  /* 0x00023c0001237983 */ /* 0x000ea20000300800 */
[----:B---3--:R-:W-:Y:S02]  /*91400*/  IMAD R41, R50, 0x100, R61 ;  /* 0x0000010032297824 */ /* 0x008fe400078e023d */
[----:B----4-:R-:W-:Y:S01]  /*91410*/  IMAD R40, R58, 0x100, R51 ;  /* 0x000001003a287824 */ /* 0x010fe200078e0233 */
[----:B------:R-:W3:Y:S04]  /*91420*/  LDL.LU R61, [R1+0x3b54] ;  /* 0x003b5400013d7983 */ /* 0x000ee80000300800 */
[----:B------:R-:W-:Y:S04]  /*91430*/  STL [R1+0x64c], R41 ;  /* 0x00064c2901007387 */ /* 0x000fe80000100800 */
[----:B------:R-:W3:Y:S04]  /*91440*/  LDL.LU R50, [R1+0x3b50] ;  /* 0x003b500001327983 */ /* 0x000ee80000300800 */
[----:B------:R2:W-:Y:S04]  /*91450*/  STL [R1+0x690], R40 ;  /* 0x0006902801007387 */ /* 0x0005e80000100800 */
[----:B------:R-:W4:Y:S04]  /*91460*/  LDL.LU R51, [R1+0x3b5c] ;  /* 0x003b5c0001337983 */ /* 0x000f280000300800 */
[----:B------:R-:W4:Y:S01]  /*91470*/  LDL.LU R58, [R1+0x3b58] ;  /* 0x003b5800013a7983 */ /* 0x000f220000300800 */
[----:B--2---:R-:W-:Y:S03]  /*91480*/  HMMA.16816.F32 R40, R8, R42, R4 ;  /* 0x0000002a0828723c */ /* 0x004fe60000001804 */
[----:B------:R-:W2:Y:S04]  /*91490*/  LDL.LU.64 R6, [R1+0x6808] ;  /* 0x0068080001067983 */ /* 0x000ea80000300a00 */
[----:B------:R-:W3:-:S15]  /*914a0*/  LDL.LU.64 R4, [R1+0x6800] ;  /* 0x0068000001047983 */ /* 0x000ede0000300a00 */
[----:B------:R-:W-:-:S01]  /*914b0*/  NOP ;  /* 0x0000000000007918 */ /* 0x000fc20000000000 */
[----:B------:R-:W-:Y:S04]  /*914c0*/  STL.64 [R1+0x2470], R40 ;  /* 0x0024702801007387 */ /* 0x000fe80000100a00 */
[----:B------:R0:W-:Y:S04]  /*914d0*/  STL.64 [R1+0x2478], R42 ;  /* 0x0024782a01007387 */ /* 0x0001e80000100a00 */
[----:B0-----:R-:W4:Y:S04]  /*914e0*/  LDL.LU.64 R42, [R1+0x67f8] ;  /* 0x0067f800012a7983 */ /* 0x001f280000300a00 */
[----:B------:R-:W4:Y:S01]  /*914f0*/  LDL.LU.64 R40, [R1+0x67f0] ;  /* 0x0067f00001287983 */ /* 0x000f220000300a00 */
[----:B------:R-:W-:-:S02]  /*91500*/  IMAD R24, R24, 0x100, R46 ;  /* 0x0000010018187824 */ /* 0x000fc400078e022e */
[----:B------:R-:W-:Y:S02]  /*91510*/  IMAD R26, R26, 0x100, R0 ;  /* 0x000001001a1a7824 */ /* 0x000fe400078e0200 */
[----:B------:R-:W-:Y:S02]  /*91520*/  IMAD R36, R36, 0x100, R27 ;  /* 0x0000010024247824 */ /* 0x000fe400078e021b */
[----:B------:R-:W-:Y:S02]  /*91530*/  IMAD R21, R21, 0x100, R20 ;  /* 0x0000010015157824 */ /* 0x000fe400078e0214 */
[----:B------:R-:W-:Y:S02]  /*91540*/  IMAD R3, R3, 0x100, R37 ;  /* 0x0000010003037824 */ /* 0x000fe400078e0225 */
[----:B---3--:R-:W-:Y:S02]  /*91550*/  IMAD R47, R47, 0x100, R4 ;  /* 0x000001002f2f7824 */ /* 0x008fe400078e0204 */
[----:B------:R-:W2:Y:S04]  /*91560*/  LDL.LU R4, [R1+0x67ec] ;  /* 0x0067ec0001047983 */ /* 0x000ea80000300800 */
[----:B------:R0:W-:Y:S04]  /*91570*/  STL [R1+0x278], R47 ;  /* 0x0002782f01007387 */ /* 0x0001e80000100800 */
[----:B0-----:R-:W2:Y:S04]  /*91580*/  LDL.LU R47, [R1+0x67e8] ;  /* 0x0067e800012f7983 */ /* 0x001ea80000300800 */
[----:B------:R-:W2:Y:S04]  /*91590*/  LDL.LU R46, [R1+0x67e4] ;  /* 0x0067e400012e7983 */ /* 0x000ea80000300800 */
[----:B------:R0:W-:Y:S04]  /*915a0*/  STL [R1+0x27c], R24 ;  /* 0x00027c1801007387 */ /* 0x0001e80000100800 */
[----:B0-----:R-:W3:Y:S04]  /*915b0*/  LDL.LU R24, [R1+0x67e0] ;  /* 0x0067e00001187983 */ /* 0x001ee80000300800 */
[----:B------:R-:W3:Y:S04]  /*915c0*/  LDL.LU R0, [R1+0x67dc] ;  /* 0x0067dc0001007983 */ /* 0x000ee80000300800 */
[----:B------:R0:W-:Y:S04]  /*915d0*/  STL [R1+0x648], R26 ;  /* 0x0006481a01007387 */ /* 0x0001e80000100800 */
[----:B0-----:R-:W3:Y:S04]  /*915e0*/  LDL.LU R26, [R1+0x67d8] ;  /* 0x0067d800011a7983 */ /* 0x001ee80000300800 */
[----:B------:R-:W3:Y:S04]  /*915f0*/  LDL.LU R27, [R1+0x67d4] ;  /* 0x0067d400011b7983 */ /* 0x000ee80000300800 */
[----:B------:R0:W-:Y:S04]  /*91600*/  STL [R1+0x68c], R36 ;  /* 0x00068c2401007387 */ /* 0x0001e80000100800 */
[----:B0-----:R-:W3:Y:S04]  /*91610*/  LDL.LU R36, [R1+0x67d0] ;  /* 0x0067d00001247983 */ /* 0x001ee80000300800 */
[----:B------:R4:W-:Y:S02]  /*91620*/  STL [R1+0x6d0], R21 ;  /* 0x0006d01501007387 */ /* 0x0009e40000100800 */
[----:B----4-:R-:W-:Y:S02]  /*91630*/  HMMA.16816.F32 R20, R8, R22, R40 ;  /* 0x000000160814723c */ /* 0x010fe40000001828 */
[----:B------:R-:W3:Y:S04]  /*91640*/  LDL.LU.64 R42, [R1+0x67c8] ;  /* 0x0067c800012a7983 */ /* 0x000ee80000300a00 */
[----:B------:R-:W3:-:S15]  /*91650*/  LDL.LU.64 R40, [R1+0x67c0] ;  /* 0x0067c00001287983 */ /* 0x000ede0000300a00 */
[----:B------:R-:W-:-:S02]  /*91660*/  NOP ;  /* 0x0000000000007918 */ /* 0x000fc40000000000 */
[----:B------:R-:W-:Y:S04]  /*91670*/  STL.64 [R1+0x2460], R20 ;  /* 0x0024601401007387 */ /* 0x000fe80000100a00 */
[----:B------:R0:W-:Y:S04]  /*91680*/  STL.64 [R1+0x2468], R22 ;  /* 0x0024681601007387 */ /* 0x0001e80000100a00 */
[----:B0-----:R-:W4:Y:S04]  /*91690*/  LDL.LU.64 R22, [R1+0x67b8] ;  /* 0x0067b80001167983 */ /* 0x001f280000300a00 */
[----:B------:R-:W4:Y:S04]  /*916a0*/  LDL.LU.64 R20, [R1+0x67b0] ;  /* 0x0067b00001147983 */ /* 0x000f280000300a00 */
[----:B------:R-:W3:Y:S01]  /*916b0*/  LDL.LU R37, [R1+0x67a8] ;  /* 0x0067a80001257983 */ /* 0x000ee20000300800 */
[----:B------:R-:W-:-:S02]  /*916c0*/  IMAD R2, R14, 0x100, R2 ;  /* 0x000001000e027824 */ /* 0x000fc400078e0202 */
[----:B------:R-:W-:Y:S01]  /*916d0*/  IMAD R14, R16, 0x100, R17 ;  /* 0x00000100100e7824 */ /* 0x000fe200078e0211 */
[----:B------:R0:W-:Y:S04]  /*916e0*/  STL [R1+0x268], R3 ;  /* 0x0002680301007387 */ /* 0x0001e80000100800 */
[----:B------:R1:W-:Y:S04]  /*916f0*/  STL [R1+0x26c], R2 ;  /* 0x00026c0201007387 */ /* 0x0003e80000100800 */
[----:B------:R-:W-:Y:S01]  /*91700*/  STL [R1+0x688], R14 ;  /* 0x0006880e01007387 */ /* 0x000fe20000100800 */
[----:B0-----:R-:W-:-:S02]  /*91710*/  IMAD R3, R44, 0x100, R15 ;  /* 0x000001002c037824 */ /* 0x001fc400078e020f */
[----:B-1----:R-:W-:-:S03]  /*91720*/  IMAD R2, R28, 0x100, R45 ;  /* 0x000001001c027824 */ /* 0x002fc600078e022d */
[----:B------:R0:W-:Y:S04]  /*91730*/  STL [R1+0x6cc], R3 ;  /* 0x0006cc0301007387 */ /* 0x0001e80000100800 */
[----:B------:R1:W-:Y:S01]  /*91740*/  STL [R1+0x72c], R2 ;  /* 0x00072c0201007387 */ /* 0x0003e20000100800 */
[----:B0-----:R-:W-:Y:S02]  /*91750*/  IMAD R3, R30, 0x100, R29 ;  /* 0x000001001e037824 */ /* 0x001fe400078e021d */
[----:B-1----:R-:W-:Y:S01]  /*91760*/  IMAD R2, R19, 0x100, R31 ;  /* 0x0000010013027824 */ /* 0x002fe200078e021f */
[----:B--2---:R-:W-:-:S15]  /*91770*/  HMMA.16816.F32 R4, R8, R46, R4 ;  /* 0x0000002e0804723c */ /* 0x004fde0000001804 */
[----:B------:R-:W-:-:S08]  /*91780*/  NOP ;  /* 0x0000000000007918 */ /* 0x000fd00000000000 */
[----:B------:R0:W-:Y:S04]  /*91790*/  STL.64 [R1+0x2450], R4 ;  /* 0x0024500401007387 */ /* 0x0001e80000100a00 */
[----:B------:R-:W-:Y:S04]  /*917a0*/  STL.64 [R1+0x2458], R6 ;  /* 0x0024580601007387 */ /* 0x000fe80000100a00 */
[----:B------:R1:W-:Y:S04]  /*917b0*/  STL [R1+0x644], R3 ;  /* 0x0006440301007387 */ /* 0x0003e80000100800 */
[----:B------:R2:W-:Y:S01]  /*917c0*/  STL [R1+0x684], R2 ;  /* 0x0006840201007387 */ /* 0x0005e20000100800 */
[----:B0-----:R-:W-:-:S05]  /*917d0*/  IMAD R4, R13, 0x100, R18 ;  /* 0x000001000d047824 */ /* 0x001fca00078e0212 */
[----:B------:R-:W-:Y:S01]  /*917e0*/  STL [R1+0x6c8], R4 ;  /* 0x0006c80401007387 */ /* 0x000fe20000100800 */
[----:B-1----:R-:W-:Y:S02]  /*917f0*/  IMAD R3, R55, 0x100, R12 ;  /* 0x0000010037037824 */ /* 0x002fe400078e020c */
[----:B--2---:R-:W-:-:S03]  /*91800*/  IMAD R2, R57, 0x100, R56 ;  /* 0x0000010039027824 */ /* 0x004fc600078e0238 */
[----:B------:R0:W-:Y:S04]  /*91810*/  STL [R1+0x728], R3 ;  /* 0x0007280301007387 */ /* 0x0001e80000100800 */
[----:B------:R1:W-:Y:S01]  /*91820*/  STL [R1+0x794], R2 ;  /* 0x0007940201007387 */ /* 0x0003e20000100800 */
[----:B0-----:R-:W-:Y:S02]  /*91830*/  IMAD R3, R39, 0x100, R38 ;  /* 0x0000010027037824 */ /* 0x001fe400078e0226 */
[----:B-1----:R-:W-:Y:S01]  /*91840*/  IMAD R2, R52, 0x100, R49 ;  /* 0x0000010034027824 */ /* 0x002fe200078e0231 */
[----:B---3--:R-:W-:-:S15]  /*91850*/  HMMA.16816.F32 R4, R8, R36, R40 ;  /* 0x000000240804723c */ /* 0x008fde0000001828 */
[----:B------:R-:W-:-:S08]  /*91860*/  NOP ;  /* 0x0000000000007918 */ /* 0x000fd00000000000 */
        /* <DEDUP_REMOVED lines=15> */
[----:B------:R-:W-:Y:S04]  /*91960*/  STL.64 [R1+0x2310], R4 ;  /* 0x0023100401007387 */ /* 0x000fe80000100a00 */
[----:B------:R-:W-:Y:S04]  /*91970*/  STL.64 [R1+0x2318], R6 ;  /* 0x0023180601007387 */ /* 0x000fe80000100a00 */
[----:B------:R-:W-:Y:S04]  /*91980*/  STL [R1+0x679c], R10 ;  /* 0x00679c0a01007387 */ /* 0x000fe80000100800 */
        /* <DEDUP_REMOVED lines=13> */
[----:B------:R-:W-:-:S03]  /*91a60*/  IMAD.MOV.U32 R30, RZ, RZ, R24 ;  /* 0x000000ffff1e7224 */ /* 0x000fc600078e0018 */
[----:B---3--:R-:W-:Y:S04]  /*91a70*/  STL.64 [R1+0x6750], R42 ;  /* 0x0067502a01007387 */ /* 0x008fe80000100a00 */
[----:B--2---:R0:W-:Y:S04]  /*91a80*/  STL.64 [R1+0x6748], R40 ;  /* 0x0067482801007387 */ /* 0x0041e80000100a00 */
[----:B------:R-:W-:Y:S04]  /*91a90*/  STL [R1+0x6774], R30 ;  /* 0x0067741e01007387 */ /* 0x000fe80000100800 */
[----:B------:R-:W2:Y:S04]  /*91aa0*/  LDL.LU R44, [R1+0x200] ;  /* 0x00020000012c7983 */ /* 0x000ea80000300800 */
        /* <DEDUP_REMOVED lines=51> */
[----:B----4-:R-:W-:-:S03]  /*91de0*/  IMAD.MOV.U32 R38, RZ, RZ, R22 ;  /* 0x000000ffff267224 */ /* 0x010fc600078e0016 */
        /* <DEDUP_REMOVED lines=16> */
[----:B------:R-:W4:Y:S01]  /*91ef0*/  LDL.LU R35, [R1+0x3c20] ;  /* 0x003c200001237983 */ /* 0x000f220000300800 */
[----:B------:R-:W-:-:S03]  /*91f00*/  IMAD.MOV.U32 R39, RZ, RZ, R21 ;  /* 0x000000ffff277224 */ /* 0x000fc600078e0015 */
[----:B------:R-:W4:Y:S04]  /*91f10*/  LDL.LU R27, [R1+0x3c2c] ;  /* 0x003c2c00011b7983 */ /* 0x000f280000300800 */
[----:B------:R-:W4:Y:S01]  /*91f20*/  LDL.LU R21, [R1+0x3c28] ;  /* 0x003c280001157983 */ /* 0x000f220000300800 */
[----:B---3--:R-:W-:Y:S02]  /*91f30*/  IMAD R9, R9, 0x100, R8 ;  /* 0x0000010009097824 */ /* 0x008fe400078e0208 */
[----:B--2---:R-:W-:Y:S01]  /*91f40*/  IMAD R11, R11, 0x100, R10 ;  /* 0x000001000b0b7824 */ /* 0x004fe200078e020a */
[----:B------:R-:W2:Y:S04]  /*91f50*/  LDL.LU R8, [R1+0x67a4] ;  /* 0x0067a40001087983 */ /* 0x000ea80000300800 */
[----:B------:R0:W-:Y:S04]  /*91f60*/  STL [R1+0x784], R9 ;  /* 0x0007840901007387 */ /* 0x0001e80000100800 */
[----:B0-----:R-:W2:Y:S04]  /*91f70*/  LDL.LU R9, [R1+0x67a0] ;  /* 0x0067a00001097983 */ /* 0x001ea80000300800 */
[----:B------:R-:W2:Y:S04]  /*91f80*/  LDL.LU R10, [R1+0x679c] ;  /* 0x00679c00010a7983 */ /* 0x000ea80000300800 */
[----:B------:R0:W-:Y:S04]  /*91f90*/  STL [R1+0x7e0], R11 ;  /* 0x0007e00b01007387 */ /* 0x0001e80000100800 */
[----:B0-----:R-:W2:Y:S01]  /*91fa0*/  LDL.LU R11, [R1+0x6798] ;  /* 0x00679800010b7983 */ /* 0x001ea20000300800 */
[----:B------:R-:W-:-:S05]  /*91fb0*/  IMAD R45, R45, 0x100, R44 ;  /* 0x000001002d2d7824 */ /* 0x000fca00078e022c */
[----:B------:R2:W-:Y:S01]  /*91fc0*/  STL [R1+0x820], R45 ;  /* 0x0008202d01007387 */ /* 0x0005e20000100800 */
[----:B------:R-:W-:Y:S01]  /*91fd0*/  IMAD R2, R2, 0x100, R30 ;  /* 0x0000010002027824 */ /* 0x000fe200078e021e */
[----:B--2---:R-:W-:Y:S02]  /*91fe0*/  HMMA.16816.F32 R44, R8, R46, R40 ;  /* 0x0000002e082c723c */ /* 0x004fe40000001828 */
[----:B------:R-:W2:Y:S04]  /*91ff0*/  LDL.LU.64 R42, [R1+0x6790] ;  /* 0x00679000012a7983 */ /* 0x000ea80000300a00 */
[----:B------:R-:W2:-:S15]  /*92000*/  LDL.LU.64 R40, [R1+0x6788] ;  /* 0x0067880001287983 */ /* 0x000e9e0000300a00 */
[----:B------:R-:W-:-:S02]  /*92010*/  NOP ;  /* 0x0000000000007918 */ /* 0x000fc40000000000 */
[----:B------:R-:W-:Y:S04]  /*92020*/  STL.64 [R1+0x22e0], R44 ;  /* 0x0022e02c01007387 */ /* 0x000fe80000100a00 */
[----:B------:R0:W-:Y:S04]  /*92030*/  STL.64 [R1+0x22e8], R46 ;  /* 0x0022e82e01007387 */ /* 0x0001e80000100a00 */
[----:B0-----:R-:W3:Y:S04]  /*92040*/  LDL.LU.64 R46, [R1+0x6780] ;  /* 0x00678000012e7983 */ /* 0x001ee80000300a00 */
[----:B------:R-:W3:Y:S04]  /*92050*/  LDL.LU.64 R44, [R1+0x6778] ;  /* 0x00677800012c7983 */ /* 0x000ee80000300a00 */
[----:B------:R-:W3:Y:S01]  /*92060*/  LDL.LU R30, [R1+0x6774] ;  /* 0x00677400011e7983 */ /* 0x000ee20000300800 */
[----:B------:R-:W-:-:S03]  /*92070*/  IMAD R18, R18, 0x100, R3 ;  /* 0x0000010012127824 */ /* 0x000fc600078e0203 */
[----:B------:R0:W-:Y:S01]  /*92080*/  STL [R1+0x708], R2 ;  /* 0x0007080201007387 */ /* 0x0001e20000100800 */
[----:B------:R-:W-:Y:S02]  /*92090*/  IMAD R12, R12, 0x100, R19 ;  /* 0x000001000c0c7824 */ /* 0x000fe400078e0213 */
[----:B------:R-:W-:Y:S02]  /*920a0*/  IMAD R61, R61, 0x100, R13 ;  /* 0x000001003d3d7824 */ /* 0x000fe400078e020d */
[----:B------:R-:W-:Y:S01]  /*920b0*/  IMAD R37, R37, 0x100, R36 ;  /* 0x0000010025257824 */ /* 0x000fe200078e0224 */
[----:B0-----:R-:W4:Y:S04]  /*920c0*/  LDL.LU R2, [R1+0x6770] ;  /* 0x0067700001027983 */ /* 0x001f280000300800 */
[----:B------:R-:W4:Y:S04]  /*920d0*/  LDL.LU R3, [R1+0x676c] ;  /* 0x00676c0001037983 */ /* 0x000f280000300800 */
[----:B------:R0:W-:Y:S04]  /*920e0*/  STL [R1+0x780], R18 ;  /* 0x0007801201007387 */ /* 0x0001e80000100800 */
[----:B0-----:R-:W4:Y:S04]  /*920f0*/  LDL.LU R18, [R1+0x6768] ;  /* 0x0067680001127983 */ /* 0x001f280000300800 */
[----:B------:R-:W4:Y:S04]  /*92100*/  LDL.LU R19, [R1+0x6764] ;  /* 0x0067640001137983 */ /* 0x000f280000300800 */
[----:B------:R0:W-:Y:S04]  /*92110*/  STL [R1+0x7dc], R12 ;  /* 0x0007dc0c01007387 */ /* 0x0001e80000100800 */
[----:B0-----:R-:W4:Y:S04]  /*92120*/  LDL.LU R12, [R1+0x6760] ;  /* 0x00676000010c7983 */ /* 0x001f280000300800 */
[----:B------:R-:W4:Y:S04]  /*92130*/  LDL.LU R13, [R1+0x675c] ;  /* 0x00675c00010d7983 */ /* 0x000f280000300800 */
[----:B------:R0:W-:Y:S04]  /*92140*/  STL [R1+0x81c], R61 ;  /* 0x00081c3d01007387 */ /* 0x0001e80000100800 */
[----:B0-----:R-:W4:Y:S04]  /*92150*/  LDL.LU R61, [R1+0x6758] ;  /* 0x00675800013d7983 */ /* 0x001f280000300800 */
[----:B------:R2:W-:Y:S01]  /*92160*/  STL [R1+0x840], R37 ;  /* 0x0008402501007387 */ /* 0x0005e20000100800 */
[----:B------:R-:W-:-:S02]  /*92170*/  IMAD R5, R5, 0x100, R4 ;  /* 0x0000010005057824 */ /* 0x000fc400078e0204 */
[----:B------:R-:W-:Y:S02]  /*92180*/  IMAD R4, R29, 0x100, R28 ;  /* 0x000001001d047824 */ /* 0x000fe400078e021c */
[----:B------:R-:W-:Y:S02]  /*92190*/  IMAD R59, R59, 0x100, R60 ;  /* 0x000001003b3b7824 */ /* 0x000fe400078e023c */
[----:B------:R-:W-:Y:S02]  /*921a0*/  IMAD R51, R51, 0x100, R58 ;  /* 0x0000010033337824 */ /* 0x000fe400078e023a */
[----:B------:R-:W-:Y:S01]  /*921b0*/  IMAD R0, R0, 0x100, R50 ;  /* 0x0000010000007824 */ /* 0x000fe200078e0232 */
[----:B--2---:R-:W-:Y:S01]  /*921c0*/  HMMA.16816.F32 R36, R8, R38, R40 ;  /* 0x000000260824723c */ /* 0x004fe20000001828 */
[----:B------:R-:W2:Y:S04]  /*921d0*/  LDL.LU.64 R42, [R1+0x6750] ;  /* 0x00675000012a7983 */ /* 0x000ea80000300a00 */
[----:B------:R-:W2:-:S15]  /*921e0*/  LDL.LU.64 R40, [R1+0x6748] ;  /* 0x0067480001287983 */ /* 0x000e9e0000300a00 */
[----:B------:R-:W-:-:S03]  /*921f0*/  NOP ;  /* 0x0000000000007918 */ /* 0x000fc60000000000 */
[----:B------:R-:W-:Y:S04]  /*92200*/  STL.64 [R1+0x22c0], R36 ;  /* 0x0022c02401007387 */ /* 0x000fe80000100a00 */
[----:B------:R0:W-:Y:S01]  /*92210*/  STL.64 [R1+0x22c8], R38 ;  /* 0x0022c82601007387 */ /* 0x0001e20000100a00 */
[----:B---3--:R-:W-:Y:S03]  /*92220*/  HMMA.16816.F32 R28, R8, R30, R44 ;  /* 0x0000001e081c723c */ /* 0x008fe6000000182c */
[----:B0-----:R-:W3:Y:S04]  /*92230*/  LDL.LU.64 R38, [R1+0x6740] ;  /* 0x0067400001267983 */ /* 0x001ee80000300a00 */
[----:B------:R-:W3:Y:S04]  /*92240*/  LDL.LU.64 R36, [R1+0x6738] ;  /* 0x0067380001247983 */ /* 0x000ee80000300a00 */
[----:B------:R-:W2:Y:S04]  /*92250*/  LDL.LU R60, [R1+0x6734] ;  /* 0x00673400013c7983 */ /* 0x000ea80000300800 */
[----:B------:R0:W-:Y:S04]  /*92260*/  STL [R1+0x77c], R59 ;  /* 0x00077c3b01007387 */ /* 0x0001e80000100800 */
[----:B0-----:R-:W2:Y:S04]  /*92270*/  LDL.LU R59, [R1+0x6730] ;  /* 0x00673000013b7983 */ /* 0x001ea80000300800 */
[----:B------:R-:W2:Y:S04]  /*92280*/  LDL.LU R58, [R1+0x672c] ;  /* 0x00672c00013a7983 */ /* 0x000ea80000300800 */
[----:B------:R0:W-:Y:S04]  /*92290*/  STL [R1+0x7d8], R51 ;  /* 0x0007d83301007387 */ /* 0x0001e80000100800 */
[----:B0-----:R-:W2:Y:S04]  /*922a0*/  LDL.LU R51, [R1+0x6728] ;  /* 0x0067280001337983 */ /* 0x001ea80000300800 */
[----:B------:R-:W2:Y:S04]  /*922b0*/  LDL.LU R50, [R1+0x6724] ;  /* 0x0067240001327983 */ /* 0x000ea80000300800 */
[----:B------:R0:W-:Y:S04]  /*922c0*/  STL [R1+0x818], R0 ;  /* 0x0008180001007387 */ /* 0x0001e80000100800 */
[----:B0-----:R-:W2:Y:S04]  /*922d0*/  LDL.LU R0, [R1+0x6720] ;  /* 0x0067200001007983 */ /* 0x001ea80000300800 */
[----:B------:R-:W-:Y:S04]  /*922e0*/  STL [R1+0x874], R5 ;  /* 0x0008740501007387 */ /* 0x000fe80000100800 */
[----:B------:R-:W2:Y:S04]  /*922f0*/  LDL.LU.64 R46, [R1+0x6718] ;  /* 0x00671800012e7983 */ /* 0x000ea80000300a00 */
[----:B------:R-:W-:Y:S04]  /*92300*/  STL [R1+0x878], R4 ;  /* 0x0008780401007387 */ /* 0x000fe80000100800 */
[----:B------:R-:W3:Y:S04]  /*92310*/  LDL.LU.64 R44, [R1+0x6710] ;  /* 0x00671000012c7983 */ /* 0x000ee80000300a00 */
[----:B------:R-:W-:Y:S04]  /*92320*/  STL.64 [R1+0x22a0], R28 ;  /* 0x0022a01c01007387 */ /* 0x000fe80000100a00 */
[----:B------:R0:W-:Y:S04]  /*92330*/  STL.64 [R1+0x22a8], R30 ;  /* 0x0022a81e01007387 */ /* 0x0001e80000100a00 */
[----:B0-----:R-:W2:Y:S04]  /*92340*/  LDL.LU.64 R30, [R1+0x6708] ;  /* 0x00670800011e7983 */ /* 0x001ea80000300a00 */
[----:B------:R-:W2:Y:S01]  /*92350*/  LDL.LU.64 R28, [R1+0x6700] ;  /* 0x00670000011c7983 */ /* 0x000ea20000300a00 */
[----:B------:R-:W-:-:S02]  /*92360*/  IMAD R5, R7, 0x100, R6 ;  /* 0x0000010007057824 */ /* 0x000fc400078e0206 */
[----:B------:R-:W-:Y:S02]  /*92370*/  IMAD R4, R17, 0x100, R14 ;  /* 0x0000010011047824 */ /* 0x000fe400078e020e */
[----:B------:R-:W-:Y:S01]  /*92380*/  IMAD R6, R15, 0x100, R16 ;  /* 0x000001000f067824 */ /* 0x000fe200078e0210 */
[----:B------:R0:W-:Y:S04]  /*92390*/  STL [R1+0x85c], R5 ;  /* 0x00085c0501007387 */ /* 0x0001e80000100800 */
[----:B------:R4:W-:Y:S04]  /*923a0*/  STL [R1+0x868], R4 ;  /* 0x0008680401007387 */ /* 0x0009e80000100800 */
[----:B------:R1:W-:Y:S01]  /*923b0*/  STL [R1+0x870], R6 ;  /* 0x0008700601007387 */ /* 0x0003e20000100800 */
[----:B0-----:R-:W-:-:S02]  /*923c0*/  IMAD R5, R56, 0x100, R55 ;  /* 0x0000010038057824 */ /* 0x001fc400078e0237 */
[----:B----4-:R-:W-:-:S03]  /*923d0*/  IMAD R4, R24, 0x100, R57 ;  /* 0x0000010018047824 */ /* 0x010fc600078e0239 */
[----:B------:R0:W-:Y:S04]  /*923e0*/  STL [R1+0x888], R5 ;  /* 0x0008880501007387 */ /* 0x0001e80000100800 */
[----:B------:R4:W-:Y:S01]  /*923f0*/  STL [R1+0x88c], R4 ;  /* 0x00088c0401007387 */ /* 0x0009e20000100800 */
[----:B-1----:R-:W-:Y:S02]  /*92400*/  IMAD R6, R54, 0x100, R53 ;  /* 0x0000010036067824 */ /* 0x002fe400078e0235 */
[----:B0-----:R-:W-:Y:S02]  /*92410*/  IMAD R5, R49, 0x100, R22 ;  /* 0x0000010031057824 */ /* 0x001fe400078e0216 */
[----:B----4-:R-:W-:Y:S01]  /*92420*/  IMAD R4, R52, 0x100, R23 ;  /* 0x0000010034047824 */ /* 0x010fe200078e0217 */
[C---:B---3--:R-:W-:Y:S06]  /*92430*/  HMMA.16816.F32 R36, R8.reuse, R44, R36 ;  /* 0x0000002c0824723c */ /* 0x048fec0000001824 */
[----:B--2---:R-:W-:-:S15]  /*92440*/  HMMA.16816.F32 R40, R8, R28, R40 ;  /* 0x0000001c0828723c */ /* 0x004fde0000001828 */
[----:B------:R-:W-:-:S08]  /*92450*/  NOP ;  /* 0x0000000000007918 */ /* 0x000fd00000000000 */
[----:B------:R-:W-:Y:S04]  /*92460*/  STL.64 [R1+0x2280], R40 ;  /* 0x0022802801007387 */ /* 0x000fe80000100a00 */
[----:B------:R-:W-:Y:S04]  /*92470*/  STL.64 [R1+0x2288], R42 ;  /* 0x0022882a01007387 */ /* 0x000fe80000100a00 */
[----:B------:R0:W-:Y:S04]  /*92480*/  STL [R1+0x87c], R5 ;  /* 0x00087c0501007387 */ /* 0x0001e80000100800 */
[----:B------:R1:W-:Y:S04]  /*92490*/  STL [R1+0x880], R4 ;  /* 0x0008800401007387 */ /* 0x0003e80000100800 */
[----:B------:R2:W-:Y:S01]  /*924a0*/  STL [R1+0x884], R6 ;  /* 0x0008840601007387 */ /* 0x0005e20000100800 */
[----:B0-----:R-:W-:-:S02]  /*924b0*/  IMAD R5, R33, 0x100, R32 ;  /* 0x0000010021057824 */ /* 0x001fc400078e0220 */
[----:B-1----:R-:W-:Y:S02]  /*924c0*/  IMAD R4, R34, 0x100, R25 ;  /* 0x0000010022047824 */ /* 0x002fe400078e0219 */
[----:B--2---:R-:W-:Y:S01]  /*924d0*/  IMAD R6, R20, 0x100, R26 ;  /* 0x0000010014067824 */ /* 0x004fe200078e021a */
[----:B------:R-:W-:Y:S04]  /*924e0*/  STL [R1+0x89c], R5 ;  /* 0x00089c0501007387 */ /* 0x000fe80000100800 */
[----:B------:R-:W-:Y:S04]  /*924f0*/  STL [R1+0x8a0], R4 ;  /* 0x0008a00401007387 */ /* 0x000fe80000100800 */
[----:B------:R0:W-:Y:S04]  /*92500*/  STL.64 [R1+0x2260], R36 ;  /* 0x0022602401007387 */ /* 0x0001e80000100a00 */
[----:B------:R1:W-:Y:S04]  /*92510*/  STL.64 [R1+0x2268], R38 ;  /* 0x0022682601007387 */ /* 0x0003e80000100a00 */
[----:B------:R-:W-:Y:S04]  /*92520*/  STL [R1+0x890], R6 ;  /* 0x0008900601007387 */ /* 0x000fe80000100800 */
[----:B0-----:R-:W2:Y:S01]  /*92530*/  LDL.LU R36, [R1+0x1a0] ;  /* 0x0001a00001247983 */ /* 0x001ea20000300800 */
[----:B------:R-:W-:-:S02]  /*92540*/  IMAD R5, R35, 0x100, R48 ;  /* 0x0000010023057824 */ /* 0x000fc400078e0230 */
[----:B------:R-:W-:Y:S02]  /*92550*/  IMAD R4, R21, 0x100, R27 ;  /* 0x0000010015047824 */ /* 0x000fe400078e021b */
[----:B-1----:R-:W-:Y:S02]  /*92560*/  IMAD.MOV.U32 R38, RZ, RZ, R60 ;  /* 0x000000ffff267224 */ /* 0x002fe400078e003c */
[----:B------:R-:W-:Y:S02]  /*92570*/  IMAD.MOV.U32 R39, RZ, RZ, R61 ;  /* 0x000000ffff277224 */ /* 0x000fe400078e003d */
[----:B------:R-:W-:Y:S01]  /*92580*/  IMAD.MOV.U32 R37, RZ, RZ, R59 ;  /* 0x000000ffff257224 */ /* 0x000fe200078e003b */
[----:B------:R-:W-:Y:S04]  /*92590*/  STL [R1+0x894], R5 ;  /* 0x0008940501007387 */ /* 0x000fe80000100800 */
[----:B------:R-:W-:Y:S04]  /*925a0*/  STL [R1+0x898], R4 ;  /* 0x0008980401007387 */ /* 0x000fe80000100800 */
[----:B------:R-:W3:Y:S04]  /*925b0*/  LDL.LU R59, [R1+0x66f8] ;  /* 0x0066f800013b7983 */ /* 0x000ee80000300800 */
[----:B------:R-:W4:Y:S04]  /*925c0*/  LDL.LU R60, [R1+0x66f4] ;  /* 0x0066f400013c7983 */ /* 0x000f280000300800 */
[----:B------:R-:W3:Y:S04]  /*925d0*/  LDL.LU R61, [R1+0x66f0] ;  /* 0x0066f000013d7983 */ /* 0x000ee80000300800 */
[----:B------:R-:W-:Y:S01]  /*925e0*/  STL.64 [R1+0x6680], R38 ;  /* 0x0066802601007387 */ /* 0x000fe20000100a00 */
[----:B------:R-:W-:-:S02]  /*925f0*/  IMAD.MOV.U32 R40, RZ, RZ, R0 ;  /* 0x000000ffff287224 */ /* 0x000fc400078e0000 */
[----:B------:R-:W-:Y:S02]  /*92600*/  IMAD.MOV.U32 R42, RZ, RZ, R51 ;  /* 0x000000ffff2a7224 */ /* 0x000fe400078e0033 */
[----:B------:R-:W-:Y:S02]  /*92610*/  IMAD.MOV.U32 R43, RZ, RZ, R58 ;  /* 0x000000ffff2b7224 */ /* 0x000fe400078e003a */
[----:B------:R-:W-:Y:S01]  /*92620*/  IMAD.MOV.U32 R41, RZ, RZ, R50 ;  /* 0x000000ffff297224 */ /* 0x000fe200078e0032 */
[----:B--2---:R-:W-:Y:S04]  /*92630*/  STL.64 [R1+0x6678], R36 ;  /* 0x0066782401007387 */ /* 0x004fe80000100a00 */
[----:B------:R-:W2:Y:S04]  /*92640*/  LDL.LU R0, [R1+0x66ec] ;  /* 0x0066ec0001007983 */ /* 0x000ea80000300800 */
[----:B------:R-:W2:Y:S04]  /*92650*/  LDL.LU R50, [R1+0x66e8] ;  /* 0x0066e80001327983 */ /* 0x000ea80000300800 */
[----:B------:R-:W2:Y:S04]  /*92660*/  LDL.LU R51, [R1+0x66e4] ;  /* 0x0066e40001337983 */ /* 0x000ea80000300800 */
[----:B------:R-:W2:Y:S04]  /*92670*/  LDL.LU R58, [R1+0x66e0] ;  /* 0x0066e000013a7983 */ /* 0x000ea80000300800 */
[----:B------:R-:W-:Y:S04]  /*92680*/  STL.64 [R1+0x6690], R42 ;  /* 0x0066902a01007387 */ /* 0x000fe80000100a00 */
[----:B------:R0:W-:Y:S04]  /*92690*/  STL.64 [R1+0x6688], R40 ;  /* 0x0066882801007387 */ /* 0x0001e80000100a00 */
[----:B0-----:R-:W2:Y:S01]  /*926a0*/  LDL.LU R40, [R1+0x1c0] ;  /* 0x0001c00001287983 */ /* 0x001ea20000300800 */
[----:B----4-:R-:W-:-:S02]  /*926b0*/  IMAD.MOV.U32 R42, RZ, RZ, R60 ;  /* 0x000000ffff2a7224 */ /* 0x010fc400078e003c */
[----:B---3--:R-:W-:Y:S02]  /*926c0*/  IMAD.MOV.U32 R43, RZ, RZ, R59 ;  /* 0x000000ffff2b7224 */ /* 0x008fe400078e003b */
[----:B------:R-:W-:-:S03]  /*926d0*/  IMAD.MOV.U32 R41, RZ, RZ, R61 ;  /* 0x000000ffff297224 */ /* 0x000fc600078e003d */
[----:B------:R0:W-:Y:S01]  /*926e0*/  STL.64 [R1+0x66c0], R42 ;  /* 0x0066c02a01007387 */ /* 0x0001e20000100a00 */
[----:B------:R-:W-:-:S03]  /*926f0*/  IMAD.MOV.U32 R38, RZ, RZ, R19 ;  /* 0x000000ffff267224 */ /* 0x000fc600078e0013 */
[----:B--2---:R1:W-:Y:S04]  /*92700*/  STL.64 [R1+0x66b8], R40 ;  /* 0x0066b82801007387 */ /* 0x0043e80000100a00 */
        /* <DEDUP_REMOVED lines=8> */
[----:B------:R-:W2:Y:S04]  /*92790*/  LDL.LU R36, [R1+0x3c64] ;  /* 0x003c640001247983 */ /* 0x000ea80000300800 */
[----:B------:R-:W2:Y:S01]  /*927a0*/  LDL.LU R37, [R1+0x3c60] ;  /* 0x003c600001257983 */ /* 0x000ea20000300800 */
[----:B------:R-:W-:-:S02]  /*927b0*/  IMAD.MOV.U32 R39, RZ, RZ, R18 ;  /* 0x000000ffff277224 */ /* 0x000fc400078e0012 */
[----:B0-----:R-:W-:Y:S02]  /*927c0*/  IMAD.MOV.U32 R42, RZ, RZ, R13 ;  /* 0x000000ffff2a7224 */ /* 0x001fe400078e000d */
[----:B------:R-:W-:Y:S01]  /*927d0*/  IMAD.MOV.U32 R43, RZ, RZ, R12 ;  /* 0x000000ffff2b7224 */ /* 0x000fe200078e000c */
[----:B------:R-:W-:Y:S04]  /*927e0*/  STL.64 [R1+0x66d0], R38 ;  /* 0x0066d02601007387 */ /* 0x000fe80000100a00 */
[----:B--2---:R0:W-:Y:S04]  /*927f0*/  STL.64 [R1+0x66c8], R36 ;  /* 0x0066c82401007387 */ /* 0x0041e80000100a00 */
[----:B------:R-:W2:Y:S04]  /*92800*/  LDL.LU R13, [R1+0x3c34] ;  /* 0x003c3400010d7983 */ /* 0x000ea80000300800 */
[----:B------:R-:W2:Y:S04]  /*92810*/  LDL.LU R12, [R1+0x3c30] ;  /* 0x003c3000010c7983 */ /* 0x000ea80000300800 */
[----:B-1----:R-:W3:Y:S04]  /*92820*/  LDL.LU R40, [R1+0x3c3c] ;  /* 0x003c3c0001287983 */ /* 0x002ee80000300800 */
        /* <DEDUP_REMOVED lines=10> */
[----:B0-----:R-:W-:-:S03]  /*928d0*/  IMAD.MOV.U32 R36, RZ, RZ, R58 ;  /* 0x000000ffff247224 */ /* 0x001fc600078e003a */
        /* <DEDUP_REMOVED lines=27> */
[----:B--2---:R-:W-:-:S02]  /*92a90*/  IMAD R12, R12, 0x100, R13 ;  /* 0x000001000c0c7824 */ /* 0x004fc400078e020d */
[----:B---3--:R-:W-:Y:S01]  /*92aa0*/  IMAD R41, R41, 0x100, R40 ;  /* 0x0000010029297824 */ /* 0x008fe200078e0228 */
[----:B------:R-:W2:Y:S04]  /*92ab0*/  LDL.LU R13, [R1+0x66dc] ;  /* 0x0066dc00010d7983 */ /* 0x000ea80000300800 */
[----:B------:R0:W-:Y:S04]  /*92ac0*/  STL [R1+0x8b0], R12 ;  /* 0x0008b00c01007387 */ /* 0x0001e80000100800 */
[----:B0-----:R-:W3:Y:S04]  /*92ad0*/  LDL.LU R12, [R1+0x66d8] ;  /* 0x0066d800010c7983 */ /* 0x001ee80000300800 */
[----:B------:R0:W-:Y:S02]  /*92ae0*/  STL [R1+0x8b4], R41 ;  /* 0x0008b42901007387 */ /* 0x0001e40000100800 */
[----:B0-----:R-:W-:Y:S02]  /*92af0*/  HMMA.16816.F32 R40, R8, R42, R36 ;  /* 0x0000002a0828723c */ /* 0x001fe40000001824 */
[----:B------:R-:W2:Y:S04]  /*92b00*/  LDL.LU.64 R38, [R1+0x66d0] ;  /* 0x0066d00001267983 */ /* 0x000ea80000300a00 */
[----:B------:R-:W3:-:S15]  /*92b10*/  LDL.LU.64 R36, [R1+0x66c8] ;  /* 0x0066c80001247983 */ /* 0x000ede0000300a00 */
[----:B------:R-:W-:-:S02]  /*92b20*/  NOP ;  /* 0x0000000000007918 */ /* 0x000fc40000000000 */
[----:B------:R-:W-:Y:S04]  /*92b30*/  STL.64 [R1+0x2240], R40 ;  /* 0x0022402801007387 */ /* 0x000fe80000100a00 */
[----:B------:R0:W-:Y:S04]  /*92b40*/  STL.64 [R1+0x2248], R42 ;  /* 0x0022482a01007387 */ /* 0x0001e80000100a00 */
[----:B0-----:R-:W2:Y:S04]  /*92b50*/  LDL.LU.64 R42, [R1+0x66c0] ;  /* 0x0066c000012a7983 */ /* 0x001ea80000300a00 */
[----:B------:R-:W2:Y:S01]  /*92b60*/  LDL.LU.64 R40, [R1+0x66b8] ;  /* 0x0066b80001287983 */ /* 0x000ea20000300a00 */
[----:B------:R-:W-:-:S02]  /*92b70*/  IMAD R56, R56, 0x100, R55 ;  /* 0x0000010038387824 */ /* 0x000fc400078e0237 */
[----:B------:R-:W-:Y:S01]  /*92b80*/  IMAD R24, R24, 0x100, R57 ;  /* 0x0000010018187824 */ /* 0x000fe200078e0239 */
[----:B------:R-:W2:Y:S04]  /*92b90*/  LDL.LU R55, [R1+0x66b4] ;  /* 0x0066b40001377983 */ /* 0x000ea80000300800 */
[----:B------:R0:W-:Y:S01]  /*92ba0*/  STL [R1+0x8a4], R56 ;  /* 0x0008a43801007387 */ /* 0x0001e20000100800 */
[----:B----4-:R-:W-:Y:S02]  /*92bb0*/  IMAD R49, R49, 0x100, R22 ;  /* 0x0000010031317824 */ /* 0x010fe400078e0216 */
        /* <DEDUP_REMOVED lines=10> */
[----:B0-----:R-:W4:Y:S01]  /*92c60*/  LDL.LU R19, [R1+0x6698] ;  /* 0x0066980001137983 */ /* 0x001f220000300800 */
[----:B---3--:R-:W-:-:S05]  /*92c70*/  IMAD R37, R37, 0x100, R36 ;  /* 0x0000010025257824 */ /* 0x008fca00078e0224 */
[----:B------:R2:W-:Y:S02]  /*92c80*/  STL [R1+0x8e0], R37 ;  /* 0x0008e02501007387 */ /* 0x0005e40000100800 */
[----:B--2---:R-:W-:Y:S02]  /*92c90*/  HMMA.16816.F32 R36, R8, R38, R40 ;  /* 0x000000260824723c */ /* 0x004fe40000001828 */
[----:B------:R-:W2:Y:S04]  /*92ca0*/  LDL.LU.64 R42, [R1+0x6690] ;  /* 0x00669000012a7983 */ /* 0x000ea80000300a00 */
[----:B------:R-:W2:-:S15]  /*92cb0*/  LDL.LU.64 R40, [R1+0x6688] ;  /* 0x0066880001287983 */ /* 0x000e9e0000300a00 */
[----:B------:R-:W-:-:S02]  /*92cc0*/  NOP ;  /* 0x0000000000007918 */ /* 0x000fc40000000000 */
[----:B------:R-:W-:Y:S04]  /*92cd0*/  STL.64 [R1+0x2220], R36 ;  /* 0x0022202401007387 */ /* 0x000fe80000100a00 */
[----:B------:R0:W-:Y:S04]  /*92ce0*/  STL.64 [R1+0x2228], R38 ;  /* 0x0022282601007387 */ /* 0x0001e80000100a00 */
[----:B0-----:R-:W3:Y:S04]  /*92cf0*/  LDL.LU.64 R38, [R1+0x6680] ;  /* 0x0066800001267983 */ /* 0x001ee80000300a00 */
[----:B------:R-:W3:Y:S01]  /*92d00*/  LDL.LU.64 R36, [R1+0x6678] ;  /* 0x0066780001247983 */ /* 0x000ee20000300a00 */
[----:B------:R-:W-:-:S02]  /*92d10*/  IMAD R53, R53, 0x100, R52 ;  /* 0x0000010035357824 */ /* 0x000fc400078e0234 */
[----:B------:R-:W-:Y:S01]  /*92d20*/  IMAD R32, R32, 0x100, R54 ;  /* 0x0000010020207824 */ /* 0x000fe200078e0236 */
[----:B------:R-:W4:Y:S04]  /*92d30*/  LDL.LU R52, [R1+0x6674] ;  /* 0x0066740001347983 */ /* 0x000f280000300800 */
        /* <DEDUP_REMOVED lines=25> */
[----:B------:R0:W-:Y:S04]  /*92ed0*/  STL.64 [R1+0x2208], R30 ;  /* 0x0022081e01007387 */ /* 0x0001e80000100a00 */
[----:B0-----:R-:W2:Y:S04]  /*92ee0*/  LDL.LU.64 R30, [R1+0x6640] ;  /* 0x00664000011e7983 */ /* 0x001ea80000300a00 */
[----:B------:R-:W2:Y:S04]  /*92ef0*/  LDL.LU.64 R28, [R1+0x6638] ;  /* 0x00663800011c7983 */ /* 0x000ea80000300a00 */
[----:B------:R-:W4:Y:S04]  /*92f00*/  LDL.LU R58, [R1+0x6630] ;  /* 0x00663000013a7983 */ /* 0x000f280000300800 */
[----:B------:R0:W-:Y:S04]  /*92f10*/  STL [R1+0x8bc], R59 ;  /* 0x0008bc3b01007387 */ /* 0x0001e80000100800 */
[----:B0-----:R-:W2:Y:S04]  /*92f20*/  LDL.LU R59, [R1+0x662c] ;  /* 0x00662c00013b7983 */ /* 0x001ea80000300800 */
[----:B------:R-:W4:Y:S04]  /*92f30*/  LDL.LU R50, [R1+0x6628] ;  /* 0x0066280001327983 */ /* 0x000f280000300800 */
[----:B------:R0:W-:Y:S04]  /*92f40*/  STL [R1+0x8c8], R51 ;  /* 0x0008c83301007387 */ /* 0x0001e80000100800 */
[----:B0-----:R-:W2:Y:S04]  /*92f50*/  LDL.LU R51, [R1+0x6624] ;  /* 0x0066240001337983 */ /* 0x001ea80000300800 */
[----:B------:R-:W2:Y:S04]  /*92f60*/  LDL.LU R0, [R1+0x6620] ;  /* 0x0066200001007983 */ /* 0x000ea80000300800 */
[----:B------:R0:W-:Y:S02]  /*92f70*/  STL [R1+0x8d8], R14 ;  /* 0x0008d80e01007387 */ /* 0x0001e40000100800 */
[----:B0-----:R-:W-:-:S02]  /*92f80*/  IMAD R14, R27, 0x100, R35 ;  /* 0x000001001b0e7824 */ /* 0x001fc400078e0223 */
[----:B------:R-:W2:Y:S04]  /*92f90*/  LDL.LU R35, [R1+0x18] ;  /* 0x0000180001237983 */ /* 0x000ea80000300800 */
[----:B------:R3:W-:Y:S02]  /*92fa0*/  STL [R1+0x8e8], R44 ;  /* 0x0008e82c01007387 */ /* 0x0007e40000100800 */
[----:B---3--:R-:W-:Y:S02]  /*92fb0*/  HMMA.16816.F32 R44, R8, R46, R36 ;  /* 0x0000002e082c723c */ /* 0x008fe40000001824 */
[----:B------:R-:W-:Y:S04]  /*92fc0*/  STL [R1+0x8f4], R14 ;  /* 0x0008f40e01007387 */ /* 0x000fe80000100800 */
[----:B------:R-:W3:Y:S04]  /*92fd0*/  LDL.LU.64 R38, [R1+0x6618] ;  /* 0x0066180001267983 */ /* 0x000ee80000300a00 */
[----:B------:R-:W3:-:S13]  /*92fe0*/  LDL.LU.64 R36, [R1+0x6610] ;  /* 0x0066100001247983 */ /* 0x000eda0000300a00 */
[----:B------:R-:W-:Y:S04]  /*92ff0*/  STL.64 [R1+0x21e0], R44 ;  /* 0x0021e02c01007387 */ /* 0x000fe80000100a00 */
[----:B------:R0:W-:Y:S04]  /*93000*/  STL.64 [R1+0x21e8], R46 ;  /* 0x0021e82e01007387 */ /* 0x0001e80000100a00 */
[----:B0-----:R-:W3:Y:S04]  /*93010*/  LDL.LU.64 R46, [R1+0x6608] ;  /* 0x00660800012e7983 */ /* 0x001ee80000300a00 */
[----:B------:R-:W3:Y:S04]  /*93020*/  LDL.LU.64 R44, [R1+0x6600] ;  /* 0x00660000012c7983 */ /* 0x000ee80000300a00 */
[----:B------:R-:W3:Y:S01]  /*93030*/  LDL.LU R27, [R1+0x1c] ;  /* 0x00001c00011b7983 */ /* 0x000ee20000300800 */
[----:B------:R-:W-:-:S02]  /*93040*/  IMAD R14, R34, 0x100, R15 ;  /* 0x00000100220e7824 */ /* 0x000fc400078e020f */
[----:B------:R-:W-:Y:S01]  /*93050*/  IMAD R15, R21, 0x100, R26 ;  /* 0x00000100150f7824 */ /* 0x000fe200078e021a */
[----:B------:R-:W-:Y:S04]  /*93060*/  STL [R1+0x8c4], R16 ;  /* 0x0008c41001007387 */ /* 0x000fe80000100800 */
[----:B------:R-:W3:Y:S04]  /*93070*/  LDL.LU R21, [R1+0x28] ;  /* 0x0000280001157983 */ /* 0x000ee80000300800 */
[----:B------:R0:W-:Y:S04]  /*93080*/  STL [R1+0x8d4], R14 ;  /* 0x0008d40e01007387 */ /* 0x0001e80000100800 */
[----:B------:R1:W-:Y:S01]  /*93090*/  STL [R1+0x8e4], R15 ;  /* 0x0008e40f01007387 */ /* 0x0003e20000100800 */
[----:B0-----:R-:W-:-:S03]  /*930a0*/  IMAD R14, R18, 0x100, R20 ;  /* 0x00000100120e7824 */ /* 0x001fc600078e0214 */
[----:B------:R-:W3:Y:S01]  /*930b0*/  LDL.LU R18, [R1+0x2c] ;  /* 0x00002c0001127983 */ /* 0x000ee20000300800 */
[----:B------:R-:W-:Y:S03]  /*930c0*/  HMMA.16816.F32 R4, R8, R2, R4 ;  /* 0x000000020804723c */ /* 0x000fe60000001804 */
[----:B------:R-:W-:Y:S04]  /*930d0*/  STL [R1+0x8f0], R14 ;  /* 0x0008f00e01007387 */ /* 0x000fe80000100800 */
[----:B------:R-:W3:Y:S04]  /*930e0*/  LDL.LU R16, [R1+0x48] ;  /* 0x0000480001107983 */ /* 0x000ee80000300800 */
[----:B-1----:R-:W3:-:S12]  /*930f0*/  LDL.LU R15, [R1+0x4c] ;  /* 0x00004c00010f7983 */ /* 0x002ed80000300800 */
[----:B------:R-:W-:Y:S04]  /*93100*/  STL.64 [R1+0x21c0], R4 ;  /* 0x0021c00401007387 */ /* 0x000fe80000100a00 */
[----:B------:R4:W-:Y:S02]  /*93110*/  STL.64 [R1+0x21c8], R6 ;  /* 0x0021c80601007387 */ /* 0x0009e40000100a00 */
[-C--:B----4-:R-:W-:Y:S02]  /*93120*/  F2FP.F16.E5M2.UNPACK_B R6, R50.reuse ;  /* 0x00000032ff06723e */ /* 0x090fe400020004ff */
[----:B------:R-:W-:Y:S01]  /*93130*/  F2FP.F16.E5M2.UNPACK_B R5, R50.H1 ;  /* 0x00000032ff05723e */ /* 0x000fe200030004ff */
[----:B--2---:R-:W-:Y:S01]  /*93140*/  IMAD R0, R0, 0x100, R48 ;  /* 0x0000010000007824 */ /* 0x004fe200078e0230 */
[----:B---3--:R-:W-:-:S02]  /*93150*/  F2FP.F16.E5M2.UNPACK_B R3, R46 ;  /* 0x0000002eff03723e */ /* 0x008fc400020004ff */
[----:B------:R-:W-:Y:S02]  /*93160*/  F2FP.F16.E5M2.UNPACK_B R4, R46.H1 ;  /* 0x0000002eff04723e */ /* 0x000fe400030004ff */
[-C--:B------:R-:W-:Y:S01]  /*93170*/  F2FP.F16.E5M2.UNPACK_B R2, R47.reuse ;  /* 0x0000002fff02723e */ /* 0x080fe200020004ff */
[----:B------:R0:W-:Y:S04]  /*93180*/  STL [R1+0x5b8], R3 ;  /* 0x0005b80301007387 */ /* 0x0001e80000100800 */
[----:B0-----:R-:W2:Y:S04]  /*93190*/  LDL.LU R3, [R1+0x58] ;  /* 0x0000580001037983 */ /* 0x001ea80000300800 */
[----:B------:R0:W-:Y:S04]  /*931a0*/  STL [R1+0x5b0], R4 ;  /* 0x0005b00401007387 */ /* 0x0001e80000100800 */
[----:B------:R1:W-:Y:S01]  /*931b0*/  STL [R1+0x5bc], R2 ;  /* 0x0005bc0201007387 */ /* 0x0003e20000100800 */
[----:B0-----:R-:W-:-:S03]  /*931c0*/  F2FP.F16.E5M2.UNPACK_B R4, R47.H1 ;  /* 0x0000002fff04723e */ /* 0x001fc600030004ff */
[----:B-1----:R-:W3:Y:S04]  /*931d0*/  LDL.LU R2, [R1+0x5c] ;  /* 0x00005c0001027983 */ /* 0x002ee80000300800 */
[----:B------:R-:W4:Y:S04]  /*931e0*/  LDL.LU R34, [R1+0x78] ;  /* 0x0000780001227983 */ /* 0x000f280000300800 */
[----:B------:R0:W-:Y:S04]  /*931f0*/  STL [R1+0x5b4], R4 ;  /* 0x0005b40401007387 */ /* 0x0001e80000100800 */
[----:B------:R1:W-:Y:S04]  /*93200*/  STL [R1+0x5a8], R6 ;  /* 0x0005a80601007387 */ /* 0x0003e80000100800 */
[----:B------:R-:W4:Y:S04]  /*93210*/  LDL.LU R26, [R1+0x7c] ;  /* 0x00007c00011a7983 */ /* 0x000f280000300800 */
[----:B------:R1:W-:Y:S01]  /*93220*/  STL [R1+0x5a0], R5 ;  /* 0x0005a00501007387 */ /* 0x0003e20000100800 */
[----:B0-----:R-:W-:-:S02]  /*93230*/  F2FP.F16.E5M2.UNPACK_B R4, R51 ;  /* 0x00000033ff04723e */ /* 0x001fc400020004ff */
[-C--:B-1----:R-:W-:Y:S02]  /*93240*/  F2FP.F16.E5M2.UNPACK_B R6, R58.reuse.H1 ;  /* 0x0000003aff06723e */ /* 0x082fe400030004ff */
[----:B------:R-:W-:Y:S01]  /*93250*/  F2FP.F16.E5M2.UNPACK_B R5, R51.H1 ;  /* 0x00000033ff05723e */ /* 0x000fe200030004ff */
[----:B------:R0:W-:Y:S04]  /*93260*/  STL [R1+0x5ac], R4 ;  /* 0x0005ac0401007387 */ /* 0x0001e80000100800 */
[----:B------:R1:W-:Y:S01]  /*93270*/  STL [R1+0x5a4], R5 ;  /* 0x0005a40501007387 */ /* 0x0003e20000100800 */
[----:B0-----:R-:W-:Y:S02]  /*93280*/  F2FP.F16.E5M2.UNPACK_B R4, R58 ;  /* 0x0000003aff04723e */ /* 0x001fe400020004ff */
[----:B-1----:R-:W-:-:S03]  /*93290*/  F2FP.F16.E5M2.UNPACK_B R5, R59 ;  /* 0x0000003bff05723e */ /* 0x002fc600020004ff */
[----:B------:R0:W-:Y:S04]  /*932a0*/  STL [R1+0x598], R4 ;  /* 0x0005980401007387 */ /* 0x0001e80000100800 */
[----:B------:R1:W-:Y:S04]  /*932b0*/  STL [R1+0x590], R6 ;  /* 0x0005900601007387 */ /* 0x0003e80000100800 */
[----:B------:R-:W4:Y:S04]  /*932c0*/  LDL.LU R20, [R1+0x98] ;  /* 0x0000980001147983 */ /* 0x000f280000300800 */
[----:B------:R1:W-:Y:S04]  /*932d0*/  STL [R1+0x59c], R5 ;  /* 0x00059c0501007387 */ /* 0x0003e80000100800 */
[----:B------:R-:W4:Y:S01]  /*932e0*/  LDL.LU R48, [R1+0x9c] ;  /* 0x00009c0001307983 */ /* 0x000f220000300800 */
[----:B0-----:R-:W-:-:S02]  /*932f0*/  F2FP.F16.E5M2.UNPACK_B R4, R59.H1 ;  /* 0x0000003bff04723e */ /* 0x001fc400030004ff */
[----:B-1----:R-:W-:-:S03]  /*93300*/  F2FP.F16.E5M2.UNPACK_B R6, R35.H1 ;  /* 0x00000023ff06723e */ /* 0x002fc600030004ff */
[----:B------:R0:W-:Y:S01]  /*93310*/  STL [R1+0x594], R4 ;  /* 0x0005940401007387 */ /* 0x0001e20000100800 */
[----:B------:R-:W-:Y:S02]  /*93320*/  F2FP.F16.E5M2.UNPACK_B R5, R27 ;  /* 0x0000001bff05723e */ /* 0x000fe400020004ff */
[----:B0-----:R-:W-:-:S05]  /*93330*/  F2FP.F16.E5M2.UNPACK_B R4, R35 ;  /* 0x00000023ff04723e */ /* 0x001fca00020004ff */
[----:B------:R0:W-:Y:S04]  /*93340*/  STL [R1+0x588], R4 ;  /* 0x0005880401007387 */ /* 0x0001e80000100800 */
[----:B------:R1:W-:Y:S04]  /*93350*/  STL [R1+0x580], R6 ;  /* 0x0005800601007387 */ /* 0x0003e80000100800 */
[----:B------:R-:W4:Y:S04]  /*93360*/  LDL.LU R35, [R1+0xb8] ;  /* 0x0000b80001237983 */ /* 0x000f280000300800 */
[----:B------:R1:W-:Y:S01]  /*93370*/  STL [R1+0x58c], R5 ;  /* 0x00058c0501007387 */ /* 0x0003e20000100800 */
[----:B0-----:R-:W-:-:S02]  /*93380*/  F2FP.F16.E5M2.UNPACK_B R4, R27.H1 ;  /* 0x0000001bff04723e */ /* 0x001fc400030004ff */
[----:B-1----:R-:W-:Y:S01]  /*93390*/  F2FP.F16.E5M2.UNPACK_B R6, R21 ;  /* 0x00000015ff06723e */ /* 0x002fe200020004ff */
[----:B------:R-:W4:Y:S04]  /*933a0*/  LDL.LU R27, [R1+0xbc] ;  /* 0x0000bc00011b7983 */ /* 0x000f280000300800 */
[----:B------:R0:W-:Y:S01]  /*933b0*/  STL [R1+0x584], R4 ;  /* 0x0005840401007387 */ /* 0x0001e20000100800 */
[----:B------:R-:W-:-:S03]  /*933c0*/  F2FP.F16.E5M2.UNPACK_B R5, R18 ;  /* 0x00000012ff05723e */ /* 0x000fc600020004ff */
[----:B------:R-:W-:Y:S01]  /*933d0*/  STL [R1+0x578], R6 ;  /* 0x0005780601007387 */ /* 0x000fe20000100800 */
[----:B0-----:R-:W-:-:S03]  /*933e0*/  F2FP.F16.E5M2.UNPACK_B R4, R21.H1 ;  /* 0x00000015ff04723e */ /* 0x001fc600030004ff */
[----:B------:R-:W4:Y:S04]  /*933f0*/  LDL.LU R21, [R1+0xd8] ;  /* 0x0000d80001157983 */ /* 0x000f280000300800 */
[----:B------:R0:W-:Y:S04]  /*93400*/  STL [R1+0x570], R4 ;  /* 0x0005700401007387 */ /* 0x0001e80000100800 */
[----:B------:R1:W-:Y:S01]  /*93410*/  STL [R1+0x57c], R5 ;  /* 0x00057c0501007387 */ /* 0x0003e20000100800 */
[----:B0-----:R-:W-:-:S03]  /*93420*/  F2FP.F16.E5M2.UNPACK_B R4, R18.H1 ;  /* 0x00000012ff04723e */ /* 0x001fc600030004ff */
[----:B------:R-:W4:Y:S01]  /*93430*/  LDL.LU R18, [R1+0xdc] ;  /* 0x0000dc0001127983 */ /* 0x000f220000300800 */
[----:B------:R-:W-:-:S03]  /*93440*/  F2FP.F16.E5M2.UNPACK_B R6, R16 ;  /* 0x00000010ff06723e */ /* 0x000fc600020004ff */
[----:B------:R0:W-:Y:S01]  /*93450*/  STL [R1+0x574], R4 ;  /* 0x0005740401007387 */ /* 0x0001e20000100800 */
[----:B-1----:R-:W-:-:S03]  /*93460*/  F2FP.F16.E5M2.UNPACK_B R5, R16.H1 ;  /* 0x00000010ff05723e */ /* 0x002fc600030004ff */
[----:B------:R1:W-:Y:S04]  /*93470*/  STL [R1+0x568], R6 ;  /* 0x0005680601007387 */ /* 0x0003e80000100800 */
[----:B------:R2:W-:Y:S01]  /*93480*/  STL [R1+0x560], R5 ;  /* 0x0005600501007387 */ /* 0x0005e20000100800 */
[-C--:B0-----:R-:W-:Y:S02]  /*93490*/  F2FP.F16.E5M2.UNPACK_B R4, R15.reuse ;  /* 0x0000000fff04723e */ /* 0x081fe400020004ff */
[----:B-1----:R-:W-:-:S03]  /*934a0*/  F2FP.F16.E5M2.UNPACK_B R6, R15.H1 ;  /* 0x0000000fff06723e */ /* 0x002fc600030004ff */
[----:B------:R0:W-:Y:S04]  /*934b0*/  STL [R1+0x56c], R4 ;  /* 0x00056c0401007387 */ /* 0x0001e80000100800 */
[----:B------:R-:W-:Y:S01]  /*934c0*/  STL [R1+0x564], R6 ;  /* 0x0005640601007387 */ /* 0x000fe20000100800 */
[-C--:B--2---:R-:W-:Y:S02]  /*934d0*/  F2FP.F16.E5M2.UNPACK_B R5, R3.reuse ;  /* 0x00000003ff05723e */ /* 0x084fe400020004ff */
[----:B0-----:R-:W-:-:S03]  /*934e0*/  F2FP.F16.E5M2.UNPACK_B R4, R3.H1 ;  /* 0x00000003ff04723e */ /* 0x001fc600030004ff */
[----:B------:R0:W-:Y:S04]  /*934f0*/  STL [R1+0x550], R5 ;  /* 0x0005500501007387 */ /* 0x0001e80000100800 */
[----:B------:R4:W-:Y:S01]  /*93500*/  STL [R1+0x548], R4 ;  /* 0x0005480401007387 */ /* 0x0009e20000100800 */
[-C--:B---3--:R-:W-:Y:S02]  /*93510*/  F2FP.F16.E5M2.UNPACK_B R3, R2.reuse ;  /* 0x00000002ff03723e */ /* 0x088fe400020004ff */
[----:B------:R-:W-:Y:S01]  /*93520*/  F2FP.F16.E5M2.UNPACK_B R2, R2.H1 ;  /* 0x00000002ff02723e */ /* 0x000fe200030004ff */
[----:B0-----:R-:W2:Y:S04]  /*93530*/  LDL.LU R5, [R1+0xf8] ;  /* 0x0000f80001057983 */ /* 0x001ea80000300800 */
[----:B------:R-:W-:Y:S01]  /*93540*/  STL [R1+0x554], R3 ;  /* 0x0005540301007387 */ /* 0x000fe20000100800 */
[----:B----4-:R-:W-:-:S03]  /*93550*/  F2FP.F16.E5M2.UNPACK_B R4, R34 ;  /* 0x00000022ff04723e */ /* 0x010fc600020004ff */
[----:B------:R0:W-:Y:S04]  /*93560*/  STL [R1+0x54c], R2 ;  /* 0x00054c0201007387 */ /* 0x0001e80000100800 */
[----:B------:R-:W-:Y:S04]  /*93570*/  STL [R1+0x538], R4 ;  /* 0x0005380401007387 */ /* 0x000fe80000100800 */
[----:B------:R-:W3:Y:S01]  /*93580*/  LDL.LU R6, [R1+0xfc] ;  /* 0x0000fc0001067983 */ /* 0x000ee20000300800 */
[----:B0-----:R-:W-:Y:S02]  /*93590*/  F2FP.F16.E5M2.UNPACK_B R2, R34.H1 ;  /* 0x00000022ff02723e */ /* 0x001fe400030004ff */
[----:B------:R-:W-:-:S03]  /*935a0*/  F2FP.F16.E5M2.UNPACK_B R3, R26 ;  /* 0x0000001aff03723e */ /* 0x000fc600020004ff */
[----:B------:R0:W-:Y:S04]  /*935b0*/  STL [R1+0x530], R2 ;  /* 0x0005300201007387 */ /* 0x0001e80000100800 */
[----:B------:R1:W-:Y:S04]  /*935c0*/  STL [R1+0x53c], R3 ;  /* 0x00053c0301007387 */ /* 0x0003e80000100800 */
[----:B------:R-:W4:Y:S04]  /*935d0*/  LDL.LU R7, [R1+0x108] ;  /* 0x0001080001077983 */ /* 0x000f280000300800 */
[----:B------:R-:W4:Y:S01]  /*935e0*/  LDL.LU R14, [R1+0x10c] ;  /* 0x00010c00010e7983 */ /* 0x000f220000300800 */
[----:B0-----:R-:W-:-:S02]  /*935f0*/  F2FP.F16.E5M2.UNPACK_B R2, R26.H1 ;  /* 0x0000001aff02723e */ /* 0x001fc400030004ff */
[-C--:B------:R-:W-:Y:S02]  /*93600*/  F2FP.F16.E5M2.UNPACK_B R4, R20.reuse ;  /* 0x00000014ff04723e */ /* 0x080fe400020004ff */
[----:B-1----:R-:W-:Y:S01]  /*93610*/  F2FP.F16.E5M2.UNPACK_B R3, R20.H1 ;  /* 0x00000014ff03723e */ /* 0x002fe200030004ff */
[----:B------:R0:W-:Y:S04]  /*93620*/  STL [R1+0x534], R2 ;  /* 0x0005340201007387 */ /* 0x0001e80000100800 */
[----:B------:R-:W4:Y:S04]  /*93630*/  LDL.LU R17, [R1+0x128] ;  /* 0x0001280001117983 */ /* 0x000f280000300800 */
[----:B------:R-:W-:Y:S04]  /*93640*/  STL [R1+0x520], R4 ;  /* 0x0005200401007387 */ /* 0x000fe80000100800 */
[----:B------:R-:W4:Y:S04]  /*93650*/  LDL.LU R15, [R1+0x12c] ;  /* 0x00012c00010f7983 */ /* 0x000f280000300800 */
[----:B------:R1:W-:Y:S01]  /*93660*/  STL [R1+0x518], R3 ;  /* 0x0005180301007387 */ /* 0x0003e20000100800 */
[----:B0-----:R-:W-:-:S02]  /*93670*/  F2FP.F16.E5M2.UNPACK_B R2, R48 ;  /* 0x00000030ff02723e */ /* 0x001fc400020004ff */
[----:B-1----:R-:W-:-:S03]  /*93680*/  F2FP.F16.E5M2.UNPACK_B R3, R48.H1 ;  /* 0x00000030ff03723e */ /* 0x002fc600030004ff */
[----:B------:R0:W-:Y:S04]  /*93690*/  STL [R1+0x524], R2 ;  /* 0x0005240201007387 */ /* 0x0001e80000100800 */
[----:B0-----:R-:W4:Y:S04]  /*936a0*/  LDL.LU R2, [R1+0x138] ;  /* 0x0001380001027983 */ /* 0x001f280000300800 */
[----:B------:R0:W-:Y:S01]  /*936b0*/  STL [R1+0x51c], R3 ;  /* 0x00051c0301007387 */ /* 0x0001e20000100800 */
[-C--:B------:R-:W-:Y:S02]  /*936c0*/  F2FP.F16.E5M2.UNPACK_B R8, R35.reuse ;  /* 0x00000023ff08723e */ /* 0x080fe400020004ff */
[----:B0-----:R-:W-:-:S02]  /*936d0*/  F2FP.F16.E5M2.UNPACK_B R3, R35.H1 ;  /* 0x00000023ff03723e */ /* 0x001fc400030004ff */
[-C--:B------:R-:W-:Y:S01]  /*936e0*/  F2FP.F16.E5M2.UNPACK_B R4, R27.reuse ;  /* 0x0000001bff04723e */ /* 0x080fe200020004ff */
[----:B------:R0:W-:Y:S04]  /*936f0*/  STL [R1+0x508], R8 ;  /* 0x0005080801007387 */ /* 0x0001e80000100800 */
[----:B------:R1:W-:Y:S01]  /*93700*/  STL [R1+0x500], R3 ;  /* 0x0005000301007387 */ /* 0x0003e20000100800 */
[----:B0-----:R-:W-:-:S03]  /*93710*/  F2FP.F16.E5M2.UNPACK_B R8, R27.H1 ;  /* 0x0000001bff08723e */ /* 0x001fc600030004ff */
[----:B-1----:R-:W4:Y:S04]  /*93720*/  LDL.LU R3, [R1+0x15c] ;  /* 0x00015c0001037983 */ /* 0x002f280000300800 */
[----:B------:R0:W-:Y:S01]  /*93730*/  STL [R1+0x50c], R4 ;  /* 0x00050c0401007387 */ /* 0x0001e20000100800 */
[----:B------:R-:W-:-:S03]  /*93740*/  F2FP.F16.E5M2.UNPACK_B R9, R21.H1 ;  /* 0x00000015ff09723e */ /* 0x000fc600030004ff */
[----:B------:R1:W-:Y:S01]  /*93750*/  STL [R1+0x504], R8 ;  /* 0x0005040801007387 */ /* 0x0003e20000100800 */
[----:B0-----:R-:W-:Y:S02]  /*93760*/  F2FP.F16.E5M2.UNPACK_B R4, R21 ;  /* 0x00000015ff04723e */ /* 0x001fe400020004ff */
[----:B-1----:R-:W-:-:S03]  /*93770*/  F2FP.F16.E5M2.UNPACK_B R8, R18 ;  /* 0x00000012ff08723e */ /* 0x002fc600020004ff */
[----:B------:R0:W-:Y:S04]  /*93780*/  STL [R1+0x4f0], R4 ;  /* 0x0004f00401007387 */ /* 0x0001e80000100800 */
[----:B------:R-:W-:Y:S04]  /*93790*/  STL [R1+0x4e8], R9 ;  /* 0x0004e80901007387 */ /* 0x000fe80000100800 */
[----:B------:R-:W4:Y:S04]  /*937a0*/  LDL.LU R16, [R1+0x7c0] ;  /* 0x0007c00001107983 */ /* 0x000f280000300800 */
[----:B------:R2:W-:Y:S04]  /*937b0*/  STL [R1+0x4f4], R8 ;  /* 0x0004f40801007387 */ /* 0x0005e80000100800 */
[----:B------:R-:W4:Y:S01]  /*937c0*/  LDL.LU R34, [R1+0x90] ;  /* 0x0000900001227983 */ /* 0x000f220000300800 */
[----:B0-----:R-:W-:-:S05]  /*937d0*/  F2FP.F16.E5M2.UNPACK_B R4, R18.H1 ;  /* 0x00000012ff04723e */ /* 0x001fca00030004ff */
[----:B------:R3:W-:Y:S04]  /*937e0*/  STL [R1+0x4ec], R4 ;  /* 0x0004ec0401007387 */ /* 0x0007e80000100800 */
[----:B------:R-:W4:Y:S04]  /*937f0*/  LDL.LU R26, [R1+0x710] ;  /* 0x00071000011a7983 */ /* 0x000f280000300800 */
[----:B------:R-:W4:Y:S04]  /*93800*/  LDL.LU R20, [R1+0x764] ;  /* 0x0007640001147983 */ /* 0x000f280000300800 */
[----:B------:R-:W4:Y:S04]  /*93810*/  LDL.LU R48, [R1+0x7bc] ;  /* 0x0007bc0001307983 */ /* 0x000f280000300800 */
[----:B------:R-:W4:Y:S04]  /*93820*/  LDL.LU R35, [R1+0x804] ;  /* 0x0008040001237983 */ /* 0x000f280000300800 */
[----:B------:R-:W4:Y:S04]  /*93830*/  LDL.LU R27, [R1+0x700] ;  /* 0x00070000011b7983 */ /* 0x000f280000300800 */
[----:B------:R-:W4:Y:S04]  /*93840*/  LDL.LU R21, [R1+0x760] ;  /* 0x0007600001157983 */ /* 0x000f280000300800 */
[----:B------:R-:W4:Y:S01]  /*93850*/  LDL.LU R18, [R1+0x7b8] ;  /* 0x0007b80001127983 */ /* 0x000f220000300800 */
[----:B--2---:R-:W-:-:S02]  /*93860*/  F2FP.F16.E5M2.UNPACK_B R8, R5 ;  /* 0x00000005ff08723e */ /* 0x004fc400020004ff */
[----:B------:R-:W-:-:S03]  /*93870*/  F2FP.F16.E5M2.UNPACK_B R5, R5.H1 ;  /* 0x00000005ff05723e */ /* 0x000fc600030004ff */
[----:B------:R-:W-:Y:S01]  /*93880*/  STL [R1+0x4d8], R8 ;  /* 0x0004d80801007387 */ /* 0x000fe20000100800 */
[-C--:B---3--:R-:W-:Y:S02]  /*93890*/  F2FP.F16.E5M2.UNPACK_B R4, R6.reuse ;  /* 0x00000006ff04723e */ /* 0x088fe400020004ff */
[----:B------:R-:W-:Y:S01]  /*938a0*/  F2FP.F16.E5M2.UNPACK_B R6, R6.H1 ;  /* 0x00000006ff06723e */ /* 0x000fe200030004ff */
[----:B------:R4:W-:Y:S04]  /*938b0*/  STL [R1+0x4d0], R5 ;  /* 0x0004d00501007387 */ /* 0x0009e80000100800 */
[----:B------:R0:W-:Y:S04]  /*938c0*/  STL [R1+0x4dc], R4 ;  /* 0x0004dc0401007387 */ /* 0x0001e80000100800 */
[----:B------:R1:W-:Y:S01]  /*938d0*/  STL [R1+0x4d4], R6 ;  /* 0x0004d40601007387 */ /* 0x0003e20000100800 */
[----:B----4-:R-:W-:-:S02]  /*938e0*/  F2FP.F16.E5M2.UNPACK_B R5, R7 ;  /* 0x00000007ff05723e */ /* 0x010fc400020004ff */
[----:B0-----:R-:W-:Y:S02]  /*938f0*/  F2FP.F16.E5M2.UNPACK_B R4, R7.H1 ;  /* 0x00000007ff04723e */ /* 0x001fe400030004ff */
[-C--:B-1----:R-:W-:Y:S01]  /*93900*/  F2FP.F16.E5M2.UNPACK_B R6, R14.reuse ;  /* 0x0000000eff06723e */ /* 0x082fe200020004ff */
[----:B------:R0:W-:Y:S04]  /*93910*/  STL [R1+0x4c0], R5 ;  /* 0x0004c00501007387 */ /* 0x0001e80000100800 */
[----:B------:R1:W-:Y:S04]  /*93920*/  STL [R1+0x4b8], R4 ;  /* 0x0004b80401007387 */ /* 0x0003e80000100800 */
[----:B------:R2:W-:Y:S01]  /*93930*/  STL [R1+0x4c4], R6 ;  /* 0x0004c40601007387 */ /* 0x0005e20000100800 */
[----:B0-----:R-:W-:-:S02]  /*93940*/  F2FP.F16.E5M2.UNPACK_B R5, R14.H1 ;  /* 0x0000000eff05723e */ /* 0x001fc400030004ff */
[-C--:B-1----:R-:W-:Y:S02]  /*93950*/  F2FP.F16.E5M2.UNPACK_B R4, R17.reuse ;  /* 0x00000011ff04723e */ /* 0x082fe400020004ff */
[----:B--2---:R-:W-:Y:S01]  /*93960*/  F2FP.F16.E5M2.UNPACK_B R6, R17.H1 ;  /* 0x00000011ff06723e */ /* 0x004fe200030004ff */
[----:B------:R0:W-:Y:S04]  /*93970*/  STL [R1+0x4bc], R5 ;  /* 0x0004bc0501007387 */ /* 0x0001e80000100800 */
[----:B------:R1:W-:Y:S04]  /*93980*/  STL [R1+0x4a8], R4 ;  /* 0x0004a80401007387 */ /* 0x0003e80000100800 */
[----:B------:R2:W-:Y:S01]  /*93990*/  STL [R1+0x4a0], R6 ;  /* 0x0004a00601007387 */ /* 0x0005e20000100800 */
[----:B0-----:R-:W-:-:S02]  /*939a0*/  F2FP.F16.E5M2.UNPACK_B R5, R15 ;  /* 0x0000000fff05723e */ /* 0x001fc400020004ff */
[----:B-1----:R-:W-:-:S03]  /*939b0*/  F2FP.F16.E5M2.UNPACK_B R4, R15.H1 ;  /* 0x0000000fff04723e */ /* 0x002fc600030004ff */
[----:B------:R0:W-:Y:S04]  /*939c0*/  STL [R1+0x4ac], R5 ;  /* 0x0004ac0501007387 */ /* 0x0001e80000100800 */
[----:B------:R1:W-:Y:S01]  /*939d0*/  STL [R1+0x4a4], R4 ;  /* 0x0004a40401007387 */ /* 0x0003e20000100800 */
[-C--:B--2---:R-:W-:Y:S02]  /*939e0*/  F2FP.F16.E5M2.UNPACK_B R6, R2.reuse ;  /* 0x00000002ff06723e */ /* 0x084fe400020004ff */
[----:B0-----:R-:W-:Y:S02]  /*939f0*/  F2FP.F16.E5M2.UNPACK_B R5, R2.H1 ;  /* 0x00000002ff05723e */ /* 0x001fe400030004ff */
[-C--:B-1----:R-:W-:Y:S02]  /*93a00*/  F2FP.F16.E5M2.UNPACK_B R4, R60.reuse ;  /* 0x0000003cff04723e */ /* 0x082fe400020004ff */
[----:B------:R-:W-:Y:S01]  /*93a10*/  F2FP.F16.E5M2.UNPACK_B R2, R60.H1 ;  /* 0x0000003cff02723e */ /* 0x000fe200030004ff */
[----:B------:R-:W-:Y:S04]  /*93a20*/  STL [R1+0x490], R6 ;  /* 0x0004900601007387 */ /* 0x000fe80000100800 */
[----:B------:R-:W-:Y:S04]  /*93a30*/  STL [R1+0x488], R5 ;  /* 0x0004880501007387 */ /* 0x000fe80000100800 */
[----:B------:R-:W2:Y:S04]  /*93a40*/  LDL.LU R15, [R1+0x800] ;  /* 0x00080000010f7983 */ /* 0x000ea80000300800 */
[----:B------:R-:W-:Y:S04]  /*93a50*/  STL [R1+0x494], R4 ;  /* 0x0004940401007387 */ /* 0x000fe80000100800 */
[----:B------:R0:W-:Y:S01]  /*93a60*/  STL [R1+0x48c], R2 ;  /* 0x00048c0201007387 */ /* 0x0001e20000100800 */
[----:B------:R-:W-:-:S02]  /*93a70*/  F2FP.F16.E5M2.UNPACK_B R60, R61 ;  /* 0x0000003dff3c723e */ /* 0x000fc400020004ff */
[----:B0-----:R-:W-:Y:S02]  /*93a80*/  F2FP.F16.E5M2.UNPACK_B R2, R61.H1 ;  /* 0x0000003dff02723e */ /* 0x001fe400030004ff */
[----:B------:R-:W-:-:S05]  /*93a90*/  F2FP.F16.E5M2.UNPACK_B R61, R3 ;  /* 0x00000003ff3d723e */ /* 0x000fca00020004ff */
[----:B------:R-:W-:Y:S01]  /*93aa0*/  STL.64 [R1+0x6588], R60 ;  /* 0x0065883c01007387 */ /* 0x000fe20000100a00 */
[----:B------:R-:W-:Y:S02]  /*93ab0*/  F2FP.F16.E5M2.UNPACK_B R6, R16 ;  /* 0x00000010ff06723e */ /* 0x000fe400020004ff */
[----:B------:R-:W-:-:S03]  /*93ac0*/  F2FP.F16.E5M2.UNPACK_B R5, R34 ;  /* 0x00000022ff05723e */ /* 0x000fc600020004ff */
[----:B------:R0:W-:Y:S04]  /*93ad0*/  STL [R1+0x470], R6 ;  /* 0x0004700601007387 */ /* 0x0001e80000100800 */
[----:B------:R-:W3:Y:S04]  /*93ae0*/  LDL.LU R7, [R1+0x830] ;  /* 0x0008300001077983 */ /* 0x000ee80000300800 */
[----:B------:R1:W-:Y:S04]  /*93af0*/  STL [R1+0x460], R5 ;  /* 0x0004600501007387 */ /* 0x0003e80000100800 */
[----:B------:R-:W4:Y:S01]  /*93b00*/  LDL.LU R16, [R1+0x75c] ;  /* 0x00075c0001107983 */ /* 0x000f220000300800 */
[----:B------:R-:W-:-:S02]  /*93b10*/  F2FP.F16.E5M2.UNPACK_B R4, R26 ;  /* 0x0000001aff04723e */ /* 0x000fc400020004ff */
[----:B0-----:R-:W-:Y:S02]  /*93b20*/  F2FP.F16.E5M2.UNPACK_B R6, R20 ;  /* 0x00000014ff06723e */ /* 0x001fe400020004ff */
[----:B-1----:R-:W-:Y:S01]  /*93b30*/  F2FP.F16.E5M2.UNPACK_B R5, R48 ;  /* 0x00000030ff05723e */ /* 0x002fe200020004ff */
[----:B------:R0:W-:Y:S04]  /*93b40*/  STL [R1+0x474], R4 ;  /* 0x0004740401007387 */ /* 0x0001e80000100800 */
[----:B------:R1:W-:Y:S04]  /*93b50*/  STL [R1+0x464], R6 ;  /* 0x0004640601007387 */ /* 0x0003e80000100800 */
[----:B------:R1:W-:Y:S01]  /*93b60*/  STL [R1+0x478], R5 ;  /* 0x0004780501007387 */ /* 0x0003e20000100800 */
[----:B0-----:R-:W-:-:S02]  /*93b70*/  F2FP.F16.E5M2.UNPACK_B R4, R35 ;  /* 0x00000023ff04723e */ /* 0x001fc400020004ff */
[----:B-1----:R-:W-:Y:S02]  /*93b80*/  F2FP.F16.E5M2.UNPACK_B R6, R27 ;  /* 0x0000001bff06723e */ /* 0x002fe400020004ff */
[----:B------:R-:W-:Y:S01]  /*93b90*/  F2FP.F16.E5M2.UNPACK_B R5, R21 ;  /* 0x00000015ff05723e */ /* 0x000fe200020004ff */
[----:B------:R0:W-:Y:S04]  /*93ba0*/  STL [R1+0x468], R4 ;  /* 0x0004680401007387 */ /* 0x0001e80000100800 */
[----:B------:R-:W-:Y:S04]  /*93bb0*/  STL [R1+0x47c], R6 ;  /* 0x00047c0601007387 */ /* 0x000fe80000100800 */
[----:B------:R-:W4:Y:S04]  /*93bc0*/  LDL.LU R34, [R1+0x7b4] ;  /* 0x0007b40001227983 */ /* 0x000f280000300800 */
[----:B------:R-:W-:Y:S04]  /*93bd0*/  STL [R1+0x46c], R5 ;  /* 0x00046c0501007387 */ /* 0x000fe80000100800 */
[----:B------:R-:W4:Y:S01]  /*93be0*/  LDL.LU R26, [R1+0x7fc] ;  /* 0x0007fc00011a7983 */ /* 0x000f220000300800 */
[----:B0-----:R-:W-:-:S05]  /*93bf0*/  F2FP.F16.E5M2.UNPACK_B R4, R18 ;  /* 0x00000012ff04723e */ /* 0x001fca00020004ff */
        /* <DEDUP_REMOVED lines=15> */
[----:B--2---:R-:W-:-:S05]  /*93cf0*/  F2FP.F16.E5M2.UNPACK_B R4, R15 ;  /* 0x0000000fff04723e */ /* 0x004fca00020004ff */
[----:B------:R3:W-:Y:S04]  /*93d00*/  STL [R1+0x440], R4 ;  /* 0x0004400401007387 */ /* 0x0007e80000100800 */
[----:B------:R-:W2:Y:S04]  /*93d10*/  LDL.LU R46, [R1+0x70] ;  /* 0x00007000012e7983 */ /* 0x000ea80000300800 */
[----:B------:R-:W2:Y:S04]  /*93d20*/  LDL.LU R8, [R1+0x84] ;  /* 0x0000840001087983 */ /* 0x000ea80000300800 */
[----:B------:R-:W2:Y:S04]  /*93d30*/  LDL.LU R9, [R1+0x6e4] ;  /* 0x0006e40001097983 */ /* 0x000ea80000300800 */
[----:B------:R-:W2:Y:S04]  /*93d40*/  LDL.LU R10, [R1+0x744] ;  /* 0x00074400010a7983 */ /* 0x000ea80000300800 */
[----:B------:R-:W2:Y:S04]  /*93d50*/  LDL.LU R17, [R1+0x78c] ;  /* 0x00078c0001117983 */ /* 0x000ea80000300800 */
[----:B------:R-:W2:Y:S04]  /*93d60*/  LDL.LU R15, [R1+0x80] ;  /* 0x00008000010f7983 */ /* 0x000ea80000300800 */
[----:B------:R-:W2:Y:S01]  /*93d70*/  LDL.LU R11, [R1+0x6c0] ;  /* 0x0006c000010b7983 */ /* 0x000ea20000300800 */
[----:B---3--:R-:W-:-:S02]  /*93d80*/  F2FP.F16.E5M2.UNPACK_B R4, R7 ;  /* 0x00000007ff04723e */ /* 0x008fc400020004ff */
[----:B----4-:R-:W-:-:S03]  /*93d90*/  F2FP.F16.E5M2.UNPACK_B R5, R16 ;  /* 0x00000010ff05723e */ /* 0x010fc600020004ff */
[----:B------:R0:W-:Y:S04]  /*93da0*/  STL [R1+0x454], R4 ;  /* 0x0004540401007387 */ /* 0x0001e80000100800 */
[----:B0-----:R-:W3:Y:S04]  /*93db0*/  LDL.LU R4, [R1+0x71c] ;  /* 0x00071c0001047983 */ /* 0x001ee80000300800 */
[----:B------:R0:W-:Y:S04]  /*93dc0*/  STL [R1+0x444], R5 ;  /* 0x0004440501007387 */ /* 0x0001e80000100800 */
[----:B0-----:R-:W4:Y:S04]  /*93dd0*/  LDL.LU R5, [R1+0x788] ;  /* 0x0007880001057983 */ /* 0x001f280000300800 */
[----:B------:R-:W4:Y:S04]  /*93de0*/  LDL.LU R6, [R1+0x7e4] ;  /* 0x0007e40001067983 */ /* 0x000f280000300800 */
[----:B------:R-:W4:Y:S04]  /*93df0*/  LDL.LU R7, [R1+0x94] ;  /* 0x0000940001077983 */ /* 0x000f280000300800 */
[----:B------:R-:W4:Y:S01]  /*93e00*/  LDL.LU R16, [R1+0x718] ;  /* 0x0007180001107983 */ /* 0x000f220000300800 */
[----:B------:R-:W-:-:S02]  /*93e10*/  F2FP.F16.E5M2.UNPACK_B R34, R34 ;  /* 0x00000022ff22723e */ /* 0x000fc400020004ff */
[----:B------:R-:W-:-:S03]  /*93e20*/  F2FP.F16.E5M2.UNPACK_B R26, R26 ;  /* 0x0000001aff1a723e */ /* 0x000fc600020004ff */
[----:B------:R0:W-:Y:S01]  /*93e30*/  STL [R1+0x458], R34 ;  /* 0x0004582201007387 */ /* 0x0001e20000100800 */
[----:B------:R-:W-:-:S03]  /*93e40*/  F2FP.F16.E5M2.UNPACK_B R20, R20 ;  /* 0x00000014ff14723e */ /* 0x000fc600020004ff */
[----:B0-----:R-:W4:Y:S01]  /*93e50*/  LDL.LU R34, [R1+0x65fc] ;  /* 0x0065fc0001227983 */ /* 0x001f220000300800 */
[----:B------:R-:W-:-:S03]  /*93e60*/  F2FP.F16.E5M2.UNPACK_B R48, R48 ;  /* 0x00000030ff30723e */ /* 0x000fc600020004ff */
[----:B------:R0:W-:Y:S01]  /*93e70*/  STL [R1+0x448], R26 ;  /* 0x0004481a01007387 */ /* 0x0001e20000100800 */
[----:B------:R-:W-:Y:S02]  /*93e80*/  F2FP.F16.E5M2.UNPACK_B R35, R35 ;  /* 0x00000023ff23723e */ /* 0x000fe400020004ff */
[----:B------:R-:W-:Y:S02]  /*93e90*/  F2FP.F16.E5M2.UNPACK_B R27, R27 ;  /* 0x0000001bff1b723e */ /* 0x000fe400020004ff */
[----:B------:R-:W-:Y:S02]  /*93ea0*/  F2FP.F16.E5M2.UNPACK_B R21, R21 ;  /* 0x00000015ff15723e */ /* 0x000fe400020004ff */
[----:B------:R-:W-:Y:S01]  /*93eb0*/  F2FP.F16.E5M2.UNPACK_B R18, R18 ;  /* 0x00000012ff12723e */ /* 0x000fe200020004ff */
[----:B0-----:R-:W4:Y:S04]  /*93ec0*/  LDL.LU R26, [R1+0x65f8] ;  /* 0x0065f800011a7983 */ /* 0x001f280000300800 */
[----:B------:R0:W-:Y:S04]  /*93ed0*/  STL [R1+0x45c], R20 ;  /* 0x00045c1401007387 */ /* 0x0001e80000100800 */
        /* <DEDUP_REMOVED lines=10> */
[----:B0-----:R-:W4:Y:S01]  /*93f80*/  LDL.LU R18, [R1+0x65e0] ;  /* 0x0065e00001127983 */ /* 0x001f220000300800 */
[----:B------:R-:W-:-:S02]  /*93f90*/  F2FP.F16.E5M2.UNPACK_B R60, R60 ;  /* 0x0000003cff3c723e */ /* 0x000fc400020004ff */
[----:B------:R-:W-:-:S03]  /*93fa0*/  F2FP.F16.E5M2.UNPACK_B R61, R61 ;  /* 0x0000003dff3d723e */ /* 0x000fc600020004ff */
[----:B------:R0:W-:Y:S04]  /*93fb0*/  STL [R1+0x378], R60 ;  /* 0x0003783c01007387 */ /* 0x0001e80000100800 */
[----:B------:R-:W-:Y:S01]  /*93fc0*/  STL [R1+0x368], R61 ;  /* 0x0003683d01007387 */ /* 0x000fe20000100800 */
[----:B------:R-:W-:Y:S02]  /*93fd0*/  F2FP.F16.E5M2.UNPACK_B R51, R51 ;  /* 0x00000033ff33723e */ /* 0x000fe400020004ff */
[----:B0-----:R-:W-:Y:S02]  /*93fe0*/  F2FP.F16.E5M2.UNPACK_B R60, R59 ;  /* 0x0000003bff3c723e */ /* 0x001fe400020004ff */
[----:B------:R-:W-:Y:S02]  /*93ff0*/  F2FP.F16.E5M2.UNPACK_B R59, R58 ;  /* 0x0000003aff3b723e */ /* 0x000fe400020004ff */
[----:B------:R-:W-:Y:S01]  /*94000*/  F2FP.F16.E5M2.UNPACK_B R58, R14 ;  /* 0x0000000eff3a723e */ /* 0x000fe200020004ff */
[----:B------:R-:W-:Y:S04]  /*94010*/  STL [R1+0x37c], R60 ;  /* 0x00037c3c01007387 */ /* 0x000fe80000100800 */
[----:B------:R-:W-:Y:S04]  /*94020*/  STL [R1+0x36c], R59 ;  /* 0x00036c3b01007387 */ /* 0x000fe80000100800 */
[----:B------:R-:W4:Y:S04]  /*94030*/  LDL.LU R14, [R1+0xc] ;  /* 0x00000c00010e7983 */ /* 0x000f280000300800 */
[----:B------:R0:W-:Y:S04]  /*94040*/  STL [R1+0x350], R51 ;  /* 0x0003503301007387 */ /* 0x0001e80000100800 */
[----:B------:R-:W-:Y:S01]  /*94050*/  STL [R1+0x340], R58 ;  /* 0x0003403a01007387 */ /* 0x000fe20000100800 */
[----:B0-----:R-:W-:-:S02]  /*94060*/  F2FP.F16.E5M2.UNPACK_B R51, R50 ;  /* 0x00000032ff33723e */ /* 0x001fc400020004ff */
[----:B------:R-:W-:-:S03]  /*94070*/  F2FP.F16.E5M2.UNPACK_B R50, R47 ;  /* 0x0000002fff32723e */ /* 0x000fc600020004ff */
[----:B------:R-:W-:Y:S04]  /*94080*/  STL [R1+0x354], R51 ;  /* 0x0003543301007387 */ /* 0x000fe80000100800 */
[----:B------:R-:W-:Y:S01]  /*94090*/  STL [R1+0x344], R50 ;  /* 0x0003443201007387 */ /* 0x000fe20000100800 */
[----:B--2---:R-:W-:Y:S02]  /*940a0*/  F2FP.F16.E5M2.UNPACK_B R47, R46 ;  /* 0x0000002eff2f723e */ /* 0x004fe400020004ff */
[----:B------:R-:W-:Y:S02]  /*940b0*/  F2FP.F16.E5M2.UNPACK_B R46, R8 ;  /* 0x00000008ff2e723e */ /* 0x000fe400020004ff */
[----:B------:R-:W-:Y:S02]  /*940c0*/  F2FP.F16.E5M2.UNPACK_B R8, R9 ;  /* 0x00000009ff08723e */ /* 0x000fe400020004ff */
[----:B------:R-:W-:Y:S01]  /*940d0*/  F2FP.F16.E5M2.UNPACK_B R10, R10 ;  /* 0x0000000aff0a723e */ /* 0x000fe200020004ff */
[----:B------:R-:W-:Y:S04]  /*940e0*/  STL [R1+0x358], R47 ;  /* 0x0003582f01007387 */ /* 0x000fe80000100800 */
[----:B------:R-:W-:Y:S01]  /*940f0*/  STL [R1+0x348], R46 ;  /* 0x0003482e01007387 */ /* 0x000fe20000100800 */
[----:B------:R-:W-:-:S03]  /*94100*/  F2FP.F16.E5M2.UNPACK_B R9, R17 ;  /* 0x00000011ff09723e */ /* 0x000fc600020004ff */
[----:B------:R0:W-:Y:S04]  /*94110*/  STL [R1+0x35c], R8 ;  /* 0x00035c0801007387 */ /* 0x0001e80000100800 */
[----:B------:R-:W-:Y:S04]  /*94120*/  STL [R1+0x34c], R10 ;  /* 0x00034c0a01007387 */ /* 0x000fe80000100800 */
[----:B------:R-:W2:Y:S04]  /*94130*/  LDL.LU R17, [R1+0x8] ;  /* 0x0000080001117983 */ /* 0x000ea80000300800 */
[----:B------:R1:W-:Y:S01]  /*94140*/  STL [R1+0x210], R9 ;  /* 0x0002100901007387 */ /* 0x0003e20000100800 */
[----:B0-----:R-:W-:-:S03]  /*94150*/  F2FP.F16.E5M2.UNPACK_B R8, R15 ;  /* 0x0000000fff08723e */ /* 0x001fc600020004ff */
[----:B------:R-:W2:Y:S04]  /*94160*/  LDL.LU R15, [R1+0x40] ;  /* 0x00004000010f7983 */ /* 0x000ea80000300800 */
[----:B------:R3:W-:Y:S01]  /*94170*/  STL [R1+0x214], R8 ;  /* 0x0002140801007387 */ /* 0x0007e20000100800 */
[----:B-1----:R-:W-:-:S05]  /*94180*/  F2FP.F16.E5M2.UNPACK_B R9, R11 ;  /* 0x0000000bff09723e */ /* 0x002fca00020004ff */
[----:B------:R-:W-:Y:S01]  /*94190*/  STL [R1+0x218], R9 ;  /* 0x0002180901007387 */ /* 0x000fe20000100800 */
[----:B---3--:R-:W-:-:S05]  /*941a0*/  F2FP.F16.E5M2.UNPACK_B R8, R4 ;  /* 0x00000004ff08723e */ /* 0x008fca00020004ff */
[----:B------:R-:W-:Y:S01]  /*941b0*/  STL [R1+0x21c], R8 ;  /* 0x00021c0801007387 */ /* 0x000fe20000100800 */
[----:B----4-:R-:W-:Y:S02]  /*941c0*/  F2FP.F16.E5M2.UNPACK_B R4, R5 ;  /* 0x00000005ff04723e */ /* 0x010fe400020004ff */
[----:B------:R-:W-:Y:S02]  /*941d0*/  F2FP.F16.E5M2.UNPACK_B R6, R6 ;  /* 0x00000006ff06723e */ /* 0x000fe400020004ff */
[----:B------:R-:W-:Y:S01]  /*941e0*/  F2FP.F16.E5M2.UNPACK_B R5, R7 ;  /* 0x00000007ff05723e */ /* 0x000fe200020004ff */
[----:B------:R0:W-:Y:S04]  /*941f0*/  STL [R1+0x200], R4 ;  /* 0x0002000401007387 */ /* 0x0001e80000100800 */
[----:B------:R-:W-:Y:S04]  /*94200*/  STL [R1+0x1f0], R6 ;  /* 0x0001f00601007387 */ /* 0x000fe80000100800 */
[----:B------:R-:W-:Y:S01]  /*94210*/  STL [R1+0x204], R5 ;  /* 0x0002040501007387 */ /* 0x000fe20000100800 */
[----:B0-----:R-:W-:-:S05]  /*94220*/  F2FP.F16.E5M2.UNPACK_B R4, R16 ;  /* 0x00000010ff04723e */ /* 0x001fca00020004ff */
[----:B------:R0:W-:Y:S02]  /*94230*/  STL [R1+0x1f4], R4 ;  /* 0x0001f40401007387 */ /* 0x0001e40000100800 */
[----:B0-----:R-:W-:Y:S02]  /*94240*/  F2FP.F16.E5M2.UNPACK_B R4, R27 ;  /* 0x0000001bff04723e */ /* 0x001fe400020004ff */
[----:B------:R-:W-:-:S05]  /*94250*/  F2FP.F16.E5M2.UNPACK_B R6, R18 ;  /* 0x00000012ff06723e */ /* 0x000fca00020004ff */
[----:B------:R0:W-:Y:S04]  /*94260*/  STL [R1+0x208], R6 ;  /* 0x0002080601007387 */ /* 0x0001e80000100800 */
[----:B------:R-:W3:Y:S01]  /*94270*/  LDL.LU R16, [R1+0x24] ;  /* 0x0000240001107983 */ /* 0x000ee20000300800 */
[----:B------:R-:W-:-:S05]  /*94280*/  F2FP.F16.E5M2.UNPACK_B R5, R21 ;  /* 0x00000015ff05723e */ /* 0x000fca00020004ff */
[----:B------:R1:W-:Y:S04]  /*94290*/  STL [R1+0x1f8], R5 ;  /* 0x0001f80501007387 */ /* 0x0003e80000100800 */
[----:B------:R4:W-:Y:S04]  /*942a0*/  STL [R1+0x20c], R4 ;  /* 0x00020c0401007387 */ /* 0x0009e80000100800 */
[----:B0-----:R-:W3:Y:S01]  /*942b0*/  LDL.LU R6, [R1+0x64] ;  /* 0x0000640001067983 */ /* 0x001ee20000300800 */
[----:B------:R-:W-:Y:S02]  /*942c0*/  F2FP.F16.E5M2.UNPACK_B R7, R20 ;  /* 0x00000014ff07723e */ /* 0x000fe400020004ff */
[----:B-1----:R-:W-:-:S02]  /*942d0*/  F2FP.F16.E5M2.UNPACK_B R5, R35 ;  /* 0x00000023ff05723e */ /* 0x002fc400020004ff */
[----:B----4-:R-:W-:-:S03]  /*942e0*/  F2FP.F16.E5M2.UNPACK_B R4, R48 ;  /* 0x00000030ff04723e */ /* 0x010fc600020004ff */
[----:B------:R0:W-:Y:S04]  /*942f0*/  STL [R1+0x1fc], R5 ;  /* 0x0001fc0501007387 */ /* 0x0001e80000100800 */
[----:B------:R1:W-:Y:S04]  /*94300*/  STL [R1+0x1e0], R4 ;  /* 0x0001e00401007387 */ /* 0x0003e80000100800 */
[----:B------:R-:W-:Y:S04]  /*94310*/  STL [R1+0x1e4], R7 ;  /* 0x0001e40701007387 */ /* 0x000fe80000100800 */
[----:B------:R-:W4:Y:S01]  /*94320*/  LDL.LU R59, [R1+0x20] ;  /* 0x00002000013b7983 */ /* 0x000f220000300800 */
[----:B0-----:R-:W-:-:S02]  /*94330*/  F2FP.F16.E5M2.UNPACK_B R5, R26 ;  /* 0x0000001aff05723e */ /* 0x001fc400020004ff */
[----:B-1----:R-:W-:-:S03]  /*94340*/  F2FP.F16.E5M2.UNPACK_B R4, R34 ;  /* 0x00000022ff04723e */ /* 0x002fc600020004ff */
[----:B------:R0:W-:Y:S04]  /*94350*/  STL [R1+0x1e8], R5 ;  /* 0x0001e80501007387 */ /* 0x0001e80000100800 */
[----:B------:R-:W4:Y:S04]  /*94360*/  LDL.LU R58, [R1+0x60] ;  /* 0x00006000013a7983 */ /* 0x000f280000300800 */
[----:B------:R1:W-:Y:S04]  /*94370*/  STL [R1+0x1ec], R4 ;  /* 0x0001ec0401007387 */ /* 0x0003e80000100800 */
[----:B------:R-:W4:Y:S04]  /*94380*/  LDL.LU R9, [R1+0x6c] ;  /* 0x00006c0001097983 */ /* 0x000f280000300800 */
        /* <DEDUP_REMOVED lines=8> */
[----:B------:R-:W-:-:S02]  /*94410*/  F2FP.F16.E5M2.UNPACK_B R18, R25 ;  /* 0x00000019ff12723e */ /* 0x000fc400020004ff */
[----:B------:R-:W-:Y:S02]  /*94420*/  F2FP.F16.E5M2.UNPACK_B R8, R33 ;  /* 0x00000021ff08723e */ /* 0x000fe400020004ff */
[----:B0-----:R-:W-:Y:S01]  /*94430*/  F2FP.F16.E5M2.UNPACK_B R5, R44 ;  /* 0x0000002cff05723e */ /* 0x001fe200020004ff */
[----:B-1----:R-:W4:Y:S04]  /*94440*/  LDL.LU R4, [R1+0x10] ;  /* 0x0000100001047983 */ /* 0x002f280000300800 */
[----:B------:R-:W-:Y:S04]  /*94450*/  STL [R1+0x1d4], R18 ;  /* 0x0001d41201007387 */ /* 0x000fe80000100800 */
[----:B------:R-:W-:Y:S04]  /*94460*/  STL [R1+0x1c4], R8 ;  /* 0x0001c40801007387 */ /* 0x000fe80000100800 */
[----:B------:R0:W-:Y:S02]  /*94470*/  STL [R1+0x1d8], R5 ;  /* 0x0001d80501007387 */ /* 0x0001e40000100800 */
[----:B0-----:R-:W-:-:S02]  /*94480*/  F2FP.F16.E5M2.UNPACK_B R5, R32 ;  /* 0x00000020ff05723e */ /* 0x001fc400020004ff */
[----:B------:R-:W-:Y:S02]  /*94490*/  F2FP.F16.E5M2.UNPACK_B R18, R39 ;  /* 0x00000027ff12723e */ /* 0x000fe400020004ff */
[----:B--2---:R-:W-:-:S05]  /*944a0*/  F2FP.F16.E5M2.UNPACK_B R17, R17 ;  /* 0x00000011ff11723e */ /* 0x004fca00020004ff */
[----:B------:R0:W-:Y:S01]  /*944b0*/  STL [R1+0x1c8], R17 ;  /* 0x0001c81101007387 */ /* 0x0001e20000100800 */
[----:B------:R-:W-:-:S03]  /*944c0*/  F2FP.F16.E5M2.UNPACK_B R8, R15 ;  /* 0x0000000fff08723e */ /* 0x000fc600020004ff */
[----:B0-----:R-:W2:Y:S04]  /*944d0*/  LDL.LU R17, [R1+0x50] ;  /* 0x0000500001117983 */ /* 0x001ea80000300800 */
[----:B------:R-:W-:Y:S04]  /*944e0*/  STL [R1+0x1dc], R8 ;  /* 0x0001dc0801007387 */ /* 0x000fe80000100800 */
[----:B------:R-:W2:Y:S04]  /*944f0*/  LDL.LU R51, [R1+0x100] ;  /* 0x0001000001337983 */ /* 0x000ea80000300800 */
[----:B------:R0:W-:Y:S04]  /*94500*/  STL [R1+0x1cc], R5 ;  /* 0x0001cc0501007387 */ /* 0x0001e80000100800 */
[----:B------:R-:W2:Y:S04]  /*94510*/  LDL.LU R50, [R1+0x150] ;  /* 0x0001500001327983 */ /* 0x000ea80000300800 */
[----:B------:R-:W2:Y:S04]  /*94520*/  LDL.LU R47, [R1+0x170] ;  /* 0x00017000012f7983 */ /* 0x000ea80000300800 */
[----:B0-----:R-:W2:Y:S04]  /*94530*/  LDL.LU R5, [R1+0x44] ;  /* 0x0000440001057983 */ /* 0x001ea80000300800 */
[----:B------:R-:W2:Y:S01]  /*94540*/  LDL.LU R15, [R1+0xf4] ;  /* 0x0000f400010f7983 */ /* 0x000ea20000300800 */
[----:B------:R-:W-:-:S03]  /*94550*/  F2FP.F16.E5M2.UNPACK_B R8, R54 ;  /* 0x00000036ff08723e */ /* 0x000fc600020004ff */
[----:B------:R-:W-:Y:S04]  /*94560*/  STL [R1+0x90], R18 ;  /* 0x0000901201007387 */ /* 0x000fe80000100800 */
[----:B------:R-:W2:Y:S04]  /*94570*/  LDL.LU R46, [R1+0x14c] ;  /* 0x00014c00012e7983 */ /* 0x000ea80000300800 */
[----:B------:R0:W-:Y:S04]  /*94580*/  STL [R1+0x94], R8 ;  /* 0x0000940801007387 */ /* 0x0001e80000100800 */
[----:B0-----:R-:W2:Y:S01]  /*94590*/  LDL.LU R8, [R1+0x16c] ;  /* 0x00016c0001087983 */ /* 0x001ea20000300800 */
[----:B---3--:R-:W-:-:S05]  /*945a0*/  F2FP.F16.E5M2.UNPACK_B R16, R16 ;  /* 0x00000010ff10723e */ /* 0x008fca00020004ff */
[----:B------:R0:W-:Y:S04]  /*945b0*/  STL [R1+0x98], R16 ;  /* 0x0000981001007387 */ /* 0x0001e80000100800 */
[----:B0-----:R-:W3:Y:S01]  /*945c0*/  LDL.LU R16, [R1+0x190] ;  /* 0x0001900001107983 */ /* 0x001ee20000300800 */
[----:B------:R-:W-:-:S03]  /*945d0*/  F2FP.F16.E5M2.UNPACK_B R20, R6 ;  /* 0x00000006ff14723e */ /* 0x000fc600020004ff */
[----:B------:R-:W3:Y:S01]  /*945e0*/  LDL.LU R6, [R1+0x130] ;  /* 0x0001300001067983 */ /* 0x000ee20000300800 */
[----:B------:R-:W-:-:S03]  /*945f0*/  F2FP.F16.E5M2.UNPACK_B R18, R38 ;  /* 0x00000026ff12723e */ /* 0x000fc600020004ff */
[----:B------:R0:W-:Y:S04]  /*94600*/  STL [R1+0x9c], R20 ;  /* 0x00009c1401007387 */ /* 0x0001e80000100800 */
[----:B------:R1:W-:Y:S01]  /*94610*/  STL [R1+0x80], R18 ;  /* 0x0000801201007387 */ /* 0x0003e20000100800 */
[----:B----4-:R-:W-:Y:S02]  /*94620*/  F2FP.F16.E5M2.UNPACK_B R21, R59 ;  /* 0x0000003bff15723e */ /* 0x010fe400020004ff */
[----:B0-----:R-:W-:Y:S02]  /*94630*/  F2FP.F16.E5M2.UNPACK_B R20, R53 ;  /* 0x00000035ff14723e */ /* 0x001fe400020004ff */
[----:B-1----:R-:W-:-:S03]  /*94640*/  F2FP.F16.E5M2.UNPACK_B R18, R58 ;  /* 0x0000003aff12723e */ /* 0x002fc600020004ff */
[----:B------:R0:W-:Y:S04]  /*94650*/  STL [R1+0x70], R20 ;  /* 0x0000701401007387 */ /* 0x0001e80000100800 */
[----:B------:R-:W-:Y:S04]  /*94660*/  STL [R1+0x84], R21 ;  /* 0x0000841501007387 */ /* 0x000fe80000100800 */
[----:B------:R1:W-:Y:S01]  /*94670*/  STL [R1+0x74], R18 ;  /* 0x0000741201007387 */ /* 0x0003e20000100800 */
[----:B0-----:R-:W-:Y:S02]  /*94680*/  F2FP.F16.E5M2.UNPACK_B R20, R9 ;  /* 0x00000009ff14723e */ /* 0x001fe400020004ff */
[----:B------:R-:W-:-:S02]  /*94690*/  F2FP.F16.E5M2.UNPACK_B R9, R52 ;  /* 0x00000034ff09723e */ /* 0x000fc400020004ff */
[----:B-1----:R-:W-:Y:S01]  /*946a0*/  F2FP.F16.E5M2.UNPACK_B R18, R10 ;  /* 0x0000000aff12723e */ /* 0x002fe200020004ff */
[----:B------:R-:W-:Y:S01]  /*946b0*/  STL [R1+0x88], R20 ;  /* 0x0000881401007387 */ /* 0x000fe20000100800 */
[----:B------:R-:W-:-:S03]  /*946c0*/  F2FP.F16.E5M2.UNPACK_B R10, R11 ;  /* 0x0000000bff0a723e */ /* 0x000fc600020004ff */
[----:B------:R0:W-:Y:S04]  /*946d0*/  STL [R1+0x78], R9 ;  /* 0x0000780901007387 */ /* 0x0001e80000100800 */
[----:B------:R-:W-:Y:S01]  /*946e0*/  STL [R1+0x8c], R18 ;  /* 0x00008c1201007387 */ /* 0x000fe20000100800 */
[----:B0-----:R-:W-:-:S03]  /*946f0*/  F2FP.F16.E5M2.UNPACK_B R9, R7 ;  /* 0x00000007ff09723e */ /* 0x001fc600020004ff */
[----:B------:R-:W4:Y:S04]  /*94700*/  LDL.LU R7, [R1+0x164] ;  /* 0x0001640001077983 */ /* 0x000f280000300800 */
[----:B------:R0:W-:Y:S04]  /*94710*/  STL [R1+0x7c], R10 ;  /* 0x00007c0a01007387 */ /* 0x0001e80000100800 */
[----:B------:R1:W-:Y:S01]  /*94720*/  STL [R1+0x60], R9 ;  /* 0x0000600901007387 */ /* 0x0003e20000100800 */
[----:B------:R-:W-:Y:S02]  /*94730*/  F2FP.F16.E5M2.UNPACK_B R4, R4 ;  /* 0x00000004ff04723e */ /* 0x000fe400020004ff */
[----:B0-----:R-:W-:Y:S01]  /*94740*/  F2FP.F16.E5M2.UNPACK_B R10, R14 ;  /* 0x0000000eff0a723e */ /* 0x001fe200020004ff */
[----:B-1----:R-:W4:Y:S04]  /*94750*/  LDL.LU R9, [R1+0x17c] ;  /* 0x00017c0001097983 */ /* 0x002f280000300800 */
[----:B------:R-:W4:Y:S04]  /*94760*/  LDL.LU R14, [R1+0x624] ;  /* 0x00062400010e7983 */ /* 0x000f280000300800 */
[----:B------:R0:W-:Y:S04]  /*94770*/  STL [R1+0x64], R10 ;  /* 0x0000640a01007387 */ /* 0x0001e80000100800 */
[----:B0-----:R-:W4:Y:S04]  /*94780*/  LDL.LU R10, [R1+0x664] ;  /* 0x00066400010a7983 */ /* 0x001f280000300800 */
[----:B------:R-:W4:Y:S04]  /*94790*/  LDL.LU R11, [R1+0x160] ;  /* 0x00016000010b7983 */ /* 0x000f280000300800 */
[----:B------:R0:W-:Y:S04]  /*947a0*/  STL [R1+0x68], R4 ;  /* 0x0000680401007387 */ /* 0x0001e80000100800 */
[----:B0-----:R-:W4:Y:S01]  /*947b0*/  LDL.LU R4, [R1+0x178] ;  /* 0x0001780001047983 */ /* 0x001f220000300800 */
[----:B--2---:R-:W-:-:S03]  /*947c0*/  F2FP.F16.E5M2.UNPACK_B R18, R17 ;  /* 0x00000011ff12723e */ /* 0x004fc600020004ff */
[----:B------:R-:W2:Y:S01]  /*947d0*/  LDL.LU R17, [R1+0x19c] ;  /* 0x00019c0001117983 */ /* 0x000ea20000300800 */
[----:B------:R-:W-:-:S03]  /*947e0*/  F2FP.F16.E5M2.UNPACK_B R20, R51 ;  /* 0x00000033ff14723e */ /* 0x000fc600020004ff */
[----:B------:R0:W-:Y:S01]  /*947f0*/  STL [R1+0x6c], R18 ;  /* 0x00006c1201007387 */ /* 0x0001e20000100800 */
[----:B------:R-:W-:-:S03]  /*94800*/  F2FP.F16.E5M2.UNPACK_B R21, R47 ;  /* 0x0000002fff15723e */ /* 0x000fc600020004ff */
[----:B------:R1:W-:Y:S01]  /*94810*/  STL [R1+0x50], R20 ;  /* 0x0000501401007387 */ /* 0x0003e20000100800 */
[----:B0-----:R-:W-:Y:S02]  /*94820*/  F2FP.F16.E5M2.UNPACK_B R18, R50 ;  /* 0x00000032ff12723e */ /* 0x001fe400020004ff */
[----:B-1----:R-:W-:-:S03]  /*94830*/  F2FP.F16.E5M2.UNPACK_B R20, R5 ;  /* 0x00000005ff14723e */ /* 0x002fc600020004ff */
[----:B------:R0:W-:Y:S04]  /*94840*/  STL [R1+0x40], R18 ;  /* 0x0000401201007387 */ /* 0x0001e80000100800 */
[----:B------:R-:W-:Y:S04]  /*94850*/  STL [R1+0x54], R21 ;  /* 0x0000541501007387 */ /* 0x000fe80000100800 */
[----:B------:R-:W2:Y:S04]  /*94860*/  LDL.LU R5, [R1+0x660] ;  /* 0x0006600001057983 */ /* 0x000ea80000300800 */
[----:B------:R1:W-:Y:S01]  /*94870*/  STL [R1+0x44], R20 ;  /* 0x0000441401007387 */ /* 0x0003e20000100800 */
[----:B0-----:R-:W-:-:S03]  /*94880*/  F2FP.F16.E5M2.UNPACK_B R18, R15 ;  /* 0x0000000fff12723e */ /* 0x001fc600020004ff */
[----:B------:R-:W2:Y:S01]  /*94890*/  LDL.LU R15, [R1+0x6a4] ;  /* 0x0006a400010f7983 */ /* 0x000ea20000300800 */
[----:B-1----:R-:W-:-:S03]  /*948a0*/  F2FP.F16.E5M2.UNPACK_B R20, R46 ;  /* 0x0000002eff14723e */ /* 0x002fc600020004ff */
[----:B------:R0:W-:Y:S04]  /*948b0*/  STL [R1+0x58], R18 ;  /* 0x0000581201007387 */ /* 0x0001e80000100800 */
[----:B------:R-:W-:Y:S01]  /*948c0*/  STL [R1+0x48], R20 ;  /* 0x0000481401007387 */ /* 0x000fe20000100800 */
[----:B0-----:R-:W-:Y:S02]  /*948d0*/  F2FP.F16.E5M2.UNPACK_B R18, R8 ;  /* 0x00000008ff12723e */ /* 0x001fe400020004ff */
[----:B---3--:R-:W-:Y:S02]  /*948e0*/  F2FP.F16.E5M2.UNPACK_B R8, R16 ;  /* 0x00000010ff08723e */ /* 0x008fe400020004ff */
[----:B------:R-:W3:Y:S04]  /*948f0*/  LDL.LU R16, [R1+0x174] ;  /* 0x0001740001107983 */ /* 0x000ee80000300800 */
[----:B------:R0:W-:Y:S01]  /*94900*/  STL [R1+0x5c], R18 ;  /* 0x00005c1201007387 */ /* 0x0001e20000100800 */
[----:B------:R-:W-:-:S03]  /*94910*/  F2FP.F16.E5M2.UNPACK_B R6, R6 ;  /* 0x00000006ff06723e */ /* 0x000fc600020004ff */
[----:B------:R-:W-:Y:S04]  /*94920*/  STL [R1+0x4c], R8 ;  /* 0x00004c0801007387 */ /* 0x000fe80000100800 */
[----:B0-----:R-:W3:Y:S04]  /*94930*/  LDL.LU R18, [R1+0x198] ;  /* 0x0001980001127983 */ /* 0x001ee80000300800 */
[----:B------:R-:W3:Y:S04]  /*94940*/  LDL.LU R60, [R1+0x65c] ;  /* 0x00065c00013c7983 */ /* 0x000ee80000300800 */
[----:B------:R0:W-:Y:S04]  /*94950*/  STL [R1+0x430], R6 ;  /* 0x0004300601007387 */ /* 0x0001e80000100800 */
[----:B------:R-:W3:Y:S04]  /*94960*/  LDL.LU R61, [R1+0x6a0] ;  /* 0x0006a000013d7983 */ /* 0x000ee80000300800 */
[----:B------:R-:W3:Y:S04]  /*94970*/  LDL.LU R59, [R1+0x6f4] ;  /* 0x0006f400013b7983 */ /* 0x000ee80000300800 */
[----:B------:R-:W3:Y:S04]  /*94980*/  LDL.LU R58, [R1+0x194] ;  /* 0x00019400013a7983 */ /* 0x000ee80000300800 */
[----:B------:R-:W3:Y:S04]  /*94990*/  LDL.LU R51, [R1+0x654] ;  /* 0x0006540001337983 */ /* 0x000ee80000300800 */
[----:B------:R-:W3:Y:S04]  /*949a0*/  LDL.LU R50, [R1+0x69c] ;  /* 0x00069c0001327983 */ /* 0x000ee80000300800 */
[----:B------:R-:W3:Y:S04]  /*949b0*/  LDL.LU R47, [R1+0x6e0] ;  /* 0x0006e000012f7983 */ /* 0x000ee80000300800 */
[----:B0-----:R-:W3:Y:S01]  /*949c0*/  LDL.LU R6, [R1+0x740] ;  /* 0x0007400001067983 */ /* 0x001ee20000300800 */
[----:B----4-:R-:W-:-:S03]  /*949d0*/  F2FP.F16.E5M2.UNPACK_B R8, R7 ;  /* 0x00000007ff08723e */ /* 0x010fc600020004ff */
[----:B------:R-:W4:Y:S04]  /*949e0*/  LDL.LU R7, [R1+0x650] ;  /* 0x0006500001077983 */ /* 0x000f280000300800 */
[----:B------:R0:W-:Y:S01]  /*949f0*/  STL [R1+0x420], R8 ;  /* 0x0004200801007387 */ /* 0x0001e20000100800 */
[----:B------:R-:W-:Y:S02]  /*94a00*/  F2FP.F16.E5M2.UNPACK_B R9, R9 ;  /* 0x00000009ff09723e */ /* 0x000fe400020004ff */
[----:B0-----:R-:W-:Y:S02]  /*94a10*/  F2FP.F16.E5M2.UNPACK_B R8, R14 ;  /* 0x0000000eff08723e */ /* 0x001fe400020004ff */
[----:B------:R-:W4:Y:S04]  /*94a20*/  LDL.LU R14, [R1+0x698] ;  /* 0x00069800010e7983 */ /* 0x000f280000300800 */
[----:B------:R0:W-:Y:S04]  /*94a30*/  STL [R1+0x434], R9 ;  /* 0x0004340901007387 */ /* 0x0001e80000100800 */
[----:B------:R1:W-:Y:S01]  /*94a40*/  STL [R1+0x424], R8 ;  /* 0x0004240801007387 */ /* 0x0003e20000100800 */
[----:B------:R-:W-:-:S02]  /*94a50*/  F2FP.F16.E5M2.UNPACK_B R10, R10 ;  /* 0x0000000aff0a723e */ /* 0x000fc400020004ff */
[----:B0-----:R-:W-:-:S03]  /*94a60*/  F2FP.F16.E5M2.UNPACK_B R9, R11 ;  /* 0x0000000bff09723e */ /* 0x001fc600020004ff */
[----:B------:R-:W-:Y:S04]  /*94a70*/  STL [R1+0x438], R10 ;  /* 0x0004380a01007387 */ /* 0x000fe80000100800 */
[----:B------:R-:W4:Y:S04]  /*94a80*/  LDL.LU R46, [R1+0x6dc] ;  /* 0x0006dc00012e7983 */ /* 0x000f280000300800 */
[----:B------:R-:W-:Y:S01]  /*94a90*/  STL [R1+0x428], R9 ;  /* 0x0004280901007387 */ /* 0x000fe20000100800 */
[----:B-1----:R-:W-:-:S05]  /*94aa0*/  F2FP.F16.E5M2.UNPACK_B R8, R4 ;  /* 0x00000004ff08723e */ /* 0x002fca00020004ff */
[----:B------:R0:W-:Y:S04]  /*94ab0*/  STL [R1+0x43c], R8 ;  /* 0x00043c0801007387 */ /* 0x0001e80000100800 */
[----:B0-----:R-:W4:Y:S04]  /*94ac0*/  LDL.LU R8, [R1+0x73c] ;  /* 0x00073c0001087983 */ /* 0x001f280000300800 */
[----:B------:R-:W4:Y:S01]  /*94ad0*/  LDL.LU R9, [R1+0x7a0] ;  /* 0x0007a00001097983 */ /* 0x000f220000300800 */
[----:B--2---:R-:W-:-:S05]  /*94ae0*/  F2FP.F16.E5M2.UNPACK_B R4, R17 ;  /* 0x00000011ff04723e */ /* 0x004fca00020004ff */
[----:B------:R0:W-:Y:S04]  /*94af0*/  STL [R1+0x42c], R4 ;  /* 0x00042c0401007387 */ /* 0x0001e80000100800 */
[----:B------:R-:W2:Y:S04]  /*94b00*/  LDL.LU R10, [R1+0x694] ;  /* 0x00069400010a7983 */ /* 0x000ea80000300800 */
[----:B------:R-:W2:Y:S04]  /*94b10*/  LDL.LU R11, [R1+0x6d8] ;  /* 0x0006d800010b7983 */ /* 0x000ea80000300800 */
[----:B------:R-:W2:Y:S04]  /*94b20*/  LDL.LU R17, [R1+0x738] ;  /* 0x0007380001117983 */ /* 0x000ea80000300800 */
[----:B0-----:R-:W2:Y:S01]  /*94b30*/  LDL.LU R4, [R1+0x79c] ;  /* 0x00079c0001047983 */ /* 0x001ea20000300800 */
[----:B------:R-:W-:-:S05]  /*94b40*/  F2FP.F16.E5M2.UNPACK_B R5, R5 ;  /* 0x00000005ff05723e */ /* 0x000fca00020004ff */
[----:B------:R0:W-:Y:S01]  /*94b50*/  STL [R1+0x410], R5 ;  /* 0x0004100501007387 */ /* 0x0001e20000100800 */
[----:B------:R-:W-:-:S03]  /*94b60*/  F2FP.F16.E5M2.UNPACK_B R15, R15 ;  /* 0x0000000fff0f723e */ /* 0x000fc600020004ff */
[----:B0-----:R-:W2:Y:S04]  /*94b70*/  LDL.LU R5, [R1+0x7f0] ;  /* 0x0007f00001057983 */ /* 0x001ea80000300800 */
[----:B------:R0:W-:Y:S04]  /*94b80*/  STL [R1+0x400], R15 ;  /* 0x0004000f01007387 */ /* 0x0001e80000100800 */
[----:B0-----:R-:W2:Y:S01]  /*94b90*/  LDL.LU R15, [R1+0x6d4] ;  /* 0x0006d400010f7983 */ /* 0x001ea20000300800 */
[----:B---3--:R-:W-:-:S03]  /*94ba0*/  F2FP.F16.E5M2.UNPACK_B R21, R16 ;  /* 0x00000010ff15723e */ /* 0x008fc600020004ff */
[----:B------:R-:W3:Y:S04]  /*94bb0*/  LDL.LU R16, [R1+0x734] ;  /* 0x0007340001107983 */ /* 0x000ee80000300800 */
[----:B------:R0:W-:Y:S01]  /*94bc0*/  STL [R1+0x414], R21 ;  /* 0x0004141501007387 */ /* 0x0001e20000100800 */
[----:B------:R-:W-:Y:S02]  /*94bd0*/  F2FP.F16.E5M2.UNPACK_B R20, R18 ;  /* 0x00000012ff14723e */ /* 0x000fe400020004ff */
[----:B------:R-:W-:Y:S02]  /*94be0*/  F2FP.F16.E5M2.UNPACK_B R18, R60 ;  /* 0x0000003cff12723e */ /* 0x000fe400020004ff */
[----:B0-----:R-:W-:Y:S01]  /*94bf0*/  F2FP.F16.E5M2.UNPACK_B R21, R61 ;  /* 0x0000003dff15723e */ /* 0x001fe200020004ff */
[----:B------:R0:W-:Y:S04]  /*94c00*/  STL [R1+0x404], R20 ;  /* 0x0004041401007387 */ /* 0x0001e80000100800 */
[----:B------:R1:W-:Y:S01]  /*94c10*/  STL [R1+0x418], R18 ;  /* 0x0004181201007387 */ /* 0x0003e20000100800 */
[----:B------:R-:W-:-:S03]  /*94c20*/  F2FP.F16.E5M2.UNPACK_B R45, R51 ;  /* 0x00000033ff2d723e */ /* 0x000fc600020004ff */
[----:B------:R-:W-:Y:S01]  /*94c30*/  STL [R1+0x408], R21 ;  /* 0x0004081501007387 */ /* 0x000fe20000100800 */
[----:B0-----:R-:W-:Y:S02]  /*94c40*/  F2FP.F16.E5M2.UNPACK_B R20, R59 ;  /* 0x0000003bff14723e */ /* 0x001fe400020004ff */
[----:B-1----:R-:W-:Y:S02]  /*94c50*/  F2FP.F16.E5M2.UNPACK_B R18, R58 ;  /* 0x0000003aff12723e */ /* 0x002fe400020004ff */
[----:B------:R-:W-:Y:S01]  /*94c60*/  F2FP.F16.E5M2.UNPACK_B R38, R6 ;  /* 0x00000006ff26723e */ /* 0x000fe200020004ff */
[----:B------:R-:W-:Y:S04]  /*94c70*/  STL [R1+0x41c], R20 ;  /* 0x00041c1401007387 */ /* 0x000fe80000100800 */
[----:B------:R0:W-:Y:S04]  /*94c80*/  STL [R1+0x40c], R18 ;  /* 0x00040c1201007387 */ /* 0x0001e80000100800 */
[----:B------:R-:W-:Y:S04]  /*94c90*/  STL [R1+0x330], R45 ;  /* 0x0003302d01007387 */ /* 0x000fe80000100800 */
[----:B------:R-:W3:Y:S01]  /*94ca0*/  LDL.LU R6, [R1+0x4] ;  /* 0x0000040001067983 */ /* 0x000ee20000300800 */
[----:B------:R-:W-:-:S02]  /*94cb0*/  F2FP.F16.E5M2.UNPACK_B R44, R50 ;  /* 0x00000032ff2c723e */ /* 0x000fc400020004ff */
[----:B------:R-:W-:-:S03]  /*94cc0*/  F2FP.F16.E5M2.UNPACK_B R39, R47 ;  /* 0x0000002fff27723e */ /* 0x000fc600020004ff */
[----:B------:R-:W-:Y:S01]  /*94cd0*/  STL [R1+0x334], R44 ;  /* 0x0003342c01007387 */ /* 0x000fe20000100800 */
[----:B----4-:R-:W-:-:S05]  /*94ce0*/  F2FP.F16.E5M2.UNPACK_B R7, R7 ;  /* 0x00000007ff07723e */ /* 0x010fca00020004ff */
[----:B------:R1:W-:Y:S01]  /*94cf0*/  STL [R1+0x320], R7 ;  /* 0x0003200701007387 */ /* 0x0003e20000100800 */
[----:B0-----:R-:W-:-:S03]  /*94d00*/  F2FP.F16.E5M2.UNPACK_B R18, R14 ;  /* 0x0000000eff12723e */ /* 0x001fc600020004ff */
[----:B-1----:R-:W4:Y:S04]  /*94d10*/  LDL.LU R7, [R1] ;  /* 0x0000000001077983 */ /* 0x002f280000300800 */
[----:B------:R-:W4:Y:S04]  /*94d20*/  LDL.LU R14, [R1+0xa4] ;  /* 0x0000a400010e7983 */ /* 0x000f280000300800 */
[----:B------:R0:W-:Y:S04]  /*94d30*/  STL [R1+0x310], R18 ;  /* 0x0003101201007387 */ /* 0x0001e80000100800 */
[----:B------:R-:W-:Y:S04]  /*94d40*/  STL [R1+0x338], R39 ;  /* 0x0003382701007387 */ /* 0x000fe80000100800 */
[----:B------:R-:W-:Y:S01]  /*94d50*/  STL [R1+0x33c], R38 ;  /* 0x00033c2601007387 */ /* 0x000fe20000100800 */
[----:B------:R-:W-:-:S05]  /*94d60*/  F2FP.F16.E5M2.UNPACK_B R20, R46 ;  /* 0x0000002eff14723e */ /* 0x000fca00020004ff */
[----:B------:R-:W-:Y:S01]  /*94d70*/  STL [R1+0x324], R20 ;  /* 0x0003241401007387 */ /* 0x000fe20000100800 */
[----:B0-----:R-:W-:Y:S02]  /*94d80*/  F2FP.F16.E5M2.UNPACK_B R18, R8 ;  /* 0x00000008ff12723e */ /* 0x001fe400020004ff */
[----:B------:R-:W-:-:S03]  /*94d90*/  F2FP.F16.E5M2.UNPACK_B R8, R9 ;  /* 0x00000009ff08723e */ /* 0x000fc600020004ff */
[----:B------:R-:W-:Y:S04]  /*94da0*/  STL [R1+0x314], R18 ;  /* 0x0003141201007387 */ /* 0x000fe80000100800 */
[----:B------:R0:W-:Y:S01]  /*94db0*/  STL [R1+0x328], R8 ;  /* 0x0003280801007387 */ /* 0x0001e20000100800 */
[----:B--2---:R-:W-:Y:S02]  /*94dc0*/  F2FP.F16.E5M2.UNPACK_B R10, R10 ;  /* 0x0000000aff0a723e */ /* 0x004fe400020004ff */
[----:B------:R-:W-:Y:S02]  /*94dd0*/  F2FP.F16.E5M2.UNPACK_B R9, R11 ;  /* 0x0000000bff09723e */ /* 0x000fe400020004ff */
[----:B0-----:R-:W-:Y:S01]  /*94de0*/  F2FP.F16.E5M2.UNPACK_B R8, R17 ;  /* 0x00000011ff08723e */ /* 0x001fe200020004ff */
[----:B------:R-:W-:Y:S04]  /*94df0*/  STL [R1+0x318], R10 ;  /* 0x0003180a01007387 */ /* 0x000fe80000100800 */
[----:B------:R-:W2:Y:S04]  /*94e00*/  LDL.LU R11, [R1+0x3c] ;  /* 0x00003c00010b7983 */ /* 0x000ea80000300800 */
[----:B------:R-:W-:Y:S04]  /*94e10*/  STL [R1+0x32c], R9 ;  /* 0x00032c0901007387 */ /* 0x000fe80000100800 */
[----:B------:R-:W2:Y:S04]  /*94e20*/  LDL.LU R17, [R1+0xcc] ;  /* 0x0000cc0001117983 */ /* 0x000ea80000300800 */
[----:B------:R0:W-:Y:S02]  /*94e30*/  STL [R1+0x31c], R8 ;  /* 0x00031c0801007387 */ /* 0x0001e40000100800 */
[----:B0-----:R-:W-:-:S05]  /*94e40*/  F2FP.F16.E5M2.UNPACK_B R8, R4 ;  /* 0x00000004ff08723e */ /* 0x001fca00020004ff */
[----:B------:R0:W-:Y:S01]  /*94e50*/  STL [R1+0x300], R8 ;  /* 0x0003000801007387 */ /* 0x0001e20000100800 */
[----:B------:R-:W-:Y:S02]  /*94e60*/  F2FP.F16.E5M2.UNPACK_B R4, R5 ;  /* 0x00000005ff04723e */ /* 0x000fe400020004ff */
[----:B------:R-:W-:Y:S02]  /*94e70*/  F2FP.F16.E5M2.UNPACK_B R5, R15 ;  /* 0x0000000fff05723e */ /* 0x000fe400020004ff */
[----:B------:R-:W2:Y:S04]  /*94e80*/  LDL.LU R15, [R1+0x38] ;  /* 0x00003800010f7983 */ /* 0x000ea80000300800 */
[----:B------:R-:W-:Y:S04]  /*94e90*/  STL [R1+0x304], R4 ;  /* 0x0003040401007387 */ /* 0x000fe80000100800 */
[----:B------:R1:W-:Y:S01]  /*94ea0*/  STL [R1+0x308], R5 ;  /* 0x0003080501007387 */ /* 0x0003e20000100800 */
[----:B0-----:R-:W-:-:S02]  /*94eb0*/  F2FP.F16.E5M2.UNPACK_B R8, R19 ;  /* 0x00000013ff08723e */ /* 0x001fc400020004ff */
[----:B-1----:R-:W-:Y:S02]  /*94ec0*/  F2FP.F16.E5M2.UNPACK_B R5, R23 ;  /* 0x00000017ff05723e */ /* 0x002fe400020004ff */
[----:B---3--:R-:W-:Y:S02]  /*94ed0*/  F2FP.F16.E5M2.UNPACK_B R4, R16 ;  /* 0x00000010ff04723e */ /* 0x008fe400020004ff */
[----:B------:R-:W3:Y:S04]  /*94ee0*/  LDL.LU R16, [R1+0xc8] ;  /* 0x0000c80001107983 */ /* 0x000ee80000300800 */
[----:B------:R0:W-:Y:S04]  /*94ef0*/  STL [R1+0x30c], R4 ;  /* 0x00030c0401007387 */ /* 0x0001e80000100800 */
[----:B------:R1:W-:Y:S04]  /*94f00*/  STL [R1+0x2f0], R8 ;  /* 0x0002f00801007387 */ /* 0x0003e80000100800 */
[----:B------:R1:W-:Y:S01]  /*94f10*/  STL [R1+0x2e0], R5 ;  /* 0x0002e00501007387 */ /* 0x0003e20000100800 */
[----:B0-----:R-:W-:-:S02]  /*94f20*/  F2FP.F16.E5M2.UNPACK_B R4, R29 ;  /* 0x0000001dff04723e */ /* 0x001fc400020004ff */
[----:B-1----:R-:W-:Y:S02]  /*94f30*/  F2FP.F16.E5M2.UNPACK_B R8, R37 ;  /* 0x00000025ff08723e */ /* 0x002fe400020004ff */
[----:B------:R-:W-:Y:S01]  /*94f40*/  F2FP.F16.E5M2.UNPACK_B R5, R49 ;  /* 0x00000031ff05723e */ /* 0x000fe200020004ff */
[----:B------:R0:W-:Y:S04]  /*94f50*/  STL [R1+0x2f4], R4 ;  /* 0x0002f40401007387 */ /* 0x0001e80000100800 */
[----:B------:R1:W-:Y:S04]  /*94f60*/  STL [R1+0x2e4], R8 ;  /* 0x0002e40801007387 */ /* 0x0003e80000100800 */
[----:B------:R1:W-:Y:S01]  /*94f70*/  STL [R1+0x2f8], R5 ;  /* 0x0002f80501007387 */ /* 0x0003e20000100800 */
[----:B0-----:R-:W-:-:S05]  /*94f80*/  F2FP.F16.E5M2.UNPACK_B R4, R22 ;  /* 0x00000016ff04723e */ /* 0x001fca00020004ff */
[----:B------:R0:W-:Y:S01]  /*94f90*/  STL [R1+0x2e8], R4 ;  /* 0x0002e80401007387 */ /* 0x0001e20000100800 */
[----:B-1----:R-:W-:Y:S02]  /*94fa0*/  F2FP.F16.E5M2.UNPACK_B R8, R28 ;  /* 0x0000001cff08723e */ /* 0x002fe400020004ff */
[----:B------:R-:W-:Y:S01]  /*94fb0*/  F2FP.F16.E5M2.UNPACK_B R5, R36 ;  /* 0x00000024ff05723e */ /* 0x000fe200020004ff */
[----:B0-----:R-:W3:Y:S04]  /*94fc0*/  LDL.LU R4, [R1+0x114] ;  /* 0x0001140001047983 */ /* 0x001ee80000300800 */
[----:B------:R0:W-:Y:S04]  /*94fd0*/  STL [R1+0x2fc], R8 ;  /* 0x0002fc0801007387 */ /* 0x0001e80000100800 */
[----:B------:R1:W-:Y:S01]  /*94fe0*/  STL [R1+0x2ec], R5 ;  /* 0x0002ec0501007387 */ /* 0x0003e20000100800 */
[----:B0-----:R-:W-:-:S02]  /*94ff0*/  F2FP.F16.E5M2.UNPACK_B R8, R43 ;  /* 0x0000002bff08723e */ /* 0x001fc400020004ff */
[----:B-1----:R-:W-:Y:S02]  /*95000*/  F2FP.F16.E5M2.UNPACK_B R5, R6 ;  /* 0x00000006ff05723e */ /* 0x002fe400020004ff */
[----:B------:R-:W-:Y:S01]  /*95010*/  F2FP.F16.E5M2.UNPACK_B R6, R24 ;  /* 0x00000018ff06723e */ /* 0x000fe200020004ff */
[----:B------:R0:W-:Y:S04]  /*95020*/  STL [R1+0x1b0], R8 ;  /* 0x0001b00801007387 */ /* 0x0001e80000100800 */
[----:B------:R1:W-:Y:S04]  /*95030*/  STL [R1+0x1b4], R5 ;  /* 0x0001b40501007387 */ /* 0x0003e80000100800 */
[----:B------:R-:W-:Y:S01]  /*95040*/  STL [R1+0x1b8], R6 ;  /* 0x0001b80601007387 */ /* 0x000fe20000100800 */
[----:B0-----:R-:W-:-:S02]  /*95050*/  F2FP.F16.E5M2.UNPACK_B R8, R31 ;  /* 0x0000001fff08723e */ /* 0x001fc400020004ff */
[----:B-1----:R-:W-:-:S03]  /*95060*/  F2FP.F16.E5M2.UNPACK_B R5, R42 ;  /* 0x0000002aff05723e */ /* 0x002fc600020004ff */
[----:B------:R-:W-:Y:S04]  /*95070*/  STL [R1+0x1bc], R8 ;  /* 0x0001bc0801007387 */ /* 0x000fe80000100800 */
[----:B------:R0:W-:Y:S04]  /*95080*/  STL [R1+0x1a0], R5 ;  /* 0x0001a00501007387 */ /* 0x0001e80000100800 */
[----:B0-----:R-:W3:Y:S01]  /*95090*/  LDL.LU R5, [R1+0x34] ;  /* 0x0000340001057983 */ /* 0x001ee20000300800 */
[----:B----4-:R-:W-:Y:S02]  /*950a0*/  F2FP.F16.E5M2.UNPACK_B R6, R7 ;  /* 0x00000007ff06723e */ /* 0x010fe400020004ff */
[----:B------:R-:W-:-:S02]  /*950b0*/  F2FP.F16.E5M2.UNPACK_B R7, R14 ;  /* 0x0000000eff07723e */ /* 0x000fc400020004ff */
[----:B------:R-:W-:Y:S02]  /*950c0*/  F2FP.F16.E5M2.UNPACK_B R9, R30 ;  /* 0x0000001eff09723e */ /* 0x000fe400020004ff */
[----:B------:R-:W-:Y:S01]  /*950d0*/  F2FP.F16.E5M2.UNPACK_B R8, R41 ;  /* 0x00000029ff08723e */ /* 0x000fe200020004ff */
[----:B------:R0:W-:Y:S01]  /*950e0*/  STL [R1+0x190], R6 ;  /* 0x0001900601007387 */ /* 0x0001e20000100800 */
[----:B------:R-:W-:-:S03]  /*950f0*/  F2FP.F16.E5M2.UNPACK_B R10, R57 ;  /* 0x00000039ff0a723e */ /* 0x000fc600020004ff */
[----:B0-----:R-:W4:Y:S04]  /*95100*/  LDL.LU R6, [R1+0xc4] ;  /* 0x0000c40001067983 */ /* 0x001f280000300800 */
[----:B------:R0:W-:Y:S04]  /*95110*/  STL [R1+0x1a4], R7 ;  /* 0x0001a40701007387 */ /* 0x0001e80000100800 */
[----:B0-----:R-:W4:Y:S04]  /*95120*/  LDL.LU R7, [R1+0x110] ;  /* 0x0001100001077983 */ /* 0x001f280000300800 */
[----:B------:R-:W4:Y:S04]  /*95130*/  LDL.LU R14, [R1+0x168] ;  /* 0x00016800010e7983 */ /* 0x000f280000300800 */
[----:B------:R-:W-:Y:S04]  /*95140*/  STL [R1+0x194], R9 ;  /* 0x0001940901007387 */ /* 0x000fe80000100800 */
[----:B------:R-:W-:Y:S04]  /*95150*/  STL [R1+0x1a8], R8 ;  /* 0x0001a80801007387 */ /* 0x000fe80000100800 */
[----:B------:R0:W-:Y:S02]  /*95160*/  STL [R1+0x198], R10 ;  /* 0x0001980a01007387 */ /* 0x0001e40000100800 */
[----:B0-----:R-:W-:-:S02]  /*95170*/  F2FP.F16.E5M2.UNPACK_B R10, R40 ;  /* 0x00000028ff0a723e */ /* 0x001fc400020004ff */
[----:B--2---:R-:W-:Y:S02]  /*95180*/  F2FP.F16.E5M2.UNPACK_B R9, R11 ;  /* 0x0000000bff09723e */ /* 0x004fe400020004ff */
[----:B------:R-:W-:Y:S02]  /*95190*/  F2FP.F16.E5M2.UNPACK_B R8, R17 ;  /* 0x00000011ff08723e */ /* 0x000fe400020004ff */
[----:B------:R-:W2:Y:S04]  /*951a0*/  LDL.LU R17, [R1+0x30] ;  /* 0x0000300001117983 */ /* 0x000ea80000300800 */
[----:B------:R0:W-:Y:S04]  /*951b0*/  STL [R1+0x1ac], R9 ;  /* 0x0001ac0901007387 */ /* 0x0001e80000100800 */
[----:B------:R1:W-:Y:S04]  /*951c0*/  STL [R1+0x19c], R8 ;  /* 0x00019c0801007387 */ /* 0x0003e80000100800 */
[----:B------:R-:W-:Y:S04]  /*951d0*/  STL [R1+0x180], R10 ;  /* 0x0001800a01007387 */ /* 0x000fe80000100800 */
[----:B------:R-:W2:Y:S01]  /*951e0*/  LDL.LU R27, [R1+0xc0] ;  /* 0x0000c000011b7983 */ /* 0x000ea20000300800 */
[----:B0-----:R-:W-:-:S05]  /*951f0*/  F2FP.F16.E5M2.UNPACK_B R9, R56 ;  /* 0x00000038ff09723e */ /* 0x001fca00020004ff */
[----:B------:R-:W-:Y:S04]  /*95200*/  STL [R1+0x184], R9 ;  /* 0x0001840901007387 */ /* 0x000fe80000100800 */
[----:B------:R-:W2:Y:S01]  /*95210*/  LDL.LU R21, [R1+0xf0] ;  /* 0x0000f00001157983 */ /* 0x000ea20000300800 */
[----:B-1----:R-:W-:-:S05]  /*95220*/  F2FP.F16.E5M2.UNPACK_B R8, R15 ;  /* 0x0000000fff08723e */ /* 0x002fca00020004ff */
        /* <DEDUP_REMOVED lines=8> */
[----:B------:R-:W-:-:S02]  /*952b0*/  F2FP.F16.E5M2.UNPACK_B R19, R55 ;  /* 0x00000037ff13723e */ /* 0x000fc400020004ff */
[----:B---3--:R-:W-:-:S05]  /*952c0*/  F2FP.F16.E5M2.UNPACK_B R8, R16 ;  /* 0x00000010ff08723e */ /* 0x008fca00020004ff */
[----:B------:R0:W-:Y:S04]  /*952d0*/  STL [R1+0x18c], R8 ;  /* 0x00018c0801007387 */ /* 0x0001e80000100800 */
[----:B------:R-:W3:Y:S04]  /*952e0*/  LDL.LU R16, [R1+0xe8] ;  /* 0x0000e80001107983 */ /* 0x000ee80000300800 */
[----:B------:R-:W3:Y:S04]  /*952f0*/  LDL.LU R50, [R1+0x140] ;  /* 0x0001400001327983 */ /* 0x000ee80000300800 */
[----:B------:R-:W3:Y:S01]  /*95300*/  LDL.LU R47, [R1+0x5f4] ;  /* 0x0005f400012f7983 */ /* 0x000ee20000300800 */
[----:B------:R-:W-:-:S05]  /*95310*/  F2FP.F16.E5M2.UNPACK_B R4, R4 ;  /* 0x00000004ff04723e */ /* 0x000fca00020004ff */
[----:B------:R-:W-:Y:S04]  /*95320*/  STL [R1+0x170], R4 ;  /* 0x0001700401007387 */ /* 0x000fe80000100800 */
[----:B------:R-:W3:Y:S04]  /*95330*/  LDL.LU R46, [R1+0x60c] ;  /* 0x00060c00012e7983 */ /* 0x000ee80000300800 */
[----:B0-----:R-:W3:Y:S04]  /*95340*/  LDL.LU R8, [R1+0x62c] ;  /* 0x00062c0001087983 */ /* 0x001ee80000300800 */
[----:B------:R-:W3:Y:S04]  /*95350*/  LDL.LU R9, [R1+0x134] ;  /* 0x0001340001097983 */ /* 0x000ee80000300800 */
[----:B------:R-:W3:Y:S04]  /*95360*/  LDL.LU R10, [R1+0x5f0] ;  /* 0x0005f000010a7983 */ /* 0x000ee80000300800 */
[----:B------:R-:W-:Y:S01]  /*95370*/  STL [R1+0x160], R19 ;  /* 0x0001601301007387 */ /* 0x000fe20000100800 */
[----:B------:R-:W-:-:S05]  /*95380*/  F2FP.F16.E5M2.UNPACK_B R11, R5 ;  /* 0x00000005ff0b723e */ /* 0x000fca00020004ff */
[----:B------:R0:W-:Y:S04]  /*95390*/  STL [R1+0x174], R11 ;  /* 0x0001740b01007387 */ /* 0x0001e80000100800 */
[----:B0-----:R-:W3:Y:S01]  /*953a0*/  LDL.LU R11, [R1+0x608] ;  /* 0x00060800010b7983 */ /* 0x001ee20000300800 */
[----:B----4-:R-:W-:-:S05]  /*953b0*/  F2FP.F16.E5M2.UNPACK_B R4, R6 ;  /* 0x00000006ff04723e */ /* 0x010fca00020004ff */
[----:B------:R0:W-:Y:S01]  /*953c0*/  STL [R1+0x164], R4 ;  /* 0x0001640401007387 */ /* 0x0001e20000100800 */
[----:B------:R-:W-:Y:S02]  /*953d0*/  F2FP.F16.E5M2.UNPACK_B R5, R7 ;  /* 0x00000007ff05723e */ /* 0x000fe400020004ff */
[----:B------:R-:W-:Y:S01]  /*953e0*/  F2FP.F16.E5M2.UNPACK_B R7, R14 ;  /* 0x0000000eff07723e */ /* 0x000fe200020004ff */
[----:B0-----:R-:W4:Y:S04]  /*953f0*/  LDL.LU R4, [R1+0x628] ;  /* 0x0006280001047983 */ /* 0x001f280000300800 */
[----:B------:R0:W-:Y:S04]  /*95400*/  STL [R1+0x178], R5 ;  /* 0x0001780501007387 */ /* 0x0001e80000100800 */
[----:B0-----:R-:W4:Y:S04]  /*95410*/  LDL.LU R5, [R1+0x66c] ;  /* 0x00066c0001057983 */ /* 0x001f280000300800 */
[----:B------:R-:W4:Y:S04]  /*95420*/  LDL.LU R6, [R1+0x3f0] ;  /* 0x0003f00001067983 */ /* 0x000f280000300800 */
[----:B------:R0:W-:Y:S04]  /*95430*/  STL [R1+0x168], R7 ;  /* 0x0001680701007387 */ /* 0x0001e80000100800 */
[----:B0-----:R-:W4:Y:S04]  /*95440*/  LDL.LU R7, [R1+0x3f4] ;  /* 0x0003f40001077983 */ /* 0x001f280000300800 */
[----:B------:R-:W4:Y:S01]  /*95450*/  LDL.LU R14, [R1+0x3f8] ;  /* 0x0003f800010e7983 */ /* 0x000f220000300800 */
[----:B--2---:R-:W-:-:S03]  /*95460*/  F2FP.F16.E5M2.UNPACK_B R19, R17 ;  /* 0x00000011ff13723e */ /* 0x004fc600020004ff */
[----:B------:R-:W2:Y:S01]  /*95470*/  LDL.LU R17, [R1+0x3fc] ;  /* 0x0003fc0001117983 */ /* 0x000ea20000300800 */
[----:B------:R-:W-:-:S03]  /*95480*/  F2FP.F16.E5M2.UNPACK_B R22, R27 ;  /* 0x0000001bff16723e */ /* 0x000fc600020004ff */
[----:B------:R0:W-:Y:S04]  /*95490*/  STL [R1+0x17c], R19 ;  /* 0x00017c1301007387 */ /* 0x0001e80000100800 */
[----:B------:R-:W-:Y:S01]  /*954a0*/  STL [R1+0x16c], R22 ;  /* 0x00016c1601007387 */ /* 0x000fe20000100800 */
[----:B------:R-:W-:-:S05]  /*954b0*/  F2FP.F16.E5M2.UNPACK_B R20, R21 ;  /* 0x00000015ff14723e */ /* 0x000fca00020004ff */
[----:B------:R1:W-:Y:S01]  /*954c0*/  STL [R1+0x30], R20 ;  /* 0x0000301401007387 */ /* 0x0003e20000100800 */
[----:B0-----:R-:W-:Y:S02]  /*954d0*/  F2FP.F16.E5M2.UNPACK_B R19, R18 ;  /* 0x00000012ff13723e */ /* 0x001fe400020004ff */
[----:B------:R-:W-:Y:S02]  /*954e0*/  F2FP.F16.E5M2.UNPACK_B R18, R60 ;  /* 0x0000003cff12723e */ /* 0x000fe400020004ff */
[----:B-1----:R-:W-:Y:S01]  /*954f0*/  F2FP.F16.E5M2.UNPACK_B R20, R61 ;  /* 0x0000003dff14723e */ /* 0x002fe200020004ff */
[----:B------:R0:W-:Y:S04]  /*95500*/  STL [R1+0x34], R19 ;  /* 0x0000341301007387 */ /* 0x0001e80000100800 */
[----:B------:R1:W-:Y:S04]  /*95510*/  STL [R1+0x38], R18 ;  /* 0x0000381201007387 */ /* 0x0003e80000100800 */
[----:B------:R1:W-:Y:S01]  /*95520*/  STL [R1+0x3c], R20 ;  /* 0x00003c1401007387 */ /* 0x0003e20000100800 */
[----:B0-----:R-:W-:-:S02]  /*95530*/  F2FP.F16.E5M2.UNPACK_B R19, R59 ;  /* 0x0000003bff13723e */ /* 0x001fc400020004ff */
[----:B-1----:R-:W-:Y:S02]  /*95540*/  F2FP.F16.E5M2.UNPACK_B R18, R15 ;  /* 0x0000000fff12723e */ /* 0x002fe400020004ff */
[----:B------:R-:W-:Y:S01]  /*95550*/  F2FP.F16.E5M2.UNPACK_B R20, R58 ;  /* 0x0000003aff14723e */ /* 0x000fe200020004ff */
[----:B------:R-:W2:Y:S04]  /*95560*/  LDL.LU R15, [R1+0x6b0] ;  /* 0x0006b000010f7983 */ /* 0x000ea80000300800 */
[----:B------:R-:W-:Y:S04]  /*95570*/  STL [R1+0x20], R19 ;  /* 0x0000201301007387 */ /* 0x000fe80000100800 */
[----:B------:R0:W-:Y:S04]  /*95580*/  STL [R1+0x10], R18 ;  /* 0x0000101201007387 */ /* 0x0001e80000100800 */
[----:B------:R1:W-:Y:S01]  /*95590*/  STL [R1+0x24], R20 ;  /* 0x0000241401007387 */ /* 0x0003e20000100800 */
[----:B0-----:R-:W-:-:S02]  /*955a0*/  F2FP.F16.E5M2.UNPACK_B R18, R51 ;  /* 0x00000033ff12723e */ /* 0x001fc400020004ff */
[----:B---3--:R-:W-:Y:S02]  /*955b0*/  F2FP.F16.E5M2.UNPACK_B R19, R16 ;  /* 0x00000010ff13723e */ /* 0x008fe400020004ff */
[----:B------:R-:W3:Y:S04]  /*955c0*/  LDL.LU R16, [R1+0x3e0] ;  /* 0x0003e00001107983 */ /* 0x000ee80000300800 */
[----:B------:R0:W-:Y:S04]  /*955d0*/  STL [R1+0x14], R18 ;  /* 0x0000141201007387 */ /* 0x0001e80000100800 */
[----:B------:R0:W-:Y:S01]  /*955e0*/  STL [R1+0x28], R19 ;  /* 0x0000281301007387 */ /* 0x0001e20000100800 */
[----:B-1----:R-:W-:-:S02]  /*955f0*/  F2FP.F16.E5M2.UNPACK_B R20, R47 ;  /* 0x0000002fff14723e */ /* 0x002fc400020004ff */
[----:B0-----:R-:W-:-:S05]  /*95600*/  F2FP.F16.E5M2.UNPACK_B R18, R50 ;  /* 0x00000032ff12723e */ /* 0x001fca00020004ff */
[----:B------:R0:W-:Y:S04]  /*95610*/  STL [R1+0x18], R18 ;  /* 0x0000181201007387 */ /* 0x0001e80000100800 */
[----:B------:R-:W-:Y:S01]  /*95620*/  STL [R1+0x2c], R20 ;  /* 0x00002c1401007387 */ /* 0x000fe20000100800 */
[----:B------:R-:W-:Y:S02]  /*95630*/  F2FP.F16.E5M2.UNPACK_B R19, R46 ;  /* 0x0000002eff13723e */ /* 0x000fe400020004ff */
[----:B0-----:R-:W-:Y:S02]  /*95640*/  F2FP.F16.E5M2.UNPACK_B R18, R8 ;  /* 0x00000008ff12723e */ /* 0x001fe400020004ff */
[----:B------:R-:W-:Y:S02]  /*95650*/  F2FP.F16.E5M2.UNPACK_B R9, R9 ;  /* 0x00000009ff09723e */ /* 0x000fe400020004ff */
[----:B------:R-:W-:Y:S01]  /*95660*/  F2FP.F16.E5M2.UNPACK_B R8, R10 ;  /* 0x0000000aff08723e */ /* 0x000fe200020004ff */
[----:B------:R-:W-:Y:S04]  /*95670*/  STL [R1+0x1c], R19 ;  /* 0x00001c1301007387 */ /* 0x000fe80000100800 */
[----:B------:R-:W-:Y:S04]  /*95680*/  STL [R1], R18 ;  /* 0x0000001201007387 */ /* 0x000fe80000100800 */
[----:B------:R-:W3:Y:S04]  /*95690*/  LDL.LU R60, [R1+0x3e4] ;  /* 0x0003e400013c7983 */ /* 0x000ee80000300800 */
[----:B------:R-:W-:Y:S04]  /*956a0*/  STL [R1+0x4], R9 ;  /* 0x0000040901007387 */ /* 0x000fe80000100800 */
[----:B------:R-:W3:Y:S04]  /*956b0*/  LDL.LU R61, [R1+0x3e8] ;  /* 0x0003e800013d7983 */ /* 0x000ee80000300800 */
[----:B------:R0:W-:Y:S04]  /*956c0*/  STL [R1+0x8], R8 ;  /* 0x0000080801007387 */ /* 0x0001e80000100800 */
[----:B------:R-:W3:Y:S04]  /*956d0*/  LDL.LU R59, [R1+0x3ec] ;  /* 0x0003ec00013b7983 */ /* 0x000ee80000300800 */
[----:B------:R-:W3:Y:S04]  /*956e0*/  LDL.LU R51, [R1+0x758] ;  /* 0x0007580001337983 */ /* 0x000ee80000300800 */
[----:B------:R-:W3:Y:S01]  /*956f0*/  LDL.LU R50, [R1+0x3d0] ;  /* 0x0003d00001327983 */ /* 0x000ee20000300800 */
[----:B0-----:R-:W-:-:S05]  /*95700*/  F2FP.F16.E5M2.UNPACK_B R8, R11 ;  /* 0x0000000bff08723e */ /* 0x001fca00020004ff */
[----:B------:R0:W-:Y:S04]  /*95710*/  STL [R1+0xc], R8 ;  /* 0x00000c0801007387 */ /* 0x0001e80000100800 */
[----:B------:R-:W3:Y:S04]  /*95720*/  LDL.LU R47, [R1+0x3d4] ;  /* 0x0003d400012f7983 */ /* 0x000ee80000300800 */
[----:B------:R-:W3:Y:S04]  /*95730*/  LDL.LU R26, [R1+0x3d8] ;  /* 0x0003d800011a7983 */ /* 0x000ee80000300800 */
[----:B------:R-:W3:Y:S04]  /*95740*/  LDL.LU R20, [R1+0x3dc] ;  /* 0x0003dc0001147983 */ /* 0x000ee80000300800 */
[----:B------:R-:W3:Y:S04]  /*95750*/  LDL.LU R35, [R1+0x7b0] ;  /* 0x0007b00001237983 */ /* 0x000ee80000300800 */
[----:B------:R-:W3:Y:S04]  /*95760*/  LDL.LU R27, [R1+0x3c0] ;  /* 0x0003c000011b7983 */ /* 0x000ee80000300800 */
[----:B------:R-:W3:Y:S04]  /*95770*/  LDL.LU R58, [R1+0x3c4] ;  /* 0x0003c400013a7983 */ /* 0x000ee80000300800 */
[----:B------:R-:W3:Y:S01]  /*95780*/  LDL.LU R46, [R1+0x3c8] ;  /* 0x0003c800012e7983 */ /* 0x000ee20000300800 */
[----:B----4-:R-:W-:-:S02]  /*95790*/  F2FP.F16.E5M2.UNPACK_B R4, R4 ;  /* 0x00000004ff04723e */ /* 0x010fc400020004ff */
[----:B0-----:R-:W-:Y:S02]  /*957a0*/  F2FP.F16.E5M2.UNPACK_B R8, R5 ;  /* 0x00000005ff08723e */ /* 0x001fe400020004ff */
[----:B------:R-:W-:Y:S02]  /*957b0*/  F2FP.F16.E5M2.UNPACK_B R5, R6 ;  /* 0x00000006ff05723e */ /* 0x000fe400020004ff */
[----:B------:R-:W-:Y:S02]  /*957c0*/  F2FP.F16.E5M2.UNPACK_B R6, R14 ;  /* 0x0000000eff06723e */ /* 0x000fe400020004ff */
[----:B------:R-:W4:Y:S01]  /*957d0*/  LDL.LU R14, [R1+0x7ac] ;  /* 0x0007ac00010e7983 */ /* 0x000f220000300800 */
[----:B------:R-:W-:Y:S02]  /*957e0*/  F2FP.F16.E5M2.UNPACK_B R9, R7 ;  /* 0x00000007ff09723e */ /* 0x000fe400020004ff */
[----:B--2---:R-:W-:Y:S02]  /*957f0*/  F2FP.F16.E5M2.UNPACK_B R10, R17 ;  /* 0x00000011ff0a723e */ /* 0x004fe400020004ff */
[----:B------:R-:W-:-:S02]  /*95800*/  F2FP.F16.E5M2.UNPACK_B R7, R15 ;  /* 0x0000000fff07723e */ /* 0x000fc400020004ff */
[----:B------:R-:W2:Y:S04]  /*95810*/  LDL.LU R15, [R1+0x7f8] ;  /* 0x0007f800010f7983 */ /* 0x000ea80000300800 */
[----:B------:R-:W-:Y:S04]  /*95820*/  STL.64 [R1+0x6580], R6 ;  /* 0x0065800601007387 */ /* 0x000fe80000100a00 */
[----:B------:R0:W-:Y:S04]  /*95830*/  STL.64 [R1+0x6578], R4 ;  /* 0x0065780401007387 */ /* 0x0001e80000100a00 */
[----:B------:R-:W2:Y:S04]  /*95840*/  LDL.LU R21, [R1+0x3cc] ;  /* 0x0003cc0001157983 */ /* 0x000ea80000300800 */
[----:B------:R-:W2:Y:S04]  /*95850*/  LDL.LU R18, [R1+0x754] ;  /* 0x0007540001127983 */ /* 0x000ea80000300800 */
[----:B------:R-:W2:Y:S01]  /*95860*/  LDL.LU R17, [R1+0x798] ;  /* 0x0007980001117983 */ /* 0x000ea20000300800 */
[----:B---3--:R-:W-:-:S03]  /*95870*/  F2FP.F16.E5M2.UNPACK_B R11, R16 ;  /* 0x00000010ff0b723e */ /* 0x008fc600020004ff */
[----:B------:R-:W3:Y:S04]  /*95880*/  LDL.LU R16, [R1+0x7ec] ;  /* 0x0007ec0001107983 */ /* 0x000ee80000300800 */
[----:B------:R-:W-:Y:S04]  /*95890*/  STL.64 [R1+0x6598], R10 ;  /* 0x0065980a01007387 */ /* 0x000fe80000100a00 */
[----:B------:R-:W-:Y:S01]  /*958a0*/  STL.64 [R1+0x6590], R8 ;  /* 0x0065900801007387 */ /* 0x000fe20000100a00 */
[----:B0-----:R-:W-:Y:S02]  /*958b0*/  F2FP.F16.E5M2.UNPACK_B R4, R60 ;  /* 0x0000003cff04723e */ /* 0x001fe400020004ff */
[----:B------:R-:W-:-:S02]  /*958c0*/  F2FP.F16.E5M2.UNPACK_B R6, R61 ;  /* 0x0000003dff06723e */ /* 0x000fc400020004ff */
[----:B------:R-:W-:Y:S01]  /*958d0*/  F2FP.F16.E5M2.UNPACK_B R5, R59 ;  /* 0x0000003bff05723e */ /* 0x000fe200020004ff */
[----:B------:R0:W-:Y:S04]  /*958e0*/  STL [R1+0x3f0], R4 ;  /* 0x0003f00401007387 */ /* 0x0001e80000100800 */
[----:B------:R-:W-:Y:S04]  /*958f0*/  STL [R1+0x3e0], R6 ;  /* 0x0003e00601007387 */ /* 0x000fe80000100800 */
[----:B------:R-:W3:Y:S04]  /*95900*/  LDL.LU R48, [R1+0x824] ;  /* 0x0008240001307983 */ /* 0x000ee80000300800 */
[----:B------:R-:W-:Y:S04]  /*95910*/  STL [R1+0x3f4], R5 ;  /* 0x0003f40501007387 */ /* 0x000fe80000100800 */
[----:B------:R-:W3:Y:S01]  /*95920*/  LDL.LU R60, [R1+0x730] ;  /* 0x00073000013c7983 */ /* 0x000ee20000300800 */
[----:B0-----:R-:W-:-:S05]  /*95930*/  F2FP.F16.E5M2.UNPACK_B R4, R51 ;  /* 0x00000033ff04723e */ /* 0x001fca00020004ff */
[----:B------:R0:W-:Y:S04]  /*95940*/  STL [R1+0x3e4], R4 ;  /* 0x0003e40401007387 */ /* 0x0001e80000100800 */
[----:B------:R-:W3:Y:S04]  /*95950*/  LDL.LU R61, [R1+0xa0] ;  /* 0x0000a000013d7983 */ /* 0x000ee80000300800 */
[----:B------:R-:W3:Y:S01]  /*95960*/  LDL.LU R59, [R1+0xb0] ;  /* 0x0000b000013b7983 */ /* 0x000ee20000300800 */
[----:B0-----:R-:W-:-:S05]  /*95970*/  F2FP.F16.E5M2.UNPACK_B R4, R50 ;  /* 0x00000032ff04723e */ /* 0x001fca00020004ff */
[----:B------:R0:W-:Y:S04]  /*95980*/  STL [R1+0x3f8], R4 ;  /* 0x0003f80401007387 */ /* 0x0001e80000100800 */
[----:B------:R-:W3:Y:S04]  /*95990*/  LDL.LU R51, [R1+0xe4] ;  /* 0x0000e40001337983 */ /* 0x000ee80000300800 */
[----:B------:R-:W3:Y:S01]  /*959a0*/  LDL.LU R50, [R1+0x124] ;  /* 0x0001240001327983 */ /* 0x000ee20000300800 */
[----:B------:R-:W-:-:S03]  /*959b0*/  F2FP.F16.E5M2.UNPACK_B R5, R47 ;  /* 0x0000002fff05723e */ /* 0x000fc600020004ff */
[----:B------:R-:W3:Y:S01]  /*959c0*/  LDL.LU R47, [R1+0xac] ;  /* 0x0000ac00012f7983 */ /* 0x000ee20000300800 */
[----:B0-----:R-:W-:Y:S02]  /*959d0*/  F2FP.F16.E5M2.UNPACK_B R4, R26 ;  /* 0x0000001aff04723e */ /* 0x001fe400020004ff */
[----:B------:R-:W-:Y:S01]  /*959e0*/  F2FP.F16.E5M2.UNPACK_B R6, R20 ;  /* 0x00000014ff06723e */ /* 0x000fe200020004ff */
        /* <DEDUP_REMOVED lines=8> */
[----:B------:R-:W-:Y:S04]  /*95a70*/  STL [R1+0x3d4], R6 ;  /* 0x0003d40601007387 */ /* 0x000fe80000100800 */
[----:B------:R-:W3:Y:S01]  /*95a80*/  LDL.LU R58, [R1+0xe0] ;  /* 0x0000e000013a7983 */ /* 0x000ee20000300800 */
[----:B0-----:R-:W-:-:S05]  /*95a90*/  F2FP.F16.E5M2.UNPACK_B R5, R46 ;  /* 0x0000002eff05723e */ /* 0x001fca00020004ff */
[----:B------:R-:W-:Y:S04]  /*95aa0*/  STL [R1+0x3c4], R5 ;  /* 0x0003c40501007387 */ /* 0x000fe80000100800 */
[----:B------:R-:W3:Y:S01]  /*95ab0*/  LDL.LU R46, [R1+0x120] ;  /* 0x00012000012e7983 */ /* 0x000ee20000300800 */
[----:B----4-:R-:W-:-:S05]  /*95ac0*/  F2FP.F16.E5M2.UNPACK_B R4, R14 ;  /* 0x0000000eff04723e */ /* 0x010fca00020004ff */
[----:B------:R2:W-:Y:S04]  /*95ad0*/  STL [R1+0x3d8], R4 ;  /* 0x0003d80401007387 */ /* 0x0005e80000100800 */
[----:B------:R-:W4:Y:S01]  /*95ae0*/  LDL.LU R14, [R1+0x394] ;  /* 0x00039400010e7983 */ /* 0x000f220000300800 */
[----:B--2---:R-:W-:-:S03]  /*95af0*/  F2FP.F16.E5M2.UNPACK_B R4, R15 ;  /* 0x0000000fff04723e */ /* 0x004fc600020004ff */
[----:B------:R-:W2:Y:S04]  /*95b00*/  LDL.LU R15, [R1+0xa8] ;  /* 0x0000a800010f7983 */ /* 0x000ea80000300800 */
[----:B------:R0:W-:Y:S01]  /*95b10*/  STL [R1+0x3c8], R4 ;  /* 0x0003c80401007387 */ /* 0x0001e20000100800 */
[----:B------:R-:W-:Y:S02]  /*95b20*/  F2FP.F16.E5M2.UNPACK_B R6, R18 ;  /* 0x00000012ff06723e */ /* 0x000fe400020004ff */
[----:B------:R-:W-:Y:S02]  /*95b30*/  F2FP.F16.E5M2.UNPACK_B R5, R17 ;  /* 0x00000011ff05723e */ /* 0x000fe400020004ff */
[----:B0-----:R-:W-:-:S05]  /*95b40*/  F2FP.F16.E5M2.UNPACK_B R4, R21 ;  /* 0x00000015ff04723e */ /* 0x001fca00020004ff */
[----:B------:R3:W-:Y:S04]  /*95b50*/  STL [R1+0x3dc], R4 ;  /* 0x0003dc0401007387 */ /* 0x0007e80000100800 */
[----:B------:R-:W-:Y:S04]  /*95b60*/  STL [R1+0x3cc], R6 ;  /* 0x0003cc0601007387 */ /* 0x000fe80000100800 */
[----:B------:R-:W2:Y:S04]  /*95b70*/  LDL.LU R35, [R1+0xd4] ;  /* 0x0000d40001237983 */ /* 0x000ea80000300800 */
[----:B------:R-:W-:Y:S04]  /*95b80*/  STL [R1+0x2d0], R5 ;  /* 0x0002d00501007387 */ /* 0x000fe80000100800 */
[----:B------:R-:W2:Y:S01]  /*95b90*/  LDL.LU R27, [R1+0x11c] ;  /* 0x00011c00011b7983 */ /* 0x000ea20000300800 */
[----:B---3--:R-:W-:-:S05]  /*95ba0*/  F2FP.F16.E5M2.UNPACK_B R4, R16 ;  /* 0x00000010ff04723e */ /* 0x008fca00020004ff */
[----:B------:R0:W-:Y:S04]  /*95bb0*/  STL [R1+0x2d4], R4 ;  /* 0x0002d40401007387 */ /* 0x0001e80000100800 */
[----:B------:R-:W3:Y:S04]  /*95bc0*/  LDL.LU R21, [R1+0x390] ;  /* 0x0003900001157983 */ /* 0x000ee80000300800 */
[----:B------:R-:W3:Y:S04]  /*95bd0*/  LDL.LU R18, [R1+0x3b0] ;  /* 0x0003b00001127983 */ /* 0x000ee80000300800 */
[----:B------:R-:W3:Y:S04]  /*95be0*/  LDL.LU R17, [R1+0xd0] ;  /* 0x0000d00001117983 */ /* 0x000ee80000300800 */
[----:B------:R-:W3:Y:S01]  /*95bf0*/  LDL.LU R16, [R1+0x118] ;  /* 0x0001180001107983 */ /* 0x000ee20000300800 */
[----:B0-----:R-:W-:-:S02]  /*95c00*/  F2FP.F16.E5M2.UNPACK_B R4, R12 ;  /* 0x0000000cff04723e */ /* 0x001fc400020004ff */
[----:B------:R-:W-:Y:S02]  /*95c10*/  F2FP.F16.E5M2.UNPACK_B R6, R48 ;  /* 0x00000030ff06723e */ /* 0x000fe400020004ff */
[----:B------:R-:W-:-:S03]  /*95c20*/  F2FP.F16.E5M2.UNPACK_B R5, R60 ;  /* 0x0000003cff05723e */ /* 0x000fc600020004ff */
[----:B------:R0:W-:Y:S04]  /*95c30*/  STL [R1+0x2d8], R6 ;  /* 0x0002d80601007387 */ /* 0x0001e80000100800 */
[----:B------:R1:W-:Y:S04]  /*95c40*/  STL [R1+0x2dc], R5 ;  /* 0x0002dc0501007387 */ /* 0x0003e80000100800 */
[----:B------:R1:W-:Y:S01]  /*95c50*/  STL [R1+0x2c0], R4 ;  /* 0x0002c00401007387 */ /* 0x0003e20000100800 */
[----:B0-----:R-:W-:Y:S02]  /*95c60*/  F2FP.F16.E5M2.UNPACK_B R6, R61 ;  /* 0x0000003dff06723e */ /* 0x001fe400020004ff */
[----:B-1----:R-:W-:-:S03]  /*95c70*/  F2FP.F16.E5M2.UNPACK_B R5, R59 ;  /* 0x0000003bff05723e */ /* 0x002fc600020004ff */
[----:B------:R0:W-:Y:S04]  /*95c80*/  STL [R1+0x2b0], R6 ;  /* 0x0002b00601007387 */ /* 0x0001e80000100800 */
[----:B------:R1:W-:Y:S01]  /*95c90*/  STL [R1+0x2c4], R5 ;  /* 0x0002c40501007387 */ /* 0x0003e20000100800 */
[----:B------:R-:W-:Y:S02]  /*95ca0*/  F2FP.F16.E5M2.UNPACK_B R4, R51 ;  /* 0x00000033ff04723e */ /* 0x000fe400020004ff */
[----:B0-----:R-:W-:Y:S02]  /*95cb0*/  F2FP.F16.E5M2.UNPACK_B R6, R50 ;  /* 0x00000032ff06723e */ /* 0x001fe400020004ff */
[----:B-1----:R-:W-:Y:S01]  /*95cc0*/  F2FP.F16.E5M2.UNPACK_B R5, R13 ;  /* 0x0000000dff05723e */ /* 0x002fe200020004ff */
        /* <DEDUP_REMOVED lines=8> */
[----:B------:R-:W3:Y:S04]  /*95d50*/  LDL.LU R61, [R1+0x104] ;  /* 0x00010400013d7983 */ /* 0x000ee80000300800 */
[----:B------:R-:W3:Y:S04]  /*95d60*/  LDL.LU R51, [R1+0x388] ;  /* 0x0003880001337983 */ /* 0x000ee80000300800 */
[----:B------:R-:W3:Y:S04]  /*95d70*/  LDL.LU R50, [R1+0x3a8] ;  /* 0x0003a80001327983 */ /* 0x000ee80000300800 */
[----:B------:R-:W3:Y:S01]  /*95d80*/  LDL.LU R47, [R1+0x614] ;  /* 0x00061400012f7983 */ /* 0x000ee20000300800 */
[----:B0-----:R-:W-:-:S03]  /*95d90*/  F2FP.F16.E5M2.UNPACK_B R4, R46 ;  /* 0x0000002eff04723e */ /* 0x001fc600020004ff */
[----:B------:R-:W3:Y:S01]  /*95da0*/  LDL.LU R46, [R1+0x640] ;  /* 0x00064000012e7983 */ /* 0x000ee20000300800 */
[----:B------:R-:W-:-:S05]  /*95db0*/  F2FP.F16.E5M2.UNPACK_B R5, R58 ;  /* 0x0000003aff05723e */ /* 0x000fca00020004ff */
[----:B------:R4:W-:Y:S04]  /*95dc0*/  STL [R1+0x2bc], R5 ;  /* 0x0002bc0501007387 */ /* 0x0009e80000100800 */
[----:B------:R2:W-:Y:S04]  /*95dd0*/  STL [R1+0x2a0], R4 ;  /* 0x0002a00401007387 */ /* 0x0005e80000100800 */
[----:B------:R-:W3:Y:S01]  /*95de0*/  LDL.LU R59, [R1+0x384] ;  /* 0x00038400013b7983 */ /* 0x000ee20000300800 */
[----:B----4-:R-:W-:-:S05]  /*95df0*/  F2FP.F16.E5M2.UNPACK_B R5, R14 ;  /* 0x0000000eff05723e */ /* 0x010fca00020004ff */
[----:B------:R0:W-:Y:S04]  /*95e00*/  STL [R1+0x2a4], R5 ;  /* 0x0002a40501007387 */ /* 0x0001e80000100800 */
[----:B------:R-:W4:Y:S01]  /*95e10*/  LDL.LU R58, [R1+0x3a4] ;  /* 0x0003a400013a7983 */ /* 0x000f220000300800 */
[----:B--2---:R-:W-:-:S05]  /*95e20*/  F2FP.F16.E5M2.UNPACK_B R4, R15 ;  /* 0x0000000fff04723e */ /* 0x004fca00020004ff */
[----:B------:R3:W-:Y:S04]  /*95e30*/  STL [R1+0x2a8], R4 ;  /* 0x0002a80401007387 */ /* 0x0007e80000100800 */
[----:B------:R-:W2:Y:S04]  /*95e40*/  LDL.LU R14, [R1+0x3bc] ;  /* 0x0003bc00010e7983 */ /* 0x000ea80000300800 */
[----:B------:R-:W2:Y:S01]  /*95e50*/  LDL.LU R15, [R1+0x63c] ;  /* 0x00063c00010f7983 */ /* 0x000ea20000300800 */
[----:B------:R-:W-:Y:S02]  /*95e60*/  F2FP.F16.E5M2.UNPACK_B R6, R35 ;  /* 0x00000023ff06723e */ /* 0x000fe400020004ff */
[----:B0-----:R-:W-:-:S03]  /*95e70*/  F2FP.F16.E5M2.UNPACK_B R5, R27 ;  /* 0x0000001bff05723e */ /* 0x001fc600020004ff */
[----:B------:R0:W-:Y:S04]  /*95e80*/  STL [R1+0x2ac], R6 ;  /* 0x0002ac0601007387 */ /* 0x0001e80000100800 */
[----:B------:R1:W-:Y:S01]  /*95e90*/  STL [R1+0x290], R5 ;  /* 0x0002900501007387 */ /* 0x0003e20000100800 */
[----:B---3--:R-:W-:Y:S02]  /*95ea0*/  F2FP.F16.E5M2.UNPACK_B R4, R21 ;  /* 0x00000015ff04723e */ /* 0x008fe400020004ff */
        /* <DEDUP_REMOVED lines=16> */
[----:B0-----:R-:W-:-:S02]  /*95fb0*/  F2FP.F16.E5M2.UNPACK_B R4, R25 ;  /* 0x00000019ff04723e */ /* 0x001fc400020004ff */
[----:B------:R-:W-:-:S03]  /*95fc0*/  F2FP.F16.E5M2.UNPACK_B R6, R34 ;  /* 0x00000022ff06723e */ /* 0x000fc600020004ff */
[----:B------:R0:W-:Y:S04]  /*95fd0*/  STL [R1+0x288], R4 ;  /* 0x0002880401007387 */ /* 0x0001e80000100800 */
[----:B------:R1:W-:Y:S01]  /*95fe0*/  STL [R1+0x29c], R6 ;  /* 0x00029c0601007387 */ /* 0x0003e20000100800 */
[----:B------:R-:W-:Y:S02]  /*95ff0*/  F2FP.F16.E5M2.UNPACK_B R5, R60 ;  /* 0x0000003cff05723e */ /* 0x000fe400020004ff */
[----:B0-----:R-:W-:Y:S02]  /*96000*/  F2FP.F16.E5M2.UNPACK_B R4, R61 ;  /* 0x0000003dff04723e */ /* 0x001fe400020004ff */
[----:B-1----:R-:W-:Y:S01]  /*96010*/  F2FP.F16.E5M2.UNPACK_B R6, R51 ;  /* 0x00000033ff06723e */ /* 0x002fe200020004ff */
[----:B------:R0:W-:Y:S04]  /*96020*/  STL [R1+0x28c], R5 ;  /* 0x00028c0501007387 */ /* 0x0001e80000100800 */
[----:B------:R1:W-:Y:S04]  /*96030*/  STL [R1+0x150], R4 ;  /* 0x0001500401007387 */ /* 0x0003e80000100800 */
[----:B------:R-:W-:Y:S04]  /*96040*/  STL [R1+0x154], R6 ;  /* 0x0001540601007387 */ /* 0x000fe80000100800 */
[----:B------:R-:W3:Y:S01]  /*96050*/  LDL.LU R51, [R1+0x6b8] ;  /* 0x0006b80001337983 */ /* 0x000ee20000300800 */
[----:B0-----:R-:W-:-:S02]  /*96060*/  F2FP.F16.E5M2.UNPACK_B R5, R50 ;  /* 0x00000032ff05723e */ /* 0x001fc400020004ff */
[----:B-1----:R-:W-:-:S03]  /*96070*/  F2FP.F16.E5M2.UNPACK_B R4, R47 ;  /* 0x0000002fff04723e */ /* 0x002fc600020004ff */
[----:B------:R-:W-:Y:S04]  /*96080*/  STL [R1+0x158], R5 ;  /* 0x0001580501007387 */ /* 0x000fe80000100800 */
[----:B------:R-:W3:Y:S04]  /*96090*/  LDL.LU R50, [R1+0x714] ;  /* 0x0007140001327983 */ /* 0x000ee80000300800 */
[----:B------:R0:W-:Y:S04]  /*960a0*/  STL [R1+0x15c], R4 ;  /* 0x00015c0401007387 */ /* 0x0001e80000100800 */
[----:B------:R-:W3:Y:S01]  /*960b0*/  LDL.LU R47, [R1+0x630] ;  /* 0x00063000012f7983 */ /* 0x000ee20000300800 */
[----:B0-----:R-:W-:-:S03]  /*960c0*/  F2FP.F16.E5M2.UNPACK_B R4, R46 ;  /* 0x0000002eff04723e */ /* 0x001fc600020004ff */
[----:B------:R-:W3:Y:S04]  /*960d0*/  LDL.LU R46, [R1+0x670] ;  /* 0x00067000012e7983 */ /* 0x000ee80000300800 */
[----:B------:R0:W-:Y:S02]  /*960e0*/  STL [R1+0x140], R4 ;  /* 0x0001400401007387 */ /* 0x0001e40000100800 */
[----:B0-----:R-:W-:Y:S02]  /*960f0*/  F2FP.F16.E5M2.UNPACK_B R4, R59 ;  /* 0x0000003bff04723e */ /* 0x001fe400020004ff */
[----:B----4-:R-:W-:-:S03]  /*96100*/  F2FP.F16.E5M2.UNPACK_B R6, R58 ;  /* 0x0000003aff06723e */ /* 0x010fc600020004ff */
[----:B------:R0:W-:Y:S04]  /*96110*/  STL [R1+0x130], R4 ;  /* 0x0001300401007387 */ /* 0x0001e80000100800 */
[----:B------:R3:W-:Y:S04]  /*96120*/  STL [R1+0x144], R6 ;  /* 0x0001440601007387 */ /* 0x0007e80000100800 */
[----:B------:R-:W4:Y:S01]  /*96130*/  LDL.LU R60, [R1+0x6b4] ;  /* 0x0006b400013c7983 */ /* 0x000f220000300800 */
[----:B--2---:R-:W-:Y:S02]  /*96140*/  F2FP.F16.E5M2.UNPACK_B R5, R14 ;  /* 0x0000000eff05723e */ /* 0x004fe400020004ff */
[----:B0-----:R-:W-:-:S03]  /*96150*/  F2FP.F16.E5M2.UNPACK_B R4, R15 ;  /* 0x0000000fff04723e */ /* 0x001fc600020004ff */
[----:B------:R0:W-:Y:S04]  /*96160*/  STL [R1+0x134], R5 ;  /* 0x0001340501007387 */ /* 0x0001e80000100800 */
[----:B------:R-:W2:Y:S04]  /*96170*/  LDL.LU R61, [R1+0x70c] ;  /* 0x00070c00013d7983 */ /* 0x000ea80000300800 */
[----:B------:R1:W-:Y:S04]  /*96180*/  STL [R1+0x148], R4 ;  /* 0x0001480401007387 */ /* 0x0003e80000100800 */
[----:B------:R-:W2:Y:S04]  /*96190*/  LDL.LU R59, [R1+0x778] ;  /* 0x00077800013b7983 */ /* 0x000ea80000300800 */
[----:B------:R-:W2:Y:S04]  /*961a0*/  LDL.LU R58, [R1+0x668] ;  /* 0x00066800013a7983 */ /* 0x000ea80000300800 */
[----:B------:R-:W2:Y:S04]  /*961b0*/  LDL.LU R14, [R1+0x6ac] ;  /* 0x0006ac00010e7983 */ /* 0x000ea80000300800 */
[----:B------:R-:W2:Y:S01]  /*961c0*/  LDL.LU R15, [R1+0x704] ;  /* 0x00070400010f7983 */ /* 0x000ea20000300800 */
[----:B---3--:R-:W-:-:S02]  /*961d0*/  F2FP.F16.E5M2.UNPACK_B R6, R26 ;  /* 0x0000001aff06723e */ /* 0x008fc400020004ff */
[----:B0-----:R-:W-:-:S03]  /*961e0*/  F2FP.F16.E5M2.UNPACK_B R5, R20 ;  /* 0x00000014ff05723e */ /* 0x001fc600020004ff */
[----:B------:R0:W-:Y:S04]  /*961f0*/  STL [R1+0x138], R6 ;  /* 0x0001380601007387 */ /* 0x0001e80000100800 */
[----:B------:R3:W-:Y:S01]  /*96200*/  STL [R1+0x14c], R5 ;  /* 0x00014c0501007387 */ /* 0x0007e20000100800 */
[----:B-1----:R-:W-:Y:S02]  /*96210*/  F2FP.F16.E5M2.UNPACK_B R4, R48 ;  /* 0x00000030ff04723e */ /* 0x002fe400020004ff */
[----:B0-----:R-:W-:Y:S02]  /*96220*/  F2FP.F16.E5M2.UNPACK_B R6, R35 ;  /* 0x00000023ff06723e */ /* 0x001fe400020004ff */
[----:B---3--:R-:W-:Y:S01]  /*96230*/  F2FP.F16.E5M2.UNPACK_B R5, R27 ;  /* 0x0000001bff05723e */ /* 0x008fe200020004ff */
[----:B------:R0:W-:Y:S04]  /*96240*/  STL [R1+0x13c], R4 ;  /* 0x00013c0401007387 */ /* 0x0001e80000100800 */
[----:B------:R1:W-:Y:S04]  /*96250*/  STL [R1+0x120], R6 ;  /* 0x0001200601007387 */ /* 0x0003e80000100800 */
[----:B------:R3:W-:Y:S01]  /*96260*/  STL [R1+0x124], R5 ;  /* 0x0001240501007387 */ /* 0x0007e20000100800 */
[----:B0-----:R-:W-:-:S02]  /*96270*/  F2FP.F16.E5M2.UNPACK_B R4, R21 ;  /* 0x00000015ff04723e */ /* 0x001fc400020004ff */
[----:B-1----:R-:W-:Y:S02]  /*96280*/  F2FP.F16.E5M2.UNPACK_B R6, R18 ;  /* 0x00000012ff06723e */ /* 0x002fe400020004ff */
[----:B---3--:R-:W-:Y:S01]  /*96290*/  F2FP.F16.E5M2.UNPACK_B R5, R17 ;  /* 0x00000011ff05723e */ /* 0x008fe200020004ff */
[----:B------:R0:W-:Y:S04]  /*962a0*/  STL [R1+0x128], R4 ;  /* 0x0001280401007387 */ /* 0x0001e80000100800 */
[----:B------:R-:W-:Y:S01]  /*962b0*/  STL [R1+0x12c], R6 ;  /* 0x00012c0601007387 */ /* 0x000fe20000100800 */
[----:B0-----:R-:W-:-:S03]  /*962c0*/  F2FP.F16.E5M2.UNPACK_B R4, R16 ;  /* 0x00000010ff04723e */ /* 0x001fc600020004ff */
[----:B------:R-:W3:Y:S04]  /*962d0*/  LDL.LU R16, [R1+0x774] ;  /* 0x0007740001107983 */ /* 0x000ee80000300800 */
[----:B------:R0:W-:Y:S04]  /*962e0*/  STL [R1+0x110], R5 ;  /* 0x0001100501007387 */ /* 0x0001e80000100800 */
[----:B------:R-:W3:Y:S04]  /*962f0*/  LDL.LU R20, [R1+0x7d4] ;  /* 0x0007d40001147983 */ /* 0x000ee80000300800 */
[----:B------:R1:W-:Y:S04]  /*96300*/  STL [R1+0x100], R4 ;  /* 0x0001000401007387 */ /* 0x0003e80000100800 */
[----:B------:R-:W3:Y:S04]  /*96310*/  LDL.LU R17, [R1+0x6a8] ;  /* 0x0006a80001117983 */ /* 0x000ee80000300800 */
[----:B------:R-:W3:Y:S04]  /*96320*/  LDL.LU R21, [R1+0x6fc] ;  /* 0x0006fc0001157983 */ /* 0x000ee80000300800 */
[----:B------:R-:W3:Y:S04]  /*96330*/  LDL.LU R18, [R1+0x770] ;  /* 0x0007700001127983 */ /* 0x000ee80000300800 */
[----:B------:R-:W3:Y:S04]  /*96340*/  LDL.LU R25, [R1+0x7d0] ;  /* 0x0007d00001197983 */ /* 0x000ee80000300800 */
[----:B------:R-:W3:Y:S04]  /*96350*/  LDL.LU R26, [R1+0x814] ;  /* 0x00081400011a7983 */ /* 0x000ee80000300800 */
[----:B------:R-:W3:Y:S01]  /*96360*/  LDL.LU R27, [R1+0x6f8] ;  /* 0x0006f800011b7983 */ /* 0x000ee20000300800 */
[----:B0-----:R-:W-:-:S05]  /*96370*/  F2FP.F16.E5M2.UNPACK_B R5, R51 ;  /* 0x00000033ff05723e */ /* 0x001fca00020004ff */
[----:B------:R0:W-:Y:S01]  /*96380*/  STL [R1+0x114], R5 ;  /* 0x0001140501007387 */ /* 0x0001e20000100800 */
[----:B-1----:R-:W-:Y:S02]  /*96390*/  F2FP.F16.E5M2.UNPACK_B R4, R50 ;  /* 0x00000032ff04723e */ /* 0x002fe400020004ff */
[----:B0-----:R-:W-:-:S03]  /*963a0*/  F2FP.F16.E5M2.UNPACK_B R5, R47 ;  /* 0x0000002fff05723e */ /* 0x001fc600020004ff */
[----:B------:R0:W-:Y:S04]  /*963b0*/  STL [R1+0x104], R4 ;  /* 0x0001040401007387 */ /* 0x0001e80000100800 */
[----:B------:R-:W3:Y:S04]  /*963c0*/  LDL.LU R51, [R1+0x76c] ;  /* 0x00076c0001337983 */ /* 0x000ee80000300800 */
[----:B------:R4:W-:Y:S04]  /*963d0*/  STL [R1+0x118], R5 ;  /* 0x0001180501007387 */ /* 0x0009e80000100800 */
[----:B------:R-:W3:Y:S01]  /*963e0*/  LDL.LU R50, [R1+0x7cc] ;  /* 0x0007cc0001327983 */ /* 0x000ee20000300800 */
[----:B0-----:R-:W-:-:S05]  /*963f0*/  F2FP.F16.E5M2.UNPACK_B R4, R46 ;  /* 0x0000002eff04723e */ /* 0x001fca00020004ff */
[----:B------:R2:W-:Y:S04]  /*96400*/  STL [R1+0x108], R4 ;  /* 0x0001080401007387 */ /* 0x0005e80000100800 */
[----:B------:R-:W3:Y:S04]  /*96410*/  LDL.LU R47, [R1+0x810] ;  /* 0x00081000012f7983 */ /* 0x000ee80000300800 */
[----:B------:R-:W3:Y:S01]  /*96420*/  LDL.LU R46, [R1+0x83c] ;  /* 0x00083c00012e7983 */ /* 0x000ee20000300800 */
[----:B----4-:R-:W-:-:S05]  /*96430*/  F2FP.F16.E5M2.UNPACK_B R5, R60 ;  /* 0x0000003cff05723e */ /* 0x010fca00020004ff */
[----:B------:R-:W-:Y:S01]  /*96440*/  STL [R1+0x11c], R5 ;  /* 0x00011c0501007387 */ /* 0x000fe20000100800 */
[----:B--2---:R-:W-:-:S05]  /*96450*/  F2FP.F16.E5M2.UNPACK_B R4, R61 ;  /* 0x0000003dff04723e */ /* 0x004fca00020004ff */
[----:B------:R0:W-:Y:S04]  /*96460*/  STL [R1+0x10c], R4 ;  /* 0x00010c0401007387 */ /* 0x0001e80000100800 */
[----:B------:R-:W2:Y:S04]  /*96470*/  LDL.LU R34, [R1+0x768] ;  /* 0x0007680001227983 */ /* 0x000ea80000300800 */
[----:B------:R-:W4:Y:S01]  /*96480*/  LDL.LU R48, [R1+0x7c8] ;  /* 0x0007c80001307983 */ /* 0x000f220000300800 */
[----:B------:R-:W-:Y:S02]  /*96490*/  F2FP.F16.E5M2.UNPACK_B R14, R14 ;  /* 0x0000000eff0e723e */ /* 0x000fe400020004ff */
[----:B------:R-:W-:Y:S01]  /*964a0*/  F2FP.F16.E5M2.UNPACK_B R15, R15 ;  /* 0x0000000fff0f723e */ /* 0x000fe200020004ff */
[----:B------:R-:W2:Y:S01]  /*964b0*/  LDL.LU R35, [R1+0x80c] ;  /* 0x00080c0001237983 */ /* 0x000ea20000300800 */
[----:B------:R-:W-:-:S02]  /*964c0*/  F2FP.F16.E5M2.UNPACK_B R12, R59 ;  /* 0x0000003bff0c723e */ /* 0x000fc400020004ff */
[----:B------:R-:W-:Y:S01]  /*964d0*/  F2FP.F16.E5M2.UNPACK_B R13, R58 ;  /* 0x0000003aff0d723e */ /* 0x000fe200020004ff */
[----:B------:R-:W2:Y:S04]  /*964e0*/  LDL.LU R60, [R1+0x838] ;  /* 0x00083800013c7983 */ /* 0x000ea80000300800 */
[----:B------:R-:W2:Y:S04]  /*964f0*/  LDL.LU R61, [R1+0x850] ;  /* 0x00085000013d7983 */ /* 0x000ea80000300800 */
[----:B------:R-:W2:Y:S04]  /*96500*/  LDL.LU R59, [R1+0x7c4] ;  /* 0x0007c400013b7983 */ /* 0x000ea80000300800 */
[----:B------:R-:W2:Y:S04]  /*96510*/  LDL.LU R58, [R1+0x808] ;  /* 0x00080800013a7983 */ /* 0x000ea80000300800 */
[----:B------:R-:W-:Y:S04]  /*96520*/  STL.64 [R1+0x65a8], R14 ;  /* 0x0065a80e01007387 */ /* 0x000fe80000100a00 */
[----:B------:R-:W-:Y:S01]  /*96530*/  STL.64 [R1+0x65a0], R12 ;  /* 0x0065a00c01007387 */ /* 0x000fe20000100a00 */
[----:B---3--:R-:W-:-:S02]  /*96540*/  F2FP.F16.E5M2.UNPACK_B R16, R16 ;  /* 0x00000010ff10723e */ /* 0x008fc400020004ff */
[----:B------:R-:W-:Y:S02]  /*96550*/  F2FP.F16.E5M2.UNPACK_B R20, R20 ;  /* 0x00000014ff14723e */ /* 0x000fe400020004ff */
[----:B------:R-:W-:Y:S02]  /*96560*/  F2FP.F16.E5M2.UNPACK_B R17, R17 ;  /* 0x00000011ff11723e */ /* 0x000fe400020004ff */
[----:B------:R-:W-:Y:S02]  /*96570*/  F2FP.F16.E5M2.UNPACK_B R18, R18 ;  /* 0x00000012ff12723e */ /* 0x000fe400020004ff */
[----:B------:R-:W-:Y:S02]  /*96580*/  F2FP.F16.E5M2.UNPACK_B R19, R26 ;  /* 0x0000001aff13723e */ /* 0x000fe400020004ff */
[----:B------:R-:W-:Y:S02]  /*96590*/  F2FP.F16.E5M2.UNPACK_B R22, R25 ;  /* 0x00000019ff16723e */ /* 0x000fe400020004ff */
[----:B------:R-:W-:-:S02]  /*965a0*/  F2FP.F16.E5M2.UNPACK_B R23, R27 ;  /* 0x0000001bff17723e */ /* 0x000fc400020004ff */
[----:B------:R-:W-:Y:S01]  /*965b0*/  F2FP.F16.E5M2.UNPACK_B R21, R21 ;  /* 0x00000015ff15723e */ /* 0x000fe200020004ff */
[----:B------:R-:W-:Y:S04]  /*965c0*/  STL.64 [R1+0x65b8], R18 ;  /* 0x0065b81201007387 */ /* 0x000fe80000100a00 */
[----:B------:R-:W-:Y:S04]  /*965d0*/  STL.64 [R1+0x65b0], R16 ;  /* 0x0065b01001007387 */ /* 0x000fe80000100a00 */
[----:B------:R-:W-:Y:S04]  /*965e0*/  STL.64 [R1+0x65c8], R22 ;  /* 0x0065c81601007387 */ /* 0x000fe80000100a00 */
[----:B------:R-:W-:Y:S01]  /*965f0*/  STL.64 [R1+0x65c0], R20 ;  /* 0x0065c01401007387 */ /* 0x000fe20000100a00 */
[----:B------:R-:W-:-:S02]  /*96600*/  F2FP.F16.E5M2.UNPACK_B R24, R51 ;  /* 0x00000033ff18723e */ /* 0x000fc400020004ff */
[----:B------:R-:W-:Y:S01]  /*96610*/  F2FP.F16.E5M2.UNPACK_B R25, R50 ;  /* 0x00000032ff19723e */ /* 0x000fe200020004ff */
[----:B------:R-:W3:Y:S04]  /*96620*/  LDL.LU R51, [R1+0x834] ;  /* 0x0008340001337983 */ /* 0x000ee80000300800 */
[----:B------:R-:W3:Y:S01]  /*96630*/  LDL.LU R50, [R1+0x858] ;  /* 0x0008580001327983 */ /* 0x000ee20000300800 */
[----:B------:R-:W-:Y:S02]  /*96640*/  F2FP.F16.E5M2.UNPACK_B R26, R47 ;  /* 0x0000002fff1a723e */ /* 0x000fe400020004ff */
[----:B------:R-:W-:Y:S01]  /*96650*/  F2FP.F16.E5M2.UNPACK_B R27, R46 ;  /* 0x0000002eff1b723e */ /* 0x000fe200020004ff */
[----:B------:R-:W3:Y:S04]  /*96660*/  LDL.LU R47, [R1+0x864] ;  /* 0x00086400012f7983 */ /* 0x000ee80000300800 */
[----:B------:R-:W3:Y:S04]  /*96670*/  LDL.LU R46, [R1+0x828] ;  /* 0x00082800012e7983 */ /* 0x000ee80000300800 */
[----:B------:R-:W-:Y:S04]  /*96680*/  STL.64 [R1+0x65d8], R26 ;  /* 0x0065d81a01007387 */ /* 0x000fe80000100a00 */
[----:B------:R-:W-:Y:S04]  /*96690*/  STL.64 [R1+0x65d0], R24 ;  /* 0x0065d01801007387 */ /* 0x000fe80000100a00 */
        /* <DEDUP_REMOVED lines=19> */
[----:B--2---:R-:W-:Y:S02]  /*967d0*/  F2FP.F16.E5M2.UNPACK_B R28, R34 ;  /* 0x00000022ff1c723e */ /* 0x004fe400020004ff */
[----:B------:R-:W-:Y:S02]  /*967e0*/  F2FP.F16.E5M2.UNPACK_B R33, R60 ;  /* 0x0000003cff21723e */ /* 0x000fe400020004ff */
[----:B------:R-:W-:Y:S02]  /*967f0*/  F2FP.F16.E5M2.UNPACK_B R30, R61 ;  /* 0x0000003dff1e723e */ /* 0x000fe400020004ff */
[----:B------:R-:W-:Y:S02]  /*96800*/  F2FP.F16.E5M2.UNPACK_B R34, R59 ;  /* 0x0000003bff22723e */ /* 0x000fe400020004ff */
[----:B------:R-:W-:Y:S02]  /*96810*/  F2FP.F16.E5M2.UNPACK_B R29, R35 ;  /* 0x00000023ff1d723e */ /* 0x000fe400020004ff */
[----:B------:R-:W-:-:S02]  /*96820*/  F2FP.F16.E5M2.UNPACK_B R31, R58 ;  /* 0x0000003aff1f723e */ /* 0x000fc400020004ff */
[----:B---3--:R-:W-:-:S05]  /*96830*/  F2FP.F16.E5M2.UNPACK_B R10, R50 ;  /* 0x00000032ff0a723e */ /* 0x008fca00020004ff */
[----:B------:R0:W-:Y:S04]  /*96840*/  STL [R1+0x3b0], R10 ;  /* 0x0003b00a01007387 */ /* 0x0001e80000100800 */
[----:B------:R-:W2:Y:S01]  /*96850*/  LDL.LU R48, [R1+0x68c] ;  /* 0x00068c0001307983 */ /* 0x000ea20000300800 */
[----:B------:R-:W-:Y:S02]  /*96860*/  F2FP.F16.E5M2.UNPACK_B R9, R47 ;  /* 0x0000002fff09723e */ /* 0x000fe400020004ff */
[----:B------:R-:W-:-:S03]  /*96870*/  F2FP.F16.E5M2.UNPACK_B R8, R46 ;  /* 0x0000002eff08723e */ /* 0x000fc600020004ff */
[----:B------:R1:W-:Y:S04]  /*96880*/  STL [R1+0x3a0], R9 ;  /* 0x0003a00901007387 */ /* 0x0003e80000100800 */
[----:B------:R-:W3:Y:S04]  /*96890*/  LDL.LU R60, [R1+0x6d0] ;  /* 0x0006d000013c7983 */ /* 0x000ee80000300800 */
[----:B------:R4:W-:Y:S04]  /*968a0*/  STL [R1+0x3b4], R8 ;  /* 0x0003b40801007387 */ /* 0x0009e80000100800 */
[----:B------:R-:W3:Y:S04]  /*968b0*/  LDL.LU R61, [R1+0x268] ;  /* 0x00026800013d7983 */ /* 0x000ee80000300800 */
[----:B------:R-:W3:Y:S01]  /*968c0*/  LDL.LU R59, [R1+0x26c] ;  /* 0x00026c00013b7983 */ /* 0x000ee20000300800 */
[----:B------:R-:W-:-:S03]  /*968d0*/  F2FP.F16.E5M2.UNPACK_B R35, R51 ;  /* 0x00000033ff23723e */ /* 0x000fc600020004ff */
[----:B------:R-:W3:Y:S04]  /*968e0*/  LDL.LU R58, [R1+0x688] ;  /* 0x00068800013a7983 */ /* 0x000ee80000300800 */
[----:B------:R-:W3:Y:S04]  /*968f0*/  LDL.LU R51, [R1+0x6cc] ;  /* 0x0006cc0001337983 */ /* 0x000ee80000300800 */
[----:B------:R-:W3:Y:S04]  /*96900*/  LDL.LU R50, [R1+0x72c] ;  /* 0x00072c0001327983 */ /* 0x000ee80000300800 */
[----:B------:R-:W3:Y:S04]  /*96910*/  LDL.LU R47, [R1+0x644] ;  /* 0x00064400012f7983 */ /* 0x000ee80000300800 */
[----:B------:R-:W3:Y:S01]  /*96920*/  LDL.LU R46, [R1+0x684] ;  /* 0x00068400012e7983 */ /* 0x000ee20000300800 */
[----:B0-----:R-:W-:-:S02]  /*96930*/  F2FP.F16.E5M2.UNPACK_B R10, R11 ;  /* 0x0000000bff0a723e */ /* 0x001fc400020004ff */
[----:B-1----:R-:W-:Y:S02]  /*96940*/  F2FP.F16.E5M2.UNPACK_B R9, R4 ;  /* 0x00000004ff09723e */ /* 0x002fe400020004ff */
[----:B----4-:R-:W-:Y:S02]  /*96950*/  F2FP.F16.E5M2.UNPACK_B R8, R5 ;  /* 0x00000005ff08723e */ /* 0x010fe400020004ff */
[----:B------:R-:W-:Y:S02]  /*96960*/  F2FP.F16.E5M2.UNPACK_B R4, R6 ;  /* 0x00000006ff04723e */ /* 0x000fe400020004ff */
[----:B------:R-:W-:Y:S01]  /*96970*/  F2FP.F16.E5M2.UNPACK_B R5, R7 ;  /* 0x00000007ff05723e */ /* 0x000fe200020004ff */
[----:B------:R-:W-:Y:S01]  /*96980*/  STL [R1+0x3a4], R10 ;  /* 0x0003a40a01007387 */ /* 0x000fe20000100800 */
[----:B------:R-:W-:-:S03]  /*96990*/  F2FP.F16.E5M2.UNPACK_B R6, R55 ;  /* 0x00000037ff06723e */ /* 0x000fc600020004ff */
[----:B------:R-:W-:Y:S04]  /*969a0*/  STL [R1+0x3b8], R9 ;  /* 0x0003b80901007387 */ /* 0x000fe80000100800 */
[----:B------:R-:W-:Y:S04]  /*969b0*/  STL [R1+0x3a8], R8 ;  /* 0x0003a80801007387 */ /* 0x000fe80000100800 */
[----:B------:R0:W-:Y:S04]  /*969c0*/  STL [R1+0x3bc], R4 ;  /* 0x0003bc0401007387 */ /* 0x0001e80000100800 */
[----:B------:R1:W-:Y:S04]  /*969d0*/  STL [R1+0x3ac], R5 ;  /* 0x0003ac0501007387 */ /* 0x0003e80000100800 */
[----:B------:R4:W-:Y:S01]  /*969e0*/  STL [R1+0x390], R6 ;  /* 0x0003900601007387 */ /* 0x0009e20000100800 */
[----:B0-----:R-:W-:-:S02]  /*969f0*/  F2FP.F16.E5M2.UNPACK_B R4, R56 ;  /* 0x00000038ff04723e */ /* 0x001fc400020004ff */
[----:B-1----:R-:W-:Y:S02]  /*96a00*/  F2FP.F16.E5M2.UNPACK_B R5, R40 ;  /* 0x00000028ff05723e */ /* 0x002fe400020004ff */
[----:B----4-:R-:W-:Y:S01]  /*96a10*/  F2FP.F16.E5M2.UNPACK_B R6, R57 ;  /* 0x00000039ff06723e */ /* 0x010fe200020004ff */
        /* <DEDUP_REMOVED lines=21> */
[----:B------:R-:W-:-:S02]  /*96b70*/  IMAD.MOV.U32 R7, RZ, RZ, R38 ;  /* 0x000000ffff077224 */ /* 0x000fc400078e0026 */
[----:B0-----:R-:W-:Y:S02]  /*96b80*/  IMAD.MOV.U32 R4, RZ, RZ, R45 ;  /* 0x000000ffff047224 */ /* 0x001fe400078e002d */
[----:B-1----:R-:W-:Y:S02]  /*96b90*/  IMAD.MOV.U32 R5, RZ, RZ, R44 ;  /* 0x000000ffff057224 */ /* 0x002fe400078e002c */
[----:B----4-:R-:W-:Y:S01]  /*96ba0*/  IMAD.MOV.U32 R6, RZ, RZ, R39 ;  /* 0x000000ffff067224 */ /* 0x010fe200078e0027 */
[----:B--2---:R-:W-:-:S05]  /*96bb0*/  F2FP.F16.E5M2.UNPACK_B R10, R48 ;  /* 0x00000030ff0a723e */ /* 0x004fca00020004ff */
[----:B------:R0:W-:Y:S01]  /*96bc0*/  STL [R1+0x250], R10 ;  /* 0x0002500a01007387 */ /* 0x0001e20000100800 */
[----:B---3--:R-:W-:Y:S02]  /*96bd0*/  F2FP.F16.E5M2.UNPACK_B R9, R60 ;  /* 0x0000003cff09723e */ /* 0x008fe400020004ff */
[----:B------:R-:W-:Y:S02]  /*96be0*/  F2FP.F16.E5M2.UNPACK_B R8, R61 ;  /* 0x0000003dff08723e */ /* 0x000fe400020004ff */
[----:B0-----:R-:W-:Y:S01]  /*96bf0*/  F2FP.F16.E5M2.UNPACK_B R10, R59 ;  /* 0x0000003bff0a723e */ /* 0x001fe200020004ff */
[----:B------:R0:W-:Y:S04]  /*96c00*/  STL [R1+0x264], R9 ;  /* 0x0002640901007387 */ /* 0x0001e80000100800 */
[----:B------:R1:W-:Y:S04]  /*96c10*/  STL [R1+0x254], R8 ;  /* 0x0002540801007387 */ /* 0x0003e80000100800 */
[----:B------:R2:W-:Y:S01]  /*96c20*/  STL [R1+0x268], R10 ;  /* 0x0002680a01007387 */ /* 0x0005e20000100800 */
[----:B0-----:R-:W-:-:S02]  /*96c30*/  F2FP.F16.E5M2.UNPACK_B R9, R58 ;  /* 0x0000003aff09723e */ /* 0x001fc400020004ff */
[----:B-1----:R-:W-:Y:S02]  /*96c40*/  F2FP.F16.E5M2.UNPACK_B R8, R51 ;  /* 0x00000033ff08723e */ /* 0x002fe400020004ff */
[----:B--2---:R-:W-:Y:S01]  /*96c50*/  F2FP.F16.E5M2.UNPACK_B R10, R50 ;  /* 0x00000032ff0a723e */ /* 0x004fe200020004ff */
[----:B------:R0:W-:Y:S04]  /*96c60*/  STL [R1+0x258], R9 ;  /* 0x0002580901007387 */ /* 0x0001e80000100800 */
[----:B------:R1:W-:Y:S04]  /*96c70*/  STL [R1+0x26c], R8 ;  /* 0x00026c0801007387 */ /* 0x0003e80000100800 */
[----:B------:R-:W-:Y:S04]  /*96c80*/  STL [R1+0x25c], R10 ;  /* 0x00025c0a01007387 */ /* 0x000fe80000100800 */
[----:B------:R-:W2:Y:S01]  /*96c90*/  LDL R58, [R1+0x5e0] ;  /* 0x0005e000013a7983 */ /* 0x000ea20000100800 */
[----:B0-----:R-:W-:-:S02]  /*96ca0*/  F2FP.F16.E5M2.UNPACK_B R9, R47 ;  /* 0x0000002fff09723e */ /* 0x001fc400020004ff */
[----:B-1----:R-:W-:-:S03]  /*96cb0*/  F2FP.F16.E5M2.UNPACK_B R8, R46 ;  /* 0x0000002eff08723e */ /* 0x002fc600020004ff */
[----:B------:R-:W-:Y:S04]  /*96cc0*/  STL [R1+0x240], R9 ;  /* 0x0002400901007387 */ /* 0x000fe80000100800 */
[----:B------:R0:W-:Y:S04]  /*96cd0*/  STL [R1+0x244], R8 ;  /* 0x0002440801007387 */ /* 0x0001e80000100800 */
[----:B------:R-:W2:Y:S04]  /*96ce0*/  LDL R59, [R1+0x5e4] ;  /* 0x0005e400013b7983 */ /* 0x000ea80000100800 */
[----:B------:R-:W3:Y:S04]  /*96cf0*/  LDL R52, [R1+0x5e8] ;  /* 0x0005e80001347983 */ /* 0x000ee80000100800 */
[----:B------:R-:W3:Y:S04]  /*96d00*/  LDL R53, [R1+0x5ec] ;  /* 0x0005ec0001357983 */ /* 0x000ee80000100800 */
[----:B------:R-:W3:Y:S04]  /*96d10*/  LDL.LU R40, [R1+0xb90] ;  /* 0x000b900001287983 */ /* 0x000ee80000300800 */
[----:B------:R-:W3:Y:S04]  /*96d20*/  LDL.LU R41, [R1+0xb94] ;  /* 0x000b940001297983 */ /* 0x000ee80000300800 */
[----:B------:R-:W3:Y:S04]  /*96d30*/  LDL.LU R42, [R1+0xb98] ;  /* 0x000b9800012a7983 */ /* 0x000ee80000300800 */
[----:B------:R-:W3:Y:S04]  /*96d40*/  LDL.LU R43, [R1+0xb9c] ;  /* 0x000b9c00012b7983 */ /* 0x000ee80000300800 */
[----:B------:R-:W4:Y:S04]  /*96d50*/  LDL.LU R21, [R1+0x6c8] ;  /* 0x0006c80001157983 */ /* 0x000f280000300800 */
        /* <DEDUP_REMOVED lines=34> */
[----:B---3--:R-:W-:Y:S01]  /*96f80*/  F2FP.F16.E5M2.UNPACK_B R21, R23 ;  /* 0x00000017ff15723e */ /* 0x008fe200020004ff */
[----:B------:R0:W-:Y:S01]  /*96f90*/  STL [R1+0x248], R20 ;  /* 0x0002481401007387 */ /* 0x0001e20000100800 */
[----:B------:R-:W-:-:S03]  /*96fa0*/  F2FP.F16.E5M2.UNPACK_B R17, R17 ;  /* 0x00000011ff11723e */ /* 0x000fc600020004ff */
[----:B------:R-:W-:Y:S04]  /*96fb0*/  STL [R1+0x24c], R22 ;  /* 0x00024c1601007387 */ /* 0x000fe80000100800 */
[----:B------:R-:W-:Y:S01]  /*96fc0*/  STL [R1+0x230], R21 ;  /* 0x0002301501007387 */ /* 0x000fe20000100800 */
[----:B0-----:R-:W-:Y:S02]  /*96fd0*/  F2FP.F16.E5M2.UNPACK_B R20, R16 ;  /* 0x00000010ff14723e */ /* 0x001fe400020004ff */
[----:B------:R-:W-:Y:S02]  /*96fe0*/  F2FP.F16.E5M2.UNPACK_B R16, R18 ;  /* 0x00000012ff10723e */ /* 0x000fe400020004ff */
[----:B------:R-:W-:Y:S01]  /*96ff0*/  F2FP.F16.E5M2.UNPACK_B R18, R19 ;  /* 0x00000013ff12723e */ /* 0x000fe200020004ff */
[----:B------:R-:W-:Y:S04]  /*97000*/  STL [R1+0x220], R20 ;  /* 0x0002201401007387 */ /* 0x000fe80000100800 */
[----:B------:R0:W-:Y:S04]  /*97010*/  STL [R1+0x234], R17 ;  /* 0x0002341101007387 */ /* 0x0001e80000100800 */
[----:B------:R1:W-:Y:S04]  /*97020*/  STL [R1+0x224], R16 ;  /* 0x0002241001007387 */ /* 0x0003e80000100800 */
[----:B------:R-:W-:Y:S01]  /*97030*/  STL [R1+0x238], R18 ;  /* 0x0002381201007387 */ /* 0x000fe20000100800 */
[----:B------:R-:W-:-:S02]  /*97040*/  F2FP.F16.E5M2.UNPACK_B R8, R8 ;  /* 0x00000008ff08723e */ /* 0x000fc400020004ff */
[----:B0-----:R-:W-:Y:S02]  /*97050*/  F2FP.F16.E5M2.UNPACK_B R17, R12 ;  /* 0x0000000cff11723e */ /* 0x001fe400020004ff */
[----:B-1----:R-:W-:Y:S02]  /*97060*/  F2FP.F16.E5M2.UNPACK_B R16, R13 ;  /* 0x0000000dff10723e */ /* 0x002fe400020004ff */
[----:B------:R-:W-:Y:S02]  /*97070*/  F2FP.F16.E5M2.UNPACK_B R12, R14 ;  /* 0x0000000eff0c723e */ /* 0x000fe400020004ff */
[----:B------:R-:W-:Y:S01]  /*97080*/  F2FP.F16.E5M2.UNPACK_B R13, R15 ;  /* 0x0000000fff0d723e */ /* 0x000fe200020004ff */
[----:B------:R-:W-:Y:S04]  /*97090*/  STL [R1+0x228], R17 ;  /* 0x0002281101007387 */ /* 0x000fe80000100800 */
[----:B------:R-:W-:Y:S04]  /*970a0*/  STL [R1+0x23c], R16 ;  /* 0x00023c1001007387 */ /* 0x000fe80000100800 */
[----:B------:R0:W-:Y:S04]  /*970b0*/  STL [R1+0x22c], R12 ;  /* 0x00022c0c01007387 */ /* 0x0001e80000100800 */
[----:B------:R-:W-:Y:S04]  /*970c0*/  STL [R1+0xf0], R13 ;  /* 0x0000f00d01007387 */ /* 0x000fe80000100800 */
[----:B------:R1:W-:Y:S01]  /*970d0*/  STL [R1+0xf4], R8 ;  /* 0x0000f40801007387 */ /* 0x0003e20000100800 */
[----:B0-----:R-:W-:-:S05]  /*970e0*/  F2FP.F16.E5M2.UNPACK_B R12, R9 ;  /* 0x00000009ff0c723e */ /* 0x001fca00020004ff */
[----:B------:R0:W-:Y:S01]  /*970f0*/  STL [R1+0xf8], R12 ;  /* 0x0000f80c01007387 */ /* 0x0001e20000100800 */
[----:B------:R-:W-:Y:S02]  /*97100*/  F2FP.F16.E5M2.UNPACK_B R9, R10 ;  /* 0x0000000aff09723e */ /* 0x000fe400020004ff */
[----:B-1----:R-:W-:Y:S01]  /*97110*/  F2FP.F16.E5M2.UNPACK_B R8, R11 ;  /* 0x0000000bff08723e */ /* 0x002fe200020004ff */
[----:B0-----:R-:W-:Y:S01]  /*97120*/  HMMA.16816.F32 R12, R4, R52, R40 ;  /* 0x00000034040c723c */ /* 0x001fe20000001828 */
[----:B------:R-:W-:Y:S01]  /*97130*/  F2FP.F16.E5M2.UNPACK_B R10, R55 ;  /* 0x00000037ff0a723e */ /* 0x000fe200020004ff */
        /* <DEDUP_REMOVED lines=8> */
[----:B------:R-:W-:Y:S01]  /*971c0*/  STL [R1+0xe8], R10 ;  /* 0x0000e80a01007387 */ /* 0x000fe20000100800 */
[----:B0-----:R-:W-:-:S02]  /*971d0*/  F2FP.F16.E5M2.UNPACK_B R9, R54 ;  /* 0x00000036ff09723e */ /* 0x001fc400020004ff */
[----:B-1----:R-:W-:-:S03]  /*971e0*/  F2FP.F16.E5M2.UNPACK_B R8, R44 ;  /* 0x0000002cff08723e */ /* 0x002fc600020004ff */
[----:B------:R-:W-:Y:S04]  /*971f0*/  STL [R1+0xd8], R9 ;  /* 0x0000d80901007387 */ /* 0x000fe80000100800 */
[----:B------:R-:W-:Y:S04]  /*97200*/  STL [R1+0xec], R8 ;  /* 0x0000ec0801007387 */ /* 0x000fe80000100800 */
[----:B------:R-:W-:Y:S04]  /*97210*/  STL.64 [R1+0xf80], R12 ;  /* 0x000f800c01007387 */ /* 0x000fe80000100a00 */
[----:B------:R0:W-:Y:S02]  /*97220*/  STL.64 [R1+0xf88], R14 ;  /* 0x000f880e01007387 */ /* 0x0001e40000100a00 */
[----:B0-----:R-:W-:Y:S01]  /*97230*/  HMMA.16816.F32 R12, R4, R58, R36 ;  /* 0x0000003a040c723c */ /* 0x001fe20000001824 */
[----:B------:R-:W-:-:S02]  /*97240*/  F2FP.F16.E5M2.UNPACK_B R9, R45 ;  /* 0x0000002dff09723e */ /* 0x000fc400020004ff */
[----:B------:R-:W-:Y:S02]  /*97250*/  F2FP.F16.E5M2.UNPACK_B R8, R48 ;  /* 0x00000030ff08723e */ /* 0x000fe400020004ff */
        /* <DEDUP_REMOVED lines=9> */
[----:B------:R-:W-:Y:S04]  /*972f0*/  STL.64 [R1+0xf70], R12 ;  /* 0x000f700c01007387 */ /* 0x000fe80000100a00 */
[----:B------:R2:W-:Y:S04]  /*97300*/  STL.64 [R1+0xf78], R14 ;  /* 0x000f780e01007387 */ /* 0x0005e80000100a00 */
[----:B------:R-:W-:Y:S04]  /*97310*/  STL [R1+0xb0], R10 ;  /* 0x0000b00a01007387 */ /* 0x000fe80000100800 */
[----:B------:R-:W3:Y:S01]  /*97320*/  LDL R60, [R1+0x5c8] ;  /* 0x0005c800013c7983 */ /* 0x000ee20000100800 */
[----:B0-----:R-:W-:-:S02]  /*97330*/  F2FP.F16.E5M2.UNPACK_B R9, R47 ;  /* 0x0000002fff09723e */ /* 0x001fc400020004ff */
[----:B-1----:R-:W-:-:S03]  /*97340*/  F2FP.F16.E5M2.UNPACK_B R8, R46 ;  /* 0x0000002eff08723e */ /* 0x002fc600020004ff */
[----:B------:R-:W-:Y:S04]  /*97350*/  STL [R1+0xa0], R9 ;  /* 0x0000a00901007387 */ /* 0x000fe80000100800 */
[----:B------:R0:W-:Y:S04]  /*97360*/  STL [R1+0xb4], R8 ;  /* 0x0000b40801007387 */ /* 0x0001e80000100800 */
[----:B------:R-:W3:Y:S04]  /*97370*/  LDL R61, [R1+0x5cc] ;  /* 0x0005cc00013d7983 */ /* 0x000ee80000100800 */
[----:B--2---:R-:W2:Y:S04]  /*97380*/  LDL R14, [R1+0x5d0] ;  /* 0x0005d000010e7983 */ /* 0x004ea80000100800 */
[----:B------:R-:W2:Y:S04]  /*97390*/  LDL R15, [R1+0x5d4] ;  /* 0x0005d400010f7983 */ /* 0x000ea80000100800 */
[----:B------:R-:W2:Y:S04]  /*973a0*/  LDL.LU R16, [R1+0xbc0] ;  /* 0x000bc00001107983 */ /* 0x000ea80000300800 */
[----:B------:R-:W2:Y:S04]  /*973b0*/  LDL.LU R17, [R1+0xbc4] ;  /* 0x000bc40001117983 */ /* 0x000ea80000300800 */
[----:B------:R-:W2:Y:S04]  /*973c0*/  LDL.LU R18, [R1+0xbc8] ;  /* 0x000bc80001127983 */ /* 0x000ea80000300800 */
[----:B------:R-:W2:Y:S04]  /*973d0*/  LDL.LU R19, [R1+0xbcc] ;  /* 0x000bcc0001137983 */ /* 0x000ea80000300800 */
[----:B------:R-:W4:Y:S04]  /*973e0*/  LDL R22, [R1+0x5d8] ;  /* 0x0005d80001167983 */ /* 0x000f280000100800 */
[----:B------:R-:W4:Y:S04]  /*973f0*/  LDL R23, [R1+0x5dc] ;  /* 0x0005dc0001177983 */ /* 0x000f280000100800 */
[----:B------:R-:W4:Y:S04]  /*97400*/  LDL.LU R24, [R1+0xbb0] ;  /* 0x000bb00001187983 */ /* 0x000f280000300800 */
[----:B------:R-:W4:Y:S04]  /*97410*/  LDL.LU R25, [R1+0xbb4] ;  /* 0x000bb40001197983 */ /* 0x000f280000300800 */
[----:B------:R-:W4:Y:S04]  /*97420*/  LDL.LU R26, [R1+0xbb8] ;  /* 0x000bb800011a7983 */ /* 0x000f280000300800 */
[----:B------:R-:W4:Y:S04]  /*97430*/  LDL.LU R27, [R1+0xbbc] ;  /* 0x000bbc00011b7983 */ /* 0x000f280000300800 */
[----:B------:R-:W3:Y:S04]  /*97440*/  LDL.LU R20, [R1+0x880] ;  /* 0x0008800001147983 */ /* 0x000ee80000300800 */
[----:B------:R-:W2:Y:S04]  /*97450*/  LDL.LU R21, [R1+0x884] ;  /* 0x0008840001157983 */ /* 0x000ea80000300800 */
        /* <DEDUP_REMOVED lines=30> */
[----:B---3--:R-:W-:-:S02]  /*97640*/  F2FP.F16.E5M2.UNPACK_B R20, R20 ;  /* 0x00000014ff14723e */ /* 0x008fc400020004ff */
[----:B--2---:R-:W-:-:S05]  /*97650*/  F2FP.F16.E5M2.UNPACK_B R21, R21 ;  /* 0x00000015ff15723e */ /* 0x004fca00020004ff */
[----:B------:R-:W-:Y:S04]  /*97660*/  STL [R1+0xb8], R21 ;  /* 0x0000b81501007387 */ /* 0x000fe80000100800 */
[----:B------:R4:W-:Y:S02]  /*97670*/  STL [R1+0xa4], R20 ;  /* 0x0000a41401007387 */ /* 0x0009e40000100800 */
[----:B----4-:R-:W-:Y:S02]  /*97680*/  HMMA.16816.F32 R20, R4, R22, R24 ;  /* 0x000000160414723c */ /* 0x010fe40000001818 */
[----:B------:R-:W2:Y:S04]  /*97690*/  LDL.LU.64 R26, [R1+0x65d8] ;  /* 0x0065d800011a7983 */ /* 0x000ea80000300a00 */
[----:B------:R-:W3:Y:S01]  /*976a0*/  LDL.LU.64 R24, [R1+0x65d0] ;  /* 0x0065d00001187983 */ /* 0x000ee20000300a00 */
[----:B------:R-:W-:-:S02]  /*976b0*/  F2FP.F16.E5M2.UNPACK_B R12, R12 ;  /* 0x0000000cff0c723e */ /* 0x000fc400020004ff */
[----:B------:R-:W-:-:S14]  /*976c0*/  F2FP.F16.E5M2.UNPACK_B R13, R13 ;  /* 0x0000000dff0d723e */ /* 0x000fdc00020004ff */
[----:B------:R-:W-:Y:S04]  /*976d0*/  STL.64 [R1+0xf60], R20 ;  /* 0x000f601401007387 */ /* 0x000fe80000100a00 */
[----:B------:R0:W-:Y:S04]  /*976e0*/  STL.64 [R1+0xf68], R22 ;  /* 0x000f681601007387 */ /* 0x0001e80000100a00 */
[----:B0-----:R-:W4:Y:S04]  /*976f0*/  LDL.LU.64 R22, [R1+0x65c8] ;  /* 0x0065c80001167983 */ /* 0x001f280000300a00 */
[----:B------:R-:W4:Y:S04]  /*97700*/  LDL.LU.64 R20, [R1+0x65c0] ;  /* 0x0065c00001147983 */ /* 0x000f280000300a00 */
[----:B------:R0:W-:Y:S04]  /*97710*/  STL [R1+0xa8], R12 ;  /* 0x0000a80c01007387 */ /* 0x0001e80000100800 */
[----:B------:R-:W-:Y:S01]  /*97720*/  STL [R1+0xbc], R13 ;  /* 0x0000bc0d01007387 */ /* 0x000fe20000100800 */
[----:B0-----:R-:W-:-:S05]  /*97730*/  F2FP.F16.E5M2.UNPACK_B R12, R55 ;  /* 0x00000037ff0c723e */ /* 0x001fca00020004ff */
[----:B------:R0:W-:Y:S02]  /*97740*/  STL [R1+0xac], R12 ;  /* 0x0000ac0c01007387 */ /* 0x0001e40000100800 */
[C---:B0-----:R-:W-:Y:S06]  /*97750*/  HMMA.16816.F32 R12, R4.reuse, R14, R16 ;  /* 0x0000000e040c723c */ /* 0x041fec0000001810 */
[----:B------:R-:W-:Y:S01]  /*97760*/  HMMA.16816.F32 R4, R4, R60, R8 ;  /* 0x0000003c0404723c */ /* 0x000fe20000001808 */
[----:B------:R-:W4:Y:S04]  /*97770*/  LDL.LU.64 R18, [R1+0x65b8] ;  /* 0x0065b80001127983 */ /* 0x000f280000300a00 */
[----:B------:R-:W4:Y:S01]  /*97780*/  LDL.LU.64 R16, [R1+0x65b0] ;  /* 0x0065b00001107983 */ /* 0x000f220000300a00 */
[----:B------:R-:W-:-:S02]  /*97790*/  F2FP.F16.E5M2.UNPACK_B R55, R59 ;  /* 0x0000003bff37723e */ /* 0x000fc400020004ff */
[----:B------:R-:W-:-:S09]  /*977a0*/  F2FP.F16.E5M2.UNPACK_B R59, R0 ;  /* 0x00000000ff3b723e */ /* 0x000fd200020004ff */
[----:B------:R-:W-:Y:S04]  /*977b0*/  STL.64 [R1+0xf50], R12 ;  /* 0x000f500c01007387 */ /* 0x000fe80000100a00 */
[----:B------:R0:W-:Y:S04]  /*977c0*/  STL.64 [R1+0xf58], R14 ;  /* 0x000f580e01007387 */ /* 0x0001e80000100a00 */
[----:B0-----:R-:W2:Y:S04]  /*977d0*/  LDL.LU.64 R14, [R1+0x65a8] ;  /* 0x0065a800010e7983 */ /* 0x001ea80000300a00 */
[----:B------:R-:W4:Y:S04]  /*977e0*/  LDL.LU.64 R12, [R1+0x65a0] ;  /* 0x0065a000010c7983 */ /* 0x000f280000300a00 */
[----:B------:R-:W4:Y:S04]  /*977f0*/  LDL.LU.64 R10, [R1+0x6598] ;  /* 0x00659800010a7983 */ /* 0x000f280000300a00 */
[----:B------:R-:W4:Y:S04]  /*97800*/  LDL.LU.64 R8, [R1+0x6590] ;  /* 0x0065900001087983 */ /* 0x000f280000300a00 */
[----:B------:R-:W4:Y:S04]  /*97810*/  LDL.LU.64 R60, [R1+0x6588] ;  /* 0x00658800013c7983 */ /* 0x000f280000300a00 */
[----:B------:R-:W-:Y:S04]  /*97820*/  STL.64 [R1+0xf40], R4 ;  /* 0x000f400401007387 */ /* 0x000fe80000100a00 */
[----:B------:R0:W-:Y:S04]  /*97830*/  STL.64 [R1+0xf48], R6 ;  /* 0x000f480601007387 */ /* 0x0001e80000100a00 */
[----:B0-----:R-:W4:Y:S04]  /*97840*/  LDL.LU.64 R6, [R1+0x6580] ;  /* 0x0065800001067983 */ /* 0x001f280000300a00 */
[----:B------:R-:W4:Y:S04]  /*97850*/  LDL.LU.64 R4, [R1+0x6578] ;  /* 0x0065780001047983 */ /* 0x000f280000300a00 */
[----:B------:R-:W4:Y:S01]  /*97860*/  LDL.LU R0, [R1+0x6570] ;  /* 0x0065700001007983 */ /* 0x000f220000300800 */
[----:B------:R-:W-:-:S02]  /*97870*/  F2FP.F16.E5M2.UNPACK_B R3, R3.H1 ;  /* 0x00000003ff03723e */ /* 0x000fc400030004ff */
[----:B------:R-:W-:Y:S02]  /*97880*/  F2FP.F16.E5M2.UNPACK_B R36, R36 ;  /* 0x00000024ff24723e */ /* 0x000fe400020004ff */
[----:B------:R-:W-:Y:S02]  /*97890*/  F2FP.F16.E5M2.UNPACK_B R37, R37 ;  /* 0x00000025ff25723e */ /* 0x000fe400020004ff */
        /* <DEDUP_REMOVED lines=19> */
[----:B------:R-:W-:Y:S01]  /*979d0*/  F2FP.F16.E5M2.UNPACK_B R58, R58 ;  /* 0x0000003aff3a723e */ /* 0x000fe200020004ff */
[----:B---3--:R0:W-:Y:S04]  /*979e0*/  STL [R1+0x8a40], R24 ;  /* 0x008a401801007387 */ /* 0x0081e80000100800 */
[----:B0-----:R-:W3:Y:S04]  /*979f0*/  LDL.LU R24, [R1+0x33c] ;  /* 0x00033c0001187983 */ /* 0x001ee80000300800 */
[----:B------:R0:W-:Y:S04]  /*97a00*/  STL [R1+0x8900], R25 ;  /* 0x0089001901007387 */ /* 0x0001e80000100800 */
[----:B0-----:R-:W3:Y:S04]  /*97a10*/  LDL.LU R25, [R1+0x338] ;  /* 0x0003380001197983 */ /* 0x001ee80000300800 */
[----:B--2---:R0:W-:Y:S04]  /*97a20*/  STL.64 [R1+0x8790], R14 ;  /* 0x0087900e01007387 */ /* 0x0041e80000100a00 */
[----:B0-----:R-:W2:Y:S04]  /*97a30*/  LDL.LU R14, [R1+0x330] ;  /* 0x00033000010e7983 */ /* 0x001ea80000300800 */
[----:B------:R-:W3:Y:S04]  /*97a40*/  LDL.LU R15, [R1+0x334] ;  /* 0x00033400010f7983 */ /* 0x000ee80000300800 */
[----:B----4-:R-:W-:Y:S04]  /*97a50*/  STL.64 [R1+0x8788], R12 ;  /* 0x0087880c01007387 */ /* 0x010fe80000100a00 */
[----:B------:R0:W-:Y:S04]  /*97a60*/  STL.64 [R1+0x8730], R26 ;  /* 0x0087301a01007387 */ /* 0x0001e80000100a00 */
[----:B0-----:R-:W4:Y:S04]  /*97a70*/  LDL.LU.64 R26, [R1+0x4c8] ;  /* 0x0004c800011a7983 */ /* 0x001f280000300a00 */
[----:B----4-:R-:W-:Y:S04]  /*97a80*/  STL.64 [R1+0x91c8], R26 ;  /* 0x0091c81a01007387 */ /* 0x010fe80000100a00 */
[----:B------:R0:W-:Y:S04]  /*97a90*/  STL.64 [R1+0x86f0], R38 ;  /* 0x0086f02601007387 */ /* 0x0001e80000100a00 */
[----:B0-----:R-:W4:Y:S04]  /*97aa0*/  LDL.LU.64 R38, [R1+0x558] ;  /* 0x0005580001267983 */ /* 0x001f280000300a00 */
[----:B------:R0:W-:Y:S04]  /*97ab0*/  STL.64 [R1+0x86e8], R36 ;  /* 0x0086e82401007387 */ /* 0x0001e80000100a00 */
[----:B0-----:R-:W4:Y:S04]  /*97ac0*/  LDL.LU.64 R36, [R1+0x5c0] ;  /* 0x0005c00001247983 */ /* 0x001f280000300a00 */
[----:B------:R0:W-:Y:S04]  /*97ad0*/  STL.64 [R1+0x86c0], R50 ;  /* 0x0086c03201007387 */ /* 0x0001e80000100a00 */
[----:B0-----:R-:W4:Y:S01]  /*97ae0*/  LDL.LU.64 R50, [R1+0x480] ;  /* 0x0004800001327983 */ /* 0x001f220000300a00 */
[----:B--2---:R-:W-:-:S02]  /*97af0*/  IMAD.MOV.U32 R26, RZ, RZ, R14 ;  /* 0x000000ffff1a7224 */ /* 0x004fc400078e000e */
[----:B---3--:R-:W-:Y:S01]  /*97b00*/  IMAD.MOV.U32 R27, RZ, RZ, R15 ;  /* 0x000000ffff1b7224 */ /* 0x008fe200078e000f */
[----:B----4-:R-:W-:Y:S04]  /*97b10*/  STL.64 [R1+0x91a0], R50 ;  /* 0x0091a03201007387 */ /* 0x010fe80000100a00 */
[----:B------:R-:W-:Y:S04]  /*97b20*/  STL.64 [R1+0x9198], R48 ;  /* 0x0091983001007387 */ /* 0x000fe80000100a00 */
[----:B------:R-:W-:Y:S04]  /*97b30*/  STL [R1+0x8684], R60 ;  /* 0x0086843c01007387 */ /* 0x000fe80000100800 */
[----:B------:R0:W-:Y:S04]  /*97b40*/  STL [R1+0x8680], R61 ;  /* 0x0086803d01007387 */ /* 0x0001e80000100800 */
[----:B0-----:R-:W2:Y:S04]  /*97b50*/  LDL.LU.64 R60, [R1+0x498] ;  /* 0x00049800013c7983 */ /* 0x001ea80000300a00 */
[----:B------:R-:W-:Y:S04]  /*97b60*/  STL.64 [R1+0x7958], R6 ;  /* 0x0079580601007387 */ /* 0x000fe80000100a00 */
[----:B------:R-:W-:Y:S04]  /*97b70*/  STL.64 [R1+0x7950], R4 ;  /* 0x0079500401007387 */ /* 0x000fe80000100a00 */
[----:B------:R-:W-:Y:S04]  /*97b80*/  STL [R1+0x78d4], R16 ;  /* 0x0078d41001007387 */ /* 0x000fe80000100800 */
[----:B------:R-:W-:Y:S04]  /*97b90*/  STL [R1+0x78d0], R17 ;  /* 0x0078d01101007387 */ /* 0x000fe80000100800 */
[----:B------:R0:W-:Y:S04]  /*97ba0*/  STL [R1+0x78cc], R18 ;  /* 0x0078cc1201007387 */ /* 0x0001e80000100800 */
[----:B------:R1:W-:Y:S04]  /*97bb0*/  STL [R1+0x78c8], R19 ;  /* 0x0078c81301007387 */ /* 0x0003e80000100800 */
[----:B0-----:R-:W3:Y:S04]  /*97bc0*/  LDL R18, [R1+0x528] ;  /* 0x0005280001127983 */ /* 0x001ee80000100800 */
[----:B-1----:R-:W3:Y:S04]  /*97bd0*/  LDL R19, [R1+0x52c] ;  /* 0x00052c0001137983 */ /* 0x002ee80000100800 */
[----:B------:R-:W4:Y:S04]  /*97be0*/  LDL.LU.64 R12, [R1+0x510] ;  /* 0x00051000010c7983 */ /* 0x000f280000300a00 */
[----:B------:R-:W2:Y:S04]  /*97bf0*/  LDL.LU.64 R14, [R1+0x4e0] ;  /* 0x0004e000010e7983 */ /* 0x000ea80000300a00 */
[----:B--2---:R-:W-:Y:S04]  /*97c00*/  STL.64 [R1+0x91f8], R14 ;  /* 0x0091f80e01007387 */ /* 0x004fe80000100a00 */
[----:B----4-:R-:W-:Y:S04]  /*97c10*/  STL.64 [R1+0x91f0], R12 ;  /* 0x0091f00c01007387 */ /* 0x010fe80000100a00 */
[----:B------:R-:W-:Y:S04]  /*97c20*/  STL [R1+0x780c], R28 ;  /* 0x00780c1c01007387 */ /* 0x000fe80000100800 */
[----:B------:R-:W-:Y:S04]  /*97c30*/  STL [R1+0x7808], R29 ;  /* 0x0078081d01007387 */ /* 0x000fe80000100800 */
[----:B------:R0:W-:Y:S04]  /*97c40*/  STL [R1+0x7804], R30 ;  /* 0x0078041e01007387 */ /* 0x0001e80000100800 */
[----:B------:R1:W-:Y:S04]  /*97c50*/  STL [R1+0x7800], R31 ;  /* 0x0078001f01007387 */ /* 0x0003e80000100800 */
[----:B0-----:R-:W2:Y:S04]  /*97c60*/  LDL R30, [R1+0x540] ;  /* 0x00054000011e7983 */ /* 0x001ea80000100800 */
[----:B-1----:R-:W2:Y:S04]  /*97c70*/  LDL R31, [R1+0x544] ;  /* 0x00054400011f7983 */ /* 0x002ea80000100800 */
[----:B------:R-:W-:Y:S04]  /*97c80*/  STL [R1+0x778c], R40 ;  /* 0x00778c2801007387 */ /* 0x000fe80000100800 */
[----:B------:R-:W-:Y:S04]  /*97c90*/  STL [R1+0x7788], R41 ;  /* 0x0077882901007387 */ /* 0x000fe80000100800 */
[----:B------:R-:W-:Y:S04]  /*97ca0*/  STL [R1+0x7784], R42 ;  /* 0x0077842a01007387 */ /* 0x000fe80000100800 */
[----:B------:R0:W-:Y:S04]  /*97cb0*/  STL [R1+0x7780], R43 ;  /* 0x0077802b01007387 */ /* 0x0001e80000100800 */
[----:B0-----:R-:W4:Y:S04]  /*97cc0*/  LDL.LU.64 R42, [R1+0x4b0] ;  /* 0x0004b000012a7983 */ /* 0x001f280000300a00 */
[----:B------:R-:W-:Y:S04]  /*97cd0*/  STL [R1+0x76c8], R55 ;  /* 0x0076c83701007387 */ /* 0x000fe80000100800 */
[----:B------:R0:W-:Y:S04]  /*97ce0*/  STL [R1+0x8690], R54 ;  /* 0x0086903601007387 */ /* 0x0001e80000100800 */
[----:B0-----:R-:W3:Y:S04]  /*97cf0*/  LDL.LU R54, [R1+0x5e0] ;  /* 0x0005e00001367983 */ /* 0x001ee80000300800 */
[----:B------:R-:W3:Y:S04]  /*97d00*/  LDL.LU R55, [R1+0x5e4] ;  /* 0x0005e40001377983 */ /* 0x000ee80000300800 */
[----:B------:R-:W2:Y:S04]  /*97d10*/  LDL.LU.64 R28, [R1+0x5d0] ;  /* 0x0005d000011c7983 */ /* 0x000ea80000300a00 */
[----:B------:R-:W3:Y:S04]  /*97d20*/  LDL.LU.64 R40, [R1+0x5d8] ;  /* 0x0005d80001287983 */ /* 0x000ee80000300a00 */
[----:B----4-:R-:W-:Y:S04]  /*97d30*/  STL.64 [R1+0x91c0], R42 ;  /* 0x0091c02a01007387 */ /* 0x010fe80000100a00 */
[----:B---3--:R-:W-:Y:S04]  /*97d40*/  STL.64 [R1+0x91b8], R40 ;  /* 0x0091b82801007387 */ /* 0x008fe80000100a00 */
[----:B------:R0:W-:Y:S04]  /*97d50*/  STL.64 [R1+0x8688], R52 ;  /* 0x0086883401007387 */ /* 0x0001e80000100a00 */
[----:B0-----:R-:W3:Y:S04]  /*97d60*/  LDL.LU R52, [R1+0x5e8] ;  /* 0x0005e80001347983 */ /* 0x001ee80000300800 */
[----:B------:R-:W3:Y:S04]  /*97d70*/  LDL.LU R53, [R1+0x5ec] ;  /* 0x0005ec0001357983 */ /* 0x000ee80000300800 */
[----:B------:R0:W-:Y:S02]  /*97d80*/  STL.64 [R1+0x9180], R54 ;  /* 0x0091803601007387 */ /* 0x0001e40000100a00 */
[----:B0-----:R-:W-:-:S02]  /*97d90*/  IMAD.MOV.U32 R55, RZ, RZ, R24 ;  /* 0x000000ffff377224 */ /* 0x001fc400078e0018 */
[----:B------:R-:W-:Y:S01]  /*97da0*/  IMAD.MOV.U32 R54, RZ, RZ, R25 ;  /* 0x000000ffff367224 */ /* 0x000fe200078e0019 */
[----:B---3--:R0:W-:Y:S04]  /*97db0*/  STL.64 [R1+0x9178], R52 ;  /* 0x0091783401007387 */ /* 0x0081e80000100a00 */
[----:B------:R-:W3:Y:S04]  /*97dc0*/  LDL.LU R48, [R1+0xbf0] ;  /* 0x000bf00001307983 */ /* 0x000ee80000300800 */
[----:B------:R-:W3:Y:S04]  /*97dd0*/  LDL.LU R49, [R1+0xbf4] ;  /* 0x000bf40001317983 */ /* 0x000ee80000300800 */
[----:B------:R-:W3:Y:S01]  /*97de0*/  LDL.LU R50, [R1+0xbf8] ;  /* 0x000bf80001327983 */ /* 0x000ee20000300800 */
[----:B0-----:R-:W-:-:S02]  /*97df0*/  IMAD.MOV.U32 R52, RZ, RZ, R26 ;  /* 0x000000ffff347224 */ /* 0x001fc400078e001a */
[----:B------:R-:W-:Y:S01]  /*97e00*/  IMAD.MOV.U32 R53, RZ, RZ, R27 ;  /* 0x000000ffff357224 */ /* 0x000fe200078e001b */
[----:B------:R-:W3:Y:S04]  /*97e10*/  LDL.LU R51, [R1+0xbfc] ;  /* 0x000bfc0001337983 */ /* 0x000ee80000300800 */
        /* <DEDUP_REMOVED lines=8> */
[----:B------:R-:W2:Y:S04]  /*97ea0*/  LDL.LU.64 R16, [R1+0x5c8] ;  /* 0x0005c80001107983 */ /* 0x000ea80000300a00 */
[----:B------:R0:W-:Y:S04]  /*97eb0*/  STL [R1+0x75d4], R2 ;  /* 0x0075d40201007387 */ /* 0x0001e80000100800 */
[----:B------:R1:W-:Y:S04]  /*97ec0*/  STL [R1+0x75d0], R3 ;  /* 0x0075d00301007387 */ /* 0x0003e80000100800 */
[----:B0-----:R-:W2:Y:S04]  /*97ed0*/  LDL.LU R2, [R1+0x4f8] ;  /* 0x0004f80001027983 */ /* 0x001ea80000300800 */
[----:B-1----:R-:W2:Y:S04]  /*97ee0*/  LDL.LU R3, [R1+0x4fc] ;  /* 0x0004fc0001037983 */ /* 0x002ea80000300800 */
[----:B------:R-:W-:Y:S04]  /*97ef0*/  STL.64 [R1+0x6870], R10 ;  /* 0x0068700a01007387 */ /* 0x000fe80000100a00 */
[----:B------:R0:W-:Y:S04]  /*97f00*/  STL.64 [R1+0x6868], R8 ;  /* 0x0068680801007387 */ /* 0x0001e80000100a00 */
[----:B0-----:R-:W3:Y:S04]  /*97f10*/  LDL.LU R8, [R1+0x2d0] ;  /* 0x0002d00001087983 */ /* 0x001ee80000300800 */
[----:B------:R-:W3:Y:S04]  /*97f20*/  LDL.LU R9, [R1+0x2d4] ;  /* 0x0002d40001097983 */ /* 0x000ee80000300800 */
[----:B------:R-:W4:Y:S04]  /*97f30*/  LDL.LU R10, [R1+0x2d8] ;  /* 0x0002d800010a7983 */ /* 0x000f280000300800 */
[----:B------:R-:W4:Y:S04]  /*97f40*/  LDL.LU R11, [R1+0x2dc] ;  /* 0x0002dc00010b7983 */ /* 0x000f280000300800 */
[----:B----4-:R-:W-:Y:S04]  /*97f50*/  STL.64 [R1+0x90f8], R10 ;  /* 0x0090f80a01007387 */ /* 0x010fe80000100a00 */
[----:B---3--:R0:W-:Y:S04]  /*97f60*/  STL.64 [R1+0x90f0], R8 ;  /* 0x0090f00801007387 */ /* 0x0081e80000100a00 */
[----:B0-----:R-:W3:Y:S04]  /*97f70*/  LDL.LU R8, [R1+0x300] ;  /* 0x0003000001087983 */ /* 0x001ee80000300800 */
[----:B------:R-:W3:Y:S04]  /*97f80*/  LDL.LU R9, [R1+0x304] ;  /* 0x0003040001097983 */ /* 0x000ee80000300800 */
[----:B------:R-:W4:Y:S04]  /*97f90*/  LDL.LU R10, [R1+0x308] ;  /* 0x00030800010a7983 */ /* 0x000f280000300800 */
[----:B------:R-:W4:Y:S04]  /*97fa0*/  LDL.LU R11, [R1+0x30c] ;  /* 0x00030c00010b7983 */ /* 0x000f280000300800 */
[----:B----4-:R-:W-:Y:S04]  /*97fb0*/  STL.64 [R1+0x9190], R10 ;  /* 0x0091900a01007387 */ /* 0x010fe80000100a00 */
[----:B---3--:R0:W-:Y:S02]  /*97fc0*/  STL.64 [R1+0x9188], R8 ;  /* 0x0091880801007387 */ /* 0x0081e40000100a00 */
[C---:B0-----:R-:W-:Y:S06]  /*97fd0*/  HMMA.16816.F32 R8, R52.reuse, R36, R4 ;  /* 0x000000243408723c */ /* 0x041fec0000001804 */
[C---:B------:R-:W-:Y:S01]  /*97fe0*/  HMMA.16816.F32 R4, R52.reuse, R38, R48 ;  /* 0x000000263404723c */ /* 0x040fe20000001830 */
[----:B------:R-:W-:Y:S04]  /*97ff0*/  STL.64 [R1+0x67f8], R22 ;  /* 0x0067f81601007387 */ /* 0x000fe80000100a00 */
[----:B------:R-:W-:Y:S04]  /*98000*/  STL.64 [R1+0x67f0], R20 ;  /* 0x0067f01401007387 */ /* 0x000fe80000100a00 */
[----:B------:R-:W-:Y:S04]  /*98010*/  STL.64 [R1+0x6770], R34 ;  /* 0x0067702201007387 */ /* 0x000fe80000100a00 */
[----:B------:R-:W-:Y:S04]  /*98020*/  STL.64 [R1+0x6768], R32 ;  /* 0x0067682001007387 */ /* 0x000fe80000100a00 */
[----:B------:R-:W-:Y:S04]  /*98030*/  STL.64 [R1+0x66d8], R46 ;  /* 0x0066d82e01007387 */ /* 0x000fe80000100a00 */
[----:B------:R-:W-:Y:S04]  /*98040*/  STL.64 [R1+0x66d0], R44 ;  /* 0x0066d02c01007387 */ /* 0x000fe80000100a00 */
[----:B------:R-:W-:Y:S04]  /*98050*/  STL.64 [R1+0x6640], R58 ;  /* 0x0066403a01007387 */ /* 0x000fe80000100a00 */
[----:B------:R-:W-:Y:S04]  /*98060*/  STL.64 [R1+0x6638], R56 ;  /* 0x0066383801007387 */ /* 0x000fe80000100a00 */
[----:B------:R-:W-:Y:S04]  /*98070*/  STL [R1+0x6578], R0 ;  /* 0x0065780001007387 */ /* 0x000fe80000100800 */
[----:B------:R-:W-:Y:S04]  /*98080*/  STL.64 [R1+0x9160], R38 ;  /* 0x0091602601007387 */ /* 0x000fe80000100a00 */
[----:B------:R-:W-:Y:S04]  /*98090*/  STL.64 [R1+0xf30], R8 ;  /* 0x000f300801007387 */ /* 0x000fe80000100a00 */
[----:B------:R-:W-:Y:S04]  /*980a0*/  STL.64 [R1+0xf38], R10 ;  /* 0x000f380a01007387 */ /* 0x000fe80000100a00 */
[----:B------:R-:W-:Y:S04]  /*980b0*/  STL.64 [R1+0x9158], R36 ;  /* 0x0091582401007387 */ /* 0x000fe80000100a00 */
[----:B------:R-:W-:Y:S04]  /*980c0*/  STL.64 [R1+0xf10], R4 ;  /* 0x000f100401007387 */ /* 0x000fe80000100a00 */
[----:B------:R2:W-:Y:S02]  /*980d0*/  STL.64 [R1+0xf18], R6 ;  /* 0x000f180601007387 */ /* 0x0005e40000100a00 */
[----:B--2---:R-:W-:Y:S06]  /*980e0*/  HMMA.16816.F32 R4, R52, R30, R24 ;  /* 0x0000001e3404723c */ /* 0x004fec0000001818 */
[----:B------:R-:W-:Y:S04]  /*980f0*/  STL.64 [R1+0x9170], R30 ;  /* 0x0091701e01007387 */ /* 0x000fe80000100a00 */
[----:B------:R-:W-:-:S13]  /*98100*/  STL.64 [R1+0x9168], R28 ;  /* 0x0091681c01007387 */ /* 0x000fda0000100a00 */
[----:B------:R-:W-:Y:S04]  /*98110*/  STL.64 [R1+0xf00], R4 ;  /* 0x000f000401007387 */ /* 0x000fe80000100a00 */
[----:B------:R-:W-:Y:S04]  /*98120*/  STL.64 [R1+0xf08], R6 ;  /* 0x000f080601007387 */ /* 0x000fe80000100a00 */
        /* <DEDUP_REMOVED lines=71> */
[----:B------:R-:W4:Y:S01]  /*985a0*/  LDL.LU.64 R12, [R1+0x91f0] ;  /* 0x0091f000010c7983 */ /* 0x000f220000300a00 */
[C---:B---3--:R-:W-:Y:S06]  /*985b0*/  HMMA.16816.F32 R56, R52.reuse, R2, R56 ;  /* 0x000000023438723c */ /* 0x048fec0000001838 */
[C---:B----4-:R-:W-:Y:S06]  /*985c0*/  HMMA.16816.F32 R8, R52.reuse, R12, R8 ;  /* 0x0000000c3408723c */ /* 0x050fec0000001808 */
[----:B--2---:R-:W-:-:S15]  /*985d0*/  HMMA.16816.F32 R24, R52, R14, R24 ;  /* 0x0000000e3418723c */ /* 0x004fde0000001818 */
        /* <DEDUP_REMOVED lines=8> */
[----:B------:R-:W3:Y:S04]  /*98660*/  LDL.LU.64 R56, [R1+0x91d0] ;  /* 0x0091d00001387983 */ /* 0x000ee80000300a00 */
[----:B------:R-:W-:Y:S04]  /*98670*/  STL.64 [R1+0xec0], R24 ;  /* 0x000ec01801007387 */ /* 0x000fe80000100a00 */
[----:B------:R0:W-:Y:S04]  /*98680*/  STL.64 [R1+0xec8], R26 ;  /* 0x000ec81a01007387 */ /* 0x0001e80000100a00 */
[----:B0-----:R-:W4:Y:S02]  /*98690*/  LDL.LU.64 R26, [R1+0x91c8] ;  /* 0x0091c800011a7983 */ /* 0x001f240000300a00 */
[----:B----4-:R-:W-:-:S15]  /*986a0*/  HMMA.16816.F32 R40, R52, R26, R40 ;  /* 0x0000001a3428723c */ /* 0x010fde0000001828 */
[----:B------:R-:W-:-:S08]  /*986b0*/  NOP ;  /* 0x0000000000007918 */ /* 0x000fd00000000000 */
[----:B------:R-:W-:Y:S04]  /*986c0*/  STL.64 [R1+0xeb0], R40 ;  /* 0x000eb02801007387 */ /* 0x000fe80000100a00 */
[----:B------:R0:W-:Y:S04]  /*986d0*/  STL.64 [R1+0xeb8], R42 ;  /* 0x000eb82a01007387 */ /* 0x0001e80000100a00 */
[----:B0-----:R-:W4:Y:S01]  /*986e0*/  LDL.LU.64 R42, [R1+0x91c0] ;  /* 0x0091c000012a7983 */ /* 0x001f220000300a00 */
[C---:B------:R-:W-:Y:S03]  /*986f0*/  HMMA.16816.F32 R48, R52.reuse, R60, R48 ;  /* 0x0000003c3430723c */ /* 0x040fe60000001830 */
[----:B------:R-:W3:Y:S04]  /*98700*/  LDL.LU.64 R40, [R1+0x91b8] ;  /* 0x0091b80001287983 */ /* 0x000ee80000300a00 */
[----:B------:R0:W-:Y:S04]  /*98710*/  STL.64 [R1+0x9140], R26 ;  /* 0x0091401a01007387 */ /* 0x0001e80000100a00 */
[----:B------:R-:W3:Y:S04]  /*98720*/  LDL.LU R24, [R1+0xcd0] ;  /* 0x000cd00001187983 */ /* 0x000ee80000300800 */
[----:B------:R-:W3:Y:S04]  /*98730*/  LDL.LU R25, [R1+0xcd4] ;  /* 0x000cd40001197983 */ /* 0x000ee80000300800 */
[----:B0-----:R-:W3:Y:S04]  /*98740*/  LDL.LU R26, [R1+0xcd8] ;  /* 0x000cd800011a7983 */ /* 0x001ee80000300800 */
[----:B------:R-:W3:Y:S01]  /*98750*/  LDL.LU R27, [R1+0xcdc] ;  /* 0x000cdc00011b7983 */ /* 0x000ee20000300800 */
[----:B----4-:R-:W-:-:S15]  /*98760*/  HMMA.16816.F32 R44, R52, R42, R44 ;  /* 0x0000002a342c723c */ /* 0x010fde000000182c */
[----:B------:R-:W-:-:S08]  /*98770*/  NOP ;  /* 0x0000000000007918 */ /* 0x000fd00000000000 */
[----:B------:R-:W-:Y:S04]  /*98780*/  STL.64 [R1+0xea0], R44 ;  /* 0x000ea02c01007387 */ /* 0x000fe80000100a00 */
[----:B------:R0:W-:Y:S04]  /*98790*/  STL.64 [R1+0xea8], R46 ;  /* 0x000ea82e01007387 */ /* 0x0001e80000100a00 */
[----:B0-----:R-:W4:Y:S04]  /*987a0*/  LDL.LU.64 R46, [R1+0x91b0] ;  /* 0x0091b000012e7983 */ /* 0x001f280000300a00 */
[----:B------:R-:W4:Y:S04]  /*987b0*/  LDL.LU.64 R44, [R1+0x91a8] ;  /* 0x0091a800012c7983 */ /* 0x000f280000300a00 */
[----:B------:R-:W-:Y:S04]  /*987c0*/  STL.64 [R1+0xe90], R48 ;  /* 0x000e903001007387 */ /* 0x000fe80000100a00 */
[----:B------:R0:W-:Y:S04]  /*987d0*/  STL.64 [R1+0xe98], R50 ;  /* 0x000e983201007387 */ /* 0x0001e80000100a00 */
[----:B0-----:R-:W2:Y:S04]  /*987e0*/  LDL.LU.64 R50, [R1+0x91a0] ;  /* 0x0091a00001327983 */ /* 0x001ea80000300a00 */
[----:B------:R-:W3:Y:S01]  /*987f0*/  LDL.LU.64 R48, [R1+0x9198] ;  /* 0x0091980001307983 */ /* 0x000ee20000300a00 */
[----:B--2---:R-:W-:Y:S03]  /*98800*/  HMMA.16816.F32 R52, R52, R50, R8 ;  /* 0x000000323434723c */ /* 0x004fe60000001808 */
[----:B------:R-:W2:Y:S04]  /*98810*/  LDL.LU.64 R10, [R1+0x9190] ;  /* 0x00919000010a7983 */ /* 0x000ea80000300a00 */
[----:B------:R-:W2:-:S15]  /*98820*/  LDL.LU.64 R8, [R1+0x9188] ;  /* 0x0091880001087983 */ /* 0x000e9e0000300a00 */
[----:B------:R-:W-:-:S01]  /*98830*/  NOP ;  /* 0x0000000000007918 */ /* 0x000fc20000000000 */
[----:B------:R-:W-:Y:S04]  /*98840*/  STL.64 [R1+0xe80], R52 ;  /* 0x000e803401007387 */ /* 0x000fe80000100a00 */
[----:B------:R0:W-:Y:S04]  /*98850*/  STL.64 [R1+0xe88], R54 ;  /* 0x000e883601007387 */ /* 0x0001e80000100a00 */
[----:B0-----:R-:W2:Y:S04]  /*98860*/  LDL.LU.64 R54, [R1+0x9180] ;  /* 0x0091800001367983 */ /* 0x001ea80000300a00 */
[----:B------:R-:W4:Y:S04]  /*98870*/  LDL.LU.64 R52, [R1+0x9178] ;  /* 0x0091780001347983 */ /* 0x000f280000300a00 */
[----:B------:R-:W-:Y:S04]  /*98880*/  STL.64 [R1+0x9118], R50 ;  /* 0x0091183201007387 */ /* 0x000fe80000100a00 */
[----:B---3--:R0:W-:Y:S04]  /*98890*/  STL.64 [R1+0x9110], R48 ;  /* 0x0091103001007387 */ /* 0x0081e80000100a00 */
[----:B0-----:R-:W3:Y:S04]  /*988a0*/  LDL.LU R48, [R1+0xcc0] ;  /* 0x000cc00001307983 */ /* 0x001ee80000300800 */
[----:B------:R-:W3:Y:S04]  /*988b0*/  LDL.LU R49, [R1+0xcc4] ;  /* 0x000cc40001317983 */ /* 0x000ee80000300800 */
[----:B------:R-:W3:Y:S04]  /*988c0*/  LDL.LU R50, [R1+0xcc8] ;  /* 0x000cc80001327983 */ /* 0x000ee80000300800 */
[----:B------:R-:W3:Y:S01]  /*988d0*/  LDL.LU R51, [R1+0xccc] ;  /* 0x000ccc0001337983 */ /* 0x000ee20000300800 */
[C---:B--2---:R-:W-:Y:S06]  /*988e0*/  HMMA.16816.F32 R36, R8.reuse, R54, R36 ;  /* 0x000000360824723c */ /* 0x044fec0000001824 */
[----:B----4-:R-:W-:-:S15]  /*988f0*/  HMMA.16816.F32 R28, R8, R52, R28 ;  /* 0x00000034081c723c */ /* 0x010fde000000181c */
[----:B------:R-:W-:-:S08]  /*98900*/  NOP ;  /* 0x0000000000007918 */ /* 0x000fd00000000000 */
        /* <DEDUP_REMOVED lines=10> */
[----:B0-----:R-:W3:Y:S04]  /*989b0*/  LDL.LU R52, [R1+0xcb0] ;  /* 0x000cb00001347983 */ /* 0x001ee80000300800 */
[----:B------:R-:W3:Y:S04]  /*989c0*/  LDL.LU R53, [R1+0xcb4] ;  /* 0x000cb40001357983 */ /* 0x000ee80000300800 */
[----:B------:R-:W3:Y:S04]  /*989d0*/  LDL.LU R54, [R1+0xcb8] ;  /* 0x000cb80001367983 */ /* 0x000ee80000300800 */
[----:B------:R-:W3:Y:S04]  /*989e0*/  LDL.LU R55, [R1+0xcbc] ;  /* 0x000cbc0001377983 */ /* 0x000ee80000300800 */
[----:B------:R-:W-:Y:S04]  /*989f0*/  STL.64 [R1+0x9138], R42 ;  /* 0x0091382a01007387 */ /* 0x000fe80000100a00 */
[----:B------:R2:W-:Y:S01]  /*98a00*/  STL.64 [R1+0x9130], R40 ;  /* 0x0091302801007387 */ /* 0x0005e20000100a00 */
[C---:B------:R-:W-:Y:S06]  /*98a10*/  HMMA.16816.F32 R20, R8.reuse, R18, R20 ;  /* 0x000000120814723c */ /* 0x040fec0000001814 */
[C---:B------:R-:W-:Y:S06]  /*98a20*/  HMMA.16816.F32 R4, R8.reuse, R12, R4 ;  /* 0x0000000c0804723c */ /* 0x040fec0000001804 */
[C---:B---3--:R-:W-:Y:S06]  /*98a30*/  HMMA.16816.F32 R52, R8.reuse, R40, R52 ;  /* 0x000000280834723c */ /* 0x048fec0000001834 */
[----:B--2---:R-:W-:-:S15]  /*98a40*/  HMMA.16816.F32 R40, R8, R36, R56 ;  /* 0x000000240828723c */ /* 0x004fde0000001838 */
[----:B------:R-:W-:-:S02]  /*98a50*/  NOP ;  /* 0x0000000000007918 */ /* 0x000fc40000000000 */
[----:B------:R-:W-:Y:S04]  /*98a60*/  STL.64 [R1+0xe50], R52 ;  /* 0x000e503401007387 */ /* 0x000fe80000100a00 */
[----:B------:R0:W-:Y:S02]  /*98a70*/  STL.64 [R1+0xe58], R54 ;  /* 0x000e583601007387 */ /* 0x0001e40000100a00 */
[C---:B0-----:R-:W-:Y:S06]  /*98a80*/  HMMA.16816.F32 R52, R8.reuse, R28, R48 ;  /* 0x0000001c0834723c */ /* 0x041fec0000001830 */
[C---:B------:R-:W-:Y:S06]  /*98a90*/  HMMA.16816.F32 R48, R8.reuse, R16, R24 ;  /* 0x000000100830723c */ /* 0x040fec0000001818 */
[C---:B----4-:R-:W-:Y:S11]  /*98aa0*/  HMMA.16816.F32 R24, R8.reuse, R38, R44 ;  /* 0x000000260818723c */ /* 0x050ff6000000182c */
        /* <DEDUP_REMOVED lines=10> */
[----:B0-----:R-:W-:Y:S06]  /*98b50*/  HMMA.16816.F32 R24, R8, R30, R32 ;  /* 0x0000001e0818723c */ /* 0x001fec0000001820 */
[----:B------:R-:W-:Y:S04]  /*98b60*/  STL.64 [R1+0x90c8], R30 ;  /* 0x0090c81e01007387 */ /* 0x000fe80000100a00 */
[----:B------:R-:W-:-:S13]  /*98b70*/  STL.64 [R1+0x90c0], R28 ;  /* 0x0090c01c01007387 */ /* 0x000fda0000100a00 */
        /* <DEDUP_REMOVED lines=49> */
[----:B----4-:R0:W-:Y:S04]  /*98e90*/  STL.64 [R1+0x90d0], R36 ;  /* 0x0090d02401007387 */ /* 0x0101e80000100a00 */
        /* <DEDUP_REMOVED lines=8> */
[----:B------:R-:W4:Y:S04]  /*98f20*/  LDL.LU R38, [R1+0xfa8] ;  /* 0x000fa80001267983 */ /* 0x000f280000300800 */
[----:B------:R-:W4:Y:S04]  /*98f30*/  LDL.LU R39, [R1+0xfac] ;  /* 0x000fac0001277983 */ /* 0x000f280000300800 */
[----:B----4-:R-:W-:Y:S04]  /*98f40*/  STL.64 [R1+0x9128], R38 ;  /* 0x0091282601007387 */ /* 0x010fe80000100a00 */
[----:B--2---:R0:W-:Y:S04]  /*98f50*/  STL.64 [R1+0x9120], R36 ;  /* 0x0091202401007387 */ /* 0x0041e80000100a00 */
[----:B-1----:R-:W2:Y:S04]  /*98f60*/  LDL.LU R16, [R1+0xf90] ;  /* 0x000f900001107983 */ /* 0x002ea80000300800 */
[----:B------:R-:W2:Y:S04]  /*98f70*/  LDL.LU R17, [R1+0xf94] ;  /* 0x000f940001117983 */ /* 0x000ea80000300800 */
[----:B------:R-:W2:Y:S04]  /*98f80*/  LDL.LU R18, [R1+0xf98] ;  /* 0x000f980001127983 */ /* 0x000ea80000300800 */
[----:B------:R-:W2:Y:S04]  /*98f90*/  LDL.LU R19, [R1+0xf9c] ;  /* 0x000f9c0001137983 */ /* 0x000ea80000300800 */
[----:B------:R-:W4:Y:S04]  /*98fa0*/  LDL.LU R52, [R1+0xd70] ;  /* 0x000d700001347983 */ /* 0x000f280000300800 */
[----:B------:R-:W4:Y:S04]  /*98fb0*/  LDL.LU R53, [R1+0xd74] ;  /* 0x000d740001357983 */ /* 0x000f280000300800 */
[----:B------:R-:W4:Y:S04]  /*98fc0*/  LDL.LU R54, [R1+0xd78] ;  /* 0x000d780001367983 */ /* 0x000f280000300800 */
[----:B------:R-:W4:Y:S04]  /*98fd0*/  LDL.LU R55, [R1+0xd7c] ;  /* 0x000d7c0001377983 */ /* 0x000f280000300800 */
        /* <DEDUP_REMOVED lines=24> */
[----:B---3--:R-:W-:Y:S04]  /*99160*/  STL.64 [R1+0x9098], R58 ;  /* 0x0090983a01007387 */ /* 0x008fe80000100a00 */
[----:B------:R0:W-:Y:S04]  /*99170*/  STL.64 [R1+0x9090], R56 ;  /* 0x0090903801007387 */ /* 0x0001e80000100a00 */
        /* <DEDUP_REMOVED lines=20> */
[----:B----4-:R-:W-:-:S15]  /*992c0*/  HMMA.16816.F32 R12, R8, R2, R12 ;  /* 0x00000002080c723c */ /* 0x010fde000000180c */
[----:B------:R-:W-:-:S08]  /*992d0*/  NOP ;  /* 0x0000000000007918 */ /* 0x000fd00000000000 */
[----:B------:R-:W-:Y:S04]  /*992e0*/  STL.64 [R1+0xdd0], R12 ;  /* 0x000dd00c01007387 */ /* 0x000fe80000100a00 */
[----:B------:R0:W-:Y:S04]  /*992f0*/  STL.64 [R1+0xdd8], R14 ;  /* 0x000dd80e01007387 */ /* 0x0001e80000100a00 */
[----:B0-----:R-:W2:Y:S04]  /*99300*/  LDL.LU.64 R14, [R1+0x9150] ;  /* 0x00915000010e7983 */ /* 0x001ea80000300a00 */
[----:B------:R-:W4:Y:S01]  /*99310*/  LDL.LU.64 R12, [R1+0x9148] ;  /* 0x00914800010c7983 */ /* 0x000f220000300a00 */
[----:B--2---:R-:W-:-:S15]  /*99320*/  HMMA.16816.F32 R24, R8, R14, R24 ;  /* 0x0000000e0818723c */ /* 0x004fde0000001818 */
[----:B------:R-:W-:-:S08]  /*99330*/  NOP ;  /* 0x0000000000007918 */ /* 0x000fd00000000000 */
[----:B------:R-:W-:Y:S04]  /*99340*/  STL.64 [R1+0xdc0], R24 ;  /* 0x000dc01801007387 */ /* 0x000fe80000100a00 */
[----:B------:R0:W-:Y:S04]  /*99350*/  STL.64 [R1+0xdc8], R26 ;  /* 0x000dc81a01007387 */ /* 0x0001e80000100a00 */
[----:B0-----:R-:W2:Y:S02]  /*99360*/  LDL.LU.64 R26, [R1+0x9140] ;  /* 0x00914000011a7983 */ /* 0x001ea40000300a00 */
[----:B--2---:R-:W-:-:S15]  /*99370*/  HMMA.16816.F32 R40, R8, R26, R40 ;  /* 0x0000001a0828723c */ /* 0x004fde0000001828 */
[----:B------:R-:W-:-:S08]  /*99380*/  NOP ;  /* 0x0000000000007918 */ /* 0x000fd00000000000 */
[----:B------:R-:W-:Y:S04]  /*99390*/  STL.64 [R1+0xdb0], R40 ;  /* 0x000db02801007387 */ /* 0x000fe80000100a00 */
[----:B------:R0:W-:Y:S04]  /*993a0*/  STL.64 [R1+0xdb8], R42 ;  /* 0x000db82a01007387 */ /* 0x0001e80000100a00 */
[----:B0-----:R-:W2:Y:S01]  /*993b0*/  LDL.LU.64 R42, [R1+0x9138] ;  /* 0x00913800012a7983 */ /* 0x001ea20000300a00 */
[C---:B------:R-:W-:Y:S03]  /*993c0*/  HMMA.16816.F32 R48, R8.reuse, R60, R48 ;  /* 0x0000003c0830723c */ /* 0x040fe60000001830 */
[----:B------:R-:W3:Y:S03]  /*993d0*/  LDL.LU.64 R40, [R1+0x9130] ;  /* 0x0091300001287983 */ /* 0x000ee60000300a00 */
        /* <DEDUP_REMOVED lines=8> */
[----:B0-----:R-:W4:Y:S04]  /*99460*/  LDL.LU.64 R50, [R1+0x9118] ;  /* 0x0091180001327983 */ /* 0x001f280000300a00 */
[----:B------:R-:W3:Y:S01]  /*99470*/  LDL.LU.64 R48, [R1+0x9110] ;  /* 0x0091100001307983 */ /* 0x000ee20000300a00 */
[----:B----4-:R-:W-:Y:S03]  /*99480*/  HMMA.16816.F32 R8, R8, R50, R52 ;  /* 0x000000320808723c */ /* 0x010fe60000001834 */
[----:B------:R-:W2:Y:S04]  /*99490*/  LDL.LU.64 R54, [R1+0x9108] ;  /* 0x0091080001367983 */ /* 0x000ea80000300a00 */
[----:B------:R-:W4:-:S15]  /*994a0*/  LDL.LU.64 R52, [R1+0x9100] ;  /* 0x0091000001347983 */ /* 0x000f1e0000300a00 */
[----:B------:R-:W-:-:S01]  /*994b0*/  NOP ;  /* 0x0000000000007918 */ /* 0x000fc20000000000 */
[----:B------:R-:W-:Y:S04]  /*994c0*/  STL.64 [R1+0xd80], R8 ;  /* 0x000d800801007387 */ /* 0x000fe80000100a00 */
[----:B------:R0:W-:Y:S04]  /*994d0*/  STL.64 [R1+0xd88], R10 ;  /* 0x000d880a01007387 */ /* 0x0001e80000100a00 */
[----:B0-----:R-:W4:Y:S04]  /*994e0*/  LDL.LU.64 R10, [R1+0x90f8] ;  /* 0x0090f800010a7983 */ /* 0x001f280000300a00 */
[----:B------:R-:W4:Y:S02]  /*994f0*/  LDL.LU.64 R8, [R1+0x90f0] ;  /* 0x0090f00001087983 */ /* 0x000f240000300a00 */
[C---:B----4-:R-:W-:Y:S06]  /*99500*/  HMMA.16816.F32 R16, R8.reuse, R52, R16 ;  /* 0x000000340810723c */ /* 0x050fec0000001810 */
[C---:B--2---:R-:W-:Y:S06]  /*99510*/  HMMA.16816.F32 R36, R8.reuse, R54, R36 ;  /* 0x000000360824723c */ /* 0x044fec0000001824 */
[C---:B---3--:R-:W-:Y:S11]  /*99520*/  HMMA.16816.F32 R28, R8.reuse, R40, R28 ;  /* 0x00000028081c723c */ /* 0x048ff6000000181c */
        /* <DEDUP_REMOVED lines=10> */
[----:B0-----:R-:W4:Y:S04]  /*995d0*/  LDL.LU.64 R30, [R1+0x90c8] ;  /* 0x0090c800011e7983 */ /* 0x001f280000300a00 */
[----:B------:R-:W2:Y:S02]  /*995e0*/  LDL.LU.64 R28, [R1+0x90c0] ;  /* 0x0090c000011c7983 */ /* 0x000ea40000300a00 */
[----:B--2---:R-:W-:-:S15]  /*995f0*/  HMMA.16816.F32 R16, R8, R28, R16 ;  /* 0x0000001c0810723c */ /* 0x004fde0000001810 */
[----:B------:R-:W-:-:S08]  /*99600*/  NOP ;  /* 0x0000000000007918 */ /* 0x000fd00000000000 */
[----:B------:R-:W-:Y:S04]  /*99610*/  STL.64 [R1+0xd40], R16 ;  /* 0x000d401001007387 */ /* 0x000fe80000100a00 */
[----:B------:R0:W-:Y:S04]  /*99620*/  STL.64 [R1+0xd48], R18 ;  /* 0x000d481201007387 */ /* 0x0001e80000100a00 */
[----:B0-----:R-:W2:Y:S04]  /*99630*/  LDL.LU.64 R18, [R1+0x90b8] ;  /* 0x0090b80001127983 */ /* 0x001ea80000300a00 */
[----:B------:R-:W3:Y:S02]  /*99640*/  LDL.LU.64 R16, [R1+0x90b0] ;  /* 0x0090b00001107983 */ /* 0x000ee40000300a00 */
[----:B---3--:R-:W-:-:S15]  /*99650*/  HMMA.16816.F32 R36, R8, R16, R36 ;  /* 0x000000100824723c */ /* 0x008fde0000001824 */
[----:B------:R-:W-:-:S08]  /*99660*/  NOP ;  /* 0x0000000000007918 */ /* 0x000fd00000000000 */
[----:B------:R-:W-:Y:S04]  /*99670*/  STL.64 [R1+0xd30], R36 ;  /* 0x000d302401007387 */ /* 0x000fe80000100a00 */
[----:B------:R0:W-:Y:S04]  /*99680*/  STL.64 [R1+0xd38], R38 ;  /* 0x000d382601007387 */ /* 0x0001e80000100a00 */
[----:B0-----:R-:W3:Y:S04]  /*99690*/  LDL.LU.64 R38, [R1+0x90a8] ;  /* 0x0090a80001267983 */ /* 0x001ee80000300a00 */
[----:B------:R-:W4:Y:S02]  /*996a0*/  LDL.LU.64 R36, [R1+0x90a0] ;  /* 0x0090a00001247983 */ /* 0x000f240000300a00 */
[----:B----4-:R-:W-:-:S15]  /*996b0*/  HMMA.16816.F32 R56, R8, R36, R56 ;  /* 0x000000240838723c */ /* 0x010fde0000001838 */
[----:B------:R-:W-:-:S08]  /*996c0*/  NOP ;  /* 0x0000000000007918 */ /* 0x000fd00000000000 */
[----:B------:R-:W-:Y:S04]  /*996d0*/  STL.64 [R1+0xd20], R56 ;  /* 0x000d203801007387 */ /* 0x000fe80000100a00 */
[----:B------:R0:W-:Y:S04]  /*996e0*/  STL.64 [R1+0xd28], R58 ;  /* 0x000d283a01007387 */ /* 0x0001e80000100a00 */
[----:B0-----:R-:W3:Y:S04]  /*996f0*/  LDL.LU.64 R58, [R1+0x9098] ;  /* 0x00909800013a7983 */ /* 0x001ee80000300a00 */
[----:B------:R-:W3:Y:S02]  /*99700*/  LDL.LU.64 R56, [R1+0x9090] ;  /* 0x0090900001387983 */ /* 0x000ee40000300a00 */
[----:B---3--:R-:W-:-:S15]  /*99710*/  HMMA.16816.F32 R56, R8, R38, R56 ;  /* 0x000000260838723c */ /* 0x008fde0000001838 */
        /* <DEDUP_REMOVED lines=9> */
[----:B0-----:R-:W2:Y:S04]  /*997b0*/  LDL.LU.64 R58, [R1+0x9078] ;  /* 0x00907800013a7983 */ /* 0x001ea80000300a00 */
[----:B------:R-:W2:Y:S02]  /*997c0*/  LDL.LU.64 R56, [R1+0x9070] ;  /* 0x0090700001387983 */ /* 0x000ea40000300a00 */
[----:B--2---:R-:W-:-:S15]  /*997d0*/  HMMA.16816.F32 R56, R8, R18, R56 ;  /* 0x000000120838723c */ /* 0x004fde0000001838 */
        /* <DEDUP_REMOVED lines=16> */
[----:B------:R-:W2:Y:S04]  /*998e0*/  LDL.LU.64 R56, [R1+0x9040] ;  /* 0x0090400001387983 */ /* 0x000ea80000300a00 */
[----:B------:R-:W-:Y:S04]  /*998f0*/  STL.64 [R1+0x9038], R14 ;  /* 0x0090380e01007387 */ /* 0x000fe80000100a00 */
[----:B------:R0:W-:Y:S01]  /*99900*/  STL.64 [R1+0x9030], R12 ;  /* 0x0090300c01007387 */ /* 0x0001e20000100a00 */
[C---:B------:R-:W-:Y:S06]  /*99910*/  HMMA.16816.F32 R44, R8.reuse, R42, R44 ;  /* 0x0000002a082c723c */ /* 0x040fec000000182c */
[C---:B--2---:R-:W-:Y:S06]  /*99920*/  HMMA.16816.F32 R56, R8.reuse, R14, R56 ;  /* 0x0000000e0838723c */ /* 0x044fec0000001838 */
[----:B0-----:R-:W-:-:S15]  /*99930*/  HMMA.16816.F32 R12, R8, R26, R4 ;  /* 0x0000001a080c723c */ /* 0x001fde0000001804 */
[----:B------:R-:W-:-:S02]  /*99940*/  NOP ;  /* 0x0000000000007918 */ /* 0x000fc40000000000 */
[----:B------:R-:W-:Y:S04]  /*99950*/  STL.64 [R1+0xcc0], R56 ;  /* 0x000cc03801007387 */ /* 0x000fe80000100a00 */
[----:B------:R-:W-:Y:S04]  /*99960*/  STL.64 [R1+0xcc8], R58 ;  /* 0x000cc83a01007387 */ /* 0x000fe80000100a00 */
[----:B------:R-:W2:Y:S04]  /*99970*/  LDL.LU R4, [R1+0x10a0] ;  /* 0x0010a00001047983 */ /* 0x000ea80000300800 */
[----:B------:R-:W-:Y:S04]  /*99980*/  STL.64 [R1+0xcb0], R12 ;  /* 0x000cb00c01007387 */ /* 0x000fe80000100a00 */
[----:B------:R0:W-:Y:S04]  /*99990*/  STL.64 [R1+0xcb8], R14 ;  /* 0x000cb80e01007387 */ /* 0x0001e80000100a00 */
[----:B------:R-:W2:Y:S04]  /*999a0*/  LDL.LU R5, [R1+0x10a4] ;  /* 0x0010a40001057983 */ /* 0x000ea80000300800 */
[----:B------:R-:W2:Y:S01]  /*999b0*/  LDL.LU R6, [R1+0x10a8] ;  /* 0x0010a80001067983 */ /* 0x000ea20000300800 */
[C---:B0-----:R-:W-:Y:S03]  /*999c0*/  HMMA.16816.F32 R12, R8.reuse, R60, R32 ;  /* 0x0000003c080c723c */ /* 0x041fe60000001820 */
[----:B------:R-:W2:Y:S03]  /*999d0*/  LDL.LU R7, [R1+0x10ac] ;  /* 0x0010ac0001077983 */ /* 0x000ea60000300800 */
[----:B------:R-:W-:Y:S01]  /*999e0*/  HMMA.16816.F32 R8, R8, R50, R20 ;  /* 0x000000320808723c */ /* 0x000fe20000001814 */
[----:B------:R0:W-:Y:S04]  /*999f0*/  STL.64 [R1+0x9008], R26 ;  /* 0x0090081a01007387 */ /* 0x0001e80000100a00 */
[----:B------:R-:W3:Y:S04]  /*99a00*/  LDL.LU.64 R24, [R1+0x2a0] ;  /* 0x0002a00001187983 */ /* 0x000ee80000300a00 */
[----:B0-----:R-:W3:Y:S04]  /*99a10*/  LDL.LU.64 R26, [R1+0x2a8] ;  /* 0x0002a800011a7983 */ /* 0x001ee80000300a00 */
[----:B------:R-:W-:Y:S04]  /*99a20*/  STL.64 [R1+0xca0], R44 ;  /* 0x000ca02c01007387 */ /* 0x000fe80000100a00 */
[----:B------:R-:W-:Y:S04]  /*99a30*/  STL.64 [R1+0xca8], R46 ;  /* 0x000ca82e01007387 */ /* 0x000fe80000100a00 */
[----:B------:R-:W4:Y:S04]  /*99a40*/  LDL.LU R20, [R1+0x10f0] ;  /* 0x0010f00001147983 */ /* 0x000f280000300800 */
[----:B------:R0:W-:Y:S04]  /*99a50*/  STL.64 [R1+0xc90], R12 ;  /* 0x000c900c01007387 */ /* 0x0001e80000100a00 */
[----:B------:R1:W-:Y:S04]  /*99a60*/  STL.64 [R1+0xc98], R14 ;  /* 0x000c980e01007387 */ /* 0x0003e80000100a00 */
        /* <DEDUP_REMOVED lines=27> */
[----:B0-----:R-:W3:Y:S04]  /*99c20*/  LDL.LU R48, [R1+0x1090] ;  /* 0x0010900001307983 */ /* 0x001ee80000300800 */
[----:B------:R-:W3:Y:S04]  /*99c30*/  LDL.LU R49, [R1+0x1094] ;  /* 0x0010940001317983 */ /* 0x000ee80000300800 */
[----:B------:R-:W3:Y:S04]  /*99c40*/  LDL.LU R50, [R1+0x1098] ;  /* 0x0010980001327983 */ /* 0x000ee80000300800 */
[----:B------:R-:W3:Y:S02]  /*99c50*/  LDL.LU R51, [R1+0x109c] ;  /* 0x00109c0001337983 */ /* 0x000ee40000300800 */
[----:B---3--:R-:W-:-:S15]  /*99c60*/  HMMA.16816.F32 R48, R24, R52, R48 ;  /* 0x000000341830723c */ /* 0x008fde0000001830 */
[----:B------:R-:W-:-:S08]  /*99c70*/  NOP ;  /* 0x0000000000007918 */ /* 0x000fd00000000000 */
[----:B------:R-:W-:Y:S04]  /*99c80*/  STL.64 [R1+0xc70], R48 ;  /* 0x000c703001007387 */ /* 0x000fe80000100a00 */
[----:B------:R2:W-:Y:S02]  /*99c90*/  STL.64 [R1+0xc78], R50 ;  /* 0x000c783201007387 */ /* 0x0005e40000100a00 */
[----:B--2---:R-:W-:Y:S07]  /*99ca0*/  HMMA.16816.F32 R48, R24, R54, R4 ;  /* 0x000000361830723c */ /* 0x004fee0000001804 */
[----:B------:R-:W-:-:S02]  /*99cb0*/  IMAD.MOV.U32 R4, RZ, RZ, R26 ;  /* 0x000000ffff047224 */ /* 0x000fc400078e001a */
[----:B------:R-:W-:Y:S02]  /*99cc0*/  IMAD.MOV.U32 R5, RZ, RZ, R25 ;  /* 0x000000ffff057224 */ /* 0x000fe400078e0019 */
[----:B------:R-:W-:-:S12]  /*99cd0*/  IMAD.MOV.U32 R6, RZ, RZ, R24 ;  /* 0x000000ffff067224 */ /* 0x000fd800078e0018 */
[----:B------:R-:W-:Y:S04]  /*99ce0*/  STL.64 [R1+0xc60], R48 ;  /* 0x000c603001007387 */ /* 0x000fe80000100a00 */
[----:B------:R-:W-:Y:S04]  /*99cf0*/  STL.64 [R1+0xc68], R50 ;  /* 0x000c683201007387 */ /* 0x000fe80000100a00 */
[----:B------:R0:W-:Y:S04]  /*99d00*/  STL.64 [R1+0x8fc0], R54 ;  /* 0x008fc03601007387 */ /* 0x0001e80000100a00 */
[----:B------:R1:W-:Y:S01]  /*99d10*/  STL.64 [R1+0x8fb8], R52 ;  /* 0x008fb83401007387 */ /* 0x0003e20000100a00 */
[----:B0-----:R-:W-:-:S03]  /*99d20*/  IMAD.MOV.U32 R54, RZ, RZ, R4 ;  /* 0x000000ffff367224 */ /* 0x001fc600078e0004 */
[----:B------:R-:W2:Y:S01]  /*99d30*/  LDL.LU R4, [R1+0x240] ;  /* 0x0002400001047983 */ /* 0x000ea20000300800 */
[----:B-1----:R-:W-:Y:S02]  /*99d40*/  IMAD.MOV.U32 R53, RZ, RZ, R5 ;  /* 0x000000ffff357224 */ /* 0x002fe400078e0005 */
[----:B------:R-:W-:Y:S01]  /*99d50*/  IMAD.MOV.U32 R52, RZ, RZ, R6 ;  /* 0x000000ffff347224 */ /* 0x000fe200078e0006 */
[----:B------:R-:W2:Y:S04]  /*99d60*/  LDL.LU R5, [R1+0x244] ;  /* 0x0002440001057983 */ /* 0x000ea80000300800 */
[----:B------:R-:W3:Y:S04]  /*99d70*/  LDL.LU R6, [R1+0x248] ;  /* 0x0002480001067983 */ /* 0x000ee80000300800 */
[----:B------:R-:W3:Y:S01]  /*99d80*/  LDL.LU R7, [R1+0x24c] ;  /* 0x00024c0001077983 */ /* 0x000ee20000300800 */
[----:B------:R-:W-:-:S03]  /*99d90*/  IMAD.MOV.U32 R0, RZ, RZ, R27 ;  /* 0x000000ffff007224 */ /* 0x000fc600078e001b */
[----:B---3--:R-:W-:Y:S04]  /*99da0*/  STL.64 [R1+0x8f38], R6 ;  /* 0x008f380601007387 */ /* 0x008fe80000100a00 */
[----:B--2---:R0:W-:Y:S04]  /*99db0*/  STL.64 [R1+0x8f30], R4 ;  /* 0x008f300401007387 */ /* 0x0041e80000100a00 */
[----:B0-----:R-:W2:Y:S04]  /*99dc0*/  LDL.LU R4, [R1+0x270] ;  /* 0x0002700001047983 */ /* 0x001ea80000300800 */
[----:B------:R-:W2:Y:S04]  /*99dd0*/  LDL.LU R5, [R1+0x274] ;  /* 0x0002740001057983 */ /* 0x000ea80000300800 */
[----:B------:R-:W3:Y:S04]  /*99de0*/  LDL.LU R6, [R1+0x278] ;  /* 0x0002780001067983 */ /* 0x000ee80000300800 */
[----:B------:R-:W3:Y:S01]  /*99df0*/  LDL.LU R7, [R1+0x27c] ;  /* 0x00027c0001077983 */ /* 0x000ee20000300800 */
[----:B------:R-:W-:-:S07]  /*99e00*/  IMAD.MOV.U32 R55, RZ, RZ, R0 ;  /* 0x000000ffff377224 */ /* 0x000fce00078e0000 */
[C---:B----4-:R-:W-:Y:S01]  /*99e10*/  HMMA.16816.F32 R24, R52.reuse, R16, R44 ;  /* 0x000000103418723c */ /* 0x050fe2000000182c */
[----:B---3--:R-:W-:Y:S04]  /*99e20*/  STL.64 [R1+0x8fd0], R6 ;  /* 0x008fd00601007387 */ /* 0x008fe80000100a00 */
[----:B--2---:R0:W-:Y:S02]  /*99e30*/  STL.64 [R1+0x8fc8], R4 ;  /* 0x008fc80401007387 */ /* 0x0041e40000100a00 */
[----:B0-----:R-:W-:Y:S02]  /*99e40*/  HMMA.16816.F32 R4, R52, R40, R12 ;  /* 0x000000283404723c */ /* 0x001fe4000000180c */
[----:B------:R-:W-:Y:S04]  /*99e50*/  STL.64 [R1+0x9000], R42 ;  /* 0x0090002a01007387 */ /* 0x000fe80000100a00 */
[----:B------:R-:W-:-:S15]  /*99e60*/  STL.64 [R1+0x8ff8], R40 ;  /* 0x008ff82801007387 */ /* 0x000fde0000100a00 */
[----:B------:R-:W-:-:S02]  /*99e70*/  NOP ;  /* 0x0000000000007918 */ /* 0x000fc40000000000 */
[----:B------:R-:W-:Y:S04]  /*99e80*/  STL.64 [R1+0xc50], R4 ;  /* 0x000c500401007387 */ /* 0x000fe80000100a00 */
[----:B------:R0:W-:Y:S02]  /*99e90*/  STL.64 [R1+0xc58], R6 ;  /* 0x000c580601007387 */ /* 0x0001e40000100a00 */
[C---:B0-----:R-:W-:Y:S06]  /*99ea0*/  HMMA.16816.F32 R4, R52.reuse, R28, R56 ;  /* 0x0000001c3404723c */ /* 0x041fec0000001838 */
[----:B------:R-:W-:-:S15]  /*99eb0*/  HMMA.16816.F32 R12, R52, R36, R32 ;  /* 0x00000024340c723c */ /* 0x000fde0000001820 */
[----:B------:R-:W-:-:S02]  /*99ec0*/  NOP ;  /* 0x0000000000007918 */ /* 0x000fc40000000000 */
[----:B------:R-:W-:Y:S04]  /*99ed0*/  STL.64 [R1+0xc40], R4 ;  /* 0x000c400401007387 */ /* 0x000fe80000100a00 */
[----:B------:R0:W-:Y:S02]  /*99ee0*/  STL.64 [R1+0xc48], R6 ;  /* 0x000c480601007387 */ /* 0x0001e40000100a00 */
[C---:B0-----:R-:W-:Y:S02]  /*99ef0*/  HMMA.16816.F32 R4, R52.reuse, R38, R20 ;  /* 0x000000263404723c */ /* 0x041fe40000001814 */
        /* <DEDUP_REMOVED lines=11> */
[----:B------:R0:W-:Y:S04]  /*99fb0*/  STL.64 [R1+0xc00], R4 ;  /* 0x000c000401007387 */ /* 0x0001e80000100a00 */
[----:B------:R1:W-:Y:S04]  /*99fc0*/  STL.64 [R1+0xc08], R6 ;  /* 0x000c080601007387 */ /* 0x0003e80000100a00 */
        /* <DEDUP_REMOVED lines=12> */
[----:B0-----:R-:W2:Y:S04]  /*9a090*/  LDL.LU R4, [R1+0x1170] ;  /* 0x0011700001047983 */ /* 0x001ea80000300800 */
[----:B------:R-:W2:Y:S04]  /*9a0a0*/  LDL.LU R5, [R1+0x1174] ;  /* 0x0011740001057983 */ /* 0x000ea80000300800 */
[----:B-1----:R-:W3:Y:S04]  /*9a0b0*/  LDL.LU R6, [R1+0x1178] ;  /* 0x0011780001067983 */ /* 0x002ee80000300800 */
        /* <DEDUP_REMOVED lines=154> */
[----:B------:R0:W-:Y:S04]  /*9aa60*/  STL.64 [R1+0xaf0], R20 ;  /* 0x000af01401007387 */ /* 0x0001e80000100a00 */
[----:B------:R1:W-:Y:S04]  /*9aa70*/  STL.64 [R1+0xaf8], R22 ;  /* 0x000af81601007387 */ /* 0x0003e80000100a00 */
[----:B------:R-:W-:Y:S04]  /*9aa80*/  STL.64 [R1+0x8f90], R14 ;  /* 0x008f900e01007387 */ /* 0x000fe80000100a00 */
[----:B------:R-:W-:Y:S04]  /*9aa90*/  STL.64 [R1+0x8f88], R12 ;  /* 0x008f880c01007387 */ /* 0x000fe80000100a00 */
[----:B------:R-:W-:Y:S04]  /*9aaa0*/  STL.64 [R1+0xae0], R8 ;  /* 0x000ae00801007387 */ /* 0x000fe80000100a00 */
[----:B------:R-:W-:Y:S04]  /*9aab0*/  STL.64 [R1+0xae8], R10 ;  /* 0x000ae80a01007387 */ /* 0x000fe80000100a00 */
[----:B0-----:R-:W2:Y:S04]  /*9aac0*/  LDL.LU R20, [R1+0x1380] ;  /* 0x0013800001147983 */ /* 0x001ea80000300800 */
        /* <DEDUP_REMOVED lines=149> */
[----:B------:R-:W3:Y:S04]  /*9b420*/  LDL.LU.64 R16, [R1+0x8ef0] ;  /* 0x008ef00001107983 */ /* 0x000ee80000300a00 */
[----:B------:R-:W-:Y:S01]  /*9b430*/  STL [R1+0x8e70], R29 ;  /* 0x008e701d01007387 */ /* 0x000fe20000100800 */
[----:B---3--:R-:W-:-:S15]  /*9b440*/  HMMA.16816.F32 R36, R4, R16, R36 ;  /* 0x000000100424723c */ /* 0x008fde0000001824 */
[----:B------:R-:W-:-:S08]  /*9b450*/  NOP ;  /* 0x0000000000007918 */ /* 0x000fd00000000000 */
[----:B------:R-:W-:Y:S04]  /*9b460*/  STL.64 [R1+0xa30], R36 ;  /* 0x000a302401007387 */ /* 0x000fe80000100a00 */
[----:B------:R0:W-:Y:S04]  /*9b470*/  STL.64 [R1+0xa38], R38 ;  /* 0x000a382601007387 */ /* 0x0001e80000100a00 */
[----:B0-----:R-:W3:Y:S04]  /*9b480*/  LDL.LU.64 R38, [R1+0x8ee8] ;  /* 0x008ee80001267983 */ /* 0x001ee80000300a00 */
[----:B------:R-:W4:Y:S04]  /*9b490*/  LDL.LU.64 R36, [R1+0x8ee0] ;  /* 0x008ee00001247983 */ /* 0x000f280000300a00 */
[----:B------:R-:W-:Y:S04]  /*9b4a0*/  STL [R1+0x8e6c], R16 ;  /* 0x008e6c1001007387 */ /* 0x000fe80000100800 */
[----:B------:R-:W-:Y:S01]  /*9b4b0*/  STL [R1+0x8e68], R17 ;  /* 0x008e681101007387 */ /* 0x000fe20000100800 */
[----:B----4-:R-:W-:-:S15]  /*9b4c0*/  HMMA.16816.F32 R56, R4, R36, R56 ;  /* 0x000000240438723c */ /* 0x010fde0000001838 */
[----:B------:R-:W-:-:S08]  /*9b4d0*/  NOP ;  /* 0x0000000000007918 */ /* 0x000fd00000000000 */
[----:B------:R-:W-:Y:S04]  /*9b4e0*/  STL.64 [R1+0xa20], R56 ;  /* 0x000a203801007387 */ /* 0x000fe80000100a00 */
[----:B------:R0:W-:Y:S04]  /*9b4f0*/  STL.64 [R1+0xa28], R58 ;  /* 0x000a283a01007387 */ /* 0x0001e80000100a00 */
[----:B0-----:R-:W3:Y:S04]  /*9b500*/  LDL.LU.64 R58, [R1+0x8ed8] ;  /* 0x008ed800013a7983 */ /* 0x001ee80000300a00 */
[----:B------:R-:W3:Y:S01]  /*9b510*/  LDL.LU.64 R56, [R1+0x8ed0] ;  /* 0x008ed00001387983 */ /* 0x000ee20000300a00 */
[C---:B------:R-:W-:Y:S06]  /*9b520*/  HMMA.16816.F32 R32, R4.reuse, R30, R32 ;  /* 0x0000001e0420723c */ /* 0x040fec0000001820 */
[C---:B--2---:R-:W-:Y:S06]  /*9b530*/  HMMA.16816.F32 R20, R4.reuse, R18, R20 ;  /* 0x000000120414723c */ /* 0x044fec0000001814 */
[----:B---3--:R-:W-:-:S15]  /*9b540*/  HMMA.16816.F32 R56, R4, R38, R56 ;  /* 0x000000260438723c */ /* 0x008fde0000001838 */
[----:B------:R-:W-:-:S08]  /*9b550*/  NOP ;  /* 0x0000000000007918 */ /* 0x000fd00000000000 */
[----:B------:R-:W-:Y:S04]  /*9b560*/  STL.64 [R1+0xa10], R56 ;  /* 0x000a103801007387 */ /* 0x000fe80000100a00 */
[----:B------:R0:W-:Y:S04]  /*9b570*/  STL.64 [R1+0xa18], R58 ;  /* 0x000a183a01007387 */ /* 0x0001e80000100a00 */
[----:B0-----:R-:W2:Y:S04]  /*9b580*/  LDL.LU.64 R58, [R1+0x8ec8] ;  /* 0x008ec800013a7983 */ /* 0x001ea80000300a00 */
        /* <DEDUP_REMOVED lines=8> */
[----:B------:R0:W-:Y:S04]  /*9b610*/  STL.64 [R1+0xa08], R34 ;  /* 0x000a082201007387 */ /* 0x0001e80000100a00 */
[----:B0-----:R-:W4:Y:S04]  /*9b620*/  LDL.LU.64 R34, [R1+0x8eb8] ;  /* 0x008eb80001227983 */ /* 0x001f280000300a00 */
[----:B------:R-:W4:Y:S04]  /*9b630*/  LDL.LU.64 R32, [R1+0x8eb0] ;  /* 0x008eb00001207983 */ /* 0x000f280000300a00 */
[----:B------:R-:W-:Y:S04]  /*9b640*/  STL.64 [R1+0x8e90], R30 ;  /* 0x008e901e01007387 */ /* 0x000fe80000100a00 */
[----:B------:R0:W-:Y:S04]  /*9b650*/  STL [R1+0x8e88], R28 ;  /* 0x008e881c01007387 */ /* 0x0001e80000100800 */
[----:B0-----:R-:W2:Y:S04]  /*9b660*/  LDL.LU R28, [R1+0x1320] ;  /* 0x00132000011c7983 */ /* 0x001ea80000300800 */
[----:B------:R-:W2:Y:S04]  /*9b670*/  LDL.LU R29, [R1+0x1324] ;  /* 0x00132400011d7983 */ /* 0x000ea80000300800 */
[----:B------:R-:W2:Y:S04]  /*9b680*/  LDL.LU R30, [R1+0x1328] ;  /* 0x00132800011e7983 */ /* 0x000ea80000300800 */
[----:B------:R-:W2:Y:S04]  /*9b690*/  LDL.LU R31, [R1+0x132c] ;  /* 0x00132c00011f7983 */ /* 0x000ea80000300800 */
[----:B------:R-:W-:Y:S04]  /*9b6a0*/  STL.64 [R1+0x9f0], R20 ;  /* 0x0009f01401007387 */ /* 0x000fe80000100a00 */
[----:B------:R0:W-:Y:S04]  /*9b6b0*/  STL.64 [R1+0x9f8], R22 ;  /* 0x0009f81601007387 */ /* 0x0001e80000100a00 */
[----:B0-----:R-:W4:Y:S04]  /*9b6c0*/  LDL.LU.64 R22, [R1+0x8ea8] ;  /* 0x008ea80001167983 */ /* 0x001f280000300a00 */
[----:B------:R-:W4:Y:S04]  /*9b6d0*/  LDL.LU.64 R20, [R1+0x8ea0] ;  /* 0x008ea00001147983 */ /* 0x000f280000300a00 */
[----:B------:R2:W-:Y:S01]  /*9b6e0*/  STL.64 [R1+0x8e98], R18 ;  /* 0x008e981201007387 */ /* 0x0005e20000100a00 */
[C---:B---3--:R-:W-:Y:S06]  /*9b6f0*/  HMMA.16816.F32 R36, R4.reuse, R2, R36 ;  /* 0x000000020424723c */ /* 0x048fec0000001824 */
[C---:B--2---:R-:W-:Y:S06]  /*9b700*/  HMMA.16816.F32 R16, R4.reuse, R12, R28 ;  /* 0x0000000c0410723c */ /* 0x044fec000000181c */
[----:B------:R-:W-:-:S15]  /*9b710*/  HMMA.16816.F32 R28, R4, R14, R56 ;  /* 0x0000000e041c723c */ /* 0x000fde0000001838 */
[----:B------:R-:W-:-:S02]  /*9b720*/  NOP ;  /* 0x0000000000007918 */ /* 0x000fc40000000000 */
[----:B------:R-:W-:Y:S04]  /*9b730*/  STL.64 [R1+0x9e0], R16 ;  /* 0x0009e01001007387 */ /* 0x000fe80000100a00 */
[----:B------:R0:W-:Y:S02]  /*9b740*/  STL.64 [R1+0x9e8], R18 ;  /* 0x0009e81201007387 */ /* 0x0001e40000100a00 */
[C---:B0-----:R-:W-:Y:S02]  /*9b750*/  HMMA.16816.F32 R16, R4.reuse, R26, R44 ;  /* 0x0000001a0410723c */ /* 0x041fe4000000182c */
[----:B------:R-:W-:Y:S04]  /*9b760*/  STL.64 [R1+0x9d0], R36 ;  /* 0x0009d02401007387 */ /* 0x000fe80000100a00 */
[----:B------:R-:W-:Y:S04]  /*9b770*/  STL.64 [R1+0x9d8], R38 ;  /* 0x0009d82601007387 */ /* 0x000fe80000100a00 */
[----:B------:R4:W-:Y:S04]  /*9b780*/  STL.64 [R1+0x8e50], R26 ;  /* 0x008e501a01007387 */ /* 0x0009e80000100a00 */
[----:B------:R-:W-:Y:S04]  /*9b790*/  STL.64 [R1+0x9c0], R28 ;  /* 0x0009c01c01007387 */ /* 0x000fe80000100a00 */
[----:B------:R-:W-:Y:S01]  /*9b7a0*/  STL.64 [R1+0x9c8], R30 ;  /* 0x0009c81e01007387 */ /* 0x000fe20000100a00 */
[C---:B----4-:R-:W-:Y:S04]  /*9b7b0*/  HMMA.16816.F32 R24, R4.reuse, R42, R32 ;  /* 0x0000002a0418723c */ /* 0x050fe80000001820 */
[----:B------:R-:W-:Y:S04]  /*9b7c0*/  STL.64 [R1+0x9b0], R16 ;  /* 0x0009b01001007387 */ /* 0x000fe80000100a00 */
[----:B------:R0:W-:Y:S02]  /*9b7d0*/  STL.64 [R1+0x9b8], R18 ;  /* 0x0009b81201007387 */ /* 0x0001e40000100a00 */
[C---:B0-----:R-:W-:Y:S06]  /*9b7e0*/  HMMA.16816.F32 R16, R4.reuse, R60, R20 ;  /* 0x0000003c0410723c */ /* 0x041fec0000001814 */
[----:B------:R-:W-:Y:S07]  /*9b7f0*/  HMMA.16816.F32 R4, R4, R50, R8 ;  /* 0x000000320404723c */ /* 0x000fee0000001808 */
[----:B------:R-:W-:Y:S04]  /*9b800*/  STL.64 [R1+0x9a0], R24 ;  /* 0x0009a01801007387 */ /* 0x000fe80000100a00 */
[----:B------:R-:W-:Y:S04]  /*9b810*/  STL.64 [R1+0x9a8], R26 ;  /* 0x0009a81a01007387 */ /* 0x000fe80000100a00 */
[----:B------:R-:W2:Y:S04]  /*9b820*/  LDL.LU R20, [R1+0x1400] ;  /* 0x0014000001147983 */ /* 0x000ea80000300800 */
[----:B------:R0:W-:Y:S04]  /*9b830*/  STL.64 [R1+0x990], R16 ;  /* 0x0009901001007387 */ /* 0x0001e80000100a00 */
[----:B------:R1:W-:Y:S04]  /*9b840*/  STL.64 [R1+0x998], R18 ;  /* 0x0009981201007387 */ /* 0x0003e80000100a00 */
[----:B------:R3:W-:Y:S04]  /*9b850*/  STL.64 [R1+0x980], R4 ;  /* 0x0009800401007387 */ /* 0x0007e80000100a00 */
[----:B------:R4:W-:Y:S04]  /*9b860*/  STL.64 [R1+0x988], R6 ;  /* 0x0009880601007387 */ /* 0x0009e80000100a00 */
[----:B------:R-:W2:Y:S04]  /*9b870*/  LDL.LU R21, [R1+0x1404] ;  /* 0x0014040001157983 */ /* 0x000ea80000300800 */
[----:B------:R-:W2:Y:S04]  /*9b880*/  LDL.LU R22, [R1+0x1408] ;  /* 0x0014080001167983 */ /* 0x000ea80000300800 */
[----:B------:R-:W2:Y:S04]  /*9b890*/  LDL.LU R23, [R1+0x140c] ;  /* 0x00140c0001177983 */ /* 0x000ea80000300800 */
[----:B------:R-:W2:Y:S04]  /*9b8a0*/  LDL.LU R28, [R1+0x13a0] ;  /* 0x0013a000011c7983 */ /* 0x000ea80000300800 */
[----:B------:R-:W2:Y:S04]  /*9b8b0*/  LDL.LU R29, [R1+0x13a4] ;  /* 0x0013a400011d7983 */ /* 0x000ea80000300800 */
[----:B------:R-:W2:Y:S04]  /*9b8c0*/  LDL.LU R30, [R1+0x13a8] ;  /* 0x0013a800011e7983 */ /* 0x000ea80000300800 */
[----:B------:R-:W2:Y:S04]  /*9b8d0*/  LDL.LU R31, [R1+0x13ac] ;  /* 0x0013ac00011f7983 */ /* 0x000ea80000300800 */
[----:B0-----:R-:W2:Y:S04]  /*9b8e0*/  LDL.LU R16, [R1+0x1390] ;  /* 0x0013900001107983 */ /* 0x001ea80000300800 */
[----:B------:R-:W2:Y:S04]  /*9b8f0*/  LDL.LU R17, [R1+0x1394] ;  /* 0x0013940001117983 */ /* 0x000ea80000300800 */
[----:B-1----:R-:W2:Y:S04]  /*9b900*/  LDL.LU R18, [R1+0x1398] ;  /* 0x0013980001127983 */ /* 0x002ea80000300800 */
[----:B------:R-:W2:Y:S04]  /*9b910*/  LDL.LU R19, [R1+0x139c] ;  /* 0x00139c0001137983 */ /* 0x000ea80000300800 */
[----:B------:R-:W2:Y:S04]  /*9b920*/  LDL.LU.64 R36, [R1+0x210] ;  /* 0x0002100001247983 */ /* 0x000ea80000300a00 */
[----:B------:R-:W2:Y:S04]  /*9b930*/  LDL.LU.64 R38, [R1+0x218] ;  /* 0x0002180001267983 */ /* 0x000ea80000300a00 */
        /* <DEDUP_REMOVED lines=20> */
[----:B---3--:R-:W3:Y:S04]  /*9ba80*/  LDL.LU R4, [R1+0x1420] ;  /* 0x0014200001047983 */ /* 0x008ee80000300800 */
[----:B------:R-:W3:Y:S04]  /*9ba90*/  LDL.LU R5, [R1+0x1424] ;  /* 0x0014240001057983 */ /* 0x000ee80000300800 */
[----:B----4-:R-:W3:Y:S04]  /*9baa0*/  LDL.LU R6, [R1+0x1428] ;  /* 0x0014280001067983 */ /* 0x010ee80000300800 */
[----:B------:R-:W3:Y:S04]  /*9bab0*/  LDL.LU R7, [R1+0x142c] ;  /* 0x00142c0001077983 */ /* 0x000ee80000300800 */
[----:B------:R-:W-:Y:S04]  /*9bac0*/  STL.64 [R1+0x8e28], R50 ;  /* 0x008e283201007387 */ /* 0x000fe80000100a00 */
[----:B------:R0:W-:Y:S04]  /*9bad0*/  STL.64 [R1+0x8e20], R48 ;  /* 0x008e203001007387 */ /* 0x0001e80000100a00 */
[----:B0-----:R-:W4:Y:S04]  /*9bae0*/  LDL.LU R48, [R1+0x13b0] ;  /* 0x0013b00001307983 */ /* 0x001f280000300800 */
[----:B------:R-:W4:Y:S04]  /*9baf0*/  LDL.LU R49, [R1+0x13b4] ;  /* 0x0013b40001317983 */ /* 0x000f280000300800 */
[----:B------:R-:W4:Y:S04]  /*9bb00*/  LDL.LU R50, [R1+0x13b8] ;  /* 0x0013b80001327983 */ /* 0x000f280000300800 */
[----:B------:R-:W4:Y:S01]  /*9bb10*/  LDL.LU R51, [R1+0x13bc] ;  /* 0x0013bc0001337983 */ /* 0x000f220000300800 */
[C---:B--2---:R-:W-:Y:S06]  /*9bb20*/  HMMA.16816.F32 R16, R36.reuse, R52, R16 ;  /* 0x000000342410723c */ /* 0x044fec0000001810 */
[----:B------:R-:W-:Y:S06]  /*9bb30*/  HMMA.16816.F32 R28, R36, R54, R28 ;  /* 0x00000036241c723c */ /* 0x000fec000000181c */
[----:B------:R-:W-:-:S11]  /*9bb40*/  IMAD.MOV.U32 R0, RZ, RZ, R39 ;  /* 0x000000ffff007224 */ /* 0x000fd600078e0027 */
[----:B------:R0:W-:Y:S04]  /*9bb50*/  STL.64 [R1+0x970], R16 ;  /* 0x0009701001007387 */ /* 0x0001e80000100a00 */
[----:B------:R1:W-:Y:S01]  /*9bb60*/  STL.64 [R1+0x978], R18 ;  /* 0x0009781201007387 */ /* 0x0003e20000100a00 */
[----:B0-----:R-:W-:-:S03]  /*9bb70*/  IMAD.MOV.U32 R17, RZ, RZ, R38 ;  /* 0x000000ffff117224 */ /* 0x001fc600078e0026 */
[----:B-1----:R-:W2:Y:S04]  /*9bb80*/  LDL.LU.64 R18, [R1+0x8e98] ;  /* 0x008e980001127983 */ /* 0x002ea80000300a00 */
[----:B------:R0:W-:Y:S01]  /*9bb90*/  STL.64 [R1+0x960], R28 ;  /* 0x0009601c01007387 */ /* 0x0001e20000100a00 */
[----:B------:R-:W-:-:S03]  /*9bba0*/  IMAD.MOV.U32 R16, RZ, RZ, R37 ;  /* 0x000000ffff107224 */ /* 0x000fc600078e0025 */
[----:B------:R1:W-:Y:S01]  /*9bbb0*/  STL.64 [R1+0x968], R30 ;  /* 0x0009681e01007387 */ /* 0x0003e20000100a00 */
[----:B0-----:R-:W-:-:S03]  /*9bbc0*/  IMAD.MOV.U32 R29, RZ, RZ, R36 ;  /* 0x000000ffff1d7224 */ /* 0x001fc600078e0024 */
[----:B-1----:R-:W3:Y:S04]  /*9bbd0*/  LDL.LU.64 R30, [R1+0x8e90] ;  /* 0x008e9000011e7983 */ /* 0x002ee80000300a00 */
[----:B------:R-:W2:Y:S04]  /*9bbe0*/  LDL.LU R28, [R1+0x8e88] ;  /* 0x008e8800011c7983 */ /* 0x000ea80000300800 */
[----:B------:R-:W3:Y:S04]  /*9bbf0*/  LDL.LU.64 R38, [R1+0x8e80] ;  /* 0x008e800001267983 */ /* 0x000ee80000300a00 */
[----:B------:R-:W3:Y:S04]  /*9bc00*/  LDL.LU.64 R36, [R1+0x8e78] ;  /* 0x008e780001247983 */ /* 0x000ee80000300a00 */
[----:B------:R-:W-:Y:S04]  /*9bc10*/  STL.64 [R1+0x8e08], R54 ;  /* 0x008e083601007387 */ /* 0x000fe80000100a00 */
[----:B------:R0:W-:Y:S02]  /*9bc20*/  STL.64 [R1+0x8e00], R52 ;  /* 0x008e003401007387 */ /* 0x0001e40000100a00 */
[----:B0-----:R-:W-:-:S02]  /*9bc30*/  IMAD.MOV.U32 R52, RZ, RZ, R29 ;  /* 0x000000ffff347224 */ /* 0x001fc400078e001d */
[----:B------:R-:W2:Y:S01]  /*9bc40*/  LDL.LU R29, [R1+0x8e70] ;  /* 0x008e7000011d7983 */ /* 0x000ea20000300800 */
[----:B------:R-:W-:Y:S02]  /*9bc50*/  IMAD.MOV.U32 R53, RZ, RZ, R16 ;  /* 0x000000ffff357224 */ /* 0x000fe400078e0010 */
[----:B------:R-:W-:Y:S01]  /*9bc60*/  IMAD.MOV.U32 R54, RZ, RZ, R17 ;  /* 0x000000ffff367224 */ /* 0x000fe200078e0011 */
[----:B------:R-:W3:Y:S01]  /*9bc70*/  LDL.LU R16, [R1+0x8e6c] ;  /* 0x008e6c0001107983 */ /* 0x000ee20000300800 */
[----:B------:R-:W-:-:S03]  /*9bc80*/  IMAD.MOV.U32 R55, RZ, RZ, R0 ;  /* 0x000000ffff377224 */ /* 0x000fc600078e0000 */
[----:B------:R-:W3:Y:S04]  /*9bc90*/  LDL.LU R17, [R1+0x8e68] ;  /* 0x008e680001117983 */ /* 0x000ee80000300800 */
[----:B------:R-:W-:Y:S04]  /*9bca0*/  STL.64 [R1+0x8e48], R42 ;  /* 0x008e482a01007387 */ /* 0x000fe80000100a00 */
[----:B------:R2:W-:Y:S01]  /*9bcb0*/  STL.64 [R1+0x8e40], R40 ;  /* 0x008e402801007387 */ /* 0x0005e20000100a00 */
[----:B----4-:R-:W-:-:S15]  /*9bcc0*/  HMMA.16816.F32 R48, R52, R40, R48 ;  /* 0x000000283430723c */ /* 0x010fde0000001830 */
[----:B------:R-:W-:-:S08]  /*9bcd0*/  NOP ;  /* 0x0000000000007918 */ /* 0x000fd00000000000 */
[----:B------:R-:W-:Y:S04]  /*9bce0*/  STL.64 [R1+0x950], R48 ;  /* 0x0009503001007387 */ /* 0x000fe80000100a00 */
[----:B------:R-:W-:Y:S01]  /*9bcf0*/  STL.64 [R1+0x958], R50 ;  /* 0x0009583201007387 */ /* 0x000fe20000100a00 */
[----:B--2---:R-:W-:Y:S03]  /*9bd00*/  HMMA.16816.F32 R40, R52, R28, R44 ;  /* 0x0000001c3428723c */ /* 0x004fe6000000182c */
[----:B------:R-:W2:-:S15]  /*9bd10*/  LDL R44, [R1+0x1e0] ;  /* 0x0001e000012c7983 */ /* 0x000e9e0000100800 */
[----:B------:R-:W-:-:S05]  /*9bd20*/  NOP ;  /* 0x0000000000007918 */ /* 0x000fca0000000000 */
[----:B------:R-:W-:Y:S04]  /*9bd30*/  STL.64 [R1+0x940], R40 ;  /* 0x0009402801007387 */ /* 0x000fe80000100a00 */
[----:B------:R3:W-:Y:S04]  /*9bd40*/  STL.64 [R1+0x948], R42 ;  /* 0x0009482a01007387 */ /* 0x0007e80000100a00 */
[----:B------:R-:W4:Y:S04]  /*9bd50*/  LDL R46, [R1+0x1e8] ;  /* 0x0001e800012e7983 */ /* 0x000f280000100800 */
[----:B------:R-:W4:Y:S04]  /*9bd60*/  LDL R47, [R1+0x1ec] ;  /* 0x0001ec00012f7983 */ /* 0x000f280000100800 */
[----:B------:R-:W2:Y:S01]  /*9bd70*/  LDL R45, [R1+0x1e4] ;  /* 0x0001e400012d7983 */ /* 0x000ea20000100800 */
[C---:B---3--:R-:W-:Y:S06]  /*9bd80*/  HMMA.16816.F32 R40, R52.reuse, R36, R56 ;  /* 0x000000243428723c */ /* 0x048fec0000001838 */
[C---:B------:R-:W-:Y:S06]  /*9bd90*/  HMMA.16816.F32 R20, R52.reuse, R30, R20 ;  /* 0x0000001e3414723c */ /* 0x040fec0000001814 */
[C---:B------:R-:W-:Y:S06]  /*9bda0*/  HMMA.16816.F32 R8, R52.reuse, R18, R8 ;  /* 0x000000123408723c */ /* 0x040fec0000001808 */
[C---:B------:R-:W-:Y:S01]  /*9bdb0*/  HMMA.16816.F32 R4, R52.reuse, R12, R4 ;  /* 0x0000000c3404723c */ /* 0x040fe20000001804 */
[----:B----4-:R-:W-:Y:S04]  /*9bdc0*/  STL.64 [R1+0x8e18], R46 ;  /* 0x008e182e01007387 */ /* 0x010fe80000100a00 */
[----:B--2---:R0:W-:Y:S02]  /*9bdd0*/  STL.64 [R1+0x8e10], R44 ;  /* 0x008e102c01007387 */ /* 0x0041e40000100a00 */
[C---:B0-----:R-:W-:Y:S06]  /*9bde0*/  HMMA.16816.F32 R44, R52.reuse, R16, R24 ;  /* 0x00000010342c723c */ /* 0x041fec0000001818 */
[----:B------:R-:W-:-:S15]  /*9bdf0*/  HMMA.16816.F32 R24, R52, R38, R32 ;  /* 0x000000263418723c */ /* 0x000fde0000001820 */
[----:B------:R-:W-:-:S02]  /*9be00*/  NOP ;  /* 0x0000000000007918 */ /* 0x000fc40000000000 */
        /* <DEDUP_REMOVED lines=94> */
[----:B0-----:R-:W4:Y:S02]  /*9c3f0*/  LDL.LU.64 R26, [R1+0x8e50] ;  /* 0x008e5000011a7983 */ /* 0x001f240000300a00 */
[----:B----4-:R-:W-:-:S15]  /*9c400*/  HMMA.16816.F32 R40, R52, R26, R40 ;  /* 0x0000001a3428723c */ /* 0x010fde0000001828 */
[----:B------:R-:W-:-:S08]  /*9c410*/  NOP ;  /* 0x0000000000007918 */ /* 0x000fd00000000000 */
[----:B------:R-:W-:Y:S04]  /*9c420*/  STL.64 [R1+0x8b0], R40 ;  /* 0x0008b02801007387 */ /* 0x000fe80000100a00 */
[----:B------:R0:W-:Y:S04]  /*9c430*/  STL.64 [R1+0x8b8], R42 ;  /* 0x0008b82a01007387 */ /* 0x0001e80000100a00 */
[----:B0-----:R-:W2:Y:S01]  /*9c440*/  LDL.LU.64 R42, [R1+0x8e48] ;  /* 0x008e4800012a7983 */ /* 0x001ea20000300a00 */
[C---:B------:R-:W-:Y:S03]  /*9c450*/  HMMA.16816.F32 R48, R52.reuse, R60, R48 ;  /* 0x0000003c3430723c */ /* 0x040fe60000001830 */
[----:B------:R-:W4:Y:S03]  /*9c460*/  LDL.LU.64 R40, [R1+0x8e40] ;  /* 0x008e400001287983 */ /* 0x000f260000300a00 */
[----:B--2---:R-:W-:-:S15]  /*9c470*/  HMMA.16816.F32 R20, R52, R42, R20 ;  /* 0x0000002a3414723c */ /* 0x004fde0000001814 */
[----:B------:R-:W-:-:S08]  /*9c480*/  NOP ;  /* 0x0000000000007918 */ /* 0x000fd00000000000 */
[----:B------:R-:W-:Y:S04]  /*9c490*/  STL.64 [R1+0x8a0], R20 ;  /* 0x0008a01401007387 */ /* 0x000fe80000100a00 */
[----:B------:R0:W-:Y:S04]  /*9c4a0*/  STL.64 [R1+0x8a8], R22 ;  /* 0x0008a81601007387 */ /* 0x0001e80000100a00 */
[----:B0-----:R-:W3:Y:S04]  /*9c4b0*/  LDL.LU.64 R22, [R1+0x8e38] ;  /* 0x008e380001167983 */ /* 0x001ee80000300a00 */
[----:B------:R-:W3:Y:S04]  /*9c4c0*/  LDL.LU.64 R20, [R1+0x8e30] ;  /* 0x008e300001147983 */ /* 0x000ee80000300a00 */
[----:B------:R-:W-:Y:S04]  /*9c4d0*/  STL.64 [R1+0x890], R48 ;  /* 0x0008903001007387 */ /* 0x000fe80000100a00 */
[----:B------:R0:W-:Y:S04]  /*9c4e0*/  STL.64 [R1+0x898], R50 ;  /* 0x0008983201007387 */ /* 0x0001e80000100a00 */
[----:B0-----:R-:W2:Y:S04]  /*9c4f0*/  LDL.LU.64 R50, [R1+0x8e28] ;  /* 0x008e280001327983 */ /* 0x001ea80000300a00 */
[----:B------:R-:W4:Y:S01]  /*9c500*/  LDL.LU.64 R48, [R1+0x8e20] ;  /* 0x008e200001307983 */ /* 0x000f220000300a00 */
[----:B--2---:R-:W-:Y:S03]  /*9c510*/  HMMA.16816.F32 R52, R52, R50, R44 ;  /* 0x000000323434723c */ /* 0x004fe6000000182c */
[----:B------:R-:W2:Y:S04]  /*9c520*/  LDL.LU.64 R46, [R1+0x8e18] ;  /* 0x008e1800012e7983 */ /* 0x000ea80000300a00 */
[----:B------:R-:W2:-:S15]  /*9c530*/  LDL.LU.64 R44, [R1+0x8e10] ;  /* 0x008e1000012c7983 */ /* 0x000e9e0000300a00 */
[----:B------:R-:W-:-:S01]  /*9c540*/  NOP ;  /* 0x0000000000007918 */ /* 0x000fc20000000000 */
[----:B------:R-:W-:Y:S04]  /*9c550*/  STL.64 [R1+0x880], R52 ;  /* 0x0008803401007387 */ /* 0x000fe80000100a00 */
[----:B------:R0:W-:Y:S04]  /*9c560*/  STL.64 [R1+0x888], R54 ;  /* 0x0008883601007387 */ /* 0x0001e80000100a00 */
[----:B0-----:R-:W3:Y:S04]  /*9c570*/  LDL.LU.64 R54, [R1+0x8e08] ;  /* 0x008e080001367983 */ /* 0x001ee80000300a00 */
[----:B------:R-:W3:Y:S04]  /*9c580*/  LDL.LU.64 R52, [R1+0x8e00] ;  /* 0x008e000001347983 */ /* 0x000ee80000300a00 */
[----:B------:R-:W-:Y:S04]  /*9c590*/  STL.64 [R1+0x8d80], R50 ;  /* 0x008d803201007387 */ /* 0x000fe80000100a00 */
[----:B----4-:R0:W-:Y:S04]  /*9c5a0*/  STL.64 [R1+0x8d78], R48 ;  /* 0x008d783001007387 */ /* 0x0101e80000100a00 */
[----:B0-----:R-:W4:Y:S04]  /*9c5b0*/  LDL.LU R48, [R1+0x14f0] ;  /* 0x0014f00001307983 */ /* 0x001f280000300800 */
[----:B------:R-:W4:Y:S04]  /*9c5c0*/  LDL.LU R49, [R1+0x14f4] ;  /* 0x0014f40001317983 */ /* 0x000f280000300800 */
[----:B------:R-:W4:Y:S04]  /*9c5d0*/  LDL.LU R50, [R1+0x14f8] ;  /* 0x0014f80001327983 */ /* 0x000f280000300800 */
[----:B------:R-:W4:Y:S01]  /*9c5e0*/  LDL.LU R51, [R1+0x14fc] ;  /* 0x0014fc0001337983 */ /* 0x000f220000300800 */
[C---:B--2---:R-:W-:Y:S06]  /*9c5f0*/  HMMA.16816.F32 R28, R44.reuse, R40, R28 ;  /* 0x000000282c1c723c */ /* 0x044fec000000181c */
[C---:B---3--:R-:W-:Y:S06]  /*9c600*/  HMMA.16816.F32 R16, R44.reuse, R54, R16 ;  /* 0x000000362c10723c */ /* 0x048fec0000001810 */
[----:B------:R-:W-:-:S15]  /*9c610*/  HMMA.16816.F32 R8, R44, R52, R8 ;  /* 0x000000342c08723c */ /* 0x000fde0000001808 */
[----:B------:R-:W-:-:S08]  /*9c620*/  NOP ;  /* 0x0000000000007918 */ /* 0x000fd00000000000 */
[----:B------:R-:W-:Y:S04]  /*9c630*/  STL.64 [R1+0x870], R8 ;  /* 0x0008700801007387 */ /* 0x000fe80000100a00 */
[----:B------:R0:W-:Y:S04]  /*9c640*/  STL.64 [R1+0x878], R10 ;  /* 0x0008780a01007387 */ /* 0x0001e80000100a00 */
[----:B0-----:R-:W2:Y:S04]  /*9c650*/  LDL.LU.64 R10, [R1+0x8df8] ;  /* 0x008df800010a7983 */ /* 0x001ea80000300a00 */
[----:B------:R-:W2:Y:S04]  /*9c660*/  LDL.LU.64 R8, [R1+0x8df0] ;  /* 0x008df00001087983 */ /* 0x000ea80000300a00 */
[----:B------:R-:W-:Y:S04]  /*9c670*/  STL.64 [R1+0x860], R16 ;  /* 0x0008601001007387 */ /* 0x000fe80000100a00 */
[----:B------:R0:W-:Y:S04]  /*9c680*/  STL.64 [R1+0x868], R18 ;  /* 0x0008681201007387 */ /* 0x0001e80000100a00 */
[----:B0-----:R-:W3:Y:S04]  /*9c690*/  LDL.LU.64 R18, [R1+0x8de8] ;  /* 0x008de80001127983 */ /* 0x001ee80000300a00 */
[----:B------:R-:W4:Y:S04]  /*9c6a0*/  LDL.LU.64 R16, [R1+0x8de0] ;  /* 0x008de00001107983 */ /* 0x000f280000300a00 */
[----:B------:R-:W-:Y:S04]  /*9c6b0*/  STL.64 [R1+0x8d70], R54 ;  /* 0x008d703601007387 */ /* 0x000fe80000100a00 */
[----:B------:R0:W-:Y:S04]  /*9c6c0*/  STL.64 [R1+0x8d68], R52 ;  /* 0x008d683401007387 */ /* 0x0001e80000100a00 */
[----:B0-----:R-:W2:Y:S04]  /*9c6d0*/  LDL.LU R52, [R1+0x14e0] ;  /* 0x0014e00001347983 */ /* 0x001ea80000300800 */
[----:B------:R-:W2:Y:S04]  /*9c6e0*/  LDL.LU R53, [R1+0x14e4] ;  /* 0x0014e40001357983 */ /* 0x000ea80000300800 */
[----:B------:R-:W2:Y:S04]  /*9c6f0*/  LDL.LU R54, [R1+0x14e8] ;  /* 0x0014e80001367983 */ /* 0x000ea80000300800 */
[----:B------:R-:W2:Y:S04]  /*9c700*/  LDL.LU R55, [R1+0x14ec] ;  /* 0x0014ec0001377983 */ /* 0x000ea80000300800 */
[----:B------:R-:W-:Y:S04]  /*9c710*/  STL.64 [R1+0x850], R28 ;  /* 0x0008501c01007387 */ /* 0x000fe80000100a00 */
[----:B------:R0:W-:Y:S04]  /*9c720*/  STL.64 [R1+0x858], R30 ;  /* 0x0008581e01007387 */ /* 0x0001e80000100a00 */
[----:B0-----:R-:W3:Y:S04]  /*9c730*/  LDL.LU.64 R30, [R1+0x8dd8] ;  /* 0x008dd800011e7983 */ /* 0x001ee80000300a00 */
[----:B------:R-:W4:Y:S04]  /*9c740*/  LDL.LU.64 R28, [R1+0x8dd0] ;  /* 0x008dd000011c7983 */ /* 0x000f280000300a00 */
[----:B------:R-:W-:Y:S04]  /*9c750*/  STL [R1+0x8d98], R41 ;  /* 0x008d982901007387 */ /* 0x000fe80000100800 */
[----:B------:R-:W-:Y:S04]  /*9c760*/  STL.64 [R1+0x8db8], R42 ;  /* 0x008db82a01007387 */ /* 0x000fe80000100a00 */
[----:B------:R0:W-:Y:S04]  /*9c770*/  STL [R1+0x8db0], R40 ;  /* 0x008db02801007387 */ /* 0x0001e80000100800 */
[----:B0-----:R-:W2:Y:S04]  /*9c780*/  LDL.LU R40, [R1+0x14d0] ;  /* 0x0014d00001287983 */ /* 0x001ea80000300800 */
[----:B------:R-:W2:Y:S04]  /*9c790*/  LDL.LU R41, [R1+0x14d4] ;  /* 0x0014d40001297983 */ /* 0x000ea80000300800 */
[----:B------:R-:W2:Y:S04]  /*9c7a0*/  LDL.LU R42, [R1+0x14d8] ;  /* 0x0014d800012a7983 */ /* 0x000ea80000300800 */
[----:B------:R-:W2:Y:S01]  /*9c7b0*/  LDL.LU R43, [R1+0x14dc] ;  /* 0x0014dc00012b7983 */ /* 0x000ea20000300800 */
        /* <DEDUP_REMOVED lines=10> */
[C---:B---3--:R-:W-:Y:S03]  /*9c860*/  HMMA.16816.F32 R52, R44.reuse, R36, R52 ;  /* 0x000000242c34723c */ /* 0x048fe60000001834 */
[----:B----4-:R-:W-:Y:S03]  /*9c870*/  STL.64 [R1+0x8d90], R38 ;  /* 0x008d902601007387 */ /* 0x010fe60000100a00 */
[----:B0-----:R-:W-:-:S15]  /*9c880*/  HMMA.16816.F32 R40, R44, R38, R48 ;  /* 0x000000262c28723c */ /* 0x001fde0000001830 */
[----:B------:R-:W-:-:S02]  /*9c890*/  NOP ;  /* 0x0000000000007918 */ /* 0x000fc40000000000 */
[----:B------:R-:W-:Y:S04]  /*9c8a0*/  STL.64 [R1+0x820], R52 ;  /* 0x0008203401007387 */ /* 0x000fe80000100a00 */
[----:B------:R-:W-:Y:S04]  /*9c8b0*/  STL.64 [R1+0x828], R54 ;  /* 0x0008283601007387 */ /* 0x000fe80000100a00 */
[----:B------:R0:W-:Y:S02]  /*9c8c0*/  STL.64 [R1+0x8d88], R36 ;  /* 0x008d882401007387 */ /* 0x0001e40000100a00 */
[----:B0-----:R-:W-:Y:S02]  /*9c8d0*/  HMMA.16816.F32 R36, R44, R30, R56 ;  /* 0x0000001e2c24723c */ /* 0x001fe40000001838 */
[----:B------:R-:W-:Y:S04]  /*9c8e0*/  STL.64 [R1+0x810], R40 ;  /* 0x0008102801007387 */ /* 0x000fe80000100a00 */
[----:B------:R-:W-:Y:S04]  /*9c8f0*/  STL.64 [R1+0x818], R42 ;  /* 0x0008182a01007387 */ /* 0x000fe80000100a00 */
[----:B------:R-:W-:Y:S04]  /*9c900*/  STL.64 [R1+0x8da8], R30 ;  /* 0x008da81e01007387 */ /* 0x000fe80000100a00 */
[----:B------:R0:W-:Y:S09]  /*9c910*/  STL.64 [R1+0x8da0], R28 ;  /* 0x008da01c01007387 */ /* 0x0001f20000100a00 */
[----:B------:R-:W-:Y:S04]  /*9c920*/  STL.64 [R1+0x800], R36 ;  /* 0x0008002401007387 */ /* 0x000fe80000100a00 */
[----:B------:R1:W-:Y:S04]  /*9c930*/  STL.64 [R1+0x808], R38 ;  /* 0x0008082601007387 */ /* 0x0003e80000100a00 */
[----:B0-----:R-:W1:Y:S04]  /*9c940*/  LDL.LU.64 R28, [R1+0x1e0] ;  /* 0x0001e000011c7983 */ /* 0x001e680000300a00 */
[----:B------:R-:W1:Y:S02]  /*9c950*/  LDL.LU.64 R30, [R1+0x1e8] ;  /* 0x0001e800011e7983 */ /* 0x000e640000300a00 */
[C---:B-1----:R-:W-:Y:S06]  /*9c960*/  HMMA.16816.F32 R36, R28.reuse, R18, R32 ;  /* 0x000000121c24723c */ /* 0x042fec0000001820 */
[C---:B------:R-:W-:Y:S06]  /*9c970*/  HMMA.16816.F32 R32, R28.reuse, R12, R20 ;  /* 0x0000000c1c20723c */ /* 0x040fec0000001814 */
[C---:B------:R-:W-:Y:S06]  /*9c980*/  HMMA.16816.F32 R20, R28.reuse, R2, R8 ;  /* 0x000000021c14723c */ /* 0x040fec0000001808 */
[C---:B------:R-:W-:Y:S05]  /*9c990*/  HMMA.16816.F32 R4, R28.reuse, R14, R4 ;  /* 0x0000000e1c04723c */ /* 0x040fea0000001804 */
[----:B------:R0:W-:Y:S04]  /*9c9a0*/  STL.64 [R1+0x7f0], R36 ;  /* 0x0007f02401007387 */ /* 0x0001e80000100a00 */
[----:B------:R1:W-:Y:S04]  /*9c9b0*/  STL.64 [R1+0x7f8], R38 ;  /* 0x0007f82601007387 */ /* 0x0003e80000100a00 */
[----:B------:R-:W-:Y:S04]  /*9c9c0*/  STL.64 [R1+0x7e0], R32 ;  /* 0x0007e02001007387 */ /* 0x000fe80000100a00 */
[----:B------:R-:W-:Y:S04]  /*9c9d0*/  STL.64 [R1+0x7e8], R34 ;  /* 0x0007e82201007387 */ /* 0x000fe80000100a00 */
[----:B------:R-:W2:Y:S04]  /*9c9e0*/  LDL.LU R8, [R1+0x15d0] ;  /* 0x0015d00001087983 */ /* 0x000ea80000300800 */
[----:B------:R3:W-:Y:S04]  /*9c9f0*/  STL.64 [R1+0x7d0], R20 ;  /* 0x0007d01401007387 */ /* 0x0007e80000100a00 */
[----:B------:R4:W-:Y:S04]  /*9ca00*/  STL.64 [R1+0x7d8], R22 ;  /* 0x0007d81601007387 */ /* 0x0009e80000100a00 */
[----:B------:R-:W-:Y:S04]  /*9ca10*/  STL.64 [R1+0x7c0], R4 ;  /* 0x0007c00401007387 */ /* 0x000fe80000100a00 */
[----:B------:R-:W-:Y:S04]  /*9ca20*/  STL.64 [R1+0x7c8], R6 ;  /* 0x0007c80601007387 */ /* 0x000fe80000100a00 */
        /* <DEDUP_REMOVED lines=36> */
[----:B------:R-:W4:Y:S04]  /*9cc70*/  LDL.LU R15, [R1+0x159c] ;  /* 0x00159c00010f7983 */ /* 0x000f280000300800 */
[----:B------:R-:W3:Y:S04]  /*9cc80*/  LDL.LU R32, [R1+0x180] ;  /* 0x0001800001207983 */ /* 0x000ee80000300800 */
[----:B------:R-:W3:Y:S04]  /*9cc90*/  LDL.LU R33, [R1+0x184] ;  /* 0x0001840001217983 */ /* 0x000ee80000300800 */
[----:B------:R-:W4:Y:S04]  /*9cca0*/  LDL.LU R34, [R1+0x188] ;  /* 0x0001880001227983 */ /* 0x000f280000300800 */
[----:B------:R-:W4:Y:S04]  /*9ccb0*/  LDL.LU R35, [R1+0x18c] ;  /* 0x00018c0001237983 */ /* 0x000f280000300800 */
[----:B------:R-:W3:Y:S04]  /*9ccc0*/  LDL.LU R4, [R1+0x15e0] ;  /* 0x0015e00001047983 */ /* 0x000ee80000300800 */
[----:B------:R-:W3:Y:S04]  /*9ccd0*/  LDL.LU R5, [R1+0x15e4] ;  /* 0x0015e40001057983 */ /* 0x000ee80000300800 */
[----:B------:R-:W3:Y:S04]  /*9cce0*/  LDL.LU R6, [R1+0x15e8] ;  /* 0x0015e80001067983 */ /* 0x000ee80000300800 */
[----:B------:R-:W3:Y:S01]  /*9ccf0*/  LDL.LU R7, [R1+0x15ec] ;  /* 0x0015ec0001077983 */ /* 0x000ee20000300800 */
[----:B--2---:R-:W-:Y:S03]  /*9cd00*/  HMMA.16816.F32 R40, R28, R26, R40 ;  /* 0x0000001a1c28723c */ /* 0x004fe60000001828 */
[----:B----4-:R-:W-:Y:S04]  /*9cd10*/  STL.64 [R1+0x8cc8], R34 ;  /* 0x008cc82201007387 */ /* 0x010fe80000100a00 */
[----:B---3--:R0:W-:Y:S04]  /*9cd20*/  STL.64 [R1+0x8cc0], R32 ;  /* 0x008cc02001007387 */ /* 0x0081e80000100a00 */
[----:B0-----:R-:W2:Y:S04]  /*9cd30*/  LDL.LU R32, [R1+0x1b0] ;  /* 0x0001b00001207983 */ /* 0x001ea80000300800 */
[----:B------:R-:W2:Y:S04]  /*9cd40*/  LDL.LU R33, [R1+0x1b4] ;  /* 0x0001b40001217983 */ /* 0x000ea80000300800 */
[----:B------:R-:W2:Y:S04]  /*9cd50*/  LDL.LU R34, [R1+0x1b8] ;  /* 0x0001b80001227983 */ /* 0x000ea80000300800 */
[----:B------:R-:W2:Y:S04]  /*9cd60*/  LDL.LU R35, [R1+0x1bc] ;  /* 0x0001bc0001237983 */ /* 0x000ea80000300800 */
[----:B------:R-:W-:Y:S04]  /*9cd70*/  STL.64 [R1+0x7b0], R40 ;  /* 0x0007b02801007387 */ /* 0x000fe80000100a00 */
[----:B------:R0:W-:Y:S04]  /*9cd80*/  STL.64 [R1+0x7b8], R42 ;  /* 0x0007b82a01007387 */ /* 0x0001e80000100a00 */
[----:B0-----:R-:W3:Y:S01]  /*9cd90*/  LDL.LU.64 R42, [R1+0x8db8] ;  /* 0x008db800012a7983 */ /* 0x001ee20000300a00 */
[----:B------:R-:W-:-:S02]  /*9cda0*/  IMAD.MOV.U32 R41, RZ, RZ, R30 ;  /* 0x000000ffff297224 */ /* 0x000fc400078e001e */
[----:B------:R-:W-:Y:S01]  /*9cdb0*/  IMAD.MOV.U32 R0, RZ, RZ, R31 ;  /* 0x000000ffff007224 */ /* 0x000fe200078e001f */
[----:B------:R-:W4:Y:S01]  /*9cdc0*/  LDL.LU R40, [R1+0x8db0] ;  /* 0x008db00001287983 */ /* 0x000f220000300800 */
[----:B------:R-:W-:Y:S02]  /*9cdd0*/  IMAD.MOV.U32 R24, RZ, RZ, R28 ;  /* 0x000000ffff187224 */ /* 0x000fe400078e001c */
[----:B------:R-:W-:Y:S01]  /*9cde0*/  IMAD.MOV.U32 R25, RZ, RZ, R29 ;  /* 0x000000ffff197224 */ /* 0x000fe200078e001d */
[----:B------:R-:W4:Y:S04]  /*9cdf0*/  LDL.LU.64 R30, [R1+0x8da8] ;  /* 0x008da800011e7983 */ /* 0x000f280000300a00 */
[----:B------:R-:W4:Y:S04]  /*9ce00*/  LDL.LU.64 R28, [R1+0x8da0] ;  /* 0x008da000011c7983 */ /* 0x000f280000300a00 */
[----:B------:R0:W-:Y:S02]  /*9ce10*/  STL.64 [R1+0x8d10], R26 ;  /* 0x008d101a01007387 */ /* 0x0001e40000100a00 */
[----:B0-----:R-:W-:-:S02]  /*9ce20*/  IMAD.MOV.U32 R26, RZ, RZ, R41 ;  /* 0x000000ffff1a7224 */ /* 0x001fc400078e0029 */
[----:B------:R-:W-:Y:S01]  /*9ce30*/  IMAD.MOV.U32 R27, RZ, RZ, R0 ;  /* 0x000000ffff1b7224 */ /* 0x000fe200078e0000 */
[----:B------:R-:W4:Y:S06]  /*9ce40*/  LDL.LU R41, [R1+0x8d98] ;  /* 0x008d980001297983 */ /* 0x000f2c0000300800 */
[C---:B------:R-:W-:Y:S06]  /*9ce50*/  HMMA.16816.F32 R48, R24.reuse, R60, R48 ;  /* 0x0000003c1830723c */ /* 0x040fec0000001830 */
        /* <DEDUP_REMOVED lines=12> */
[----:B------:R-:W3:Y:S04]  /*9cf20*/  LDL.LU.64 R52, [R1+0x8d68] ;  /* 0x008d680001347983 */ /* 0x000ee80000300a00 */
[----:B------:R-:W-:Y:S04]  /*9cf30*/  STL.64 [R1+0x8ce8], R50 ;  /* 0x008ce83201007387 */ /* 0x000fe80000100a00 */
[----:B----4-:R-:W-:Y:S08]  /*9cf40*/  STL.64 [R1+0x8ce0], R48 ;  /* 0x008ce03001007387 */ /* 0x010ff00000100a00 */
[----:B------:R-:W-:Y:S04]  /*9cf50*/  STL.64 [R1+0x780], R24 ;  /* 0x0007801801007387 */ /* 0x000fe80000100a00 */
[----:B------:R3:W-:Y:S01]  /*9cf60*/  STL.64 [R1+0x788], R26 ;  /* 0x0007881a01007387 */ /* 0x0007e20000100a00 */
[C---:B------:R-:W-:Y:S06]  /*9cf70*/  HMMA.16816.F32 R8, R32.reuse, R16, R8 ;  /* 0x000000102008723c */ /* 0x040fec0000001808 */
[C---:B---3--:R-:W-:Y:S06]  /*9cf80*/  HMMA.16816.F32 R24, R32.reuse, R52, R12 ;  /* 0x000000342018723c */ /* 0x048fec000000180c */
[C---:B--2---:R-:W-:Y:S06]  /*9cf90*/  HMMA.16816.F32 R12, R32.reuse, R54, R56 ;  /* 0x00000036200c723c */ /* 0x044fec0000001838 */
[----:B------:R-:W-:Y:S11]  /*9cfa0*/  STL.64 [R1+0x8cd8], R54 ;  /* 0x008cd83601007387 */ /* 0x000ff60000100a00 */
[----:B------:R-:W-:Y:S04]  /*9cfb0*/  STL.64 [R1+0x770], R24 ;  /* 0x0007701801007387 */ /* 0x000fe80000100a00 */
[----:B------:R-:W-:Y:S04]  /*9cfc0*/  STL.64 [R1+0x778], R26 ;  /* 0x0007781a01007387 */ /* 0x000fe80000100a00 */
        /* <DEDUP_REMOVED lines=13> */
[----:B------:R-:W-:Y:S04]  /*9d0a0*/  STL.64 [R1+0x740], R12 ;  /* 0x0007400c01007387 */ /* 0x000fe80000100a00 */
[----:B------:R-:W-:Y:S04]  /*9d0b0*/  STL.64 [R1+0x748], R14 ;  /* 0x0007480e01007387 */ /* 0x000fe80000100a00 */
[----:B------:R-:W-:Y:S04]  /*9d0c0*/  STL.64 [R1+0x8d50], R18 ;  /* 0x008d501201007387 */ /* 0x000fe80000100a00 */
[----:B------:R-:W-:Y:S04]  /*9d0d0*/  STL.64 [R1+0x8d48], R16 ;  /* 0x008d481001007387 */ /* 0x000fe80000100a00 */
[----:B------:R0:W-:Y:S04]  /*9d0e0*/  STL.64 [R1+0x730], R8 ;  /* 0x0007300801007387 */ /* 0x0001e80000100a00 */
[----:B------:R1:W-:Y:S04]  /*9d0f0*/  STL.64 [R1+0x738], R10 ;  /* 0x0007380a01007387 */ /* 0x0003e80000100a00 */
[----:B0-----:R-:W2:Y:S04]  /*9d100*/  LDL.LU.64 R8, [R1+0x150] ;  /* 0x0001500001087983 */ /* 0x001ea80000300a00 */
[----:B-1----:R-:W3:Y:S01]  /*9d110*/  LDL.LU.64 R10, [R1+0x158] ;  /* 0x00015800010a7983 */ /* 0x002ee20000300a00 */
[----:B------:R-:W-:Y:S03]  /*9d120*/  HMMA.16816.F32 R4, R32, R36, R4 ;  /* 0x000000242004723c */ /* 0x000fe60000001804 */
[----:B---3--:R-:W-:Y:S04]  /*9d130*/  STL.64 [R1+0x8bf8], R10 ;  /* 0x008bf80a01007387 */ /* 0x008fe80000100a00 */
[----:B--2---:R-:W-:Y:S04]  /*9d140*/  STL.64 [R1+0x8bf0], R8 ;  /* 0x008bf00801007387 */ /* 0x004fe80000100a00 */
[----:B------:R-:W2:-:S12]  /*9d150*/  LDL.LU R20, [R1+0x1790] ;  /* 0x0017900001147983 */ /* 0x000e980000300800 */
[----:B------:R-:W-:Y:S04]  /*9d160*/  STL.64 [R1+0x720], R4 ;  /* 0x0007200401007387 */ /* 0x000fe80000100a00 */
[----:B------:R-:W-:Y:S04]  /*9d170*/  STL.64 [R1+0x728], R6 ;  /* 0x0007280601007387 */ /* 0x000fe80000100a00 */
        /* <DEDUP_REMOVED lines=17> */
[----:B-1----:R-:W2:Y:S04]  /*9d290*/  LDL.LU R56, [R1+0x1730] ;  /* 0x0017300001387983 */ /* 0x002ea80000300800 */
[----:B------:R-:W2:Y:S04]  /*9d2a0*/  LDL.LU R57, [R1+0x1734] ;  /* 0x0017340001397983 */ /* 0x000ea80000300800 */
[----:B------:R-:W3:Y:S04]  /*9d2b0*/  LDL.LU R58, [R1+0x1738] ;  /* 0x00173800013a7983 */ /* 0x000ee80000300800 */
[----:B------:R-:W3:Y:S04]  /*9d2c0*/  LDL.LU R59, [R1+0x173c] ;  /* 0x00173c00013b7983 */ /* 0x000ee80000300800 */
[----:B---3--:R-:W-:Y:S04]  /*9d2d0*/  STL.64 [R1+0x8c38], R58 ;  /* 0x008c383a01007387 */ /* 0x008fe80000100a00 */
[----:B--2---:R-:W-:Y:S04]  /*9d2e0*/  STL.64 [R1+0x8c30], R56 ;  /* 0x008c303801007387 */ /* 0x004fe80000100a00 */
        /* <DEDUP_REMOVED lines=52> */
[----:B0-----:R-:W2:Y:S04]  /*9d630*/  LDL.LU R52, [R1+0x1660] ;  /* 0x0016600001347983 */ /* 0x001ea80000300800 */
[----:B------:R-:W2:Y:S04]  /*9d640*/  LDL.LU R53, [R1+0x1664] ;  /* 0x0016640001357983 */ /* 0x000ea80000300800 */
[----:B------:R-:W4:Y:S04]  /*9d650*/  LDL.LU R54, [R1+0x1668] ;  /* 0x0016680001367983 */ /* 0x000f280000300800 */
[----:B------:R-:W4:Y:S04]  /*9d660*/  LDL.LU R55, [R1+0x166c] ;  /* 0x00166c0001377983 */ /* 0x000f280000300800 */
[----:B----4-:R-:W-:Y:S04]  /*9d670*/  STL.64 [R1+0x8d20], R54 ;  /* 0x008d203601007387 */ /* 0x010fe80000100a00 */
[----:B--2---:R-:W-:Y:S04]  /*9d680*/  STL.64 [R1+0x8d18], R52 ;  /* 0x008d183401007387 */ /* 0x004fe80000100a00 */
[----:B------:R-:W2:Y:S04]  /*9d690*/  LDL.LU R40, [R1+0x1650] ;  /* 0x0016500001287983 */ /* 0x000ea80000300800 */
[----:B------:R-:W2:Y:S04]  /*9d6a0*/  LDL.LU R41, [R1+0x1654] ;  /* 0x0016540001297983 */ /* 0x000ea80000300800 */
[----:B------:R-:W4:Y:S04]  /*9d6b0*/  LDL.LU R42, [R1+0x1658] ;  /* 0x00165800012a7983 */ /* 0x000f280000300800 */
[----:B------:R-:W4:Y:S04]  /*9d6c0*/  LDL.LU R43, [R1+0x165c] ;  /* 0x00165c00012b7983 */ /* 0x000f280000300800 */
[----:B----4-:R-:W-:Y:S04]  /*9d6d0*/  STL.64 [R1+0x8d30], R42 ;  /* 0x008d302a01007387 */ /* 0x010fe80000100a00 */
[----:B--2---:R0:W-:Y:S04]  /*9d6e0*/  STL.64 [R1+0x8d28], R40 ;  /* 0x008d282801007387 */ /* 0x0041e80000100a00 */
[----:B------:R-:W2:Y:S04]  /*9d6f0*/  LDL.LU R24, [R1+0x1640] ;  /* 0x0016400001187983 */ /* 0x000ea80000300800 */
[----:B------:R-:W2:Y:S04]  /*9d700*/  LDL.LU R25, [R1+0x1644] ;  /* 0x0016440001197983 */ /* 0x000ea80000300800 */
[----:B------:R-:W2:Y:S04]  /*9d710*/  LDL.LU R26, [R1+0x1648] ;  /* 0x00164800011a7983 */ /* 0x000ea80000300800 */
[----:B------:R-:W2:Y:S04]  /*9d720*/  LDL.LU R27, [R1+0x164c] ;  /* 0x00164c00011b7983 */ /* 0x000ea80000300800 */
        /* <DEDUP_REMOVED lines=46> */
[----:B--2---:R-:W-:-:S15]  /*9da10*/  HMMA.16816.F32 R28, R32, R38, R28 ;  /* 0x00000026201c723c */ /* 0x004fde000000181c */
[----:B------:R-:W-:-:S08]  /*9da20*/  NOP ;  /* 0x0000000000007918 */ /* 0x000fd00000000000 */
[----:B------:R-:W-:Y:S04]  /*9da30*/  STL.64 [R1+0x710], R28 ;  /* 0x0007101c01007387 */ /* 0x000fe80000100a00 */
[----:B------:R0:W-:Y:S04]  /*9da40*/  STL.64 [R1+0x718], R30 ;  /* 0x0007181e01007387 */ /* 0x0001e80000100a00 */
[----:B0-----:R-:W4:Y:S04]  /*9da50*/  LDL.LU.64 R30, [R1+0x8d60] ;  /* 0x008d6000011e7983 */ /* 0x001f280000300a00 */
[----:B------:R-:W2:Y:S01]  /*9da60*/  LDL.LU.64 R28, [R1+0x8d58] ;  /* 0x008d5800011c7983 */ /* 0x000ea20000300a00 */
[----:B----4-:R-:W-:-:S15]  /*9da70*/  HMMA.16816.F32 R16, R32, R30, R16 ;  /* 0x0000001e2010723c */ /* 0x010fde0000001810 */
        /* <DEDUP_REMOVED lines=10> */
[----:B------:R-:W3:Y:S01]  /*9db20*/  LDL.LU.64 R12, [R1+0x8d38] ;  /* 0x008d3800010c7983 */ /* 0x000ee20000300a00 */
[C---:B------:R-:W-:Y:S06]  /*9db30*/  HMMA.16816.F32 R52, R32.reuse, R2, R52 ;  /* 0x000000022034723c */ /* 0x040fec0000001834 */
        /* <DEDUP_REMOVED lines=12> */
[----:B------:R0:W-:Y:S04]  /*9dc00*/  STL.64 [R1+0x6c8], R26 ;  /* 0x0006c81a01007387 */ /* 0x0001e80000100a00 */
[----:B0-----:R-:W3:Y:S02]  /*9dc10*/  LDL.LU.64 R26, [R1+0x8d10] ;  /* 0x008d1000011a7983 */ /* 0x001ee40000300a00 */
[----:B---3--:R-:W-:-:S15]  /*9dc20*/  HMMA.16816.F32 R40, R32, R26, R40 ;  /* 0x0000001a2028723c */ /* 0x008fde0000001828 */
[----:B------:R-:W-:-:S08]  /*9dc30*/  NOP ;  /* 0x0000000000007918 */ /* 0x000fd00000000000 */
[----:B------:R-:W-:Y:S04]  /*9dc40*/  STL.64 [R1+0x6b0], R40 ;  /* 0x0006b02801007387 */ /* 0x000fe80000100a00 */
[----:B------:R0:W-:Y:S04]  /*9dc50*/  STL.64 [R1+0x6b8], R42 ;  /* 0x0006b82a01007387 */ /* 0x0001e80000100a00 */
[----:B0-----:R-:W4:Y:S01]  /*9dc60*/  LDL.LU.64 R42, [R1+0x8d08] ;  /* 0x008d0800012a7983 */ /* 0x001f220000300a00 */
[C---:B------:R-:W-:Y:S03]  /*9dc70*/  HMMA.16816.F32 R48, R32.reuse, R60, R48 ;  /* 0x0000003c2030723c */ /* 0x040fe60000001830 */
[----:B------:R-:W3:Y:S03]  /*9dc80*/  LDL.LU.64 R40, [R1+0x8d00] ;  /* 0x008d000001287983 */ /* 0x000ee60000300a00 */
        /* <DEDUP_REMOVED lines=8> */
[----:B0-----:R-:W4:Y:S04]  /*9dd10*/  LDL.LU.64 R50, [R1+0x8ce8] ;  /* 0x008ce80001327983 */ /* 0x001f280000300a00 */
[----:B------:R-:W2:Y:S01]  /*9dd20*/  LDL.LU.64 R48, [R1+0x8ce0] ;  /* 0x008ce00001307983 */ /* 0x000ea20000300a00 */
[----:B----4-:R-:W-:Y:S03]  /*9dd30*/  HMMA.16816.F32 R32, R32, R50, R52 ;  /* 0x000000322020723c */ /* 0x010fe60000001834 */
[----:B------:R-:W4:Y:S04]  /*9dd40*/  LDL.LU.64 R54, [R1+0x8cd8] ;  /* 0x008cd80001367983 */ /* 0x000f280000300a00 */
[----:B------:R-:W3:-:S15]  /*9dd50*/  LDL.LU.64 R52, [R1+0x8cd0] ;  /* 0x008cd00001347983 */ /* 0x000ede0000300a00 */
[----:B------:R-:W-:-:S01]  /*9dd60*/  NOP ;  /* 0x0000000000007918 */ /* 0x000fc20000000000 */
        /* <DEDUP_REMOVED lines=51> */
[----:B------:R-:W2:Y:S01]  /*9e0a0*/  LDL.LU.64 R20, [R1+0x8c40] ;  /* 0x008c400001147983 */ /* 0x000ea20000300a00 */
[----:B------:R-:W-:-:S15]  /*9e0b0*/  HMMA.16816.F32 R56, R32, R18, R56 ;  /* 0x000000122038723c */ /* 0x000fde0000001838 */
[----:B------:R-:W-:-:S08]  /*9e0c0*/  NOP ;  /* 0x0000000000007918 */ /* 0x000fd00000000000 */
        /* <DEDUP_REMOVED lines=9> */
[----:B------:R-:W2:Y:S01]  /*9e160*/  LDL.LU.64 R20, [R1+0x8c20] ;  /* 0x008c200001147983 */ /* 0x000ea20000300a00 */
[C---:B---3--:R-:W-:Y:S06]  /*9e170*/  HMMA.16816.F32 R56, R32.reuse, R2, R56 ;  /* 0x000000022038723c */ /* 0x048fec0000001838 */
[----:B------:R-:W-:-:S15]  /*9e180*/  HMMA.16816.F32 R8, R32, R26, R8 ;  /* 0x0000001a2008723c */ /* 0x000fde0000001808 */
[----:B------:R-:W-:-:S02]  /*9e190*/  NOP ;  /* 0x0000000000007918 */ /* 0x000fc40000000000 */
        /* <DEDUP_REMOVED lines=13> */
[----:B------:R-:W2:Y:S04]  /*9e270*/  LDL.LU.64 R8, [R1+0x8bf0] ;  /* 0x008bf00001087983 */ /* 0x000ea80000300a00 */
[----:B------:R0:W-:Y:S04]  /*9e280*/  STL.64 [R1+0x8bc8], R26 ;  /* 0x008bc81a01007387 */ /* 0x0001e80000100a00 */
[----:B------:R-:W4:Y:S04]  /*9e290*/  LDL.LU R24, [R1+0x1760] ;  /* 0x0017600001187983 */ /* 0x000f280000300800 */
[----:B------:R-:W4:Y:S04]  /*9e2a0*/  LDL.LU R25, [R1+0x1764] ;  /* 0x0017640001197983 */ /* 0x000f280000300800 */
[----:B0-----:R-:W4:Y:S04]  /*9e2b0*/  LDL.LU R26, [R1+0x1768] ;  /* 0x00176800011a7983 */ /* 0x001f280000300800 */
[----:B------:R-:W4:Y:S01]  /*9e2c0*/  LDL.LU R27, [R1+0x176c] ;  /* 0x00176c00011b7983 */ /* 0x000f220000300800 */
[C---:B---3--:R-:W-:Y:S06]  /*9e2d0*/  HMMA.16816.F32 R56, R32.reuse, R60, R56 ;  /* 0x0000003c2038723c */ /* 0x048fec0000001838 */
[----:B----4-:R-:W-:-:S15]  /*9e2e0*/  HMMA.16816.F32 R24, R32, R42, R24 ;  /* 0x0000002a2018723c */ /* 0x010fde0000001818 */
[----:B------:R-:W-:-:S08]  /*9e2f0*/  NOP ;  /* 0x0000000000007918 */ /* 0x000fd00000000000 */
[----:B------:R-:W-:Y:S04]  /*9e300*/  STL.64 [R1+0x270], R24 ;  /* 0x0002701801007387 */ /* 0x000fe80000100a00 */
[----:B------:R0:W-:Y:S02]  /*9e310*/  STL.64 [R1+0x278], R26 ;  /* 0x0002781a01007387 */ /* 0x0001e40000100a00 */
[----:B0-----:R-:W-:Y:S06]  /*9e320*/  HMMA.16816.F32 R24, R32, R50, R44 ;  /* 0x000000322018723c */ /* 0x001fec000000182c */
[----:B------:R-:W-:Y:S04]  /*9e330*/  STL.64 [R1+0x8ba0], R50 ;  /* 0x008ba03201007387 */ /* 0x000fe80000100a00 */
[----:B------:R-:W-:Y:S04]  /*9e340*/  STL.64 [R1+0x240], R56 ;  /* 0x0002403801007387 */ /* 0x000fe80000100a00 */
[----:B------:R-:W-:Y:S04]  /*9e350*/  STL.64 [R1+0x248], R58 ;  /* 0x0002483a01007387 */ /* 0x000fe80000100a00 */
[----:B------:R-:W-:Y:S05]  /*9e360*/  STL.64 [R1+0x8b98], R48 ;  /* 0x008b983001007387 */ /* 0x000fea0000100a00 */
[----:B------:R-:W-:Y:S04]  /*9e370*/  STL.64 [R1+0x210], R24 ;  /* 0x0002101801007387 */ /* 0x000fe80000100a00 */
[----:B------:R2:W-:Y:S02]  /*9e380*/  STL.64 [R1+0x218], R26 ;  /* 0x0002181a01007387 */ /* 0x0005e40000100a00 */
[C---:B--2---:R-:W-:Y:S06]  /*9e390*/  HMMA.16816.F32 R24, R8.reuse, R52, R20 ;  /* 0x000000340818723c */ /* 0x044fec0000001814 */
[----:B------:R-:W-:-:S15]  /*9e3a0*/  HMMA.16816.F32 R20, R8, R54, R4 ;  /* 0x000000360814723c */ /* 0x000fde0000001804 */
[----:B------:R-:W-:-:S02]  /*9e3b0*/  NOP ;  /* 0x0000000000007918 */ /* 0x000fc40000000000 */
        /* <DEDUP_REMOVED lines=25> */
[----:B--2---:R-:W2:Y:S01]  /*9e550*/  LDL.LU R20, [R1+0x1800] ;  /* 0x0018000001147983 */ /* 0x004ea20000300800 */
[----:B------:R-:W-:-:S03]  /*9e560*/  IMAD.MOV.U32 R5, RZ, RZ, R9 ;  /* 0x000000ffff057224 */ /* 0x000fc600078e0009 */
[----:B------:R-:W2:Y:S01]  /*9e570*/  LDL.LU R21, [R1+0x1804] ;  /* 0x0018040001157983 */ /* 0x000ea20000300800 */
[----:B------:R-:W-:-:S03]  /*9e580*/  IMAD.MOV.U32 R4, RZ, RZ, R10 ;  /* 0x000000ffff047224 */ /* 0x000fc600078e000a */
[----:B---3--:R-:W2:Y:S01]  /*9e590*/  LDL.LU R22, [R1+0x1808] ;  /* 0x0018080001167983 */ /* 0x008ea20000300800 */
[----:B------:R-:W-:-:S03]  /*9e5a0*/  IMAD.MOV.U32 R0, RZ, RZ, R11 ;  /* 0x000000ffff007224 */ /* 0x000fc600078e000b */
[----:B------:R-:W2:Y:S04]  /*9e5b0*/  LDL.LU R23, [R1+0x180c] ;  /* 0x00180c0001177983 */ /* 0x000ea80000300800 */
[----:B------:R-:W3:Y:S04]  /*9e5c0*/  LDL.LU R8, [R1+0x1810] ;  /* 0x0018100001087983 */ /* 0x000ee80000300800 */
[----:B------:R-:W3:Y:S04]  /*9e5d0*/  LDL.LU R9, [R1+0x1814] ;  /* 0x0018140001097983 */ /* 0x000ee80000300800 */
[----:B------:R-:W3:Y:S04]  /*9e5e0*/  LDL.LU R10, [R1+0x1818] ;  /* 0x00181800010a7983 */ /* 0x000ee80000300800 */
[----:B------:R-:W3:Y:S04]  /*9e5f0*/  LDL.LU R11, [R1+0x181c] ;  /* 0x00181c00010b7983 */ /* 0x000ee80000300800 */
[----:B------:R0:W-:Y:S04]  /*9e600*/  STL.64 [R1+0x8b80], R54 ;  /* 0x008b803601007387 */ /* 0x0001e80000100a00 */
[----:B------:R1:W-:Y:S01]  /*9e610*/  STL.64 [R1+0x8b78], R52 ;  /* 0x008b783401007387 */ /* 0x0003e20000100a00 */
[----:B0-----:R-:W-:-:S03]  /*9e620*/  IMAD.MOV.U32 R54, RZ, RZ, R4 ;  /* 0x000000ffff367224 */ /* 0x001fc600078e0004 */
[----:B------:R-:W4:Y:S01]  /*9e630*/  LDL.LU R4, [R1+0xf0] ;  /* 0x0000f00001047983 */ /* 0x000f220000300800 */
[----:B-1----:R-:W-:Y:S02]  /*9e640*/  IMAD.MOV.U32 R53, RZ, RZ, R5 ;  /* 0x000000ffff357224 */ /* 0x002fe400078e0005 */
[----:B------:R-:W-:Y:S01]  /*9e650*/  IMAD.MOV.U32 R52, RZ, RZ, R6 ;  /* 0x000000ffff347224 */ /* 0x000fe200078e0006 */
        /* <DEDUP_REMOVED lines=8> */
[----:B------:R-:W4:Y:S01]  /*9e6e0*/  LDL.LU R7, [R1+0x12c] ;  /* 0x00012c0001077983 */ /* 0x000f220000300800 */
[----:B------:R-:W-:-:S03]  /*9e6f0*/  IMAD.MOV.U32 R55, RZ, RZ, R0 ;  /* 0x000000ffff377224 */ /* 0x000fc600078e0000 */
[----:B----4-:R-:W-:Y:S04]  /*9e700*/  STL.64 [R1+0x8b90], R6 ;  /* 0x008b900601007387 */ /* 0x010fe80000100a00 */
        /* <DEDUP_REMOVED lines=8> */
[C---:B------:R-:W-:Y:S06]  /*9e790*/  HMMA.16816.F32 R40, R52.reuse, R16, R56 ;  /* 0x000000103428723c */ /* 0x040fec0000001838 */
[C---:B------:R-:W-:Y:S11]  /*9e7a0*/  HMMA.16816.F32 R24, R52.reuse, R36, R44 ;  /* 0x000000243418723c */ /* 0x040ff6000000182c */
        /* <DEDUP_REMOVED lines=15> */
[----:B------:R3:W-:Y:S02]  /*9e8a0*/  STL.64 [R1+0x1008], R6 ;  /* 0x0010080601007387 */ /* 0x0007e40000100a00 */
[----:B---3--:R-:W-:Y:S06]  /*9e8b0*/  HMMA.16816.F32 R4, R52, R18, R8 ;  /* 0x000000123404723c */ /* 0x008fec0000001808 */
        /* <DEDUP_REMOVED lines=40> */
[----:B--2---:R-:W2:Y:S04]  /*9eb40*/  LDL.LU R48, [R1+0x1820] ;  /* 0x0018200001307983 */ /* 0x004ea80000300800 */
        /* <DEDUP_REMOVED lines=36> */
[C---:B--2---:R-:W-:Y:S06]  /*9ed90*/  HMMA.16816.F32 R48, R52.reuse, R12, R48 ;  /* 0x0000000c3430723c */ /* 0x044fec0000001830 */
[----:B----4-:R-:W-:-:S15]  /*9eda0*/  HMMA.16816.F32 R24, R52, R14, R24 ;  /* 0x0000000e3418723c */ /* 0x010fde0000001818 */
        /* <DEDUP_REMOVED lines=17> */
[C---:B--2---:R-:W-:Y:S03]  /*9eec0*/  HMMA.16816.F32 R48, R52.reuse, R60, R48 ;  /* 0x0000003c3430723c */ /* 0x044fe60000001830 */
[----:B------:R-:W2:Y:S03]  /*9eed0*/  LDL.LU.64 R40, [R1+0x8bb8] ;  /* 0x008bb80001287983 */ /* 0x000ea60000300a00 */
        /* <DEDUP_REMOVED lines=8> */
[----:B0-----:R-:W3:Y:S04]  /*9ef60*/  LDL.LU.64 R50, [R1+0x8ba0] ;  /* 0x008ba00001327983 */ /* 0x001ee80000300a00 */
[----:B------:R-:W2:Y:S01]  /*9ef70*/  LDL.LU.64 R48, [R1+0x8b98] ;  /* 0x008b980001307983 */ /* 0x000ea20000300a00 */
[----:B---3--:R-:W-:Y:S03]  /*9ef80*/  HMMA.16816.F32 R52, R52, R50, R4 ;  /* 0x000000323434723c */ /* 0x008fe60000001804 */
[----:B------:R-:W3:Y:S04]  /*9ef90*/  LDL.LU.64 R6, [R1+0x8b90] ;  /* 0x008b900001067983 */ /* 0x000ee80000300a00 */
[----:B------:R-:W3:-:S15]  /*9efa0*/  LDL.LU.64 R4, [R1+0x8b88] ;  /* 0x008b880001047983 */ /* 0x000ede0000300a00 */
[----:B------:R-:W-:-:S01]  /*9efb0*/  NOP ;  /* 0x0000000000007918 */ /* 0x000fc20000000000 */
[----:B------:R-:W-:Y:S04]  /*9efc0*/  STL.64 [R1+0x150], R52 ;  /* 0x0001503401007387 */ /* 0x000fe80000100a00 */
[----:B------:R0:W-:Y:S04]  /*9efd0*/  STL.64 [R1+0x158], R54 ;  /* 0x0001583601007387 */ /* 0x0001e80000100a00 */
[----:B0-----:R-:W4:Y:S04]  /*9efe0*/  LDL.LU.64 R54, [R1+0x8b80] ;  /* 0x008b800001367983 */ /* 0x001f280000300a00 */
[----:B------:R-:W4:Y:S04]  /*9eff0*/  LDL.LU.64 R52, [R1+0x8b78] ;  /* 0x008b780001347983 */ /* 0x000f280000300a00 */
[----:B------:R-:W-:Y:S04]  /*9f000*/  STL.64 [R1+0x8b10], R50 ;  /* 0x008b103201007387 */ /* 0x000fe80000100a00 */
[----:B--2---:R0:W-:Y:S04]  /*9f010*/  STL.64 [R1+0x8b08], R48 ;  /* 0x008b083001007387 */ /* 0x0041e80000100a00 */
[----:B0-----:R-:W2:Y:S04]  /*9f020*/  LDL.LU R48, [R1+0x18f0] ;  /* 0x0018f00001307983 */ /* 0x001ea80000300800 */
[----:B------:R-:W2:Y:S04]  /*9f030*/  LDL.LU R49, [R1+0x18f4] ;  /* 0x0018f40001317983 */ /* 0x000ea80000300800 */
[----:B------:R-:W2:Y:S04]  /*9f040*/  LDL.LU R50, [R1+0x18f8] ;  /* 0x0018f80001327983 */ /* 0x000ea80000300800 */
[----:B------:R-:W2:Y:S01]  /*9f050*/  LDL.LU R51, [R1+0x18fc] ;  /* 0x0018fc0001337983 */ /* 0x000ea20000300800 */
[C---:B---3--:R-:W-:Y:S06]  /*9f060*/  HMMA.16816.F32 R28, R4.reuse, R40, R28 ;  /* 0x00000028041c723c */ /* 0x048fec000000181c */
[C---:B----4-:R-:W-:Y:S06]  /*9f070*/  HMMA.16816.F32 R16, R4.reuse, R54, R16 ;  /* 0x000000360410723c */ /* 0x050fec0000001810 */
[----:B------:R-:W-:-:S15]  /*9f080*/  HMMA.16816.F32 R20, R4, R52, R20 ;  /* 0x000000340414723c */ /* 0x000fde0000001814 */
        /* <DEDUP_REMOVED lines=33> */
[----:B------:R-:W-:Y:S04]  /*9f2a0*/  STL.64 [R1+0x1170], R40 ;  /* 0x0011702801007387 */ /* 0x000fe80000100a00 */
[----:B------:R2:W-:Y:S01]  /*9f2b0*/  STL.64 [R1+0x1178], R42 ;  /* 0x0011782a01007387 */ /* 0x0005e20000100a00 */
[C---:B------:R-:W-:Y:S06]  /*9f2c0*/  HMMA.16816.F32 R8, R4.reuse, R14, R8 ;  /* 0x0000000e0408723c */ /* 0x040fec0000001808 */
[C---:B--2---:R-:W-:Y:S06]  /*9f2d0*/  HMMA.16816.F32 R40, R4.reuse, R38, R48 ;  /* 0x000000260428723c */ /* 0x044fec0000001830 */
[----:B----4-:R-:W-:Y:S01]  /*9f2e0*/  HMMA.16816.F32 R52, R4, R36, R52 ;  /* 0x000000240434723c */ /* 0x010fe20000001834 */
[----:B------:R-:W-:-:S15]  /*9f2f0*/  STL.64 [R1+0x8aa0], R38 ;  /* 0x008aa02601007387 */ /* 0x000fde0000100a00 */
[----:B------:R-:W-:-:S07]  /*9f300*/  NOP ;  /* 0x0000000000007918 */ /* 0x000fce0000000000 */
[----:B------:R-:W-:Y:S04]  /*9f310*/  STL.64 [R1+0x1190], R52 ;  /* 0x0011903401007387 */ /* 0x000fe80000100a00 */
[----:B------:R-:W-:Y:S04]  /*9f320*/  STL.64 [R1+0x1198], R54 ;  /* 0x0011983601007387 */ /* 0x000fe80000100a00 */
[----:B------:R0:W-:Y:S04]  /*9f330*/  STL.64 [R1+0x8a98], R36 ;  /* 0x008a982401007387 */ /* 0x0001e80000100a00 */
[----:B------:R-:W-:Y:S04]  /*9f340*/  STL.64 [R1+0x11b0], R40 ;  /* 0x0011b02801007387 */ /* 0x000fe80000100a00 */
[----:B------:R-:W-:Y:S01]  /*9f350*/  STL.64 [R1+0x11b8], R42 ;  /* 0x0011b82a01007387 */ /* 0x000fe20000100a00 */
[C---:B0-----:R-:W-:Y:S06]  /*9f360*/  HMMA.16816.F32 R36, R4.reuse, R30, R56 ;  /* 0x0000001e0424723c */ /* 0x041fec0000001838 */
[----:B------:R-:W-:Y:S04]  /*9f370*/  STL.64 [R1+0x8ac0], R30 ;  /* 0x008ac01e01007387 */ /* 0x000fe80000100a00 */
[----:B------:R0:W-:Y:S02]  /*9f380*/  STL.64 [R1+0x8ab8], R28 ;  /* 0x008ab81c01007387 */ /* 0x0001e40000100a00 */
[C---:B0-----:R-:W-:Y:S11]  /*9f390*/  HMMA.16816.F32 R28, R4.reuse, R18, R44 ;  /* 0x00000012041c723c */ /* 0x041ff6000000182c */
[----:B------:R-:W-:Y:S04]  /*9f3a0*/  STL.64 [R1+0x11d0], R36 ;  /* 0x0011d02401007387 */ /* 0x000fe80000100a00 */
[----:B------:R-:W-:Y:S04]  /*9f3b0*/  STL.64 [R1+0x11d8], R38 ;  /* 0x0011d82601007387 */ /* 0x000fe80000100a00 */
[----:B------:R-:W-:Y:S04]  /*9f3c0*/  STL.64 [R1+0x8ab0], R18 ;  /* 0x008ab01201007387 */ /* 0x000fe80000100a00 */
[----:B------:R0:W-:Y:S04]  /*9f3d0*/  STL.64 [R1+0x8aa8], R16 ;  /* 0x008aa81001007387 */ /* 0x0001e80000100a00 */
[----:B------:R-:W-:Y:S04]  /*9f3e0*/  STL.64 [R1+0x11f0], R28 ;  /* 0x0011f01c01007387 */ /* 0x000fe80000100a00 */
[----:B------:R1:W-:Y:S01]  /*9f3f0*/  STL.64 [R1+0x11f8], R30 ;  /* 0x0011f81e01007387 */ /* 0x0003e20000100a00 */
[C---:B0-----:R-:W-:Y:S06]  /*9f400*/  HMMA.16816.F32 R16, R4.reuse, R2, R20 ;  /* 0x000000020410723c */ /* 0x041fec0000001814 */
[----:B-1----:R-:W-:-:S15]  /*9f410*/  HMMA.16816.F32 R28, R4, R12, R32 ;  /* 0x0000000c041c723c */ /* 0x002fde0000001820 */
        /* <DEDUP_REMOVED lines=55> */
[----:B-1----:R-:W4:Y:S04]  /*9f790*/  LDL.LU R28, [R1+0x1960] ;  /* 0x00196000011c7983 */ /* 0x002f280000300800 */
        /* <DEDUP_REMOVED lines=41> */
[----:B0-----:R-:W4:Y:S01]  /*9fa30*/  LDL.LU.64 R42, [R1+0x8b30] ;  /* 0x008b3000012a7983 */ /* 0x001f220000300a00 */
[C---:B------:R-:W-:Y:S03]  /*9fa40*/  HMMA.16816.F32 R48, R4.reuse, R60, R48 ;  /* 0x0000003c0430723c */ /* 0x040fe60000001830 */
[----:B------:R-:W2:Y:S03]  /*9fa50*/  LDL.LU.64 R40, [R1+0x8b28] ;  /* 0x008b280001287983 */ /* 0x000ea60000300a00 */
[----:B----4-:R-:W-:-:S15]  /*9fa60*/  HMMA.16816.F32 R28, R4, R42, R28 ;  /* 0x0000002a041c723c */ /* 0x010fde000000181c */
        /* <DEDUP_REMOVED lines=10> */
[----:B------:R-:W4:Y:S04]  /*9fb10*/  LDL.LU.64 R54, [R1+0x8b00] ;  /* 0x008b000001367983 */ /* 0x000f280000300a00 */
[----:B------:R-:W2:-:S15]  /*9fb20*/  LDL.LU.64 R52, [R1+0x8af8] ;  /* 0x008af80001347983 */ /* 0x000e9e0000300a00 */
[----:B------:R-:W-:-:S01]  /*9fb30*/  NOP ;  /* 0x0000000000007918 */ /* 0x000fc20000000000 */
[----:B------:R-:W-:Y:S04]  /*9fb40*/  STL.64 [R1+0x120], R4 ;  /* 0x0001200401007387 */ /* 0x000fe80000100a00 */
[----:B------:R0:W-:Y:S04]  /*9fb50*/  STL.64 [R1+0x128], R6 ;  /* 0x0001280601007387 */ /* 0x0001e80000100a00 */
[----:B0-----:R-:W2:Y:S04]  /*9fb60*/  LDL.LU.64 R6, [R1+0x8af0] ;  /* 0x008af00001067983 */ /* 0x001ea80000300a00 */
[----:B------:R-:W2:Y:S02]  /*9fb70*/  LDL.LU.64 R4, [R1+0x8ae8] ;  /* 0x008ae80001047983 */ /* 0x000ea40000300a00 */
[C---:B--2---:R-:W-:Y:S06]  /*9fb80*/  HMMA.16816.F32 R16, R4.reuse, R52, R16 ;  /* 0x000000340410723c */ /* 0x044fec0000001810 */
[C---:B----4-:R-:W-:Y:S06]  /*9fb90*/  HMMA.16816.F32 R36, R4.reuse, R54, R36 ;  /* 0x000000360424723c */ /* 0x050fec0000001824 */
[C---:B------:R-:W-:Y:S11]  /*9fba0*/  HMMA.16816.F32 R28, R4.reuse, R40, R28 ;  /* 0x00000028041c723c */ /* 0x040ff6000000181c */
[----:B------:R-:W-:Y:S04]  /*9fbb0*/  STL.64 [R1+0x12c0], R16 ;  /* 0x0012c01001007387 */ /* 0x000fe80000100a00 */
[----:B------:R0:W-:Y:S04]  /*9fbc0*/  STL.64 [R1+0x12c8], R18 ;  /* 0x0012c81201007387 */ /* 0x0001e80000100a00 */
[----:B0-----:R-:W2:Y:S04]  /*9fbd0*/  LDL.LU.64 R18, [R1+0x8ae0] ;  /* 0x008ae00001127983 */ /* 0x001ea80000300a00 */
[----:B------:R-:W2:Y:S04]  /*9fbe0*/  LDL.LU.64 R16, [R1+0x8ad8] ;  /* 0x008ad80001107983 */ /* 0x000ea80000300a00 */
[----:B------:R-:W-:Y:S04]  /*9fbf0*/  STL.64 [R1+0x12e0], R36 ;  /* 0x0012e02401007387 */ /* 0x000fe80000100a00 */
[----:B------:R0:W-:Y:S04]  /*9fc00*/  STL.64 [R1+0x12e8], R38 ;  /* 0x0012e82601007387 */ /* 0x0001e80000100a00 */
[----:B0-----:R-:W4:Y:S04]  /*9fc10*/  LDL.LU.64 R38, [R1+0x8ad0] ;  /* 0x008ad00001267983 */ /* 0x001f280000300a00 */
[----:B------:R-:W4:Y:S04]  /*9fc20*/  LDL.LU.64 R36, [R1+0x8ac8] ;  /* 0x008ac80001247983 */ /* 0x000f280000300a00 */
[----:B------:R-:W-:Y:S04]  /*9fc30*/  STL.64 [R1+0x1300], R28 ;  /* 0x0013001c01007387 */ /* 0x000fe80000100a00 */
[----:B------:R0:W-:Y:S04]  /*9fc40*/  STL.64 [R1+0x1308], R30 ;  /* 0x0013081e01007387 */ /* 0x0001e80000100a00 */
[----:B0-----:R-:W3:Y:S04]  /*9fc50*/  LDL.LU.64 R30, [R1+0x8ac0] ;  /* 0x008ac000011e7983 */ /* 0x001ee80000300a00 */
[----:B------:R-:W2:Y:S04]  /*9fc60*/  LDL.LU.64 R28, [R1+0x8ab8] ;  /* 0x008ab800011c7983 */ /* 0x000ea80000300a00 */
[----:B------:R-:W-:Y:S01]  /*9fc70*/  STL.64 [R1+0x8a38], R40 ;  /* 0x008a382801007387 */ /* 0x000fe20000100a00 */
[----:B--2---:R-:W-:-:S15]  /*9fc80*/  HMMA.16816.F32 R16, R4, R28, R16 ;  /* 0x0000001c0410723c */ /* 0x004fde0000001810 */
[----:B------:R-:W-:-:S08]  /*9fc90*/  NOP ;  /* 0x0000000000007918 */ /* 0x000fd00000000000 */
[----:B------:R-:W-:Y:S04]  /*9fca0*/  STL.64 [R1+0x1320], R16 ;  /* 0x0013201001007387 */ /* 0x000fe80000100a00 */
[----:B------:R0:W-:Y:S04]  /*9fcb0*/  STL.64 [R1+0x1328], R18 ;  /* 0x0013281201007387 */ /* 0x0001e80000100a00 */
[----:B0-----:R-:W2:Y:S04]  /*9fcc0*/  LDL.LU.64 R18, [R1+0x8ab0] ;  /* 0x008ab00001127983 */ /* 0x001ea80000300a00 */
[----:B------:R-:W4:Y:S02]  /*9fcd0*/  LDL.LU.64 R16, [R1+0x8aa8] ;  /* 0x008aa80001107983 */ /* 0x000f240000300a00 */
[----:B----4-:R-:W-:-:S15]  /*9fce0*/  HMMA.16816.F32 R36, R4, R16, R36 ;  /* 0x000000100424723c */ /* 0x010fde0000001824 */
[----:B------:R-:W-:-:S08]  /*9fcf0*/  NOP ;  /* 0x0000000000007918 */ /* 0x000fd00000000000 */
[----:B------:R-:W-:Y:S04]  /*9fd00*/  STL.64 [R1+0x1340], R36 ;  /* 0x0013402401007387 */ /* 0x000fe80000100a00 */
[----:B------:R0:W-:Y:S04]  /*9fd10*/  STL.64 [R1+0x1348], R38 ;  /* 0x0013482601007387 */ /* 0x0001e80000100a00 */
[----:B0-----:R-:W4:Y:S04]  /*9fd20*/  LDL.LU.64 R38, [R1+0x8aa0] ;  /* 0x008aa00001267983 */ /* 0x001f280000300a00 */
[----:B------:R-:W3:Y:S04]  /*9fd30*/  LDL.LU.64 R36, [R1+0x8a98] ;  /* 0x008a980001247983 */ /* 0x000ee80000300a00 */
[----:B------:R-:W-:Y:S04]  /*9fd40*/  STL [R1+0x8a48], R16 ;  /* 0x008a481001007387 */ /* 0x000fe80000100800 */
[----:B------:R-:W-:Y:S01]  /*9fd50*/  STL [R1+0x8a44], R17 ;  /* 0x008a441101007387 */ /* 0x000fe20000100800 */
[----:B---3--:R-:W-:-:S15]  /*9fd60*/  HMMA.16816.F32 R44, R4, R36, R44 ;  /* 0x00000024042c723c */ /* 0x008fde000000182c */
[----:B------:R-:W-:-:S08]  /*9fd70*/  NOP ;  /* 0x0000000000007918 */ /* 0x000fd00000000000 */
[----:B------:R-:W-:Y:S04]  /*9fd80*/  STL.64 [R1+0x1360], R44 ;  /* 0x0013602c01007387 */ /* 0x000fe80000100a00 */
[----:B------:R0:W-:Y:S04]  /*9fd90*/  STL.64 [R1+0x1368], R46 ;  /* 0x0013682e01007387 */ /* 0x0001e80000100a00 */
[----:B0-----:R-:W4:Y:S04]  /*9fda0*/  LDL.LU.64 R46, [R1+0x8a90] ;  /* 0x008a9000012e7983 */ /* 0x001f280000300a00 */
[----:B------:R-:W4:Y:S01]  /*9fdb0*/  LDL.LU.64 R44, [R1+0x8a88] ;  /* 0x008a8800012c7983 */ /* 0x000f220000300a00 */
[C---:B------:R-:W-:Y:S06]  /*9fdc0*/  HMMA.16816.F32 R20, R4.reuse, R30, R20 ;  /* 0x0000001e0414723c */ /* 0x040fec0000001814 */
[C---:B--2---:R-:W-:Y:S06]  /*9fdd0*/  HMMA.16816.F32 R12, R4.reuse, R18, R12 ;  /* 0x00000012040c723c */ /* 0x044fec000000180c */
        /* <DEDUP_REMOVED lines=24> */
[----:B0-----:R-:W4:Y:S04]  /*9ff60*/  LDL.LU.64 R14, [R1+0x8a60] ;  /* 0x008a6000010e7983 */ /* 0x001f280000300a00 */
[----:B------:R-:W2:Y:S04]  /*9ff70*/  LDL.LU.64 R12, [R1+0x8a58] ;  /* 0x008a5800010c7983 */ /* 0x000ea80000300a00 */
[----:B------:R-:W-:Y:S04]  /*9ff80*/  STL [R1+0x8a4c], R19 ;  /* 0x008a4c1301007387 */ /* 0x000fe80000100800 */
[----:B------:R3:W-:Y:S01]  /*9ff90*/  STL [R1+0x8a50], R18 ;  /* 0x008a501201007387 */ /* 0x0007e20000100800 */
[C---:B------:R-:W-:Y:S06]  /*9ffa0*/  HMMA.16816.F32 R8, R4.reuse, R50, R8 ;  /* 0x000000320408723c */ /* 0x040fec0000001808 */
[C---:B---3--:R-:W-:Y:S06]  /*9ffb0*/  HMMA.16816.F32 R16, R4.reuse, R2, R36 ;  /* 0x000000020410723c */ /* 0x048fec0000001824 */
[C---:B--2---:R-:W-:Y:S06]  /*9ffc0*/  HMMA.16816.F32 R28, R4.reuse, R12, R28 ;  /* 0x0000000c041c723c */ /* 0x044fec000000181c */
[----:B----4-:R-:W-:-:S15]  /*9ffd0*/  HMMA.16816.F32 R36, R4, R14, R56 ;  /* 0x0000000e0424723c */ /* 0x010fde0000001838 */
[----:B------:R-:W-:-:S02]  /*9ffe0*/  NOP ;  /* 0x0000000000007918 */ /* 0x000fc40000000000 */
[----:B------:R-:W-:Y:S04]  /*9fff0*/  STL.64 [R1+0x13e0], R28 ;  /* 0x0013e01c01007387 */ /* 0x000fe80000100a00 */
[----:B------:R0:W-:Y:S04]  /*a0000*/  STL.64 [R1+0x13e8], R30 ;  /* 0x0013e81e01007387 */ /* 0x0001e80000100a00 */
[----:B------:R-:W-:Y:S04]  /*a0010*/  STL.64 [R1+0x1400], R16 ;  /* 0x0014001001007387 */ /* 0x000fe80000100a00 */
[----:B------:R1:W-:Y:S01]  /*a0020*/  STL.64 [R1+0x1408], R18 ;  /* 0x0014081201007387 */ /* 0x0003e20000100a00 */
[C---:B0-----:R-:W-:Y:S06]  /*a0030*/  HMMA.16816.F32 R28, R4.reuse, R26, R44 ;  /* 0x0000001a041c723c */ /* 0x041fec000000182c */
[----:B-1----:R-:W-:Y:S01]  /*a0040*/  HMMA.16816.F32 R16, R4, R42, R32 ;  /* 0x0000002a0410723c */ /* 0x002fe20000001820 */
[----:B------:R-:W-:Y:S04]  /*a0050*/  STL.64 [R1+0x1420], R36 ;  /* 0x0014202401007387 */ /* 0x000fe80000100a00 */
[----:B------:R-:W-:-:S12]  /*a0060*/  STL.64 [R1+0x1428], R38 ;  /* 0x0014282601007387 */ /* 0x000fd80000100a00 */
[----:B------:R-:W-:Y:S04]  /*a0070*/  STL.64 [R1+0x1440], R28 ;  /* 0x0014401c01007387 */ /* 0x000fe80000100a00 */
[----:B------:R-:W-:Y:S04]  /*a0080*/  STL.64 [R1+0x1448], R30 ;  /* 0x0014481e01007387 */ /* 0x000fe80000100a00 */
[----:B------:R-:W-:Y:S04]  /*a0090*/  STL.64 [R1+0x1460], R16 ;  /* 0x0014601001007387 */ /* 0x000fe80000100a00 */
[----:B------:R0:W-:Y:S02]  /*a00a0*/  STL.64 [R1+0x1468], R18 ;  /* 0x0014681201007387 */ /* 0x0001e40000100a00 */
[----:B0-----:R-:W-:Y:S02]  /*a00b0*/  HMMA.16816.F32 R16, R4, R60, R20 ;  /* 0x0000003c0410723c */ /* 0x001fe40000001814 */
[----:B------:R-:W2:-:S15]  /*a00c0*/  LDL.LU R4, [R1+0x1b40] ;  /* 0x001b400001047983 */ /* 0x000e9e0000300800 */
[----:B------:R-:W-:-:S06]  /*a00d0*/  NOP ;  /* 0x0000000000007918 */ /* 0x000fcc0000000000 */
        /* <DEDUP_REMOVED lines=48> */
[----:B------:R-:W3:Y:S01]  /*a03e0*/  LDL.LU R51, [R1+0x1afc] ;  /* 0x001afc0001337983 */ /* 0x000ee20000300800 */
[----:B--2---:R-:W-:Y:S06]  /*a03f0*/  HMMA.16816.F32 R16, R44, R52, R16 ;  /* 0x000000342c10723c */ /* 0x004fec0000001810 */
[----:B------:R-:W-:-:S15]  /*a0400*/  IMAD.MOV.U32 R24, RZ, RZ, R47 ;  /* 0x000000ffff187224 */ /* 0x000fde00078e002f */
[----:B------:R-:W-:-:S02]  /*a0410*/  NOP ;  /* 0x0000000000007918 */ /* 0x000fc40000000000 */
[----:B------:R0:W-:Y:S04]  /*a0420*/  STL.64 [R1+0x14a0], R16 ;  /* 0x0014a01001007387 */ /* 0x0001e80000100a00 */
[----:B------:R1:W-:Y:S01]  /*a0430*/  STL.64 [R1+0x14a8], R18 ;  /* 0x0014a81201007387 */ /* 0x0003e20000100a00 */
[----:B0-----:R-:W-:Y:S02]  /*a0440*/  IMAD.MOV.U32 R16, RZ, RZ, R45 ;  /* 0x000000ffff107224 */ /* 0x001fe400078e002d */
[----:B------:R-:W-:Y:S01]  /*a0450*/  IMAD.MOV.U32 R17, RZ, RZ, R46 ;  /* 0x000000ffff117224 */ /* 0x000fe200078e002e */
[----:B-1----:R-:W2:Y:S01]  /*a0460*/  LDL.LU R18, [R1+0x8a50] ;  /* 0x008a500001127983 */ /* 0x002ea20000300800 */
[----:B------:R-:W-:-:S03]  /*a0470*/  IMAD.MOV.U32 R19, RZ, RZ, R44 ;  /* 0x000000ffff137224 */ /* 0x000fc600078e002c */
[----:B------:R-:W4:Y:S04]  /*a0480*/  LDL.LU R44, [R1+0x90] ;  /* 0x00009000012c7983 */ /* 0x000f280000300800 */
[----:B------:R-:W4:Y:S04]  /*a0490*/  LDL.LU R45, [R1+0x94] ;  /* 0x00009400012d7983 */ /* 0x000f280000300800 */
[----:B------:R-:W3:Y:S04]  /*a04a0*/  LDL.LU R46, [R1+0x98] ;  /* 0x00009800012e7983 */ /* 0x000ee80000300800 */
[----:B------:R-:W3:Y:S04]  /*a04b0*/  LDL.LU R47, [R1+0x9c] ;  /* 0x00009c00012f7983 */ /* 0x000ee80000300800 */
[----:B---3--:R0:W-:Y:S04]  /*a04c0*/  STL.64 [R1+0x89d0], R46 ;  /* 0x0089d02e01007387 */ /* 0x0081e80000100a00 */
[----:B----4-:R1:W-:Y:S01]  /*a04d0*/  STL.64 [R1+0x89c8], R44 ;  /* 0x0089c82c01007387 */ /* 0x0103e20000100a00 */
[----:B0-----:R-:W-:-:S02]  /*a04e0*/  IMAD.MOV.U32 R46, RZ, RZ, R17 ;  /* 0x000000ffff2e7224 */ /* 0x001fc400078e0011 */
[----:B------:R-:W-:Y:S02]  /*a04f0*/  IMAD.MOV.U32 R47, RZ, RZ, R24 ;  /* 0x000000ffff2f7224 */ /* 0x000fe400078e0018 */
[----:B-1----:R-:W-:Y:S02]  /*a0500*/  IMAD.MOV.U32 R44, RZ, RZ, R19 ;  /* 0x000000ffff2c7224 */ /* 0x002fe400078e0013 */
[----:B------:R-:W-:Y:S01]  /*a0510*/  IMAD.MOV.U32 R45, RZ, RZ, R16 ;  /* 0x000000ffff2d7224 */ /* 0x000fe200078e0010 */
[----:B------:R-:W2:Y:S04]  /*a0520*/  LDL.LU R19, [R1+0x8a4c] ;  /* 0x008a4c0001137983 */ /* 0x000ea80000300800 */
[----:B------:R-:W3:Y:S02]  /*a0530*/  LDL.LU R16, [R1+0x8a48] ;  /* 0x008a480001107983 */ /* 0x000ee40000300800 */
[----:B------:R-:W-:Y:S02]  /*a0540*/  HMMA.16816.F32 R40, R44, R54, R40 ;  /* 0x000000362c28723c */ /* 0x000fe40000001828 */
[----:B------:R-:W3:Y:S04]  /*a0550*/  LDL.LU R17, [R1+0x8a44] ;  /* 0x008a440001117983 */ /* 0x000ee80000300800 */
[----:B------:R-:W4:-:S15]  /*a0560*/  LDL.LU R24, [R1+0x8a40] ;  /* 0x008a400001187983 */ /* 0x000f1e0000300800 */
[----:B------:R-:W-:-:S02]  /*a0570*/  NOP ;  /* 0x0000000000007918 */ /* 0x000fc40000000000 */
[----:B------:R0:W-:Y:S04]  /*a0580*/  STL.64 [R1+0x14c0], R40 ;  /* 0x0014c02801007387 */ /* 0x0001e80000100a00 */
[----:B------:R-:W-:Y:S04]  /*a0590*/  STL.64 [R1+0x14c8], R42 ;  /* 0x0014c82a01007387 */ /* 0x000fe80000100a00 */
[----:B0-----:R-:W2:Y:S04]  /*a05a0*/  LDL.LU.64 R40, [R1+0x8a38] ;  /* 0x008a380001287983 */ /* 0x001ea80000300a00 */
        /* <DEDUP_REMOVED lines=11> */
[----:B------:R-:W3:Y:S04]  /*a0660*/  LDL.LU.64 R28, [R1+0x8a28] ;  /* 0x008a2800011c7983 */ /* 0x000ee80000300a00 */
        /* <DEDUP_REMOVED lines=9> */
[----:B0-----:R-:W3:Y:S04]  /*a0700*/  LDL.LU.64 R38, [R1+0x8a20] ;  /* 0x008a200001267983 */ /* 0x001ee80000300a00 */
[----:B------:R-:W2:Y:S01]  /*a0710*/  LDL.LU.64 R36, [R1+0x8a18] ;  /* 0x008a180001247983 */ /* 0x000ea20000300a00 */
[----:B----4-:R-:W-:Y:S03]  /*a0720*/  HMMA.16816.F32 R40, R44, R16, R40 ;  /* 0x000000102c28723c */ /* 0x010fe60000001828 */
[----:B------:R-:W-:-:S15]  /*a0730*/  STL.64 [R1+0x89a8], R28 ;  /* 0x0089a81c01007387 */ /* 0x000fde0000100a00 */
[----:B------:R-:W-:-:S05]  /*a0740*/  NOP ;  /* 0x0000000000007918 */ /* 0x000fca0000000000 */
[----:B------:R-:W-:Y:S04]  /*a0750*/  STL.64 [R1+0x1510], R40 ;  /* 0x0015102801007387 */ /* 0x000fe80000100a00 */
[----:B------:R0:W-:Y:S01]  /*a0760*/  STL.64 [R1+0x1518], R42 ;  /* 0x0015182a01007387 */ /* 0x0001e20000100a00 */
[C---:B------:R-:W-:Y:S06]  /*a0770*/  HMMA.16816.F32 R20, R44.reuse, R12, R20 ;  /* 0x0000000c2c14723c */ /* 0x040fec0000001814 */
[C---:B--2---:R-:W-:Y:S01]  /*a0780*/  HMMA.16816.F32 R52, R44.reuse, R36, R52 ;  /* 0x000000242c34723c */ /* 0x044fe20000001834 */
[----:B---3--:R-:W-:Y:S05]  /*a0790*/  STL.64 [R1+0x8990], R38 ;  /* 0x0089902601007387 */ /* 0x008fea0000100a00 */
[----:B0-----:R-:W-:-:S15]  /*a07a0*/  HMMA.16816.F32 R40, R44, R38, R48 ;  /* 0x000000262c28723c */ /* 0x001fde0000001830 */
[----:B------:R-:W-:-:S02]  /*a07b0*/  NOP ;  /* 0x0000000000007918 */ /* 0x000fc40000000000 */
[----:B------:R-:W-:Y:S04]  /*a07c0*/  STL.64 [R1+0x1530], R52 ;  /* 0x0015303401007387 */ /* 0x000fe80000100a00 */
[----:B------:R-:W-:Y:S04]  /*a07d0*/  STL.64 [R1+0x1538], R54 ;  /* 0x0015383601007387 */ /* 0x000fe80000100a00 */
[----:B------:R0:W-:Y:S02]  /*a07e0*/  STL.64 [R1+0x8988], R36 ;  /* 0x0089882401007387 */ /* 0x0001e40000100a00 */
[C---:B0-----:R-:W-:Y:S02]  /*a07f0*/  HMMA.16816.F32 R36, R44.reuse, R30, R56 ;  /* 0x0000001e2c24723c */ /* 0x041fe40000001838 */
[----:B------:R-:W-:Y:S04]  /*a0800*/  STL.64 [R1+0x1550], R40 ;  /* 0x0015502801007387 */ /* 0x000fe80000100a00 */
[----:B------:R-:W-:Y:S01]  /*a0810*/  STL.64 [R1+0x1558], R42 ;  /* 0x0015582a01007387 */ /* 0x000fe20000100a00 */
[C---:B------:R-:W-:Y:S06]  /*a0820*/  HMMA.16816.F32 R28, R44.reuse, R18, R32 ;  /* 0x000000122c1c723c */ /* 0x040fec0000001820 */
[----:B------:R-:W-:Y:S10]  /*a0830*/  STL.64 [R1+0x89a0], R18 ;  /* 0x0089a01201007387 */ /* 0x000ff40000100a00 */
[----:B------:R-:W-:Y:S04]  /*a0840*/  STL.64 [R1+0x1570], R36 ;  /* 0x0015702401007387 */ /* 0x000fe80000100a00 */
[----:B------:R-:W-:Y:S04]  /*a0850*/  STL.64 [R1+0x1578], R38 ;  /* 0x0015782601007387 */ /* 0x000fe80000100a00 */
[----:B------:R0:W-:Y:S02]  /*a0860*/  STL.64 [R1+0x8998], R16 ;  /* 0x0089981001007387 */ /* 0x0001e40000100a00 */
[C---:B0-----:R-:W-:Y:S02]  /*a0870*/  HMMA.16816.F32 R16, R44.reuse, R2, R8 ;  /* 0x000000022c10723c */ /* 0x041fe40000001808 */
[----:B------:R-:W-:Y:S04]  /*a0880*/  STL.64 [R1+0x1590], R28 ;  /* 0x0015901c01007387 */ /* 0x000fe80000100a00 */
[----:B------:R-:W-:Y:S04]  /*a0890*/  STL.64 [R1+0x1598], R30 ;  /* 0x0015981e01007387 */ /* 0x000fe80000100a00 */
[----:B------:R0:W-:Y:S04]  /*a08a0*/  STL.64 [R1+0x15b0], R20 ;  /* 0x0015b01401007387 */ /* 0x0001e80000100a00 */
[----:B------:R1:W-:Y:S04]  /*a08b0*/  STL.64 [R1+0x15b8], R22 ;  /* 0x0015b81601007387 */ /* 0x0003e80000100a00 */
[----:B------:R-:W-:Y:S05]  /*a08c0*/  STL.64 [R1+0x8950], R14 ;  /* 0x0089500e01007387 */ /* 0x000fea0000100a00 */
        /* <DEDUP_REMOVED lines=23> */
[----:B------:R-:W4:Y:S04]  /*a0a40*/  LDL.LU R22, [R1+0x1c58] ;  /* 0x001c580001167983 */ /* 0x000f280000300800 */
[----:B------:R-:W4:Y:S04]  /*a0a50*/  LDL.LU R23, [R1+0x1c5c] ;  /* 0x001c5c0001177983 */ /* 0x000f280000300800 */
[----:B----4-:R-:W-:Y:S04]  /*a0a60*/  STL.64 [R1+0x8940], R22 ;  /* 0x0089401601007387 */ /* 0x010fe80000100a00 */
[----:B---3--:R0:W-:Y:S04]  /*a0a70*/  STL.64 [R1+0x8938], R20 ;  /* 0x0089381401007387 */ /* 0x0081e80000100a00 */
[----:B-1----:R-:W3:Y:S04]  /*a0a80*/  LDL.LU R56, [R1+0x1c40] ;  /* 0x001c400001387983 */ /* 0x002ee80000300800 */
[----:B------:R-:W3:Y:S04]  /*a0a90*/  LDL.LU R57, [R1+0x1c44] ;  /* 0x001c440001397983 */ /* 0x000ee80000300800 */
[----:B------:R-:W4:Y:S04]  /*a0aa0*/  LDL.LU R58, [R1+0x1c48] ;  /* 0x001c4800013a7983 */ /* 0x000f280000300800 */
[----:B------:R-:W4:Y:S04]  /*a0ab0*/  LDL.LU R59, [R1+0x1c4c] ;  /* 0x001c4c00013b7983 */ /* 0x000f280000300800 */
[----:B----4-:R-:W-:Y:S04]  /*a0ac0*/  STL.64 [R1+0x8960], R58 ;  /* 0x0089603a01007387 */ /* 0x010fe80000100a00 */
[----:B---3--:R-:W-:Y:S04]  /*a0ad0*/  STL.64 [R1+0x8958], R56 ;  /* 0x0089583801007387 */ /* 0x008fe80000100a00 */
[----:B--2---:R-:W2:Y:S04]  /*a0ae0*/  LDL.LU R32, [R1+0x1c30] ;  /* 0x001c300001207983 */ /* 0x004ea80000300800 */
        /* <DEDUP_REMOVED lines=26> */
[----:B------:R-:W3:Y:S01]  /*a0c90*/  LDL.LU R43, [R1+0x1bac] ;  /* 0x001bac00012b7983 */ /* 0x000ee20000300800 */
[----:B------:R-:W-:Y:S03]  /*a0ca0*/  HMMA.16816.F32 R8, R44, R14, R4 ;  /* 0x0000000e2c08723c */ /* 0x000fe60000001804 */
        /* <DEDUP_REMOVED lines=42> */
[----:B------:R-:W2:Y:S04]  /*a0f50*/  LDL.LU.64 R4, [R1+0x60] ;  /* 0x0000600001047983 */ /* 0x000ea80000300a00 */
[----:B------:R-:W2:Y:S04]  /*a0f60*/  LDL.LU.64 R6, [R1+0x68] ;  /* 0x0000680001067983 */ /* 0x000ea80000300a00 */
[----:B------:R0:W-:Y:S02]  /*a0f70*/  STL.64 [R1+0x7ae0], R10 ;  /* 0x007ae00a01007387 */ /* 0x0001e40000100a00 */
[----:B0-----:R-:W-:-:S02]  /*a0f80*/  IMAD.MOV.U32 R10, RZ, RZ, R25 ;  /* 0x000000ffff0a7224 */ /* 0x001fc400078e0019 */
[----:B------:R-:W-:Y:S01]  /*a0f90*/  IMAD.MOV.U32 R11, RZ, RZ, R0 ;  /* 0x000000ffff0b7224 */ /* 0x000fe200078e0000 */
[----:B------:R0:W-:Y:S04]  /*a0fa0*/  STL.64 [R1+0x7ad8], R8 ;  /* 0x007ad80801007387 */ /* 0x0001e80000100a00 */
[----:B0-----:R-:W2:Y:S01]  /*a0fb0*/  LDL.LU.64 R8, [R1+0x540] ;  /* 0x0005400001087983 */ /* 0x001ea20000300a00 */
[C---:B----4-:R-:W-:Y:S06]  /*a0fc0*/  HMMA.16816.F32 R48, R44.reuse, R60, R48 ;  /* 0x0000003c2c30723c */ /* 0x050fec0000001830 */
[C---:B---3--:R-:W-:Y:S06]  /*a0fd0*/  HMMA.16816.F32 R28, R44.reuse, R10, R28 ;  /* 0x0000000a2c1c723c */ /* 0x048fec000000181c */
        /* <DEDUP_REMOVED lines=23> */
[----:B--2---:R-:W-:-:S15]  /*a1150*/  HMMA.16816.F32 R40, R44, R54, R40 ;  /* 0x000000362c28723c */ /* 0x004fde0000001828 */
[----:B------:R-:W-:-:S02]  /*a1160*/  NOP ;  /* 0x0000000000007918 */ /* 0x000fc40000000000 */
[----:B------:R-:W-:Y:S04]  /*a1170*/  STL.64 [R1+0x1670], R20 ;  /* 0x0016701401007387 */ /* 0x000fe80000100a00 */
[----:B------:R0:W-:Y:S04]  /*a1180*/  STL.64 [R1+0x1678], R22 ;  /* 0x0016781601007387 */ /* 0x0001e80000100a00 */
[----:B0-----:R-:W2:Y:S04]  /*a1190*/  LDL.LU.64 R22, [R1+0x89c0] ;  /* 0x0089c00001167983 */ /* 0x001ea80000300a00 */
[----:B------:R-:W2:Y:S04]  /*a11a0*/  LDL.LU.64 R20, [R1+0x89b8] ;  /* 0x0089b80001147983 */ /* 0x000ea80000300a00 */
[----:B------:R0:W-:Y:S04]  /*a11b0*/  STL.64 [R1+0x1690], R40 ;  /* 0x0016902801007387 */ /* 0x0001e80000100a00 */
[----:B------:R-:W-:Y:S04]  /*a11c0*/  STL.64 [R1+0x1698], R42 ;  /* 0x0016982a01007387 */ /* 0x000fe80000100a00 */
[----:B0-----:R-:W3:Y:S02]  /*a11d0*/  LDL.LU.64 R40, [R1+0x89b0] ;  /* 0x0089b00001287983 */ /* 0x001ee40000300a00 */
[----:B---3--:R-:W-:-:S15]  /*a11e0*/  HMMA.16816.F32 R28, R44, R40, R28 ;  /* 0x000000282c1c723c */ /* 0x008fde000000181c */
[----:B------:R-:W-:-:S08]  /*a11f0*/  NOP ;  /* 0x0000000000007918 */ /* 0x000fd00000000000 */
[----:B------:R0:W-:Y:S04]  /*a1200*/  STL.64 [R1+0x16b0], R28 ;  /* 0x0016b01c01007387 */ /* 0x0001e80000100a00 */
[----:B------:R-:W-:Y:S04]  /*a1210*/  STL.64 [R1+0x16b8], R30 ;  /* 0x0016b81e01007387 */ /* 0x000fe80000100a00 */
[----:B0-----:R-:W3:Y:S02]  /*a1220*/  LDL.LU.64 R28, [R1+0x89a8] ;  /* 0x0089a800011c7983 */ /* 0x001ee40000300a00 */
[----:B---3--:R-:W-:-:S15]  /*a1230*/  HMMA.16816.F32 R16, R44, R28, R16 ;  /* 0x0000001c2c10723c */ /* 0x008fde0000001810 */
[----:B------:R-:W-:-:S08]  /*a1240*/  NOP ;  /* 0x0000000000007918 */ /* 0x000fd00000000000 */
[----:B------:R-:W-:Y:S04]  /*a1250*/  STL.64 [R1+0x16d0], R16 ;  /* 0x0016d01001007387 */ /* 0x000fe80000100a00 */
[----:B------:R0:W-:Y:S04]  /*a1260*/  STL.64 [R1+0x16d8], R18 ;  /* 0x0016d81201007387 */ /* 0x0001e80000100a00 */
[----:B0-----:R-:W3:Y:S04]  /*a1270*/  LDL.LU.64 R18, [R1+0x89a0] ;  /* 0x0089a00001127983 */ /* 0x001ee80000300a00 */
[----:B------:R-:W4:Y:S04]  /*a1280*/  LDL.LU.64 R16, [R1+0x8998] ;  /* 0x0089980001107983 */ /* 0x000f280000300a00 */
[----:B------:R0:W-:Y:S04]  /*a1290*/  STL.64 [R1+0x88f8], R28 ;  /* 0x0088f81c01007387 */ /* 0x0001e80000100a00 */
        /* <DEDUP_REMOVED lines=9> */
[----:B------:R-:W2:Y:S01]  /*a1330*/  LDL.LU.64 R36, [R1+0x8988] ;  /* 0x0089880001247983 */ /* 0x000ea20000300a00 */
[C---:B------:R-:W-:Y:S06]  /*a1340*/  HMMA.16816.F32 R56, R44.reuse, R8, R56 ;  /* 0x000000082c38723c */ /* 0x040fec0000001838 */
[C---:B---3--:R-:W-:Y:S06]  /*a1350*/  HMMA.16816.F32 R12, R44.reuse, R18, R12 ;  /* 0x000000122c0c723c */ /* 0x048fec000000180c */
[C---:B----4-:R-:W-:Y:S06]  /*a1360*/  HMMA.16816.F32 R32, R44.reuse, R38, R32 ;  /* 0x000000262c20723c */ /* 0x050fec0000001820 */
        /* <DEDUP_REMOVED lines=12> */
[----:B0-----:R-:W4:Y:S04]  /*a1430*/  LDL.LU R36, [R1+0x1c60] ;  /* 0x001c600001247983 */ /* 0x001f280000300800 */
[----:B------:R-:W4:Y:S04]  /*a1440*/  LDL.LU R37, [R1+0x1c64] ;  /* 0x001c640001257983 */ /* 0x000f280000300800 */
[----:B------:R-:W4:Y:S04]  /*a1450*/  LDL.LU R38, [R1+0x1c68] ;  /* 0x001c680001267983 */ /* 0x000f280000300800 */
[----:B------:R-:W4:Y:S04]  /*a1460*/  LDL.LU R39, [R1+0x1c6c] ;  /* 0x001c6c0001277983 */ /* 0x000f280000300800 */
[----:B------:R-:W-:Y:S04]  /*a1470*/  STL.64 [R1+0x1740], R56 ;  /* 0x0017403801007387 */ /* 0x000fe80000100a00 */
[----:B------:R0:W-:Y:S04]  /*a1480*/  STL.64 [R1+0x1748], R58 ;  /* 0x0017483a01007387 */ /* 0x0001e80000100a00 */
[----:B0-----:R-:W4:Y:S04]  /*a1490*/  LDL.LU.64 R58, [R1+0x8960] ;  /* 0x00896000013a7983 */ /* 0x001f280000300a00 */
[----:B------:R-:W4:Y:S04]  /*a14a0*/  LDL.LU.64 R56, [R1+0x8958] ;  /* 0x0089580001387983 */ /* 0x000f280000300a00 */
        /* <DEDUP_REMOVED lines=30> */
[----:B------:R0:W-:Y:S02]  /*a1690*/  STL.64 [R1+0x1808], R38 ;  /* 0x0018082601007387 */ /* 0x0001e40000100a00 */
[C---:B0-----:R-:W-:Y:S06]  /*a16a0*/  HMMA.16816.F32 R36, R44.reuse, R60, R28 ;  /* 0x0000003c2c24723c */ /* 0x041fec000000181c */
[----:B----4-:R-:W-:Y:S06]  /*a16b0*/  HMMA.16816.F32 R28, R44, R50, R56 ;  /* 0x000000322c1c723c */ /* 0x010fec0000001838 */
[----:B------:R-:W-:Y:S11]  /*a16c0*/  STL.64 [R1+0x88d0], R50 ;  /* 0x0088d03201007387 */ /* 0x000ff60000100a00 */
[----:B------:R-:W-:Y:S04]  /*a16d0*/  STL.64 [R1+0x1820], R36 ;  /* 0x0018202401007387 */ /* 0x000fe80000100a00 */
[----:B------:R-:W-:Y:S04]  /*a16e0*/  STL.64 [R1+0x1828], R38 ;  /* 0x0018282601007387 */ /* 0x000fe80000100a00 */
[----:B------:R-:W-:Y:S04]  /*a16f0*/  STL.64 [R1+0x88c8], R48 ;  /* 0x0088c83001007387 */ /* 0x000fe80000100a00 */
[----:B------:R-:W-:Y:S04]  /*a1700*/  STL.64 [R1+0x90], R28 ;  /* 0x0000901c01007387 */ /* 0x000fe80000100a00 */
[----:B------:R3:W-:Y:S02]  /*a1710*/  STL.64 [R1+0x98], R30 ;  /* 0x0000981e01007387 */ /* 0x0007e40000100a00 */
[----:B---3--:R-:W-:-:S15]  /*a1720*/  HMMA.16816.F32 R28, R4, R52, R32 ;  /* 0x00000034041c723c */ /* 0x008fde0000001820 */
[----:B------:R-:W-:-:S08]  /*a1730*/  NOP ;  /* 0x0000000000007918 */ /* 0x000fd00000000000 */
[----:B------:R0:W-:Y:S04]  /*a1740*/  STL.64 [R1+0x1840], R28 ;  /* 0x0018401c01007387 */ /* 0x0001e80000100a00 */
[----:B------:R1:W-:Y:S01]  /*a1750*/  STL.64 [R1+0x1848], R30 ;  /* 0x0018481e01007387 */ /* 0x0003e20000100a00 */
[----:B--2---:R-:W-:-:S15]  /*a1760*/  HMMA.16816.F32 R20, R4, R54, R20 ;  /* 0x000000360414723c */ /* 0x004fde0000001814 */
[----:B------:R-:W-:-:S08]  /*a1770*/  NOP ;  /* 0x0000000000007918 */ /* 0x000fd00000000000 */
[----:B------:R2:W-:Y:S04]  /*a1780*/  STL.64 [R1+0x1860], R20 ;  /* 0x0018601401007387 */ /* 0x0005e80000100a00 */
[----:B------:R3:W-:Y:S04]  /*a1790*/  STL.64 [R1+0x1868], R22 ;  /* 0x0018681601007387 */ /* 0x0007e80000100a00 */
        /* <DEDUP_REMOVED lines=25> */
[----:B------:R-:W3:Y:S01]  /*a1930*/  LDL.LU R36, [R1+0x1cd0] ;  /* 0x001cd00001247983 */ /* 0x000ee20000300800 */
[----:B------:R-:W-:-:S03]  /*a1940*/  IMAD.MOV.U32 R43, RZ, RZ, R5 ;  /* 0x000000ffff2b7224 */ /* 0x000fc600078e0005 */
[----:B------:R-:W3:Y:S01]  /*a1950*/  LDL.LU R37, [R1+0x1cd4] ;  /* 0x001cd40001257983 */ /* 0x000ee20000300800 */
[----:B------:R-:W-:-:S03]  /*a1960*/  IMAD.MOV.U32 R42, RZ, RZ, R6 ;  /* 0x000000ffff2a7224 */ /* 0x000fc600078e0006 */
[----:B------:R-:W3:Y:S01]  /*a1970*/  LDL.LU R38, [R1+0x1cd8] ;  /* 0x001cd80001267983 */ /* 0x000ee20000300800 */
[----:B------:R-:W-:-:S03]  /*a1980*/  IMAD.MOV.U32 R0, RZ, RZ, R7 ;  /* 0x000000ffff007224 */ /* 0x000fc600078e0007 */
[----:B------:R-:W3:Y:S04]  /*a1990*/  LDL.LU R39, [R1+0x1cdc] ;  /* 0x001cdc0001277983 */ /* 0x000ee80000300800 */
[----:B------:R-:W3:Y:S04]  /*a19a0*/  LDL.LU R4, [R1+0x1d50] ;  /* 0x001d500001047983 */ /* 0x000ee80000300800 */
[----:B------:R-:W3:Y:S04]  /*a19b0*/  LDL.LU R5, [R1+0x1d54] ;  /* 0x001d540001057983 */ /* 0x000ee80000300800 */
[----:B------:R-:W3:Y:S04]  /*a19c0*/  LDL.LU R6, [R1+0x1d58] ;  /* 0x001d580001067983 */ /* 0x000ee80000300800 */
[----:B------:R-:W3:Y:S04]  /*a19d0*/  LDL.LU R7, [R1+0x1d5c] ;  /* 0x001d5c0001077983 */ /* 0x000ee80000300800 */
[----:B------:R0:W-:Y:S04]  /*a19e0*/  STL.64 [R1+0x88b0], R54 ;  /* 0x0088b03601007387 */ /* 0x0001e80000100a00 */
[----:B------:R1:W-:Y:S01]  /*a19f0*/  STL.64 [R1+0x88a8], R52 ;  /* 0x0088a83401007387 */ /* 0x0003e20000100a00 */
[----:B0-----:R-:W-:-:S02]  /*a1a00*/  IMAD.MOV.U32 R54, RZ, RZ, R42 ;  /* 0x000000ffff367224 */ /* 0x001fc400078e002a */
[----:B------:R-:W-:Y:S02]  /*a1a10*/  IMAD.MOV.U32 R55, RZ, RZ, R0 ;  /* 0x000000ffff377224 */ /* 0x000fe400078e0000 */
[----:B-1----:R-:W-:Y:S02]  /*a1a20*/  IMAD.MOV.U32 R52, RZ, RZ, R25 ;  /* 0x000000ffff347224 */ /* 0x002fe400078e0019 */
[----:B------:R-:W-:Y:S01]  /*a1a30*/  IMAD.MOV.U32 R53, RZ, RZ, R43 ;  /* 0x000000ffff357224 */ /* 0x000fe200078e002b */
[----:B------:R-:W3:Y:S06]  /*a1a40*/  LDL.LU R25, [R1+0x8900] ;  /* 0x0089000001197983 */ /* 0x000eec0000300800 */
[----:B----4-:R-:W-:-:S15]  /*a1a50*/  HMMA.16816.F32 R28, R52, R40, R28 ;  /* 0x00000028341c723c */ /* 0x010fde000000181c */
        /* <DEDUP_REMOVED lines=8> */
[----:B------:R-:W4:Y:S01]  /*a1ae0*/  LDL.LU R43, [R1+0x1d0c] ;  /* 0x001d0c00012b7983 */ /* 0x000f220000300800 */
[----:B--2---:R-:W-:Y:S06]  /*a1af0*/  HMMA.16816.F32 R20, R52, R28, R20 ;  /* 0x0000001c3414723c */ /* 0x004fec0000001814 */
[----:B------:R0:W-:Y:S04]  /*a1b00*/  STL.64 [R1+0x8898], R28 ;  /* 0x0088981c01007387 */ /* 0x0001e80000100a00 */
[----:B0-----:R-:W2:-:S13]  /*a1b10*/  LDL.LU R28, [R1+0x1cf0] ;  /* 0x001cf000011c7983 */ /* 0x001e9a0000300800 */
[----:B------:R0:W-:Y:S04]  /*a1b20*/  STL.64 [R1+0x18a0], R20 ;  /* 0x0018a01401007387 */ /* 0x0001e80000100a00 */
[----:B------:R1:W-:Y:S04]  /*a1b30*/  STL.64 [R1+0x18a8], R22 ;  /* 0x0018a81601007387 */ /* 0x0003e80000100a00 */
[----:B------:R-:W2:Y:S04]  /*a1b40*/  LDL.LU R29, [R1+0x1cf4] ;  /* 0x001cf400011d7983 */ /* 0x000ea80000300800 */
[----:B------:R-:W2:Y:S04]  /*a1b50*/  LDL.LU R30, [R1+0x1cf8] ;  /* 0x001cf800011e7983 */ /* 0x000ea80000300800 */
[----:B------:R-:W2:Y:S04]  /*a1b60*/  LDL.LU R31, [R1+0x1cfc] ;  /* 0x001cfc00011f7983 */ /* 0x000ea80000300800 */
[----:B0-----:R-:W4:Y:S04]  /*a1b70*/  LDL.LU R20, [R1] ;  /* 0x0000000001147983 */ /* 0x001f280000300800 */
[----:B------:R-:W4:Y:S04]  /*a1b80*/  LDL.LU R21, [R1+0x4] ;  /* 0x0000040001157983 */ /* 0x000f280000300800 */
[----:B-1----:R-:W2:Y:S04]  /*a1b90*/  LDL.LU R22, [R1+0x8] ;  /* 0x0000080001167983 */ /* 0x002ea80000300800 */
[----:B------:R-:W2:Y:S01]  /*a1ba0*/  LDL.LU R23, [R1+0xc] ;  /* 0x00000c0001177983 */ /* 0x000ea20000300800 */
[C---:B---3--:R-:W-:Y:S03]  /*a1bb0*/  HMMA.16816.F32 R36, R52.reuse, R16, R36 ;  /* 0x000000103424723c */ /* 0x048fe60000001824 */
[----:B--2---:R-:W-:Y:S04]  /*a1bc0*/  STL.64 [R1+0x8820], R22 ;  /* 0x0088201601007387 */ /* 0x004fe80000100a00 */
[----:B----4-:R0:W-:Y:S04]  /*a1bd0*/  STL.64 [R1+0x8818], R20 ;  /* 0x0088181401007387 */ /* 0x0101e80000100a00 */
[----:B0-----:R-:W2:Y:S04]  /*a1be0*/  LDL.LU R20, [R1+0x1ce0] ;  /* 0x001ce00001147983 */ /* 0x001ea80000300800 */
[----:B------:R-:W2:Y:S04]  /*a1bf0*/  LDL.LU R21, [R1+0x1ce4] ;  /* 0x001ce40001157983 */ /* 0x000ea80000300800 */
[----:B------:R-:W2:Y:S04]  /*a1c00*/  LDL.LU R22, [R1+0x1ce8] ;  /* 0x001ce80001167983 */ /* 0x000ea80000300800 */
[----:B------:R-:W2:Y:S04]  /*a1c10*/  LDL.LU R23, [R1+0x1cec] ;  /* 0x001cec0001177983 */ /* 0x000ea80000300800 */
[----:B------:R-:W-:Y:S04]  /*a1c20*/  STL.64 [R1+0x18c0], R36 ;  /* 0x0018c02401007387 */ /* 0x000fe80000100a00 */
[----:B------:R0:W-:Y:S04]  /*a1c30*/  STL.64 [R1+0x18c8], R38 ;  /* 0x0018c82601007387 */ /* 0x0001e80000100a00 */
[----:B0-----:R-:W3:Y:S04]  /*a1c40*/  LDL.LU.64 R38, [R1+0x88f0] ;  /* 0x0088f00001267983 */ /* 0x001ee80000300a00 */
[----:B------:R-:W2:Y:S01]  /*a1c50*/  LDL.LU.64 R36, [R1+0x88e8] ;  /* 0x0088e80001247983 */ /* 0x000ea20000300a00 */
[C---:B------:R-:W-:Y:S06]  /*a1c60*/  HMMA.16816.F32 R4, R52.reuse, R26, R4 ;  /* 0x0000001a3404723c */ /* 0x040fec0000001804 */
[----:B--2---:R-:W-:-:S15]  /*a1c70*/  HMMA.16816.F32 R20, R52, R36, R20 ;  /* 0x000000243414723c */ /* 0x004fde0000001814 */
[----:B------:R-:W-:-:S08]  /*a1c80*/  NOP ;  /* 0x0000000000007918 */ /* 0x000fd00000000000 */
[----:B------:R-:W-:Y:S04]  /*a1c90*/  STL.64 [R1+0x18e0], R20 ;  /* 0x0018e01401007387 */ /* 0x000fe80000100a00 */
[----:B------:R3:W-:Y:S02]  /*a1ca0*/  STL.64 [R1+0x18e8], R22 ;  /* 0x0018e81601007387 */ /* 0x0007e40000100a00 */
[C---:B---3--:R-:W-:Y:S06]  /*a1cb0*/  HMMA.16816.F32 R20, R52.reuse, R38, R28 ;  /* 0x000000263414723c */ /* 0x048fec000000181c */
[----:B------:R-:W-:Y:S04]  /*a1cc0*/  STL.64 [R1+0x8880], R38 ;  /* 0x0088802601007387 */ /* 0x000fe80000100a00 */
[----:B------:R-:W-:Y:S01]  /*a1cd0*/  STL.64 [R1+0x8878], R36 ;  /* 0x0088782401007387 */ /* 0x000fe20000100a00 */
[----:B------:R-:W-:-:S12]  /*a1ce0*/  HMMA.16816.F32 R28, R52, R8, R40 ;  /* 0x00000008341c723c */ /* 0x000fd80000001828 */
[----:B------:R-:W-:Y:S04]  /*a1cf0*/  STL.64 [R1+0x18f0], R20 ;  /* 0x0018f01401007387 */ /* 0x000fe80000100a00 */
[----:B------:R0:W-:Y:S02]  /*a1d00*/  STL.64 [R1+0x18f8], R22 ;  /* 0x0018f81601007387 */ /* 0x0001e40000100a00 */
[C---:B0-----:R-:W-:Y:S06]  /*a1d10*/  HMMA.16816.F32 R20, R52.reuse, R18, R48 ;  /* 0x000000123414723c */ /* 0x041fec0000001830 */
[----:B------:R-:W-:Y:S04]  /*a1d20*/  STL.64 [R1+0x8890], R18 ;  /* 0x0088901201007387 */ /* 0x000fe80000100a00 */
[----:B------:R-:W-:Y:S04]  /*a1d30*/  STL.64 [R1+0x1910], R28 ;  /* 0x0019101c01007387 */ /* 0x000fe80000100a00 */
[----:B------:R0:W-:Y:S04]  /*a1d40*/  STL.64 [R1+0x1918], R30 ;  /* 0x0019181e01007387 */ /* 0x0001e80000100a00 */
[----:B------:R1:W-:Y:S01]  /*a1d50*/  STL.64 [R1+0x8888], R16 ;  /* 0x0088881001007387 */ /* 0x0003e20000100a00 */
[C---:B0-----:R-:W-:Y:S04]  /*a1d60*/  HMMA.16816.F32 R28, R52.reuse, R12, R56 ;  /* 0x0000000c341c723c */ /* 0x041fe80000001838 */
[----:B------:R-:W-:Y:S04]  /*a1d70*/  STL.64 [R1+0x1930], R20 ;  /* 0x0019301401007387 */ /* 0x000fe80000100a00 */
[----:B------:R0:W-:Y:S01]  /*a1d80*/  STL.64 [R1+0x1938], R22 ;  /* 0x0019381601007387 */ /* 0x0001e20000100a00 */
[C---:B-1----:R-:W-:Y:S06]  /*a1d90*/  HMMA.16816.F32 R16, R52.reuse, R14, R32 ;  /* 0x0000000e3410723c */ /* 0x042fec0000001820 */
[C---:B0-----:R-:W-:Y:S08]  /*a1da0*/  HMMA.16816.F32 R20, R52.reuse, R2, R44 ;  /* 0x000000023414723c */ /* 0x041ff0000000182c */
[----:B------:R-:W-:Y:S04]  /*a1db0*/  STL.64 [R1+0x1950], R28 ;  /* 0x0019501c01007387 */ /* 0x000fe80000100a00 */
[----:B------:R-:W-:Y:S04]  /*a1dc0*/  STL.64 [R1+0x1958], R30 ;  /* 0x0019581e01007387 */ /* 0x000fe80000100a00 */
[----:B------:R-:W-:Y:S07]  /*a1dd0*/  STL.64 [R1+0x8870], R14 ;  /* 0x0088700e01007387 */ /* 0x000fee0000100a00 */
[----:B------:R0:W-:Y:S04]  /*a1de0*/  STL.64 [R1+0x1970], R20 ;  /* 0x0019701401007387 */ /* 0x0001e80000100a00 */
[----:B------:R1:W-:Y:S04]  /*a1df0*/  STL.64 [R1+0x1978], R22 ;  /* 0x0019781601007387 */ /* 0x0003e80000100a00 */
        /* <DEDUP_REMOVED lines=21> */
[----:B------:R-:W3:Y:S04]  /*a1f50*/  LDL.LU R48, [R1+0x1d80] ;  /* 0x001d800001307983 */ /* 0x000ee80000300800 */
        /* <DEDUP_REMOVED lines=49> */
[----:B------:R-:W3:Y:S04]  /*a2270*/  LDL.LU.64 R48, [R1+0x88c8] ;  /* 0x0088c80001307983 */ /* 0x000ee80000300a00 */
[----:B------:R-:W-:Y:S04]  /*a2280*/  STL [R1+0x883c], R60 ;  /* 0x00883c3c01007387 */ /* 0x000fe80000100800 */
[----:B------:R-:W-:Y:S01]  /*a2290*/  STL [R1+0x8838], R61 ;  /* 0x0088383d01007387 */ /* 0x000fe20000100800 */
[----:B----4-:R-:W-:Y:S03]  /*a22a0*/  HMMA.16816.F32 R52, R52, R50, R24 ;  /* 0x000000323434723c */ /* 0x010fe60000001818 */
[----:B------:R-:W4:Y:S04]  /*a22b0*/  LDL.LU.64 R26, [R1+0x88c0] ;  /* 0x0088c000011a7983 */ /* 0x000f280000300a00 */
[----:B------:R-:W4:-:S15]  /*a22c0*/  LDL.LU.64 R24, [R1+0x88b8] ;  /* 0x0088b80001187983 */ /* 0x000f1e0000300a00 */
[----:B------:R-:W-:-:S01]  /*a22d0*/  NOP ;  /* 0x0000000000007918 */ /* 0x000fc20000000000 */
[----:B------:R-:W-:Y:S04]  /*a22e0*/  STL.64 [R1+0x60], R52 ;  /* 0x0000603401007387 */ /* 0x000fe80000100a00 */
[----:B------:R0:W-:Y:S04]  /*a22f0*/  STL.64 [R1+0x68], R54 ;  /* 0x0000683601007387 */ /* 0x0001e80000100a00 */
[----:B0-----:R-:W2:Y:S04]  /*a2300*/  LDL.LU.64 R54, [R1+0x88b0] ;  /* 0x0088b00001367983 */ /* 0x001ea80000300a00 */
[----:B------:R-:W4:Y:S04]  /*a2310*/  LDL.LU.64 R52, [R1+0x88a8] ;  /* 0x0088a80001347983 */ /* 0x000f280000300a00 */
[----:B------:R0:W-:Y:S04]  /*a2320*/  STL.64 [R1+0x8830], R50 ;  /* 0x0088303201007387 */ /* 0x0001e80000100a00 */
[----:B---3--:R1:W-:Y:S04]  /*a2330*/  STL.64 [R1+0x8828], R48 ;  /* 0x0088283001007387 */ /* 0x0083e80000100a00 */
[----:B0-----:R-:W4:Y:S04]  /*a2340*/  LDL R50, [R1+0x38] ;  /* 0x0000380001327983 */ /* 0x001f280000100800 */
[----:B-1----:R-:W4:Y:S04]  /*a2350*/  LDL R48, [R1+0x30] ;  /* 0x0000300001307983 */ /* 0x002f280000100800 */
[----:B------:R-:W4:Y:S04]  /*a2360*/  LDL R49, [R1+0x34] ;  /* 0x0000340001317983 */ /* 0x000f280000100800 */
[----:B------:R-:W4:Y:S02]  /*a2370*/  LDL R51, [R1+0x3c] ;  /* 0x00003c0001337983 */ /* 0x000f240000100800 */
[----:B----4-:R-:W-:-:S15]  /*a2380*/  HMMA.16816.F32 R40, R48, R52, R40 ;  /* 0x000000343028723c */ /* 0x010fde0000001828 */
[----:B------:R-:W-:-:S08]  /*a2390*/  NOP ;  /* 0x0000000000007918 */ /* 0x000fd00000000000 */
[----:B------:R0:W-:Y:S04]  /*a23a0*/  STL.64 [R1+0x1a10], R40 ;  /* 0x001a102801007387 */ /* 0x0001e80000100a00 */
[----:B------:R-:W-:Y:S04]  /*a23b0*/  STL.64 [R1+0x1a18], R42 ;  /* 0x001a182a01007387 */ /* 0x000fe80000100a00 */
[----:B0-----:R-:W3:Y:S01]  /*a23c0*/  LDL.LU.64 R40, [R1+0x88a0] ;  /* 0x0088a00001287983 */ /* 0x001ee20000300a00 */
[----:B--2---:R-:W-:Y:S03]  /*a23d0*/  HMMA.16816.F32 R32, R48, R54, R32 ;  /* 0x000000363020723c */ /* 0x004fe60000001820 */
[----:B------:R-:W-:-:S15]  /*a23e0*/  STL [R1+0x8840], R53 ;  /* 0x0088403501007387 */ /* 0x000fde0000100800 */
[----:B------:R-:W-:-:S05]  /*a23f0*/  NOP ;  /* 0x0000000000007918 */ /* 0x000fca0000000000 */
[----:B------:R0:W-:Y:S04]  /*a2400*/  STL.64 [R1+0x1a30], R32 ;  /* 0x001a302001007387 */ /* 0x0001e80000100a00 */
[----:B------:R1:W-:Y:S04]  /*a2410*/  STL.64 [R1+0x1a38], R34 ;  /* 0x001a382201007387 */ /* 0x0003e80000100a00 */
[----:B0-----:R-:W2:Y:S04]  /*a2420*/  LDL.LU R32, [R1+0x1e40] ;  /* 0x001e400001207983 */ /* 0x001ea80000300800 */
[----:B------:R-:W2:Y:S04]  /*a2430*/  LDL.LU R33, [R1+0x1e44] ;  /* 0x001e440001217983 */ /* 0x000ea80000300800 */
[----:B-1----:R-:W2:Y:S04]  /*a2440*/  LDL.LU R34, [R1+0x1e48] ;  /* 0x001e480001227983 */ /* 0x002ea80000300800 */
[----:B------:R-:W2:Y:S04]  /*a2450*/  LDL.LU R35, [R1+0x1e4c] ;  /* 0x001e4c0001237983 */ /* 0x000ea80000300800 */
[----:B------:R-:W-:Y:S04]  /*a2460*/  STL.64 [R1+0x8860], R54 ;  /* 0x0088603601007387 */ /* 0x000fe80000100a00 */
[----:B------:R0:W-:Y:S04]  /*a2470*/  STL [R1+0x8858], R52 ;  /* 0x0088583401007387 */ /* 0x0001e80000100800 */
[----:B0-----:R-:W4:Y:S04]  /*a2480*/  LDL.LU R52, [R1+0x1df0] ;  /* 0x001df00001347983 */ /* 0x001f280000300800 */
[----:B------:R-:W4:Y:S04]  /*a2490*/  LDL.LU R53, [R1+0x1df4] ;  /* 0x001df40001357983 */ /* 0x000f280000300800 */
[----:B------:R-:W4:Y:S04]  /*a24a0*/  LDL.LU R54, [R1+0x1df8] ;  /* 0x001df80001367983 */ /* 0x000f280000300800 */
[----:B------:R-:W4:Y:S01]  /*a24b0*/  LDL.LU R55, [R1+0x1dfc] ;  /* 0x001dfc0001377983 */ /* 0x000f220000300800 */
        /* <DEDUP_REMOVED lines=10> */
[----:B------:R-:W2:Y:S02]  /*a2560*/  LDL.LU.64 R16, [R1+0x8888] ;  /* 0x0088880001107983 */ /* 0x000ea40000300a00 */
[----:B--2---:R-:W-:-:S15]  /*a2570*/  HMMA.16816.F32 R36, R48, R16, R36 ;  /* 0x000000103024723c */ /* 0x004fde0000001824 */
[----:B------:R-:W-:-:S08]  /*a2580*/  NOP ;  /* 0x0000000000007918 */ /* 0x000fd00000000000 */
[----:B------:R-:W-:Y:S04]  /*a2590*/  STL.64 [R1+0x1a90], R36 ;  /* 0x001a902401007387 */ /* 0x000fe80000100a00 */
[----:B------:R0:W-:Y:S04]  /*a25a0*/  STL.64 [R1+0x1a98], R38 ;  /* 0x001a982601007387 */ /* 0x0001e80000100a00 */
[----:B0-----:R-:W4:Y:S04]  /*a25b0*/  LDL.LU.64 R38, [R1+0x8880] ;  /* 0x0088800001267983 */ /* 0x001f280000300a00 */
[----:B------:R-:W2:Y:S02]  /*a25c0*/  LDL.LU.64 R36, [R1+0x8878] ;  /* 0x0088780001247983 */ /* 0x000ea40000300a00 */
        /* <DEDUP_REMOVED lines=9> */
[----:B------:R-:W-:Y:S04]  /*a2660*/  STL.64 [R1+0x1ad0], R48 ;  /* 0x001ad03001007387 */ /* 0x000fe80000100a00 */
[----:B------:R3:W-:Y:S04]  /*a2670*/  STL.64 [R1+0x1ad8], R50 ;  /* 0x001ad83201007387 */ /* 0x0007e80000100a00 */
[----:B0-----:R-:W3:Y:S04]  /*a2680*/  LDL.LU.64 R36, [R1+0x30] ;  /* 0x0000300001247983 */ /* 0x001ee80000300a00 */
[----:B------:R-:W3:Y:S02]  /*a2690*/  LDL.LU.64 R38, [R1+0x38] ;  /* 0x0000380001267983 */ /* 0x000ee40000300a00 */
[C---:B---3--:R-:W-:Y:S06]  /*a26a0*/  HMMA.16816.F32 R52, R36.reuse, R8, R20 ;  /* 0x000000082434723c */ /* 0x048fec0000001814 */
[C---:B------:R-:W-:Y:S06]  /*a26b0*/  HMMA.16816.F32 R48, R36.reuse, R18, R56 ;  /* 0x000000122430723c */ /* 0x040fec0000001838 */
[C---:B----4-:R-:W-:Y:S11]  /*a26c0*/  HMMA.16816.F32 R20, R36.reuse, R12, R44 ;  /* 0x0000000c2414723c */ /* 0x050ff6000000182c */
[----:B------:R0:W-:Y:S04]  /*a26d0*/  STL.64 [R1+0x1af0], R52 ;  /* 0x001af03401007387 */ /* 0x0001e80000100a00 */
[----:B------:R1:W-:Y:S04]  /*a26e0*/  STL.64 [R1+0x1af8], R54 ;  /* 0x001af83601007387 */ /* 0x0003e80000100a00 */
[----:B------:R-:W-:Y:S04]  /*a26f0*/  STL.64 [R1+0x1b00], R48 ;  /* 0x001b003001007387 */ /* 0x000fe80000100a00 */
[----:B------:R-:W-:Y:S04]  /*a2700*/  STL.64 [R1+0x1b08], R50 ;  /* 0x001b083201007387 */ /* 0x000fe80000100a00 */
[----:B------:R-:W-:Y:S04]  /*a2710*/  STL.64 [R1+0x1b20], R20 ;  /* 0x001b201401007387 */ /* 0x000fe80000100a00 */
[----:B------:R2:W-:Y:S04]  /*a2720*/  STL.64 [R1+0x1b28], R22 ;  /* 0x001b281601007387 */ /* 0x0005e80000100a00 */
[----:B0-----:R-:W3:Y:S04]  /*a2730*/  LDL.LU R52, [R1+0x1e50] ;  /* 0x001e500001347983 */ /* 0x001ee80000300800 */
[----:B------:R-:W3:Y:S04]  /*a2740*/  LDL.LU R53, [R1+0x1e54] ;  /* 0x001e540001357983 */ /* 0x000ee80000300800 */
[----:B-1----:R-:W3:Y:S04]  /*a2750*/  LDL.LU R54, [R1+0x1e58] ;  /* 0x001e580001367983 */ /* 0x002ee80000300800 */
[----:B------:R-:W3:Y:S01]  /*a2760*/  LDL.LU R55, [R1+0x1e5c] ;  /* 0x001e5c0001377983 */ /* 0x000ee20000300800 */
[C---:B------:R-:W-:Y:S06]  /*a2770*/  HMMA.16816.F32 R4, R36.reuse, R2, R4 ;  /* 0x000000022404723c */ /* 0x040fec0000001804 */
[----:B--2---:R-:W-:-:S15]  /*a2780*/  HMMA.16816.F32 R20, R36, R14, R32 ;  /* 0x0000000e2414723c */ /* 0x004fde0000001820 */
[----:B------:R-:W-:-:S02]  /*a2790*/  NOP ;  /* 0x0000000000007918 */ /* 0x000fc40000000000 */
[----:B------:R-:W-:Y:S04]  /*a27a0*/  STL.64 [R1+0x7968], R6 ;  /* 0x0079680601007387 */ /* 0x000fe80000100a00 */
[----:B------:R0:W-:Y:S04]  /*a27b0*/  STL.64 [R1+0x7960], R4 ;  /* 0x0079600401007387 */ /* 0x0001e80000100a00 */
        /* <DEDUP_REMOVED lines=8> */
[----:B------:R0:W-:Y:S04]  /*a2840*/  STL.64 [R1+0x1b60], R20 ;  /* 0x001b601401007387 */ /* 0x0001e80000100a00 */
[----:B------:R1:W-:Y:S04]  /*a2850*/  STL.64 [R1+0x1b68], R22 ;  /* 0x001b681601007387 */ /* 0x0003e80000100a00 */
[----:B0-----:R-:W2:Y:S04]  /*a2860*/  LDL.LU R20, [R1+0x1e80] ;  /* 0x001e800001147983 */ /* 0x001ea80000300800 */
[----:B------:R-:W2:Y:S04]  /*a2870*/  LDL.LU R21, [R1+0x1e84] ;  /* 0x001e840001157983 */ /* 0x000ea80000300800 */
[----:B-1----:R-:W2:Y:S04]  /*a2880*/  LDL.LU R22, [R1+0x1e88] ;  /* 0x001e880001167983 */ /* 0x002ea80000300800 */
        /* <DEDUP_REMOVED lines=20> */
[----:B------:R-:W2:Y:S01]  /*a29d0*/  LDL.LU R15, [R1+0x1edc] ;  /* 0x001edc00010f7983 */ /* 0x000ea20000300800 */
[----:B------:R-:W-:-:S02]  /*a29e0*/  IMAD.MOV.U32 R61, RZ, RZ, R38 ;  /* 0x000000ffff3d7224 */ /* 0x000fc400078e0026 */
[----:B------:R-:W-:Y:S02]  /*a29f0*/  IMAD.MOV.U32 R43, RZ, RZ, R39 ;  /* 0x000000ffff2b7224 */ /* 0x000fe400078e0027 */
[----:B------:R-:W-:Y:S01]  /*a2a00*/  IMAD.MOV.U32 R60, RZ, RZ, R37 ;  /* 0x000000ffff3c7224 */ /* 0x000fe200078e0025 */
[----:B---3--:R-:W-:-:S15]  /*a2a10*/  HMMA.16816.F32 R52, R36, R26, R52 ;  /* 0x0000001a2434723c */ /* 0x008fde0000001834 */
[----:B------:R-:W-:-:S08]  /*a2a20*/  NOP ;  /* 0x0000000000007918 */ /* 0x000fd00000000000 */
[----:B------:R0:W-:Y:S04]  /*a2a30*/  STL.64 [R1+0x1b80], R52 ;  /* 0x001b803401007387 */ /* 0x0001e80000100a00 */
[----:B------:R1:W-:Y:S01]  /*a2a40*/  STL.64 [R1+0x1b88], R54 ;  /* 0x001b883601007387 */ /* 0x0003e20000100a00 */
[----:B0-----:R-:W-:-:S03]  /*a2a50*/  IMAD.MOV.U32 R53, RZ, RZ, R36 ;  /* 0x000000ffff357224 */ /* 0x001fc600078e0024 */
[----:B-1----:R-:W3:Y:S04]  /*a2a60*/  LDL.LU.64 R54, [R1+0x8860] ;  /* 0x0088600001367983 */ /* 0x002ee80000300a00 */
[----:B------:R-:W3:Y:S04]  /*a2a70*/  LDL.LU R52, [R1+0x8858] ;  /* 0x0088580001347983 */ /* 0x000ee80000300800 */
[----:B------:R-:W3:Y:S04]  /*a2a80*/  LDL.LU.64 R38, [R1+0x8850] ;  /* 0x0088500001267983 */ /* 0x000ee80000300a00 */
[----:B------:R-:W3:Y:S04]  /*a2a90*/  LDL.LU.64 R36, [R1+0x8848] ;  /* 0x0088480001247983 */ /* 0x000ee80000300a00 */
[----:B------:R0:W-:Y:S04]  /*a2aa0*/  STL.64 [R1+0x87c0], R26 ;  /* 0x0087c01a01007387 */ /* 0x0001e80000100a00 */
[----:B------:R1:W-:Y:S01]  /*a2ab0*/  STL.64 [R1+0x87b8], R24 ;  /* 0x0087b81801007387 */ /* 0x0003e20000100a00 */
[----:B0-----:R-:W-:-:S02]  /*a2ac0*/  IMAD.MOV.U32 R26, RZ, RZ, R61 ;  /* 0x000000ffff1a7224 */ /* 0x001fc400078e003d */
[----:B-1----:R-:W-:Y:S02]  /*a2ad0*/  IMAD.MOV.U32 R24, RZ, RZ, R53 ;  /* 0x000000ffff187224 */ /* 0x002fe400078e0035 */
[----:B------:R-:W3:Y:S01]  /*a2ae0*/  LDL.LU R53, [R1+0x8840] ;  /* 0x0088400001357983 */ /* 0x000ee20000300800 */
[----:B------:R-:W-:-:S03]  /*a2af0*/  IMAD.MOV.U32 R25, RZ, RZ, R60 ;  /* 0x000000ffff197224 */ /* 0x000fc600078e003c */
[----:B------:R-:W2:Y:S04]  /*a2b00*/  LDL.LU R60, [R1+0x883c] ;  /* 0x00883c00013c7983 */ /* 0x000ea80000300800 */
[----:B------:R-:W2:Y:S01]  /*a2b10*/  LDL.LU R61, [R1+0x8838] ;  /* 0x00883800013d7983 */ /* 0x000ea20000300800 */
[----:B------:R-:W-:-:S07]  /*a2b20*/  IMAD.MOV.U32 R27, RZ, RZ, R43 ;  /* 0x000000ffff1b7224 */ /* 0x000fce00078e002b */
[----:B----4-:R-:W-:-:S15]  /*a2b30*/  HMMA.16816.F32 R48, R24, R10, R48 ;  /* 0x0000000a1830723c */ /* 0x010fde0000001830 */
[----:B------:R-:W-:-:S08]  /*a2b40*/  NOP ;  /* 0x0000000000007918 */ /* 0x000fd00000000000 */
[----:B------:R-:W-:Y:S04]  /*a2b50*/  STL.64 [R1+0x1ba0], R48 ;  /* 0x001ba03001007387 */ /* 0x000fe80000100a00 */
[----:B------:R0:W-:Y:S04]  /*a2b60*/  STL.64 [R1+0x1ba8], R50 ;  /* 0x001ba83201007387 */ /* 0x0001e80000100a00 */
[----:B0-----:R-:W4:Y:S04]  /*a2b70*/  LDL.LU.64 R50, [R1+0x8830] ;  /* 0x0088300001327983 */ /* 0x001f280000300a00 */
[----:B------:R-:W3:Y:S04]  /*a2b80*/  LDL.LU.64 R48, [R1+0x8828] ;  /* 0x0088280001307983 */ /* 0x000ee80000300a00 */
        /* <DEDUP_REMOVED lines=11> */
[----:B------:R-:W2:Y:S04]  /*a2c40*/  LDL.LU.64 R20, [R1+0x8818] ;  /* 0x0088180001147983 */ /* 0x000ea80000300a00 */
[----:B----4-:R-:W-:Y:S04]  /*a2c50*/  STL.64 [R1+0x87a0], R50 ;  /* 0x0087a03201007387 */ /* 0x010fe80000100a00 */
[----:B---3--:R-:W-:Y:S01]  /*a2c60*/  STL.64 [R1+0x8798], R48 ;  /* 0x0087983001007387 */ /* 0x008fe20000100a00 */
[----:B------:R-:W-:-:S15]  /*a2c70*/  HMMA.16816.F32 R8, R24, R50, R8 ;  /* 0x000000321808723c */ /* 0x000fde0000001808 */
[----:B------:R-:W-:-:S08]  /*a2c80*/  NOP ;  /* 0x0000000000007918 */ /* 0x000fd00000000000 */
[----:B------:R-:W-:Y:S04]  /*a2c90*/  STL.64 [R1+0x30], R8 ;  /* 0x0000300801007387 */ /* 0x000fe80000100a00 */
[----:B------:R2:W-:Y:S02]  /*a2ca0*/  STL.64 [R1+0x38], R10 ;  /* 0x0000380a01007387 */ /* 0x0005e40000100a00 */
[----:B--2---:R-:W-:-:S15]  /*a2cb0*/  HMMA.16816.F32 R8, R20, R52, R4 ;  /* 0x000000341408723c */ /* 0x004fde0000001804 */
[----:B------:R-:W-:-:S09]  /*a2cc0*/  NOP ;  /* 0x0000000000007918 */ /* 0x000fd20000000000 */
[----:B------:R-:W-:Y:S02]  /*a2cd0*/  IMAD.MOV.U32 R7, RZ, RZ, R8 ;  /* 0x000000ffff077224 */ /* 0x000fe400078e0008 */
[----:B------:R-:W-:Y:S02]  /*a2ce0*/  IMAD.MOV.U32 R6, RZ, RZ, R9 ;  /* 0x000000ffff067224 */ /* 0x000fe400078e0009 */
[----:B------:R-:W-:Y:S02]  /*a2cf0*/  IMAD.MOV.U32 R5, RZ, RZ, R10 ;  /* 0x000000ffff057224 */ /* 0x000fe400078e000a */
[----:B------:R-:W-:Y:S01]  /*a2d00*/  IMAD.MOV.U32 R4, RZ, RZ, R11 ;  /* 0x000000ffff047224 */ /* 0x000fe200078e000b */
[----:B------:R0:W-:Y:S04]  /*a2d10*/  STL.64 [R1+0x7a08], R6 ;  /* 0x007a080601007387 */ /* 0x0001e80000100a00 */
[----:B------:R1:W-:Y:S01]  /*a2d20*/  STL.64 [R1+0x7a00], R4 ;  /* 0x007a000401007387 */ /* 0x0003e20000100a00 */
[----:B0-----:R-:W-:-:S02]  /*a2d30*/  IMAD.MOV.U32 R6, RZ, RZ, R42 ;  /* 0x000000ffff067224 */ /* 0x001fc400078e002a */
[----:B------:R-:W-:Y:S02]  /*a2d40*/  IMAD.MOV.U32 R7, RZ, RZ, R31 ;  /* 0x000000ffff077224 */ /* 0x000fe400078e001f */
[----:B-1----:R-:W-:Y:S02]  /*a2d50*/  IMAD.MOV.U32 R4, RZ, RZ, R30 ;  /* 0x000000ffff047224 */ /* 0x002fe400078e001e */
[----:B------:R-:W-:Y:S01]  /*a2d60*/  IMAD.MOV.U32 R5, RZ, RZ, R0 ;  /* 0x000000ffff057224 */ /* 0x000fe200078e0000 */
[----:B------:R-:W-:Y:S04]  /*a2d70*/  STL.64 [R1+0x87e0], R6 ;  /* 0x0087e00601007387 */ /* 0x000fe80000100a00 */
[----:B------:R0:W-:Y:S02]  /*a2d80*/  STL.64 [R1+0x87d8], R4 ;  /* 0x0087d80401007387 */ /* 0x0001e40000100a00 */
[----:B0-----:R-:W-:Y:S06]  /*a2d90*/  HMMA.16816.F32 R4, R20, R54, R56 ;  /* 0x000000361404723c */ /* 0x001fec0000001838 */
[----:B------:R-:W-:Y:S04]  /*a2da0*/  STL.64 [R1+0x87b0], R54 ;  /* 0x0087b03601007387 */ /* 0x000fe80000100a00 */
[----:B------:R-:W-:-:S13]  /*a2db0*/  STL.64 [R1+0x87a8], R52 ;  /* 0x0087a83401007387 */ /* 0x000fda0000100a00 */
[----:B------:R-:W-:Y:S04]  /*a2dc0*/  STL.64 [R1+0x1c00], R4 ;  /* 0x001c000401007387 */ /* 0x000fe80000100a00 */
[----:B------:R0:W-:Y:S02]  /*a2dd0*/  STL.64 [R1+0x1c08], R6 ;  /* 0x001c080601007387 */ /* 0x0001e40000100a00 */
[C---:B0-----:R-:W-:Y:S06]  /*a2de0*/  HMMA.16816.F32 R4, R20.reuse, R40, R44 ;  /* 0x000000281404723c */ /* 0x041fec000000182c */
[----:B------:R-:W-:Y:S01]  /*a2df0*/  STL.64 [R1+0x87c8], R40 ;  /* 0x0087c82801007387 */ /* 0x000fe20000100a00 */
[----:B------:R-:W-:-:S15]  /*a2e00*/  HMMA.16816.F32 R8, R20, R28, R32 ;  /* 0x0000001c1408723c */ /* 0x000fde0000001820 */
[----:B------:R-:W-:-:S01]  /*a2e10*/  NOP ;  /* 0x0000000000007918 */ /* 0x000fc20000000000 */
[----:B------:R-:W-:Y:S04]  /*a2e20*/  STL.64 [R1+0x1c20], R4 ;  /* 0x001c200401007387 */ /* 0x000fe80000100a00 */
[----:B------:R0:W-:Y:S02]  /*a2e30*/  STL.64 [R1+0x1c28], R6 ;  /* 0x001c280601007387 */ /* 0x0001e40000100a00 */
[C---:B0-----:R-:W-:Y:S02]  /*a2e40*/  HMMA.16816.F32 R4, R20.reuse, R16, R12 ;  /* 0x000000101404723c */ /* 0x041fe4000000180c */
[----:B------:R0:W-:Y:S04]  /*a2e50*/  STL.64 [R1+0x87d0], R28 ;  /* 0x0087d01c01007387 */ /* 0x0001e80000100a00 */
[----:B------:R-:W-:Y:S04]  /*a2e60*/  STL.64 [R1+0x1c40], R8 ;  /* 0x001c400801007387 */ /* 0x000fe80000100a00 */
[----:B------:R-:W-:Y:S04]  /*a2e70*/  STL.64 [R1+0x1c48], R10 ;  /* 0x001c480a01007387 */ /* 0x000fe80000100a00 */
[----:B------:R-:W-:Y:S04]  /*a2e80*/  STL.64 [R1+0x87f0], R18 ;  /* 0x0087f01201007387 */ /* 0x000fe80000100a00 */
[----:B------:R-:W-:Y:S05]  /*a2e90*/  STL.64 [R1+0x87e8], R16 ;  /* 0x0087e81001007387 */ /* 0x000fea0000100a00 */
[----:B------:R1:W-:Y:S04]  /*a2ea0*/  STL.64 [R1+0x1c60], R4 ;  /* 0x001c600401007387 */ /* 0x0003e80000100a00 */
[----:B------:R2:W-:Y:S04]  /*a2eb0*/  STL.64 [R1+0x1c68], R6 ;  /* 0x001c680601007387 */ /* 0x0005e80000100a00 */
[----:B------:R-:W3:Y:S04]  /*a2ec0*/  LDL.LU R40, [R1+0x1f30] ;  /* 0x001f300001287983 */ /* 0x000ee80000300800 */
[----:B------:R-:W3:Y:S04]  /*a2ed0*/  LDL.LU R41, [R1+0x1f34] ;  /* 0x001f340001297983 */ /* 0x000ee80000300800 */
[----:B------:R-:W4:Y:S04]  /*a2ee0*/  LDL.LU R42, [R1+0x1f38] ;  /* 0x001f3800012a7983 */ /* 0x000f280000300800 */
[----:B------:R-:W4:Y:S04]  /*a2ef0*/  LDL.LU R43, [R1+0x1f3c] ;  /* 0x001f3c00012b7983 */ /* 0x000f280000300800 */
[----:B----4-:R-:W-:Y:S04]  /*a2f00*/  STL.64 [R1+0x8810], R42 ;  /* 0x0088102a01007387 */ /* 0x010fe80000100a00 */
[----:B---3--:R3:W-:Y:S04]  /*a2f10*/  STL.64 [R1+0x8808], R40 ;  /* 0x0088082801007387 */ /* 0x0087e80000100a00 */
[----:B0-----:R-:W4:Y:S04]  /*a2f20*/  LDL.LU R28, [R1+0x1f20] ;  /* 0x001f2000011c7983 */ /* 0x001f280000300800 */
[----:B------:R-:W4:Y:S04]  /*a2f30*/  LDL.LU R29, [R1+0x1f24] ;  /* 0x001f2400011d7983 */ /* 0x000f280000300800 */
[----:B------:R-:W4:Y:S04]  /*a2f40*/  LDL.LU R30, [R1+0x1f28] ;  /* 0x001f2800011e7983 */ /* 0x000f280000300800 */
[----:B------:R-:W4:Y:S04]  /*a2f50*/  LDL.LU R31, [R1+0x1f2c] ;  /* 0x001f2c00011f7983 */ /* 0x000f280000300800 */
[----:B-1----:R-:W4:Y:S04]  /*a2f60*/  LDL.LU R4, [R1+0x1f10] ;  /* 0x001f100001047983 */ /* 0x002f280000300800 */
[----:B------:R-:W4:Y:S04]  /*a2f70*/  LDL.LU R5, [R1+0x1f14] ;  /* 0x001f140001057983 */ /* 0x000f280000300800 */
[----:B--2---:R-:W4:Y:S04]  /*a2f80*/  LDL.LU R6, [R1+0x1f18] ;  /* 0x001f180001067983 */ /* 0x004f280000300800 */
[----:B------:R-:W4:Y:S04]  /*a2f90*/  LDL.LU R7, [R1+0x1f1c] ;  /* 0x001f1c0001077983 */ /* 0x000f280000300800 */
[----:B------:R-:W2:Y:S04]  /*a2fa0*/  LDL.LU R8, [R1+0x1ef0] ;  /* 0x001ef00001087983 */ /* 0x000ea80000300800 */
[----:B------:R-:W2:Y:S04]  /*a2fb0*/  LDL.LU R9, [R1+0x1ef4] ;  /* 0x001ef40001097983 */ /* 0x000ea80000300800 */
[----:B------:R-:W2:Y:S04]  /*a2fc0*/  LDL.LU R10, [R1+0x1ef8] ;  /* 0x001ef800010a7983 */ /* 0x000ea80000300800 */
[----:B------:R-:W2:Y:S04]  /*a2fd0*/  LDL.LU R11, [R1+0x1efc] ;  /* 0x001efc00010b7983 */ /* 0x000ea80000300800 */
[----:B---3--:R-:W3:Y:S04]  /*a2fe0*/  LDL.LU R40, [R1+0x1ee0] ;  /* 0x001ee00001287983 */ /* 0x008ee80000300800 */
        /* <DEDUP_REMOVED lines=50> */
[----:B0-----:R-:W4:Y:S04]  /*a3310*/  LDL.LU.64 R18, [R1+0x87f0] ;  /* 0x0087f00001127983 */ /* 0x001f280000300a00 */
[----:B------:R-:W3:Y:S01]  /*a3320*/  LDL.LU.64 R16, [R1+0x87e8] ;  /* 0x0087e80001107983 */ /* 0x000ee20000300a00 */
[----:B----4-:R-:W-:-:S15]  /*a3330*/  HMMA.16816.F32 R4, R20, R18, R4 ;  /* 0x000000121404723c */ /* 0x010fde0000001804 */
[----:B------:R-:W-:-:S08]  /*a3340*/  NOP ;  /* 0x0000000000007918 */ /* 0x000fd00000000000 */
[----:B------:R-:W-:Y:S04]  /*a3350*/  STL.64 [R1+0x1ce0], R4 ;  /* 0x001ce00401007387 */ /* 0x000fe80000100a00 */
[----:B------:R0:W-:Y:S04]  /*a3360*/  STL.64 [R1+0x1ce8], R6 ;  /* 0x001ce80601007387 */ /* 0x0001e80000100a00 */
[----:B0-----:R-:W4:Y:S04]  /*a3370*/  LDL.LU.64 R6, [R1+0x87e0] ;  /* 0x0087e00001067983 */ /* 0x001f280000300a00 */
[----:B------:R-:W3:Y:S01]  /*a3380*/  LDL.LU.64 R4, [R1+0x87d8] ;  /* 0x0087d80001047983 */ /* 0x000ee20000300a00 */
[C---:B--2---:R-:W-:Y:S06]  /*a3390*/  HMMA.16816.F32 R40, R20.reuse, R2, R40 ;  /* 0x000000021428723c */ /* 0x044fec0000001828 */
[C---:B---3--:R-:W-:Y:S06]  /*a33a0*/  HMMA.16816.F32 R28, R20.reuse, R4, R28 ;  /* 0x00000004141c723c */ /* 0x048fec000000181c */
[----:B----4-:R-:W-:-:S15]  /*a33b0*/  HMMA.16816.F32 R24, R20, R6, R24 ;  /* 0x000000061418723c */ /* 0x010fde0000001818 */
        /* <DEDUP_REMOVED lines=10> */
[----:B------:R-:W2:Y:S01]  /*a3460*/  LDL.LU.64 R24, [R1+0x87b8] ;  /* 0x0087b80001187983 */ /* 0x000ea20000300a00 */
[C---:B------:R-:W-:Y:S03]  /*a3470*/  HMMA.16816.F32 R48, R20.reuse, R10, R48 ;  /* 0x0000000a1430723c */ /* 0x040fe60000001830 */
[----:B------:R-:W-:Y:S04]  /*a3480*/  STL.64 [R1+0x8760], R6 ;  /* 0x0087600601007387 */ /* 0x000fe80000100a00 */
[----:B------:R0:W-:Y:S01]  /*a3490*/  STL.64 [R1+0x8758], R4 ;  /* 0x0087580401007387 */ /* 0x0001e20000100a00 */
[C---:B------:R-:W-:Y:S03]  /*a34a0*/  HMMA.16816.F32 R12, R20.reuse, R60, R12 ;  /* 0x0000003c140c723c */ /* 0x040fe6000000180c */
[----:B0-----:R-:W3:Y:S04]  /*a34b0*/  LDL.LU R4, [R1+0x1fa0] ;  /* 0x001fa00001047983 */ /* 0x001ee80000300800 */
[----:B------:R-:W3:Y:S04]  /*a34c0*/  LDL.LU R5, [R1+0x1fa4] ;  /* 0x001fa40001057983 */ /* 0x000ee80000300800 */
[----:B------:R-:W3:Y:S04]  /*a34d0*/  LDL.LU R6, [R1+0x1fa8] ;  /* 0x001fa80001067983 */ /* 0x000ee80000300800 */
[----:B------:R-:W3:Y:S01]  /*a34e0*/  LDL.LU R7, [R1+0x1fac] ;  /* 0x001fac0001077983 */ /* 0x000ee20000300800 */
[----:B----4-:R-:W-:-:S15]  /*a34f0*/  HMMA.16816.F32 R52, R20, R26, R52 ;  /* 0x0000001a1434723c */ /* 0x010fde0000001834 */
[----:B------:R-:W-:-:S08]  /*a3500*/  NOP ;  /* 0x0000000000007918 */ /* 0x000fd00000000000 */
[----:B------:R-:W-:Y:S04]  /*a3510*/  STL.64 [R1+0x1d50], R52 ;  /* 0x001d503401007387 */ /* 0x000fe80000100a00 */
[----:B------:R0:W-:Y:S04]  /*a3520*/  STL.64 [R1+0x1d58], R54 ;  /* 0x001d583601007387 */ /* 0x0001e80000100a00 */
[----:B0-----:R-:W3:Y:S04]  /*a3530*/  LDL.LU.64 R54, [R1+0x87b0] ;  /* 0x0087b00001367983 */ /* 0x001ee80000300a00 */
[----:B------:R-:W4:Y:S04]  /*a3540*/  LDL.LU.64 R52, [R1+0x87a8] ;  /* 0x0087a80001347983 */ /* 0x000f280000300a00 */
[----:B------:R-:W-:Y:S04]  /*a3550*/  STL.64 [R1+0x8740], R26 ;  /* 0x0087401a01007387 */ /* 0x000fe80000100a00 */
[----:B--2---:R0:W-:Y:S04]  /*a3560*/  STL.64 [R1+0x8738], R24 ;  /* 0x0087381801007387 */ /* 0x0041e80000100a00 */
[----:B0-----:R-:W4:Y:S04]  /*a3570*/  LDL.LU R24, [R1+0x1f90] ;  /* 0x001f900001187983 */ /* 0x001f280000300800 */
[----:B------:R-:W4:Y:S04]  /*a3580*/  LDL.LU R25, [R1+0x1f94] ;  /* 0x001f940001197983 */ /* 0x000f280000300800 */
[----:B------:R-:W4:Y:S04]  /*a3590*/  LDL.LU R26, [R1+0x1f98] ;  /* 0x001f9800011a7983 */ /* 0x000f280000300800 */
[----:B------:R-:W4:Y:S04]  /*a35a0*/  LDL.LU R27, [R1+0x1f9c] ;  /* 0x001f9c00011b7983 */ /* 0x000f280000300800 */
[----:B------:R-:W-:Y:S04]  /*a35b0*/  STL.64 [R1+0x1d70], R48 ;  /* 0x001d703001007387 */ /* 0x000fe80000100a00 */
[----:B------:R0:W-:Y:S04]  /*a35c0*/  STL.64 [R1+0x1d78], R50 ;  /* 0x001d783201007387 */ /* 0x0001e80000100a00 */
[----:B0-----:R-:W2:Y:S04]  /*a35d0*/  LDL.LU.64 R50, [R1+0x87a0] ;  /* 0x0087a00001327983 */ /* 0x001ea80000300a00 */
        /* <DEDUP_REMOVED lines=11> */
[----:B--2---:R-:W-:Y:S04]  /*a3690*/  STL.64 [R1+0x8750], R50 ;  /* 0x0087503201007387 */ /* 0x004fe80000100a00 */
[----:B---3--:R-:W-:Y:S01]  /*a36a0*/  STL.64 [R1+0x8748], R48 ;  /* 0x0087483001007387 */ /* 0x008fe20000100a00 */
[----:B----4-:R-:W-:Y:S06]  /*a36b0*/  HMMA.16816.F32 R20, R20, R50, R8 ;  /* 0x000000321414723c */ /* 0x010fec0000001808 */
[C---:B------:R-:W-:Y:S06]  /*a36c0*/  HMMA.16816.F32 R8, R12.reuse, R52, R24 ;  /* 0x000000340c08723c */ /* 0x040fec0000001818 */
[C---:B------:R-:W-:Y:S11]  /*a36d0*/  HMMA.16816.F32 R4, R12.reuse, R54, R4 ;  /* 0x000000360c04723c */ /* 0x040ff60000001804 */
[----:B------:R-:W-:Y:S04]  /*a36e0*/  STL [R1+0x78e0], R21 ;  /* 0x0078e01501007387 */ /* 0x000fe80000100800 */
[----:B------:R-:W-:Y:S04]  /*a36f0*/  STL [R1+0x78dc], R22 ;  /* 0x0078dc1601007387 */ /* 0x000fe80000100800 */
[----:B------:R-:W-:Y:S04]  /*a3700*/  STL [R1+0x78d8], R23 ;  /* 0x0078d81701007387 */ /* 0x000fe80000100800 */
[----:B------:R-:W-:Y:S04]  /*a3710*/  STL.64 [R1+0x8770], R54 ;  /* 0x0087703601007387 */ /* 0x000fe80000100a00 */
[----:B------:R-:W-:Y:S04]  /*a3720*/  STL.64 [R1+0x1db0], R8 ;  /* 0x001db00801007387 */ /* 0x000fe80000100a00 */
[----:B------:R0:W-:Y:S04]  /*a3730*/  STL.64 [R1+0x1db8], R10 ;  /* 0x001db80a01007387 */ /* 0x0001e80000100a00 */
[----:B------:R-:W-:Y:S04]  /*a3740*/  STL.64 [R1+0x8768], R52 ;  /* 0x0087683401007387 */ /* 0x000fe80000100a00 */
[----:B------:R-:W-:Y:S01]  /*a3750*/  STL.64 [R1+0x1dd0], R4 ;  /* 0x001dd00401007387 */ /* 0x000fe20000100a00 */
[C---:B0-----:R-:W-:Y:S03]  /*a3760*/  HMMA.16816.F32 R8, R12.reuse, R40, R56 ;  /* 0x000000280c08723c */ /* 0x041fe60000001838 */
[----:B------:R0:W-:Y:S03]  /*a3770*/  STL.64 [R1+0x1dd8], R6 ;  /* 0x001dd80601007387 */ /* 0x0001e60000100a00 */
[C---:B0-----:R-:W-:Y:S06]  /*a3780*/  HMMA.16816.F32 R4, R12.reuse, R28, R44 ;  /* 0x0000001c0c04723c */ /* 0x041fec000000182c */
[----:B------:R-:W-:Y:S11]  /*a3790*/  STL [R1+0x872c], R28 ;  /* 0x00872c1c01007387 */ /* 0x000ff60000100800 */
[----:B------:R-:W-:Y:S04]  /*a37a0*/  STL.64 [R1+0x1df0], R8 ;  /* 0x001df00801007387 */ /* 0x000fe80000100a00 */
[----:B------:R-:W-:Y:S04]  /*a37b0*/  STL.64 [R1+0x1df8], R10 ;  /* 0x001df80a01007387 */ /* 0x000fe80000100a00 */
[----:B------:R-:W-:Y:S04]  /*a37c0*/  STL [R1+0x8728], R29 ;  /* 0x0087281d01007387 */ /* 0x000fe80000100800 */
[----:B------:R-:W-:Y:S04]  /*a37d0*/  STL.64 [R1+0x1e10], R4 ;  /* 0x001e100401007387 */ /* 0x000fe80000100a00 */
[----:B------:R0:W-:Y:S02]  /*a37e0*/  STL.64 [R1+0x1e18], R6 ;  /* 0x001e180601007387 */ /* 0x0001e40000100a00 */
[----:B0-----:R-:W-:-:S15]  /*a37f0*/  HMMA.16816.F32 R4, R12, R16, R32 ;  /* 0x000000100c04723c */ /* 0x001fde0000001820 */
[----:B------:R-:W-:-:S08]  /*a3800*/  NOP ;  /* 0x0000000000007918 */ /* 0x000fd00000000000 */
[----:B------:R0:W-:Y:S04]  /*a3810*/  STL.64 [R1+0x1e30], R4 ;  /* 0x001e300401007387 */ /* 0x0001e80000100a00 */
[----:B------:R1:W-:Y:S04]  /*a3820*/  STL.64 [R1+0x1e38], R6 ;  /* 0x001e380601007387 */ /* 0x0003e80000100a00 */
        /* <DEDUP_REMOVED lines=16> */
[----:B------:R-:W4:Y:S01]  /*a3930*/  LDL.LU.64 R22, [R1+0x528] ;  /* 0x0005280001167983 */ /* 0x000f220000300a00 */
        /* <DEDUP_REMOVED lines=27> */
[----:B------:R-:W2:Y:S01]  /*a3af0*/  LDL.LU.64 R8, [R1+0x8778] ;  /* 0x0087780001087983 */ /* 0x000ea20000300a00 */
[C---:B---3--:R-:W-:Y:S06]  /*a3b00*/  HMMA.16816.F32 R28, R12.reuse, R38, R28 ;  /* 0x000000260c1c723c */ /* 0x048fec000000181c */
[----:B----4-:R-:W-:Y:S01]  /*a3b10*/  HMMA.16816.F32 R4, R12, R22, R4 ;  /* 0x000000160c04723c */ /* 0x010fe20000001804 */
[----:B------:R-:W-:-:S02]  /*a3b20*/  IMAD.MOV.U32 R33, RZ, RZ, R36 ;  /* 0x000000ffff217224 */ /* 0x000fc400078e0024 */
[----:B------:R-:W-:Y:S02]  /*a3b30*/  IMAD.MOV.U32 R32, RZ, RZ, R37 ;  /* 0x000000ffff207224 */ /* 0x000fe400078e0025 */
[----:B------:R-:W-:-:S12]  /*a3b40*/  IMAD.MOV.U32 R0, RZ, RZ, R39 ;  /* 0x000000ffff007224 */ /* 0x000fd800078e0027 */
[----:B------:R-:W-:Y:S04]  /*a3b50*/  STL.64 [R1+0x1e70], R28 ;  /* 0x001e701c01007387 */ /* 0x000fe80000100a00 */
[----:B------:R0:W-:Y:S04]  /*a3b60*/  STL.64 [R1+0x1e78], R30 ;  /* 0x001e781e01007387 */ /* 0x0001e80000100a00 */
[----:B------:R-:W3:Y:S04]  /*a3b70*/  LDL.LU R36, [R1+0x2070] ;  /* 0x0020700001247983 */ /* 0x000ee80000300800 */
[----:B------:R-:W3:Y:S01]  /*a3b80*/  LDL.LU R37, [R1+0x2074] ;  /* 0x0020740001257983 */ /* 0x000ee20000300800 */
[----:B0-----:R-:W-:-:S03]  /*a3b90*/  IMAD.MOV.U32 R30, RZ, RZ, R38 ;  /* 0x000000ffff1e7224 */ /* 0x001fc600078e0026 */
[----:B------:R-:W3:Y:S04]  /*a3ba0*/  LDL.LU R38, [R1+0x2078] ;  /* 0x0020780001267983 */ /* 0x000ee80000300800 */
[----:B------:R-:W3:Y:S01]  /*a3bb0*/  LDL.LU R39, [R1+0x207c] ;  /* 0x00207c0001277983 */ /* 0x000ee20000300800 */
[----:B------:R-:W-:Y:S01]  /*a3bc0*/  IMAD.MOV.U32 R31, RZ, RZ, R7 ;  /* 0x000000ffff1f7224 */ /* 0x000fe200078e0007 */
[----:B--2---:R-:W-:-:S15]  /*a3bd0*/  HMMA.16816.F32 R52, R12, R8, R52 ;  /* 0x000000080c34723c */ /* 0x004fde0000001834 */
[----:B------:R-:W-:-:S08]  /*a3be0*/  NOP ;  /* 0x0000000000007918 */ /* 0x000fd00000000000 */
[----:B------:R-:W-:Y:S04]  /*a3bf0*/  STL.64 [R1+0x1e90], R52 ;  /* 0x001e903401007387 */ /* 0x000fe80000100a00 */
[----:B------:R0:W-:Y:S04]  /*a3c00*/  STL.64 [R1+0x1e98], R54 ;  /* 0x001e983601007387 */ /* 0x0001e80000100a00 */
[----:B0-----:R-:W2:Y:S04]  /*a3c10*/  LDL.LU.64 R54, [R1+0x8770] ;  /* 0x0087700001367983 */ /* 0x001ea80000300a00 */
[----:B------:R-:W4:Y:S04]  /*a3c20*/  LDL.LU.64 R52, [R1+0x8768] ;  /* 0x0087680001347983 */ /* 0x000f280000300a00 */
[----:B------:R-:W-:Y:S04]  /*a3c30*/  STL.64 [R1+0x1eb0], R4 ;  /* 0x001eb00401007387 */ /* 0x000fe80000100a00 */
[----:B------:R0:W-:Y:S04]  /*a3c40*/  STL [R1+0x1eb8], R6 ;  /* 0x001eb80601007387 */ /* 0x0001e80000100800 */
[----:B0-----:R-:W3:Y:S04]  /*a3c50*/  LDL.LU.64 R6, [R1+0x8760] ;  /* 0x0087600001067983 */ /* 0x001ee80000300a00 */
[----:B------:R-:W2:Y:S02]  /*a3c60*/  LDL.LU.64 R4, [R1+0x8758] ;  /* 0x0087580001047983 */ /* 0x000ea40000300a00 */
[C---:B--2---:R-:W-:Y:S06]  /*a3c70*/  HMMA.16816.F32 R48, R12.reuse, R4, R48 ;  /* 0x000000040c30723c */ /* 0x044fec0000001830 */
[----:B---3--:R-:W-:-:S15]  /*a3c80*/  HMMA.16816.F32 R24, R12, R6, R24 ;  /* 0x000000060c18723c */ /* 0x008fde0000001818 */
[----:B------:R-:W-:-:S02]  /*a3c90*/  NOP ;  /* 0x0000000000007918 */ /* 0x000fc40000000000 */
[----:B------:R-:W-:Y:S04]  /*a3ca0*/  STL.64 [R1+0x1ed0], R48 ;  /* 0x001ed03001007387 */ /* 0x000fe80000100a00 */
[----:B------:R0:W-:Y:S02]  /*a3cb0*/  STL.64 [R1+0x1ed8], R50 ;  /* 0x001ed83201007387 */ /* 0x0001e40000100a00 */
[----:B0-----:R-:W-:-:S15]  /*a3cc0*/  HMMA.16816.F32 R48, R12, R2, R16 ;  /* 0x000000020c30723c */ /* 0x001fde0000001810 */
[----:B------:R-:W-:-:S08]  /*a3cd0*/  NOP ;  /* 0x0000000000007918 */ /* 0x000fd00000000000 */
[----:B------:R0:W-:Y:S01]  /*a3ce0*/  STL [R1+0x1ef0], R48 ;  /* 0x001ef03001007387 */ /* 0x0001e20000100800 */
[----:B------:R-:W-:Y:S02]  /*a3cf0*/  IMAD.MOV.U32 R17, RZ, RZ, R50 ;  /* 0x000000ffff117224 */ /* 0x000fe400078e0032 */
[----:B------:R-:W-:Y:S02]  /*a3d00*/  IMAD.MOV.U32 R18, RZ, RZ, R51 ;  /* 0x000000ffff127224 */ /* 0x000fe400078e0033 */
[----:B------:R-:W-:Y:S01]  /*a3d10*/  IMAD.MOV.U32 R16, RZ, RZ, R49 ;  /* 0x000000ffff107224 */ /* 0x000fe200078e0031 */
[----:B------:R-:W2:Y:S04]  /*a3d20*/  LDL.LU.64 R50, [R1+0x8750] ;  /* 0x0087500001327983 */ /* 0x000ea80000300a00 */
[----:B0-----:R-:W3:Y:S04]  /*a3d30*/  LDL.LU.64 R48, [R1+0x8748] ;  /* 0x0087480001307983 */ /* 0x001ee80000300a00 */
[----:B------:R-:W-:Y:S04]  /*a3d40*/  STL.64 [R1+0x1f10], R24 ;  /* 0x001f101801007387 */ /* 0x000fe80000100a00 */
[----:B------:R0:W-:Y:S04]  /*a3d50*/  STL.64 [R1+0x1f18], R26 ;  /* 0x001f181a01007387 */ /* 0x0001e80000100a00 */
[----:B0-----:R-:W4:Y:S04]  /*a3d60*/  LDL.LU.64 R26, [R1+0x8740] ;  /* 0x00874000011a7983 */ /* 0x001f280000300a00 */
[----:B------:R-:W3:Y:S04]  /*a3d70*/  LDL.LU.64 R24, [R1+0x8738] ;  /* 0x0087380001187983 */ /* 0x000ee80000300a00 */
[----:B------:R-:W-:Y:S04]  /*a3d80*/  STL.64 [R1+0x8720], R6 ;  /* 0x0087200601007387 */ /* 0x000fe80000100a00 */
[----:B------:R0:W-:Y:S04]  /*a3d90*/  STL.64 [R1+0x8718], R4 ;  /* 0x0087180401007387 */ /* 0x0001e80000100a00 */
[----:B0-----:R-:W4:Y:S04]  /*a3da0*/  LDL.LU R4, [R1+0x2050] ;  /* 0x0020500001047983 */ /* 0x001f280000300800 */
[----:B------:R-:W4:Y:S04]  /*a3db0*/  LDL.LU R5, [R1+0x2054] ;  /* 0x0020540001057983 */ /* 0x000f280000300800 */
[----:B------:R-:W4:Y:S04]  /*a3dc0*/  LDL.LU R6, [R1+0x2058] ;  /* 0x0020580001067983 */ /* 0x000f280000300800 */
[----:B------:R-:W4:Y:S01]  /*a3dd0*/  LDL.LU R7, [R1+0x205c] ;  /* 0x00205c0001077983 */ /* 0x000f220000300800 */
[----:B------:R-:W-:Y:S01]  /*a3de0*/  HMMA.16816.F32 R56, R12, R10, R56 ;  /* 0x0000000a0c38723c */ /* 0x000fe20000001838 */
[----:B------:R-:W-:-:S02]  /*a3df0*/  IMAD.MOV.U32 R43, RZ, RZ, R8 ;  /* 0x000000ffff2b7224 */ /* 0x000fc400078e0008 */
[----:B------:R-:W-:Y:S02]  /*a3e00*/  IMAD.MOV.U32 R42, RZ, RZ, R9 ;  /* 0x000000ffff2a7224 */ /* 0x000fe400078e0009 */
[----:B------:R-:W-:Y:S02]  /*a3e10*/  IMAD.MOV.U32 R9, RZ, RZ, R22 ;  /* 0x000000ffff097224 */ /* 0x000fe400078e0016 */
[----:B------:R-:W-:Y:S01]  /*a3e20*/  IMAD.MOV.U32 R8, RZ, RZ, R23 ;  /* 0x000000ffff087224 */ /* 0x000fe200078e0017 */
[----:B----4-:R-:W-:-:S15]  /*a3e30*/  HMMA.16816.F32 R4, R12, R26, R4 ;  /* 0x0000001a0c04723c */ /* 0x010fde0000001804 */
[----:B------:R-:W-:-:S08]  /*a3e40*/  NOP ;  /* 0x0000000000007918 */ /* 0x000fd00000000000 */
[----:B------:R-:W-:Y:S04]  /*a3e50*/  STL.64 [R1+0x1f20], R4 ;  /* 0x001f200401007387 */ /* 0x000fe80000100a00 */
[----:B------:R0:W-:Y:S02]  /*a3e60*/  STL.64 [R1+0x1f28], R6 ;  /* 0x001f280601007387 */ /* 0x0001e40000100a00 */
[----:B0-----:R-:W-:Y:S01]  /*a3e70*/  HMMA.16816.F32 R4, R12, R60, R44 ;  /* 0x0000003c0c04723c */ /* 0x001fe2000000182c */
[----:B------:R-:W-:Y:S02]  /*a3e80*/  IMAD.MOV.U32 R28, RZ, RZ, R26 ;  /* 0x000000ffff1c7224 */ /* 0x000fe400078e001a */
[----:B------:R-:W-:Y:S02]  /*a3e90*/  IMAD.MOV.U32 R29, RZ, RZ, R27 ;  /* 0x000000ffff1d7224 */ /* 0x000fe400078e001b */
[----:B------:R-:W4:Y:S04]  /*a3ea0*/  LDL.LU.64 R26, [R1+0x8730] ;  /* 0x00873000011a7983 */ /* 0x000f280000300a00 */
[----:B------:R-:W-:Y:S04]  /*a3eb0*/  STL.64 [R1+0x86f8], R10 ;  /* 0x0086f80a01007387 */ /* 0x000fe80000100a00 */
[----:B------:R-:W-:Y:S04]  /*a3ec0*/  STL.64 [R1+0x1f40], R56 ;  /* 0x001f403801007387 */ /* 0x000fe80000100a00 */
[----:B------:R-:W-:Y:S07]  /*a3ed0*/  STL.64 [R1+0x1f48], R58 ;  /* 0x001f483a01007387 */ /* 0x000fee0000100a00 */
[----:B------:R-:W-:-:S02]  /*a3ee0*/  IMAD.MOV.U32 R19, RZ, RZ, R7 ;  /* 0x000000ffff137224 */ /* 0x000fc400078e0007 */
[----:B------:R-:W-:Y:S02]  /*a3ef0*/  IMAD.MOV.U32 R22, RZ, RZ, R5 ;  /* 0x000000ffff167224 */ /* 0x000fe400078e0005 */
[----:B------:R-:W-:Y:S01]  /*a3f00*/  IMAD.MOV.U32 R23, RZ, RZ, R6 ;  /* 0x000000ffff177224 */ /* 0x000fe200078e0006 */
[----:B------:R-:W-:Y:S01]  /*a3f10*/  STL [R1+0x8710], R61 ;  /* 0x0087103d01007387 */ /* 0x000fe20000100800 */
[----:B------:R-:W-:-:S03]  /*a3f20*/  IMAD.MOV.U32 R21, RZ, RZ, R4 ;  /* 0x000000ffff157224 */ /* 0x000fc600078e0004 */
[----:B------:R-:W-:Y:S04]  /*a3f30*/  STL.64 [R1+0x7900], R18 ;  /* 0x0079001201007387 */ /* 0x000fe80000100a00 */
[----:B------:R-:W-:Y:S04]  /*a3f40*/  STL.64 [R1+0x78f8], R16 ;  /* 0x0078f81001007387 */ /* 0x000fe80000100a00 */
[----:B------:R0:W-:Y:S04]  /*a3f50*/  STL.64 [R1+0x78f0], R22 ;  /* 0x0078f01601007387 */ /* 0x0001e80000100a00 */
[----:B------:R1:W-:Y:S01]  /*a3f60*/  STL.64 [R1+0x78e8], R20 ;  /* 0x0078e81401007387 */ /* 0x0003e20000100a00 */
[----:B--2---:R-:W-:Y:S06]  /*a3f70*/  HMMA.16816.F32 R12, R12, R50, R36 ;  /* 0x000000320c0c723c */ /* 0x004fec0000001824 */
[----:B------:R-:W-:Y:S04]  /*a3f80*/  STL.64 [R1+0x8708], R50 ;  /* 0x0087083201007387 */ /* 0x000fe80000100a00 */
[----:B---3--:R2:W-:Y:S01]  /*a3f90*/  STL.64 [R1+0x8700], R48 ;  /* 0x0087003001007387 */ /* 0x0085e20000100a00 */
[----:B0-----:R-:W-:-:S02]  /*a3fa0*/  IMAD.MOV.U32 R23, RZ, RZ, R32 ;  /* 0x000000ffff177224 */ /* 0x001fc400078e0020 */
[----:B------:R-:W-:Y:S02]  /*a3fb0*/  IMAD.MOV.U32 R22, RZ, RZ, R33 ;  /* 0x000000ffff167224 */ /* 0x000fe400078e0021 */
[----:B-1----:R-:W-:Y:S01]  /*a3fc0*/  IMAD.MOV.U32 R21, RZ, RZ, R34 ;  /* 0x000000ffff157224 */ /* 0x002fe200078e0022 */
[----:B--2---:R-:W2:Y:S04]  /*a3fd0*/  LDL.LU R48, [R1+0x20a0] ;  /* 0x0020a00001307983 */ /* 0x004ea80000300800 */
[----:B------:R-:W2:Y:S04]  /*a3fe0*/  LDL.LU R49, [R1+0x20a4] ;  /* 0x0020a40001317983 */ /* 0x000ea80000300800 */
[----:B------:R-:W2:Y:S01]  /*a3ff0*/  LDL.LU R50, [R1+0x20a8] ;  /* 0x0020a80001327983 */ /* 0x000ea20000300800 */
[----:B------:R-:W-:-:S03]  /*a4000*/  IMAD.MOV.U32 R20, RZ, RZ, R35 ;  /* 0x000000ffff147224 */ /* 0x000fc600078e0023 */
[----:B------:R-:W2:Y:S04]  /*a4010*/  LDL.LU R51, [R1+0x20ac] ;  /* 0x0020ac0001337983 */ /* 0x000ea80000300800 */
[----:B------:R-:W3:Y:S04]  /*a4020*/  LDL.LU R32, [R1+0x20b0] ;  /* 0x0020b00001207983 */ /* 0x000ee80000300800 */
[----:B------:R-:W3:Y:S04]  /*a4030*/  LDL.LU R33, [R1+0x20b4] ;  /* 0x0020b40001217983 */ /* 0x000ee80000300800 */
[----:B------:R-:W3:Y:S04]  /*a4040*/  LDL.LU R34, [R1+0x20b8] ;  /* 0x0020b80001227983 */ /* 0x000ee80000300800 */
        /* <DEDUP_REMOVED lines=23> */
[----:B------:R0:W-:Y:S04]  /*a41c0*/  STL [R1+0x781c], R12 ;  /* 0x00781c0c01007387 */ /* 0x0001e80000100800 */
[----:B------:R1:W-:Y:S04]  /*a41d0*/  STL [R1+0x7818], R13 ;  /* 0x0078180d01007387 */ /* 0x0003e80000100800 */
[----:B------:R1:W-:Y:S04]  /*a41e0*/  STL [R1+0x7814], R14 ;  /* 0x0078140e01007387 */ /* 0x0003e80000100800 */
[----:B------:R1:W-:Y:S04]  /*a41f0*/  STL [R1+0x7810], R15 ;  /* 0x0078100f01007387 */ /* 0x0003e80000100800 */
[----:B0-----:R-:W4:Y:S04]  /*a4200*/  LDL.LU R12, [R1+0x2090] ;  /* 0x00209000010c7983 */ /* 0x001f280000300800 */
[----:B-1----:R-:W4:Y:S04]  /*a4210*/  LDL.LU R13, [R1+0x2094] ;  /* 0x00209400010d7983 */ /* 0x002f280000300800 */
[----:B------:R-:W4:Y:S04]  /*a4220*/  LDL.LU R14, [R1+0x2098] ;  /* 0x00209800010e7983 */ /* 0x000f280000300800 */
[----:B------:R-:W4:Y:S01]  /*a4230*/  LDL.LU R15, [R1+0x209c] ;  /* 0x00209c00010f7983 */ /* 0x000f220000300800 */
[----:B------:R-:W-:-:S02]  /*a4240*/  IMAD.MOV.U32 R16, RZ, RZ, R28 ;  /* 0x000000ffff107224 */ /* 0x000fc400078e001c */
[----:B------:R-:W-:Y:S01]  /*a4250*/  IMAD.MOV.U32 R17, RZ, RZ, R29 ;  /* 0x000000ffff117224 */ /* 0x000fe200078e001d */
[----:B----4-:R-:W-:-:S15]  /*a4260*/  HMMA.16816.F32 R12, R24, R52, R12 ;  /* 0x00000034180c723c */ /* 0x010fde000000180c */
[----:B------:R-:W-:-:S08]  /*a4270*/  NOP ;  /* 0x0000000000007918 */ /* 0x000fd00000000000 */
[----:B------:R-:W-:Y:S04]  /*a4280*/  STL.64 [R1+0x1f80], R12 ;  /* 0x001f800c01007387 */ /* 0x000fe80000100a00 */
[----:B------:R2:W-:Y:S02]  /*a4290*/  STL.64 [R1+0x1f88], R14 ;  /* 0x001f880e01007387 */ /* 0x0005e40000100a00 */
[----:B--2---:R-:W-:-:S15]  /*a42a0*/  HMMA.16816.F32 R12, R24, R54, R48 ;  /* 0x00000036180c723c */ /* 0x004fde0000001830 */
[----:B------:R-:W-:-:S08]  /*a42b0*/  NOP ;  /* 0x0000000000007918 */ /* 0x000fd00000000000 */
[----:B------:R-:W-:Y:S04]  /*a42c0*/  STL [R1+0x1fa4], R13 ;  /* 0x001fa40d01007387 */ /* 0x000fe80000100800 */
[----:B------:R0:W-:Y:S04]  /*a42d0*/  STL.64 [R1+0x1fa8], R14 ;  /* 0x001fa80e01007387 */ /* 0x0001e80000100a00 */
[----:B------:R-:W2:Y:S04]  /*a42e0*/  LDL.LU R28, [R1+0x872c] ;  /* 0x00872c00011c7983 */ /* 0x000ea80000300800 */
[----:B------:R-:W2:Y:S01]  /*a42f0*/  LDL.LU R29, [R1+0x8728] ;  /* 0x00872800011d7983 */ /* 0x000ea20000300800 */
[C---:B---3--:R-:W-:Y:S06]  /*a4300*/  HMMA.16816.F32 R48, R24.reuse, R40, R32 ;  /* 0x000000281830723c */ /* 0x048fec0000001820 */
[----:B------:R-:W-:Y:S01]  /*a4310*/  HMMA.16816.F32 R4, R24, R20, R4 ;  /* 0x000000141804723c */ /* 0x000fe20000001804 */
[----:B0-----:R-:W-:-:S05]  /*a4320*/  IMAD.MOV.U32 R15, RZ, RZ, R12 ;  /* 0x000000ffff0f7224 */ /* 0x001fca00078e000c */
[----:B------:R0:W-:-:S12]  /*a4330*/  STL [R1+0x7820], R15 ;  /* 0x0078200f01007387 */ /* 0x0001d80000100800 */
[----:B------:R-:W-:Y:S02]  /*a4340*/  IMAD.MOV.U32 R35, RZ, RZ, R48 ;  /* 0x000000ffff237224 */ /* 0x000fe400078e0030 */
[----:B------:R-:W-:Y:S02]  /*a4350*/  IMAD.MOV.U32 R34, RZ, RZ, R49 ;  /* 0x000000ffff227224 */ /* 0x000fe400078e0031 */
[----:B------:R-:W-:Y:S02]  /*a4360*/  IMAD.MOV.U32 R33, RZ, RZ, R50 ;  /* 0x000000ffff217224 */ /* 0x000fe400078e0032 */
[----:B------:R-:W-:Y:S01]  /*a4370*/  IMAD.MOV.U32 R32, RZ, RZ, R51 ;  /* 0x000000ffff207224 */ /* 0x000fe200078e0033 */
[----:B------:R1:W-:Y:S01]  /*a4380*/  STL.64 [R1+0x7830], R34 ;  /* 0x0078302201007387 */ /* 0x0003e20000100a00 */
[----:B0-----:R-:W-:Y:S02]  /*a4390*/  IMAD.MOV.U32 R15, RZ, RZ, R4 ;  /* 0x000000ffff0f7224 */ /* 0x001fe400078e0004 */
[----:B------:R-:W-:Y:S01]  /*a43a0*/  IMAD.MOV.U32 R14, RZ, RZ, R7 ;  /* 0x000000ffff0e7224 */ /* 0x000fe200078e0007 */
[----:B------:R0:W-:Y:S01]  /*a43b0*/  STL.64 [R1+0x7828], R32 ;  /* 0x0078282001007387 */ /* 0x0001e20000100a00 */
[----:B------:R-:W-:-:S02]  /*a43c0*/  IMAD.MOV.U32 R12, RZ, RZ, R5 ;  /* 0x000000ffff0c7224 */ /* 0x000fc400078e0005 */
[----:B------:R-:W-:Y:S02]  /*a43d0*/  IMAD.MOV.U32 R13, RZ, RZ, R6 ;  /* 0x000000ffff0d7224 */ /* 0x000fe400078e0006 */
[----:B-1----:R-:W-:Y:S02]  /*a43e0*/  IMAD.MOV.U32 R34, RZ, RZ, R43 ;  /* 0x000000ffff227224 */ /* 0x002fe400078e002b */
[----:B------:R-:W-:Y:S02]  /*a43f0*/  IMAD.MOV.U32 R35, RZ, RZ, R42 ;  /* 0x000000ffff237224 */ /* 0x000fe400078e002a */
[----:B0-----:R-:W-:Y:S02]  /*a4400*/  IMAD.MOV.U32 R32, RZ, RZ, R30 ;  /* 0x000000ffff207224 */ /* 0x001fe400078e001e */
[----:B------:R-:W-:-:S03]  /*a4410*/  IMAD.MOV.U32 R33, RZ, RZ, R0 ;  /* 0x000000ffff217224 */ /* 0x000fc600078e0000 */
[----:B------:R-:W-:-:S15]  /*a4420*/  HMMA.16816.F32 R4, R24, R34, R36 ;  /* 0x000000221804723c */ /* 0x000fde0000001824 */
[----:B------:R-:W-:-:S09]  /*a4430*/  NOP ;  /* 0x0000000000007918 */ /* 0x000fd20000000000 */
[----:B------:R-:W-:Y:S01]  /*a4440*/  IMAD.MOV.U32 R30, RZ, RZ, R7 ;  /* 0x000000ffff1e7224 */ /* 0x000fe200078e0007 */
[----:B--2---:R-:W-:-:S15]  /*a4450*/  HMMA.16816.F32 R8, R24, R28, R8 ;  /* 0x0000001c1808723c */ /* 0x004fde0000001808 */
[----:B------:R-:W-:-:S08]  /*a4460*/  NOP ;  /* 0x0000000000007918 */ /* 0x000fd00000000000 */
[----:B------:R-:W-:Y:S04]  /*a4470*/  STL.64 [R1+0x1fe0], R8 ;  /* 0x001fe00801007387 */ /* 0x000fe80000100a00 */
[----:B------:R0:W-:Y:S04]  /*a4480*/  STL.64 [R1+0x1fe8], R10 ;  /* 0x001fe80a01007387 */ /* 0x0001e80000100a00 */
[----:B------:R-:W-:Y:S04]  /*a4490*/  STL.64 [R1+0x7840], R14 ;  /* 0x0078400e01007387 */ /* 0x000fe80000100a00 */
[----:B------:R1:W-:Y:S01]  /*a44a0*/  STL.64 [R1+0x7838], R12 ;  /* 0x0078380c01007387 */ /* 0x0003e20000100a00 */
[C---:B0-----:R-:W-:Y:S06]  /*a44b0*/  HMMA.16816.F32 R8, R24.reuse, R32, R44 ;  /* 0x000000201808723c */ /* 0x041fec000000182c */
[----:B-1----:R-:W-:Y:S01]  /*a44c0*/  HMMA.16816.F32 R12, R24, R22, R56 ;  /* 0x00000016180c723c */ /* 0x002fe20000001838 */
[----:B------:R-:W-:-:S02]  /*a44d0*/  IMAD.MOV.U32 R61, RZ, RZ, R28 ;  /* 0x000000ffff3d7224 */ /* 0x000fc400078e001c */
[----:B------:R-:W-:Y:S02]  /*a44e0*/  IMAD.MOV.U32 R0, RZ, RZ, R29 ;  /* 0x000000ffff007224 */ /* 0x000fe400078e001d */
[----:B------:R-:W-:Y:S02]  /*a44f0*/  IMAD.MOV.U32 R28, RZ, RZ, R5 ;  /* 0x000000ffff1c7224 */ /* 0x000fe400078e0005 */
[----:B------:R-:W-:-:S15]  /*a4500*/  IMAD.MOV.U32 R29, RZ, RZ, R6 ;  /* 0x000000ffff1d7224 */ /* 0x000fde00078e0006 */
[----:B------:R-:W-:-:S01]  /*a4510*/  NOP ;  /* 0x0000000000007918 */ /* 0x000fc20000000000 */
[----:B------:R-:W-:Y:S04]  /*a4520*/  STL.64 [R1+0x2020], R12 ;  /* 0x0020200c01007387 */ /* 0x000fe80000100a00 */
[----:B------:R-:W-:Y:S04]  /*a4530*/  STL.64 [R1+0x2028], R14 ;  /* 0x0020280e01007387 */ /* 0x000fe80000100a00 */
[----:B------:R-:W-:Y:S04]  /*a4540*/  STL.64 [R1+0x2040], R8 ;  /* 0x0020400801007387 */ /* 0x000fe80000100a00 */
[----:B------:R-:W-:Y:S04]  /*a4550*/  STL.64 [R1+0x2048], R10 ;  /* 0x0020480a01007387 */ /* 0x000fe80000100a00 */
[----:B------:R0:W-:Y:S04]  /*a4560*/  STL [R1+0x2060], R4 ;  /* 0x0020600401007387 */ /* 0x0001e80000100800 */
        /* <DEDUP_REMOVED lines=33> */
[----:B------:R-:W2:Y:S04]  /*a4780*/  LDL.LU R35, [R1+0x21ac] ;  /* 0x0021ac0001237983 */ /* 0x000ea80000300800 */
[----:B------:R-:W-:Y:S04]  /*a4790*/  STL [R1+0x7850], R30 ;  /* 0x0078501e01007387 */ /* 0x000fe80000100800 */
[----:B------:R0:W-:Y:S04]  /*a47a0*/  STL.64 [R1+0x7848], R28 ;  /* 0x0078481c01007387 */ /* 0x0001e80000100a00 */
[----:B------:R1:W-:Y:S04]  /*a47b0*/  STL [R1+0x7908], R31 ;  /* 0x0079081f01007387 */ /* 0x0003e80000100800 */
[----:B0-----:R-:W2:Y:S04]  /*a47c0*/  LDL.LU R28, [R1+0x2190] ;  /* 0x00219000011c7983 */ /* 0x001ea80000300800 */
[----:B------:R-:W2:Y:S04]  /*a47d0*/  LDL.LU R29, [R1+0x2194] ;  /* 0x00219400011d7983 */ /* 0x000ea80000300800 */
[----:B------:R-:W2:Y:S04]  /*a47e0*/  LDL.LU R30, [R1+0x2198] ;  /* 0x00219800011e7983 */ /* 0x000ea80000300800 */
[----:B-1----:R-:W2:Y:S01]  /*a47f0*/  LDL.LU R31, [R1+0x219c] ;  /* 0x00219c00011f7983 */ /* 0x002ea20000300800 */
[----:B---3--:R-:W-:-:S15]  /*a4800*/  HMMA.16816.F32 R4, R24, R18, R4 ;  /* 0x000000121804723c */ /* 0x008fde0000001804 */
[----:B------:R-:W-:-:S08]  /*a4810*/  NOP ;  /* 0x0000000000007918 */ /* 0x000fd00000000000 */
[----:B------:R-:W-:Y:S04]  /*a4820*/  STL.64 [R1+0x2080], R4 ;  /* 0x0020800401007387 */ /* 0x000fe80000100a00 */
[----:B------:R0:W-:Y:S04]  /*a4830*/  STL.64 [R1+0x2088], R6 ;  /* 0x0020880601007387 */ /* 0x0001e80000100a00 */
[----:B0-----:R-:W3:Y:S04]  /*a4840*/  LDL.LU.64 R6, [R1+0x8720] ;  /* 0x0087200001067983 */ /* 0x001ee80000300a00 */
[----:B------:R-:W3:Y:S01]  /*a4850*/  LDL.LU.64 R4, [R1+0x8718] ;  /* 0x0087180001047983 */ /* 0x000ee20000300a00 */
[C---:B----4-:R-:W-:Y:S06]  /*a4860*/  HMMA.16816.F32 R48, R24.reuse, R2, R48 ;  /* 0x000000021830723c */ /* 0x050fec0000001830 */
[C---:B--2---:R-:W-:Y:S06]  /*a4870*/  HMMA.16816.F32 R36, R24.reuse, R16, R36 ;  /* 0x000000101824723c */ /* 0x044fec0000001824 */
[C---:B---3--:R-:W-:Y:S06]  /*a4880*/  HMMA.16816.F32 R12, R24.reuse, R4, R12 ;  /* 0x00000004180c723c */ /* 0x048fec000000180c */
[----:B------:R-:W-:-:S15]  /*a4890*/  HMMA.16816.F32 R8, R24, R6, R8 ;  /* 0x000000061808723c */ /* 0x000fde0000001808 */
[----:B------:R-:W-:-:S02]  /*a48a0*/  NOP ;  /* 0x0000000000007918 */ /* 0x000fc40000000000 */
[----:B------:R0:W-:Y:S01]  /*a48b0*/  STL.64 [R1+0x20a0], R12 ;  /* 0x0020a00c01007387 */ /* 0x0001e20000100a00 */
[----:B------:R-:W-:Y:S02]  /*a48c0*/  IMAD.MOV.U32 R43, RZ, RZ, R14 ;  /* 0x000000ffff2b7224 */ /* 0x000fe400078e000e */
[----:B------:R-:W-:Y:S01]  /*a48d0*/  IMAD.MOV.U32 R42, RZ, RZ, R15 ;  /* 0x000000ffff2a7224 */ /* 0x000fe200078e000f */
[----:B0-----:R-:W2:Y:S04]  /*a48e0*/  LDL.LU R12, [R1+0x21b0] ;  /* 0x0021b000010c7983 */ /* 0x001ea80000300800 */
[----:B------:R-:W2:Y:S04]  /*a48f0*/  LDL.LU R13, [R1+0x21b4] ;  /* 0x0021b400010d7983 */ /* 0x000ea80000300800 */
[----:B------:R-:W2:Y:S04]  /*a4900*/  LDL.LU R14, [R1+0x21b8] ;  /* 0x0021b800010e7983 */ /* 0x000ea80000300800 */
[----:B------:R-:W2:Y:S04]  /*a4910*/  LDL.LU R15, [R1+0x21bc] ;  /* 0x0021bc00010f7983 */ /* 0x000ea80000300800 */
[----:B------:R0:W-:Y:S02]  /*a4920*/  STL.64 [R1+0x77e8], R42 ;  /* 0x0077e82a01007387 */ /* 0x0001e40000100a00 */
[----:B0-----:R-:W-:-:S02]  /*a4930*/  IMAD.MOV.U32 R42, RZ, RZ, R61 ;  /* 0x000000ffff2a7224 */ /* 0x001fc400078e003d */
[----:B------:R-:W3:Y:S04]  /*a4940*/  LDL.LU R61, [R1+0x8710] ;  /* 0x00871000013d7983 */ /* 0x000ee80000300800 */
[----:B------:R-:W-:Y:S04]  /*a4950*/  STL.64 [R1+0x20c0], R48 ;  /* 0x0020c03001007387 */ /* 0x000fe80000100a00 */
[----:B------:R0:W-:Y:S04]  /*a4960*/  STL.64 [R1+0x20c8], R50 ;  /* 0x0020c83201007387 */ /* 0x0001e80000100a00 */
[----:B0-----:R-:W4:Y:S04]  /*a4970*/  LDL.LU.64 R50, [R1+0x8708] ;  /* 0x0087080001327983 */ /* 0x001f280000300a00 */
[----:B------:R-:W2:Y:S04]  /*a4980*/  LDL.LU.64 R48, [R1+0x8700] ;  /* 0x0087000001307983 */ /* 0x000ea80000300a00 */
[----:B------:R-:W-:Y:S04]  /*a4990*/  STL.64 [R1+0x20e0], R8 ;  /* 0x0020e00801007387 */ /* 0x000fe80000100a00 */
[----:B------:R0:W-:Y:S04]  /*a49a0*/  STL.64 [R1+0x20e8], R10 ;  /* 0x0020e80a01007387 */ /* 0x0001e80000100a00 */
[----:B0-----:R-:W4:Y:S04]  /*a49b0*/  LDL.LU.64 R10, [R1+0x86f8] ;  /* 0x0086f800010a7983 */ /* 0x001f280000300a00 */
        /* <DEDUP_REMOVED lines=8> */
[----:B0-----:R-:W2:Y:S04]  /*a4a40*/  LDL.LU.64 R38, [R1+0x86f0] ;  /* 0x0086f00001267983 */ /* 0x001ea80000300a00 */
[----:B------:R-:W2:Y:S01]  /*a4a50*/  LDL.LU.64 R36, [R1+0x86e8] ;  /* 0x0086e80001247983 */ /* 0x000ea20000300a00 */
[C---:B---3--:R-:W-:Y:S06]  /*a4a60*/  HMMA.16816.F32 R44, R24.reuse, R60, R44 ;  /* 0x0000003c182c723c */ /* 0x048fec000000182c */
[C---:B----4-:R-:W-:Y:S06]  /*a4a70*/  HMMA.16816.F32 R56, R24.reuse, R10, R56 ;  /* 0x0000000a1838723c */ /* 0x050fec0000001838 */
[----:B--2---:R-:W-:-:S15]  /*a4a80*/  HMMA.16816.F32 R24, R24, R50, R4 ;  /* 0x000000321818723c */ /* 0x004fde0000001804 */
[----:B------:R-:W-:-:S02]  /*a4a90*/  NOP ;  /* 0x0000000000007918 */ /* 0x000fc40000000000 */
[----:B------:R0:W-:Y:S04]  /*a4aa0*/  STL.64 [R1+0x2120], R56 ;  /* 0x0021203801007387 */ /* 0x0001e80000100a00 */
[----:B------:R1:W-:Y:S04]  /*a4ab0*/  STL.64 [R1+0x2128], R58 ;  /* 0x0021283a01007387 */ /* 0x0003e80000100a00 */
[----:B0-----:R-:W2:Y:S04]  /*a4ac0*/  LDL.LU R56, [R1+0x21d0] ;  /* 0x0021d00001387983 */ /* 0x001ea80000300800 */
[----:B------:R-:W2:Y:S04]  /*a4ad0*/  LDL.LU R57, [R1+0x21d4] ;  /* 0x0021d40001397983 */ /* 0x000ea80000300800 */
[----:B-1----:R-:W2:Y:S04]  /*a4ae0*/  LDL.LU R58, [R1+0x21d8] ;  /* 0x0021d800013a7983 */ /* 0x002ea80000300800 */
[----:B------:R-:W2:Y:S01]  /*a4af0*/  LDL.LU R59, [R1+0x21dc] ;  /* 0x0021dc00013b7983 */ /* 0x000ea20000300800 */
[C---:B------:R-:W-:Y:S03]  /*a4b00*/  HMMA.16816.F32 R28, R36.reuse, R52, R28 ;  /* 0x00000034241c723c */ /* 0x040fe6000000181c */
[----:B------:R-:W-:Y:S04]  /*a4b10*/  STL.64 [R1+0x7798], R46 ;  /* 0x0077982e01007387 */ /* 0x000fe80000100a00 */
[----:B------:R-:W-:Y:S04]  /*a4b20*/  STL.64 [R1+0x7790], R44 ;  /* 0x0077902c01007387 */ /* 0x000fe80000100a00 */
[----:B------:R-:W-:Y:S04]  /*a4b30*/  STL.64 [R1+0x77a8], R26 ;  /* 0x0077a81a01007387 */ /* 0x000fe80000100a00 */
[----:B------:R0:W-:Y:S04]  /*a4b40*/  STL.64 [R1+0x77a0], R24 ;  /* 0x0077a01801007387 */ /* 0x0001e80000100a00 */
[----:B------:R-:W3:Y:S01]  /*a4b50*/  LDL.LU R4, [R1+0x21f0] ;  /* 0x0021f00001047983 */ /* 0x000ee20000300800 */
[----:B0-----:R-:W-:Y:S03]  /*a4b60*/  HMMA.16816.F32 R24, R36, R54, R32 ;  /* 0x000000362418723c */ /* 0x001fe60000001820 */
[----:B------:R0:W-:Y:S04]  /*a4b70*/  STL.64 [R1+0x2150], R28 ;  /* 0x0021501c01007387 */ /* 0x0001e80000100a00 */
[----:B------:R1:W-:-:S15]  /*a4b80*/  STL.64 [R1+0x2158], R30 ;  /* 0x0021581e01007387 */ /* 0x0003de0000100a00 */
[----:B------:R-:W-:-:S01]  /*a4b90*/  NOP ;  /* 0x0000000000007918 */ /* 0x000fc20000000000 */
[----:B------:R-:W-:Y:S04]  /*a4ba0*/  STL.64 [R1+0x2170], R24 ;  /* 0x0021701801007387 */ /* 0x000fe80000100a00 */
[----:B------:R-:W-:Y:S04]  /*a4bb0*/  STL.64 [R1+0x2178], R26 ;  /* 0x0021781a01007387 */ /* 0x000fe80000100a00 */
[----:B------:R-:W3:Y:S04]  /*a4bc0*/  LDL.LU R5, [R1+0x21f4] ;  /* 0x0021f40001057983 */ /* 0x000ee80000300800 */
[----:B------:R-:W3:Y:S04]  /*a4bd0*/  LDL.LU R6, [R1+0x21f8] ;  /* 0x0021f80001067983 */ /* 0x000ee80000300800 */
[----:B------:R-:W3:Y:S04]  /*a4be0*/  LDL.LU R7, [R1+0x21fc] ;  /* 0x0021fc0001077983 */ /* 0x000ee80000300800 */
[----:B------:R-:W4:Y:S04]  /*a4bf0*/  LDL.LU R32, [R1+0x2210] ;  /* 0x0022100001207983 */ /* 0x000f280000300800 */
[----:B------:R-:W4:Y:S04]  /*a4c00*/  LDL.LU R33, [R1+0x2214] ;  /* 0x0022140001217983 */ /* 0x000f280000300800 */
[----:B------:R-:W4:Y:S04]  /*a4c10*/  LDL.LU R34, [R1+0x2218] ;  /* 0x0022180001227983 */ /* 0x000f280000300800 */
[----:B------:R-:W4:Y:S01]  /*a4c20*/  LDL.LU R35, [R1+0x221c] ;  /* 0x00221c0001237983 */ /* 0x000f220000300800 */
[----:B------:R-:W-:Y:S01]  /*a4c30*/  HMMA.16816.F32 R12, R36, R40, R12 ;  /* 0x00000028240c723c */ /* 0x000fe2000000180c */
[----:B------:R-:W-:-:S02]  /*a4c40*/  IMAD.MOV.U32 R43, RZ, RZ, R0 ;  /* 0x000000ffff2b7224 */ /* 0x000fc400078e0000 */
[----:B------:R-:W-:Y:S03]  /*a4c50*/  STL.64 [R1+0x86a8], R54 ;  /* 0x0086a83601007387 */ /* 0x000fe60000100a00 */
[----:B------:R-:W-:Y:S02]  /*a4c60*/  IMAD.MOV.U32 R0, RZ, RZ, R41 ;  /* 0x000000ffff007224 */ /* 0x000fe400078e0029 */
[----:B------:R-:W-:-:S15]  /*a4c70*/  IMAD.MOV.U32 R8, RZ, RZ, R40 ;  /* 0x000000ffff087224 */ /* 0x000fde00078e0028 */
[----:B------:R1:W-:Y:S01]  /*a4c80*/  STL.64 [R1+0x2190], R12 ;  /* 0x0021900c01007387 */ /* 0x0003e20000100a00 */
[----:B------:R-:W-:-:S03]  /*a4c90*/  IMAD.MOV.U32 R41, RZ, RZ, R15 ;  /* 0x000000ffff297224 */ /* 0x000fc600078e000f */
[----:B0-----:R-:W4:Y:S01]  /*a4ca0*/  LDL.LU R28, [R1+0x2230] ;  /* 0x00223000011c7983 */ /* 0x001f220000300800 */
[----:B------:R-:W-:-:S03]  /*a4cb0*/  IMAD.MOV.U32 R40, RZ, RZ, R14 ;  /* 0x000000ffff287224 */ /* 0x000fc600078e000e */
[----:B------:R-:W4:Y:S04]  /*a4cc0*/  LDL.LU R29, [R1+0x2234] ;  /* 0x00223400011d7983 */ /* 0x000f280000300800 */
[----:B-1----:R-:W4:Y:S04]  /*a4cd0*/  LDL.LU R30, [R1+0x2238] ;  /* 0x00223800011e7983 */ /* 0x002f280000300800 */
[----:B------:R-:W4:Y:S04]  /*a4ce0*/  LDL.LU R31, [R1+0x223c] ;  /* 0x00223c00011f7983 */ /* 0x000f280000300800 */
[----:B------:R-:W4:Y:S04]  /*a4cf0*/  LDL.LU R12, [R1+0x2250] ;  /* 0x00225000010c7983 */ /* 0x000f280000300800 */
[----:B------:R-:W4:Y:S04]  /*a4d00*/  LDL.LU R13, [R1+0x2254] ;  /* 0x00225400010d7983 */ /* 0x000f280000300800 */
[----:B------:R-:W4:Y:S04]  /*a4d10*/  LDL.LU R14, [R1+0x2258] ;  /* 0x00225800010e7983 */ /* 0x000f280000300800 */
[----:B------:R-:W4:Y:S04]  /*a4d20*/  LDL.LU R15, [R1+0x225c] ;  /* 0x00225c00010f7983 */ /* 0x000f280000300800 */
[----:B------:R-:W-:Y:S04]  /*a4d30*/  STL [R1+0x77b4], R41 ;  /* 0x0077b42901007387 */ /* 0x000fe80000100800 */
[----:B------:R-:W-:Y:S04]  /*a4d40*/  STL [R1+0x77b0], R40 ;  /* 0x0077b02801007387 */ /* 0x000fe80000100800 */
[----:B------:R-:W4:Y:S01]  /*a4d50*/  LDL.LU R44, [R1+0x22f0] ;  /* 0x0022f000012c7983 */ /* 0x000f220000300800 */
[----:B--2---:R-:W-:-:S15]  /*a4d60*/  HMMA.16816.F32 R24, R36, R42, R56 ;  /* 0x0000002a2418723c */ /* 0x004fde0000001838 */
[----:B------:R-:W-:-:S08]  /*a4d70*/  NOP ;  /* 0x0000000000007918 */ /* 0x000fd00000000000 */
[----:B------:R0:W-:Y:S04]  /*a4d80*/  STL.64 [R1+0x21b0], R24 ;  /* 0x0021b01801007387 */ /* 0x0001e80000100a00 */
[----:B------:R1:W-:Y:S04]  /*a4d90*/  STL.64 [R1+0x21b8], R26 ;  /* 0x0021b81a01007387 */ /* 0x0003e80000100a00 */
[----:B------:R-:W2:Y:S04]  /*a4da0*/  LDL.LU R45, [R1+0x22f4] ;  /* 0x0022f400012d7983 */ /* 0x000ea80000300800 */
[----:B------:R-:W2:Y:S04]  /*a4db0*/  LDL.LU R46, [R1+0x22f8] ;  /* 0x0022f800012e7983 */ /* 0x000ea80000300800 */
[----:B------:R-:W2:Y:S04]  /*a4dc0*/  LDL.LU R47, [R1+0x22fc] ;  /* 0x0022fc00012f7983 */ /* 0x000ea80000300800 */
[----:B0-----:R-:W2:Y:S04]  /*a4dd0*/  LDL.LU R24, [R1+0x22d0] ;  /* 0x0022d00001187983 */ /* 0x001ea80000300800 */
[----:B------:R-:W2:Y:S04]  /*a4de0*/  LDL.LU R25, [R1+0x22d4] ;  /* 0x0022d40001197983 */ /* 0x000ea80000300800 */
[----:B-1----:R-:W2:Y:S04]  /*a4df0*/  LDL.LU R26, [R1+0x22d8] ;  /* 0x0022d800011a7983 */ /* 0x002ea80000300800 */
[----:B------:R-:W2:Y:S04]  /*a4e00*/  LDL.LU R27, [R1+0x22dc] ;  /* 0x0022dc00011b7983 */ /* 0x000ea80000300800 */
[----:B------:R-:W2:Y:S04]  /*a4e10*/  LDL.LU R56, [R1+0x2270] ;  /* 0x0022700001387983 */ /* 0x000ea80000300800 */
[----:B------:R-:W2:Y:S01]  /*a4e20*/  LDL.LU R57, [R1+0x2274] ;  /* 0x0022740001397983 */ /* 0x000ea20000300800 */
[C---:B---3--:R-:W-:Y:S03]  /*a4e30*/  HMMA.16816.F32 R4, R36.reuse, R20, R4 ;  /* 0x000000142404723c */ /* 0x048fe60000001804 */
[----:B------:R-:W2:Y:S04]  /*a4e40*/  LDL.LU R58, [R1+0x2278] ;  /* 0x00227800013a7983 */ /* 0x000ea80000300800 */
[----:B------:R-:W2:Y:S01]  /*a4e50*/  LDL.LU R59, [R1+0x227c] ;  /* 0x00227c00013b7983 */ /* 0x000ea20000300800 */
[----:B----4-:R-:W-:-:S15]  /*a4e60*/  HMMA.16816.F32 R32, R36, R22, R32 ;  /* 0x000000162420723c */ /* 0x010fde0000001820 */
[----:B------:R-:W-:-:S01]  /*a4e70*/  NOP ;  /* 0x0000000000007918 */ /* 0x000fc20000000000 */
[----:B------:R-:W-:Y:S01]  /*a4e80*/  IMAD.MOV.U32 R40, RZ, RZ, R7 ;  /* 0x000000ffff287224 */ /* 0x000fe200078e0007 */
[----:B------:R0:W-:Y:S01]  /*a4e90*/  STL.64 [R1+0x21d0], R4 ;  /* 0x0021d00401007387 */ /* 0x0001e20000100a00 */
[----:B------:R-:W-:-:S03]  /*a4ea0*/  IMAD.MOV.U32 R41, RZ, RZ, R6 ;  /* 0x000000ffff297224 */ /* 0x000fc600078e0006 */
[----:B------:R-:W3:Y:S04]  /*a4eb0*/  LDL.LU.64 R6, [R1+0x86e0] ;  /* 0x0086e00001067983 */ /* 0x000ee80000300a00 */
[----:B0-----:R-:W4:Y:S04]  /*a4ec0*/  LDL.LU.64 R4, [R1+0x86d8] ;  /* 0x0086d80001047983 */ /* 0x001f280000300a00 */
[----:B------:R-:W-:Y:S04]  /*a4ed0*/  STL [R1+0x77bc], R40 ;  /* 0x0077bc2801007387 */ /* 0x000fe80000100800 */
[----:B------:R-:W-:Y:S04]  /*a4ee0*/  STL [R1+0x77b8], R41 ;  /* 0x0077b82901007387 */ /* 0x000fe80000100800 */
        /* <DEDUP_REMOVED lines=9> */
[----:B------:R-:W4:Y:S01]  /*a4f80*/  LDL.LU R23, [R1+0x22bc] ;  /* 0x0022bc0001177983 */ /* 0x000f220000300800 */
[C---:B---3--:R-:W-:Y:S06]  /*a4f90*/  HMMA.16816.F32 R28, R36.reuse, R32, R28 ;  /* 0x00000020241c723c */ /* 0x048fec000000181c */
[----:B--2---:R-:W-:-:S15]  /*a4fa0*/  HMMA.16816.F32 R12, R36, R34, R12 ;  /* 0x00000022240c723c */ /* 0x004fde000000180c */
[----:B------:R-:W-:-:S03]  /*a4fb0*/  NOP ;  /* 0x0000000000007918 */ /* 0x000fc60000000000 */
[----:B------:R-:W-:Y:S02]  /*a4fc0*/  IMAD.MOV.U32 R41, RZ, RZ, R31 ;  /* 0x000000ffff297224 */ /* 0x000fe400078e001f */
[----:B------:R-:W-:Y:S01]  /*a4fd0*/  IMAD.MOV.U32 R40, RZ, RZ, R30 ;  /* 0x000000ffff287224 */ /* 0x000fe200078e001e */
[----:B------:R0:W-:Y:S04]  /*a4fe0*/  STL.64 [R1+0x2210], R28 ;  /* 0x0022101c01007387 */ /* 0x0001e80000100a00 */
[----:B------:R-:W-:Y:S04]  /*a4ff0*/  STL [R1+0x77c4], R41 ;  /* 0x0077c42901007387 */ /* 0x000fe80000100800 */
[----:B------:R-:W-:Y:S04]  /*a5000*/  STL [R1+0x77c0], R40 ;  /* 0x0077c02801007387 */ /* 0x000fe80000100800 */
[----:B0-----:R-:W2:Y:S04]  /*a5010*/  LDL.LU R28, [R1+0x2300] ;  /* 0x00230000011c7983 */ /* 0x001ea80000300800 */
[----:B------:R0:W-:Y:S04]  /*a5020*/  STL.64 [R1+0x2230], R12 ;  /* 0x0022300c01007387 */ /* 0x0001e80000100a00 */
[----:B------:R1:W-:Y:S04]  /*a5030*/  STL.64 [R1+0x2238], R14 ;  /* 0x0022380e01007387 */ /* 0x0003e80000100a00 */
[----:B------:R-:W2:Y:S04]  /*a5040*/  LDL.LU R29, [R1+0x2304] ;  /* 0x00230400011d7983 */ /* 0x000ea80000300800 */
[----:B------:R-:W2:Y:S04]  /*a5050*/  LDL.LU R30, [R1+0x2308] ;  /* 0x00230800011e7983 */ /* 0x000ea80000300800 */
[----:B------:R-:W2:Y:S04]  /*a5060*/  LDL.LU R31, [R1+0x230c] ;  /* 0x00230c00011f7983 */ /* 0x000ea80000300800 */
[----:B0-----:R-:W3:Y:S04]  /*a5070*/  LDL.LU R12, [R1+0x2420] ;  /* 0x00242000010c7983 */ /* 0x001ee80000300800 */
[----:B------:R-:W3:Y:S04]  /*a5080*/  LDL.LU R13, [R1+0x2424] ;  /* 0x00242400010d7983 */ /* 0x000ee80000300800 */
[----:B-1----:R-:W3:Y:S04]  /*a5090*/  LDL.LU R14, [R1+0x2428] ;  /* 0x00242800010e7983 */ /* 0x002ee80000300800 */
[----:B------:R-:W3:Y:S04]  /*a50a0*/  LDL.LU R15, [R1+0x242c] ;  /* 0x00242c00010f7983 */ /* 0x000ee80000300800 */
[----:B------:R-:W-:Y:S04]  /*a50b0*/  STL.64 [R1+0x86b8], R34 ;  /* 0x0086b82201007387 */ /* 0x000fe80000100a00 */
[----:B------:R0:W-:Y:S04]  /*a50c0*/  STL.64 [R1+0x86b0], R32 ;  /* 0x0086b02001007387 */ /* 0x0001e80000100a00 */
[----:B0-----:R-:W4:Y:S04]  /*a50d0*/  LDL.LU R32, [R1+0x2290] ;  /* 0x0022900001207983 */ /* 0x001f280000300800 */
[----:B------:R-:W4:Y:S04]  /*a50e0*/  LDL.LU R33, [R1+0x2294] ;  /* 0x0022940001217983 */ /* 0x000f280000300800 */
[----:B------:R-:W4:Y:S04]  /*a50f0*/  LDL.LU R34, [R1+0x2298] ;  /* 0x0022980001227983 */ /* 0x000f280000300800 */
[----:B------:R-:W4:Y:S01]  /*a5100*/  LDL.LU R35, [R1+0x229c] ;  /* 0x00229c0001237983 */ /* 0x000f220000300800 */
[----:B------:R-:W-:-:S15]  /*a5110*/  HMMA.16816.F32 R56, R36, R18, R56 ;  /* 0x000000122438723c */ /* 0x000fde0000001838 */
[----:B------:R-:W-:-:S08]  /*a5120*/  NOP ;  /* 0x0000000000007918 */ /* 0x000fd00000000000 */
[----:B------:R0:W-:Y:S04]  /*a5130*/  STL.64 [R1+0x2250], R56 ;  /* 0x0022503801007387 */ /* 0x0001e80000100a00 */
[----:B------:R1:W-:Y:S04]  /*a5140*/  STL.64 [R1+0x2258], R58 ;  /* 0x0022583a01007387 */ /* 0x0003e80000100a00 */
[----:B0-----:R-:W3:Y:S04]  /*a5150*/  LDL.LU R56, [R1+0x2410] ;  /* 0x0024100001387983 */ /* 0x001ee80000300800 */
[----:B------:R-:W3:Y:S04]  /*a5160*/  LDL.LU R57, [R1+0x2414] ;  /* 0x0024140001397983 */ /* 0x000ee80000300800 */
[----:B-1----:R-:W3:Y:S04]  /*a5170*/  LDL.LU R58, [R1+0x2418] ;  /* 0x00241800013a7983 */ /* 0x002ee80000300800 */
[----:B------:R-:W3:Y:S01]  /*a5180*/  LDL.LU R59, [R1+0x241c] ;  /* 0x00241c00013b7983 */ /* 0x000ee20000300800 */
[----:B------:R-:W-:Y:S01]  /*a5190*/  HMMA.16816.F32 R24, R36, R6, R24 ;  /* 0x000000062418723c */ /* 0x000fe20000001818 */
[----:B------:R-:W-:-:S02]  /*a51a0*/  IMAD.MOV.U32 R40, RZ, RZ, R8 ;  /* 0x000000ffff287224 */ /* 0x000fc400078e0008 */
[----:B------:R-:W-:Y:S02]  /*a51b0*/  IMAD.MOV.U32 R9, RZ, RZ, R60 ;  /* 0x000000ffff097224 */ /* 0x000fe400078e003c */
[----:B------:R-:W-:Y:S01]  /*a51c0*/  IMAD.MOV.U32 R8, RZ, RZ, R61 ;  /* 0x000000ffff087224 */ /* 0x000fe200078e003d */
[C---:B--2---:R-:W-:Y:S06]  /*a51d0*/  HMMA.16816.F32 R28, R36.reuse, R10, R28 ;  /* 0x0000000a241c723c */ /* 0x044fec000000181c */
[----:B----4-:R-:W-:-:S15]  /*a51e0*/  HMMA.16816.F32 R32, R36, R4, R32 ;  /* 0x000000042420723c */ /* 0x010fde0000001820 */
[----:B------:R-:W-:-:S08]  /*a51f0*/  NOP ;  /* 0x0000000000007918 */ /* 0x000fd00000000000 */
[----:B------:R-:W-:Y:S04]  /*a5200*/  STL.64 [R1+0x2270], R32 ;  /* 0x0022702001007387 */ /* 0x000fe80000100a00 */
[----:B------:R0:W-:Y:S02]  /*a5210*/  STL.64 [R1+0x2278], R34 ;  /* 0x0022782201007387 */ /* 0x0001e40000100a00 */
[C---:B0-----:R-:W-:Y:S06]  /*a5220*/  HMMA.16816.F32 R32, R36.reuse, R2, R20 ;  /* 0x000000022420723c */ /* 0x041fec0000001814 */
[C---:B------:R-:W-:Y:S06]  /*a5230*/  HMMA.16816.F32 R20, R36.reuse, R16, R44 ;  /* 0x000000102414723c */ /* 0x040fec000000182c */
[C---:B---3--:R-:W-:Y:S11]  /*a5240*/  HMMA.16816.F32 R12, R36.reuse, R60, R12 ;  /* 0x0000003c240c723c */ /* 0x048ff6000000180c */
[----:B------:R-:W-:Y:S04]  /*a5250*/  STL.64 [R1+0x2290], R32 ;  /* 0x0022902001007387 */ /* 0x000fe80000100a00 */
[----:B------:R-:W-:Y:S04]  /*a5260*/  STL.64 [R1+0x2298], R34 ;  /* 0x0022982201007387 */ /* 0x000fe80000100a00 */
[----:B------:R0:W-:Y:S04]  /*a5270*/  STL.64 [R1+0x22b0], R24 ;  /* 0x0022b01801007387 */ /* 0x0001e80000100a00 */
[----:B------:R1:W-:Y:S04]  /*a5280*/  STL.64 [R1+0x22b8], R26 ;  /* 0x0022b81a01007387 */ /* 0x0003e80000100a00 */
[----:B------:R2:W-:Y:S04]  /*a5290*/  STL.64 [R1+0x22d0], R20 ;  /* 0x0022d01401007387 */ /* 0x0005e80000100a00 */
[----:B------:R3:W-:Y:S04]  /*a52a0*/  STL.64 [R1+0x22d8], R22 ;  /* 0x0022d81601007387 */ /* 0x0007e80000100a00 */
        /* <DEDUP_REMOVED lines=16> */
[----:B------:R0:W-:Y:S04]  /*a53b0*/  STL.64 [R1+0x2300], R28 ;  /* 0x0023001c01007387 */ /* 0x0001e80000100a00 */
[----:B------:R1:W-:Y:S04]  /*a53c0*/  STL.64 [R1+0x2308], R30 ;  /* 0x0023081e01007387 */ /* 0x0003e80000100a00 */
[----:B------:R1:W-:Y:S04]  /*a53d0*/  STL.64 [R1+0x2420], R12 ;  /* 0x0024200c01007387 */ /* 0x0003e80000100a00 */
[----:B------:R1:W-:Y:S01]  /*a53e0*/  STL.64 [R1+0x2428], R14 ;  /* 0x0024280e01007387 */ /* 0x0003e20000100a00 */
[----:B------:R-:W-:Y:S03]  /*a53f0*/  HMMA.16816.F32 R56, R36, R50, R56 ;  /* 0x000000322438723c */ /* 0x000fe60000001838 */
[----:B0-----:R-:W3:Y:S03]  /*a5400*/  LDL.LU R28, [R1+0x23a0] ;  /* 0x0023a000011c7983 */ /* 0x001ee60000300800 */
[----:B------:R-:W-:Y:S01]  /*a5410*/  IMAD.MOV.U32 R60, RZ, RZ, R50 ;  /* 0x000000ffff3c7224 */ /* 0x000fe200078e0032 */
[----:B------:R-:W3:Y:S01]  /*a5420*/  LDL.LU R29, [R1+0x23a4] ;  /* 0x0023a400011d7983 */ /* 0x000ee20000300800 */
[----:B------:R-:W-:-:S03]  /*a5430*/  IMAD.MOV.U32 R61, RZ, RZ, R51 ;  /* 0x000000ffff3d7224 */ /* 0x000fc600078e0033 */
[----:B-1----:R-:W3:Y:S04]  /*a5440*/  LDL.LU R30, [R1+0x23a8] ;  /* 0x0023a800011e7983 */ /* 0x002ee80000300800 */
[----:B------:R-:W3:Y:S04]  /*a5450*/  LDL.LU R31, [R1+0x23ac] ;  /* 0x0023ac00011f7983 */ /* 0x000ee80000300800 */
[----:B------:R-:W4:Y:S04]  /*a5460*/  LDL.LU.64 R50, [R1+0x86c0] ;  /* 0x0086c00001327983 */ /* 0x000f280000300a00 */
        /* <DEDUP_REMOVED lines=8> */
[----:B------:R-:W-:Y:S04]  /*a54f0*/  STL.64 [R1+0x76d8], R58 ;  /* 0x0076d83a01007387 */ /* 0x000fe80000100a00 */
[----:B------:R0:W-:Y:S04]  /*a5500*/  STL.64 [R1+0x76d0], R56 ;  /* 0x0076d03801007387 */ /* 0x0001e80000100a00 */
[----:B0-----:R-:W3:Y:S04]  /*a5510*/  LDL.LU R56, [R1+0x23e0] ;  /* 0x0023e00001387983 */ /* 0x001ee80000300800 */
[----:B------:R-:W3:Y:S04]  /*a5520*/  LDL.LU R57, [R1+0x23e4] ;  /* 0x0023e40001397983 */ /* 0x000ee80000300800 */
[----:B------:R-:W3:Y:S04]  /*a5530*/  LDL.LU R58, [R1+0x23e8] ;  /* 0x0023e800013a7983 */ /* 0x000ee80000300800 */
[----:B------:R-:W3:Y:S01]  /*a5540*/  LDL.LU R59, [R1+0x23ec] ;  /* 0x0023ec00013b7983 */ /* 0x000ee20000300800 */
[----:B----4-:R-:W-:Y:S03]  /*a5550*/  HMMA.16816.F32 R52, R48, R52, R32 ;  /* 0x000000343034723c */ /* 0x010fe60000001820 */
[----:B------:R-:W4:Y:S04]  /*a5560*/  LDL.LU.64 R34, [R1+0x86b8] ;  /* 0x0086b80001227983 */ /* 0x000f280000300a00 */
[----:B------:R-:W4:-:S15]  /*a5570*/  LDL.LU.64 R32, [R1+0x86b0] ;  /* 0x0086b00001207983 */ /* 0x000f1e0000300a00 */
[----:B------:R-:W-:-:S01]  /*a5580*/  NOP ;  /* 0x0000000000007918 */ /* 0x000fc20000000000 */
[----:B------:R-:W-:Y:S04]  /*a5590*/  STL.64 [R1+0x2400], R52 ;  /* 0x0024003401007387 */ /* 0x000fe80000100a00 */
[----:B------:R0:W-:Y:S04]  /*a55a0*/  STL.64 [R1+0x2408], R54 ;  /* 0x0024083601007387 */ /* 0x0001e80000100a00 */
[----:B0-----:R-:W3:Y:S01]  /*a55b0*/  LDL.LU.64 R54, [R1+0x86a8] ;  /* 0x0086a80001367983 */ /* 0x001ee20000300a00 */
[----:B------:R-:W-:Y:S01]  /*a55c0*/  IMAD.MOV.U32 R41, RZ, RZ, R0 ;  /* 0x000000ffff297224 */ /* 0x000fe200078e0000 */
[C---:B--2---:R-:W-:Y:S06]  /*a55d0*/  HMMA.16816.F32 R36, R48.reuse, R42, R36 ;  /* 0x0000002a3024723c */ /* 0x044fec0000001824 */
[----:B---3--:R-:W-:Y:S01]  /*a55e0*/  HMMA.16816.F32 R52, R48, R54, R20 ;  /* 0x000000363034723c */ /* 0x008fe20000001814 */
[----:B------:R-:W2:Y:S04]  /*a55f0*/  LDL.LU.64 R22, [R1+0x86a0] ;  /* 0x0086a00001167983 */ /* 0x000ea80000300a00 */
[----:B------:R-:W3:-:S15]  /*a5600*/  LDL.LU.64 R20, [R1+0x8698] ;  /* 0x0086980001147983 */ /* 0x000ede0000300a00 */
[----:B------:R-:W-:-:S03]  /*a5610*/  NOP ;  /* 0x0000000000007918 */ /* 0x000fc60000000000 */
[----:B------:R-:W-:Y:S04]  /*a5620*/  STL.64 [R1+0x23f0], R52 ;  /* 0x0023f03401007387 */ /* 0x000fe80000100a00 */
[----:B------:R0:W-:Y:S04]  /*a5630*/  STL.64 [R1+0x23f8], R54 ;  /* 0x0023f83601007387 */ /* 0x0001e80000100a00 */
[----:B0-----:R-:W2:Y:S04]  /*a5640*/  LDL.LU R54, [R1+0x8690] ;  /* 0x0086900001367983 */ /* 0x001ea80000300800 */
[----:B------:R-:W2:Y:S01]  /*a5650*/  LDL.LU.64 R52, [R1+0x8688] ;  /* 0x0086880001347983 */ /* 0x000ea20000300a00 */
[----:B------:R-:W-:-:S15]  /*a5660*/  HMMA.16816.F32 R56, R48, R40, R56 ;  /* 0x000000283038723c */ /* 0x000fde0000001838 */
[----:B------:R-:W-:-:S08]  /*a5670*/  NOP ;  /* 0x0000000000007918 */ /* 0x000fd00000000000 */
[----:B------:R0:W-:Y:S04]  /*a5680*/  STL.64 [R1+0x23e0], R56 ;  /* 0x0023e03801007387 */ /* 0x0001e80000100a00 */
[----:B------:R1:W-:Y:S01]  /*a5690*/  STL.64 [R1+0x23e8], R58 ;  /* 0x0023e83a01007387 */ /* 0x0003e20000100a00 */
[----:B0-----:R-:W-:Y:S02]  /*a56a0*/  IMAD.MOV.U32 R56, RZ, RZ, R39 ;  /* 0x000000ffff387224 */ /* 0x001fe400078e0027 */
[----:B------:R-:W-:Y:S02]  /*a56b0*/  IMAD.MOV.U32 R57, RZ, RZ, R38 ;  /* 0x000000ffff397224 */ /* 0x000fe400078e0026 */
[----:B-1----:R-:W-:Y:S02]  /*a56c0*/  IMAD.MOV.U32 R58, RZ, RZ, R37 ;  /* 0x000000ffff3a7224 */ /* 0x002fe400078e0025 */
[----:B------:R-:W-:Y:S01]  /*a56d0*/  IMAD.MOV.U32 R59, RZ, RZ, R36 ;  /* 0x000000ffff3b7224 */ /* 0x000fe200078e0024 */
[----:B------:R0:W-:Y:S04]  /*a56e0*/  STL [R1+0x774c], R56 ;  /* 0x00774c3801007387 */ /* 0x0001e80000100800 */
[----:B------:R1:W-:Y:S04]  /*a56f0*/  STL [R1+0x7748], R57 ;  /* 0x0077483901007387 */ /* 0x0003e80000100800 */
[----:B------:R1:W-:Y:S04]  /*a5700*/  STL [R1+0x7744], R58 ;  /* 0x0077443a01007387 */ /* 0x0003e80000100800 */
[----:B------:R1:W-:Y:S01]  /*a5710*/  STL [R1+0x7740], R59 ;  /* 0x0077403b01007387 */ /* 0x0003e20000100800 */
[----:B----4-:R-:W-:-:S15]  /*a5720*/  HMMA.16816.F32 R12, R48, R34, R12 ;  /* 0x00000022300c723c */ /* 0x010fde000000180c */
[----:B------:R-:W-:-:S09]  /*a5730*/  NOP ;  /* 0x0000000000007918 */ /* 0x000fd20000000000 */
[----:B0-----:R-:W-:Y:S02]  /*a5740*/  IMAD.MOV.U32 R56, RZ, RZ, R12 ;  /* 0x000000ffff387224 */ /* 0x001fe400078e000c */
[----:B-1----:R-:W-:Y:S02]  /*a5750*/  IMAD.MOV.U32 R57, RZ, RZ, R13 ;  /* 0x000000ffff397224 */ /* 0x002fe400078e000d */
[----:B------:R-:W-:Y:S02]  /*a5760*/  IMAD.MOV.U32 R58, RZ, RZ, R14 ;  /* 0x000000ffff3a7224 */ /* 0x000fe400078e000e */
[----:B------:R-:W-:Y:S01]  /*a5770*/  IMAD.MOV.U32 R59, RZ, RZ, R15 ;  /* 0x000000ffff3b7224 */ /* 0x000fe200078e000f */
[C---:B---3--:R-:W-:Y:S06]  /*a5780*/  HMMA.16816.F32 R24, R48.reuse, R20, R24 ;  /* 0x000000143018723c */ /* 0x048fec0000001818 */
[----:B--2---:R-:W-:-:S15]  /*a5790*/  HMMA.16816.F32 R20, R48, R22, R44 ;  /* 0x000000163014723c */ /* 0x004fde000000182c */
[----:B------:R-:W-:-:S08]  /*a57a0*/  NOP ;  /* 0x0000000000007918 */ /* 0x000fd00000000000 */
[----:B------:R-:W-:Y:S04]  /*a57b0*/  STL [R1+0x23b4], R21 ;  /* 0x0023b41501007387 */ /* 0x000fe80000100800 */
[----:B------:R-:W-:Y:S04]  /*a57c0*/  STL.64 [R1+0x23c0], R24 ;  /* 0x0023c01801007387 */ /* 0x000fe80000100a00 */
[----:B------:R0:W-:Y:S02]  /*a57d0*/  STL.64 [R1+0x23c8], R26 ;  /* 0x0023c81a01007387 */ /* 0x0001e40000100a00 */
[----:B0-----:R-:W-:Y:S02]  /*a57e0*/  HMMA.16816.F32 R24, R48, R32, R28 ;  /* 0x000000203018723c */ /* 0x001fe4000000181c */
[----:B------:R0:W-:Y:S01]  /*a57f0*/  STL.64 [R1+0x23b8], R22 ;  /* 0x0023b81601007387 */ /* 0x0001e20000100a00 */
[----:B------:R-:W-:-:S03]  /*a5800*/  IMAD.MOV.U32 R55, RZ, RZ, R20 ;  /* 0x000000ffff377224 */ /* 0x000fc600078e0014 */
[----:B------:R-:W2:Y:S04]  /*a5810*/  LDL.LU R20, [R1+0x2380] ;  /* 0x0023800001147983 */ /* 0x000ea80000300800 */
[----:B------:R-:W2:Y:S04]  /*a5820*/  LDL.LU R21, [R1+0x2384] ;  /* 0x0023840001157983 */ /* 0x000ea80000300800 */
[----:B0-----:R-:W2:Y:S04]  /*a5830*/  LDL.LU R22, [R1+0x2388] ;  /* 0x0023880001167983 */ /* 0x001ea80000300800 */
[----:B------:R-:W2:Y:S04]  /*a5840*/  LDL.LU R23, [R1+0x238c] ;  /* 0x00238c0001177983 */ /* 0x000ea80000300800 */
[----:B------:R0:W-:Y:S04]  /*a5850*/  STL.64 [R1+0x76e8], R54 ;  /* 0x0076e83601007387 */ /* 0x0001e80000100a00 */
[----:B------:R1:W-:Y:S01]  /*a5860*/  STL.64 [R1+0x76e0], R52 ;  /* 0x0076e03401007387 */ /* 0x0003e20000100a00 */
[----:B0-----:R-:W-:-:S02]  /*a5870*/  IMAD.MOV.U32 R54, RZ, RZ, R25 ;  /* 0x000000ffff367224 */ /* 0x001fc400078e0019 */
[----:B-1----:R-:W-:Y:S02]  /*a5880*/  IMAD.MOV.U32 R52, RZ, RZ, R27 ;  /* 0x000000ffff347224 */ /* 0x002fe400078e001b */
[----:B------:R-:W-:Y:S02]  /*a5890*/  IMAD.MOV.U32 R53, RZ, RZ, R26 ;  /* 0x000000ffff357224 */ /* 0x000fe400078e001a */
[----:B------:R-:W-:Y:S01]  /*a58a0*/  IMAD.MOV.U32 R55, RZ, RZ, R24 ;  /* 0x000000ffff377224 */ /* 0x000fe200078e0018 */
[----:B------:R-:W-:Y:S04]  /*a58b0*/  STL [R1+0x775c], R52 ;  /* 0x00775c3401007387 */ /* 0x000fe80000100800 */
[----:B------:R-:W-:Y:S04]  /*a58c0*/  STL [R1+0x7758], R53 ;  /* 0x0077583501007387 */ /* 0x000fe80000100800 */
[----:B------:R-:W-:Y:S04]  /*a58d0*/  STL [R1+0x7754], R54 ;  /* 0x0077543601007387 */ /* 0x000fe80000100800 */
[----:B------:R-:W-:Y:S04]  /*a58e0*/  STL [R1+0x7750], R55 ;  /* 0x0077503701007387 */ /* 0x000fe80000100800 */
        /* <DEDUP_REMOVED lines=12> */
[----:B------:R-:W2:Y:S04]  /*a59b0*/  LDL.LU.64 R42, [R1+0x5a8] ;  /* 0x0005a800012a7983 */ /* 0x000ea80000300a00 */
[----:B--2---:R-:W-:Y:S04]  /*a59c0*/  STL.64 [R1+0x8648], R42 ;  /* 0x0086482a01007387 */ /* 0x004fe80000100a00 */
[----:B------:R0:W-:Y:S04]  /*a59d0*/  STL.64 [R1+0x7768], R58 ;  /* 0x0077683a01007387 */ /* 0x0001e80000100a00 */
[----:B0-----:R-:W2:Y:S04]  /*a59e0*/  LDL.LU.64 R58, [R1+0x598] ;  /* 0x00059800013a7983 */ /* 0x001ea80000300a00 */
[----:B------:R0:W-:Y:S04]  /*a59f0*/  STL.64 [R1+0x7760], R56 ;  /* 0x0077603801007387 */ /* 0x0001e80000100a00 */
[----:B0-----:R-:W4:Y:S01]  /*a5a00*/  LDL.LU.64 R56, [R1+0x588] ;  /* 0x0005880001387983 */ /* 0x001f220000300a00 */
[----:B------:R-:W-:-:S15]  /*a5a10*/  HMMA.16816.F32 R20, R48, R18, R20 ;  /* 0x000000123014723c */ /* 0x000fde0000001814 */
[----:B------:R-:W-:-:S09]  /*a5a20*/  NOP ;  /* 0x0000000000007918 */ /* 0x000fd20000000000 */
[----:B------:R-:W-:Y:S02]  /*a5a30*/  IMAD.MOV.U32 R52, RZ, RZ, R20 ;  /* 0x000000ffff347224 */ /* 0x000fe400078e0014 */
[----:B------:R-:W-:Y:S02]  /*a5a40*/  IMAD.MOV.U32 R53, RZ, RZ, R21 ;  /* 0x000000ffff357224 */ /* 0x000fe400078e0015 */
[----:B------:R-:W-:Y:S02]  /*a5a50*/  IMAD.MOV.U32 R54, RZ, RZ, R22 ;  /* 0x000000ffff367224 */ /* 0x000fe400078e0016 */
[----:B------:R-:W-:Y:S01]  /*a5a60*/  IMAD.MOV.U32 R55, RZ, RZ, R23 ;  /* 0x000000ffff377224 */ /* 0x000fe200078e0017 */
[----:B--2---:R-:W-:Y:S04]  /*a5a70*/  STL.64 [R1+0x8640], R58 ;  /* 0x0086403a01007387 */ /* 0x004fe80000100a00 */
[----:B----4-:R-:W-:Y:S04]  /*a5a80*/  STL.64 [R1+0x8638], R56 ;  /* 0x0086383801007387 */ /* 0x010fe80000100a00 */
        /* <DEDUP_REMOVED lines=8> */
[----:B------:R-:W3:Y:S04]  /*a5b10*/  LDL.LU.64 R24, [R1+0x568] ;  /* 0x0005680001187983 */ /* 0x000ee80000300a00 */
[----:B------:R-:W2:Y:S01]  /*a5b20*/  LDL.LU.64 R26, [R1+0x550] ;  /* 0x00055000011a7983 */ /* 0x000ea20000300a00 */
[C---:B------:R-:W-:Y:S03]  /*a5b30*/  HMMA.16816.F32 R36, R48.reuse, R4, R44 ;  /* 0x000000043024723c */ /* 0x040fe6000000182c */
[----:B--2---:R-:W-:Y:S04]  /*a5b40*/  STL.64 [R1+0x8618], R26 ;  /* 0x0086181a01007387 */ /* 0x004fe80000100a00 */
[----:B---3--:R0:W-:Y:S02]  /*a5b50*/  STL.64 [R1+0x8610], R24 ;  /* 0x0086101801007387 */ /* 0x0081e40000100a00 */
[----:B0-----:R-:W-:Y:S02]  /*a5b60*/  HMMA.16816.F32 R24, R48, R2, R28 ;  /* 0x000000023018723c */ /* 0x001fe4000000181c */
[----:B------:R-:W-:Y:S04]  /*a5b70*/  STL.64 [R1+0x7778], R54 ;  /* 0x0077783601007387 */ /* 0x000fe80000100a00 */
[----:B------:R-:W-:-:S15]  /*a5b80*/  STL.64 [R1+0x7770], R52 ;  /* 0x0077703401007387 */ /* 0x000fde0000100a00 */
[----:B------:R-:W-:-:S02]  /*a5b90*/  NOP ;  /* 0x0000000000007918 */ /* 0x000fc40000000000 */
[----:B------:R-:W-:Y:S04]  /*a5ba0*/  STL.64 [R1+0x2360], R24 ;  /* 0x0023601801007387 */ /* 0x000fe80000100a00 */
[----:B------:R-:W-:Y:S04]  /*a5bb0*/  STL.64 [R1+0x2370], R36 ;  /* 0x0023702401007387 */ /* 0x000fe80000100a00 */
[----:B------:R0:W-:Y:S04]  /*a5bc0*/  STL.64 [R1+0x2378], R38 ;  /* 0x0023782601007387 */ /* 0x0001e80000100a00 */
[----:B------:R-:W-:Y:S04]  /*a5bd0*/  STL [R1+0x2368], R26 ;  /* 0x0023681a01007387 */ /* 0x000fe80000100800 */
[----:B------:R-:W2:Y:S04]  /*a5be0*/  LDL R18, [R1+0x538] ;  /* 0x0005380001127983 */ /* 0x000ea80000100800 */
[----:B------:R-:W2:Y:S01]  /*a5bf0*/  LDL R19, [R1+0x53c] ;  /* 0x00053c0001137983 */ /* 0x000ea20000100800 */
[----:B------:R-:W-:-:S03]  /*a5c00*/  IMAD.MOV.U32 R0, RZ, RZ, R27 ;  /* 0x000000ffff007224 */ /* 0x000fc600078e001b */
[----:B------:R-:W3:Y:S01]  /*a5c10*/  LDL R2, [R1+0x5b8] ;  /* 0x0005b80001027983 */ /* 0x000ee20000100800 */
[C---:B0-----:R-:W-:Y:S03]  /*a5c20*/  HMMA.16816.F32 R36, R48.reuse, R6, R12 ;  /* 0x000000063024723c */ /* 0x041fe6000000180c */
[----:B------:R-:W3:Y:S04]  /*a5c30*/  LDL R3, [R1+0x5bc] ;  /* 0x0005bc0001037983 */ /* 0x000ee80000100800 */
[----:B--2---:R-:W-:Y:S04]  /*a5c40*/  STL.64 [R1+0x8620], R18 ;  /* 0x0086201201007387 */ /* 0x004fe80000100a00 */
[----:B------:R-:W-:Y:S04]  /*a5c50*/  STL [R1+0x77c8], R0 ;  /* 0x0077c80001007387 */ /* 0x000fe80000100800 */
[----:B------:R-:W2:Y:S04]  /*a5c60*/  LDL.LU.64 R4, [R1+0x4f0] ;  /* 0x0004f00001047983 */ /* 0x000ea80000300a00 */
[----:B------:R-:W4:Y:S04]  /*a5c70*/  LDL.LU.64 R6, [R1+0x4d8] ;  /* 0x0004d80001067983 */ /* 0x000f280000300a00 */
[----:B----4-:R-:W-:Y:S04]  /*a5c80*/  STL.64 [R1+0x8630], R6 ;  /* 0x0086300601007387 */ /* 0x010fe80000100a00 */
[----:B--2---:R-:W-:Y:S04]  /*a5c90*/  STL.64 [R1+0x8628], R4 ;  /* 0x0086280401007387 */ /* 0x004fe80000100a00 */
[----:B------:R-:W2:Y:S04]  /*a5ca0*/  LDL.LU.64 R12, [R1+0x4c0] ;  /* 0x0004c000010c7983 */ /* 0x000ea80000300a00 */
[----:B------:R-:W4:Y:S04]  /*a5cb0*/  LDL.LU.64 R14, [R1+0x4a8] ;  /* 0x0004a800010e7983 */ /* 0x000f280000300a00 */
[----:B----4-:R-:W-:Y:S04]  /*a5cc0*/  STL.64 [R1+0x8658], R14 ;  /* 0x0086580e01007387 */ /* 0x010fe80000100a00 */
[----:B--2---:R0:W-:Y:S04]  /*a5cd0*/  STL.64 [R1+0x8650], R12 ;  /* 0x0086500c01007387 */ /* 0x0041e80000100a00 */
[----:B------:R-:W2:Y:S01]  /*a5ce0*/  LDL.LU.64 R46, [R1+0x490] ;  /* 0x00049000012e7983 */ /* 0x000ea20000300a00 */
[C---:B0-----:R-:W-:Y:S06]  /*a5cf0*/  HMMA.16816.F32 R12, R48.reuse, R16, R32 ;  /* 0x00000010300c723c */ /* 0x041fec0000001820 */
[----:B------:R-:W-:Y:S01]  /*a5d00*/  HMMA.16816.F32 R4, R48, R10, R20 ;  /* 0x0000000a3004723c */ /* 0x000fe20000001814 */
[----:B--2---:R-:W-:Y:S04]  /*a5d10*/  STL.64 [R1+0x8608], R46 ;  /* 0x0086082e01007387 */ /* 0x004fe80000100a00 */
[----:B------:R0:W-:Y:S04]  /*a5d20*/  STL [R1+0x765c], R36 ;  /* 0x00765c2401007387 */ /* 0x0001e80000100800 */
[----:B------:R1:W-:Y:S04]  /*a5d30*/  STL [R1+0x7658], R37 ;  /* 0x0076582501007387 */ /* 0x0003e80000100800 */
[----:B------:R2:W-:Y:S04]  /*a5d40*/  STL [R1+0x7654], R38 ;  /* 0x0076542601007387 */ /* 0x0005e80000100800 */
[----:B------:R4:W-:Y:S04]  /*a5d50*/  STL [R1+0x7650], R39 ;  /* 0x0076502701007387 */ /* 0x0009e80000100800 */
[----:B------:R-:W-:Y:S04]  /*a5d60*/  STL.64 [R1+0x2350], R12 ;  /* 0x0023500c01007387 */ /* 0x000fe80000100a00 */
[----:B------:R-:W-:Y:S04]  /*a5d70*/  STL.64 [R1+0x2358], R14 ;  /* 0x0023580e01007387 */ /* 0x000fe80000100a00 */
[----:B------:R-:W3:Y:S04]  /*a5d80*/  LDL.LU R20, [R1+0x2d50] ;  /* 0x002d500001147983 */ /* 0x000ee80000300800 */
[----:B------:R-:W3:Y:S04]  /*a5d90*/  LDL.LU R21, [R1+0x2d54] ;  /* 0x002d540001157983 */ /* 0x000ee80000300800 */
[----:B------:R-:W2:Y:S04]  /*a5da0*/  LDL.LU R22, [R1+0x2d58] ;  /* 0x002d580001167983 */ /* 0x000ea80000300800 */
[----:B------:R-:W2:Y:S04]  /*a5db0*/  LDL.LU R23, [R1+0x2d5c] ;  /* 0x002d5c0001177983 */ /* 0x000ea80000300800 */
[----:B--2---:R2:W-:Y:S04]  /*a5dc0*/  STL.64 [R1+0x8668], R22 ;  /* 0x0086681601007387 */ /* 0x0045e80000100a00 */
[----:B---3--:R-:W-:Y:S04]  /*a5dd0*/  STL.64 [R1+0x8660], R20 ;  /* 0x0086601401007387 */ /* 0x008fe80000100a00 */
[----:B------:R-:W3:Y:S04]  /*a5de0*/  LDL.LU R32, [R1+0x2d60] ;  /* 0x002d600001207983 */ /* 0x000ee80000300800 */
[----:B------:R-:W3:Y:S04]  /*a5df0*/  LDL.LU R33, [R1+0x2d64] ;  /* 0x002d640001217983 */ /* 0x000ee80000300800 */
[----:B------:R-:W3:Y:S04]  /*a5e00*/  LDL.LU R34, [R1+0x2d68] ;  /* 0x002d680001227983 */ /* 0x000ee80000300800 */
[----:B------:R-:W3:Y:S01]  /*a5e10*/  LDL.LU R35, [R1+0x2d6c] ;  /* 0x002d6c0001237983 */ /* 0x000ee20000300800 */
[----:B0-----:R-:W-:-:S02]  /*a5e20*/  IMAD.MOV.U32 R36, RZ, RZ, R4 ;  /* 0x000000ffff247224 */ /* 0x001fc400078e0004 */
[----:B-1----:R-:W-:Y:S02]  /*a5e30*/  IMAD.MOV.U32 R37, RZ, RZ, R5 ;  /* 0x000000ffff257224 */ /* 0x002fe400078e0005 */
[----:B------:R-:W-:Y:S02]  /*a5e40*/  IMAD.MOV.U32 R38, RZ, RZ, R6 ;  /* 0x000000ffff267224 */ /* 0x000fe400078e0006 */
[----:B----4-:R-:W-:Y:S02]  /*a5e50*/  IMAD.MOV.U32 R39, RZ, RZ, R7 ;  /* 0x000000ffff277224 */ /* 0x010fe400078e0007 */
[----:B--2---:R-:W-:Y:S02]  /*a5e60*/  IMAD.MOV.U32 R22, RZ, RZ, R9 ;  /* 0x000000ffff167224 */ /* 0x004fe400078e0009 */
[----:B------:R-:W-:Y:S01]  /*a5e70*/  IMAD.MOV.U32 R23, RZ, RZ, R8 ;  /* 0x000000ffff177224 */ /* 0x000fe200078e0008 */
[----:B---3--:R-:W-:Y:S04]  /*a5e80*/  STL.64 [R1+0x8678], R34 ;  /* 0x0086782201007387 */ /* 0x008fe80000100a00 */
        /* <DEDUP_REMOVED lines=41> */
[----:B------:R-:W3:Y:S04]  /*a6120*/  LDL.LU.64 R8, [R1+0x450] ;  /* 0x0004500001087983 */ /* 0x000ee80000300a00 */
[----:B------:R-:W4:Y:S04]  /*a6130*/  LDL.LU.64 R10, [R1+0x458] ;  /* 0x00045800010a7983 */ /* 0x000f280000300a00 */
[----:B----4-:R-:W-:Y:S04]  /*a6140*/  STL.64 [R1+0x85e8], R10 ;  /* 0x0085e80a01007387 */ /* 0x010fe80000100a00 */
[----:B---3--:R0:W-:Y:S04]  /*a6150*/  STL.64 [R1+0x85e0], R8 ;  /* 0x0085e00801007387 */ /* 0x0081e80000100a00 */
[----:B0-----:R-:W2:Y:S04]  /*a6160*/  LDL.LU R8, [R1+0x470] ;  /* 0x0004700001087983 */ /* 0x001ea80000300800 */
[----:B------:R-:W2:Y:S04]  /*a6170*/  LDL.LU R9, [R1+0x474] ;  /* 0x0004740001097983 */ /* 0x000ea80000300800 */
[----:B------:R-:W2:Y:S04]  /*a6180*/  LDL.LU R10, [R1+0x478] ;  /* 0x00047800010a7983 */ /* 0x000ea80000300800 */
[----:B------:R-:W2:Y:S04]  /*a6190*/  LDL.LU R11, [R1+0x47c] ;  /* 0x00047c00010b7983 */ /* 0x000ea80000300800 */
[----:B------:R0:W-:Y:S01]  /*a61a0*/  STL.64 [R1+0x7668], R38 ;  /* 0x0076682601007387 */ /* 0x0001e20000100a00 */
[----:B------:R-:W-:Y:S03]  /*a61b0*/  HMMA.16816.F32 R20, R48, R22, R32 ;  /* 0x000000163014723c */ /* 0x000fe60000001820 */
[----:B0-----:R-:W3:Y:S04]  /*a61c0*/  LDL.LU.64 R38, [R1+0x578] ;  /* 0x0005780001267983 */ /* 0x001ee80000300a00 */
[----:B------:R0:W-:Y:S02]  /*a61d0*/  STL.64 [R1+0x7660], R36 ;  /* 0x0076602401007387 */ /* 0x0001e40000100a00 */
[----:B0-----:R-:W-:-:S02]  /*a61e0*/  IMAD.MOV.U32 R36, RZ, RZ, R60 ;  /* 0x000000ffff247224 */ /* 0x001fc400078e003c */
[----:B------:R-:W-:Y:S01]  /*a61f0*/  IMAD.MOV.U32 R37, RZ, RZ, R61 ;  /* 0x000000ffff257224 */ /* 0x000fe200078e003d */
[----:B------:R-:W4:Y:S04]  /*a6200*/  LDL.LU R60, [R1+0x8684] ;  /* 0x00868400013c7983 */ /* 0x000f280000300800 */
[----:B------:R-:W4:Y:S02]  /*a6210*/  LDL.LU R61, [R1+0x8680] ;  /* 0x00868000013d7983 */ /* 0x000f240000300800 */
[----:B------:R-:W-:Y:S02]  /*a6220*/  HMMA.16816.F32 R48, R48, R36, R12 ;  /* 0x000000243030723c */ /* 0x000fe4000000180c */
[----:B------:R-:W4:Y:S04]  /*a6230*/  LDL.LU.64 R34, [R1+0x8678] ;  /* 0x0086780001227983 */ /* 0x000f280000300a00 */
[----:B------:R-:W4:Y:S04]  /*a6240*/  LDL.LU.64 R32, [R1+0x8670] ;  /* 0x0086700001207983 */ /* 0x000f280000300a00 */
[----:B------:R-:W-:Y:S04]  /*a6250*/  STL.64 [R1+0x2330], R20 ;  /* 0x0023301401007387 */ /* 0x000fe80000100a00 */
[----:B------:R0:W-:Y:S04]  /*a6260*/  STL.64 [R1+0x2338], R22 ;  /* 0x0023381601007387 */ /* 0x0001e80000100a00 */
[----:B0-----:R-:W4:Y:S04]  /*a6270*/  LDL.LU.64 R22, [R1+0x8668] ;  /* 0x0086680001167983 */ /* 0x001f280000300a00 */
        /* <DEDUP_REMOVED lines=18> */
[----:B0-----:R-:W2:Y:S04]  /*a63a0*/  LDL.LU.64 R58, [R1+0x8640] ;  /* 0x00864000013a7983 */ /* 0x001ea80000300a00 */
[----:B------:R-:W4:Y:S01]  /*a63b0*/  LDL.LU.64 R56, [R1+0x8638] ;  /* 0x0086380001387983 */ /* 0x000f220000300a00 */
[C---:B---3--:R-:W-:Y:S03]  /*a63c0*/  HMMA.16816.F32 R24, R8.reuse, R38, R24 ;  /* 0x000000260818723c */ /* 0x048fe60000001818 */
[----:B------:R0:W-:Y:S04]  /*a63d0*/  STL.64 [R1+0x85d8], R42 ;  /* 0x0085d82a01007387 */ /* 0x0001e80000100a00 */
[----:B------:R-:W3:Y:S04]  /*a63e0*/  LDL.LU R40, [R1+0x2ab0] ;  /* 0x002ab00001287983 */ /* 0x000ee80000300800 */
[----:B------:R-:W3:Y:S04]  /*a63f0*/  LDL.LU R41, [R1+0x2ab4] ;  /* 0x002ab40001297983 */ /* 0x000ee80000300800 */
[----:B0-----:R-:W3:Y:S04]  /*a6400*/  LDL.LU R42, [R1+0x2ab8] ;  /* 0x002ab800012a7983 */ /* 0x001ee80000300800 */
        /* <DEDUP_REMOVED lines=20> */
[----:B------:R-:W2:Y:S04]  /*a6550*/  LDL.LU.64 R24, [R1+0x8610] ;  /* 0x0086100001187983 */ /* 0x000ea80000300a00 */
[----:B------:R0:W-:Y:S04]  /*a6560*/  STL.64 [R1+0x85f0], R38 ;  /* 0x0085f02601007387 */ /* 0x0001e80000100a00 */
[----:B------:R-:W2:Y:S04]  /*a6570*/  LDL.LU R36, [R1+0x2890] ;  /* 0x0028900001247983 */ /* 0x000ea80000300800 */
[----:B------:R-:W2:Y:S04]  /*a6580*/  LDL.LU R37, [R1+0x2894] ;  /* 0x0028940001257983 */ /* 0x000ea80000300800 */
[----:B0-----:R-:W2:Y:S04]  /*a6590*/  LDL.LU R38, [R1+0x2898] ;  /* 0x0028980001267983 */ /* 0x001ea80000300800 */
[----:B------:R-:W2:Y:S01]  /*a65a0*/  LDL.LU R39, [R1+0x289c] ;  /* 0x00289c0001277983 */ /* 0x000ea20000300800 */
[C---:B------:R-:W-:Y:S06]  /*a65b0*/  HMMA.16816.F32 R20, R8.reuse, R12, R20 ;  /* 0x0000000c0814723c */ /* 0x040fec0000001814 */
[C---:B---3--:R-:W-:Y:S06]  /*a65c0*/  HMMA.16816.F32 R40, R8.reuse, R18, R40 ;  /* 0x000000120828723c */ /* 0x048fec0000001828 */
[C---:B----4-:R-:W-:Y:S06]  /*a65d0*/  HMMA.16816.F32 R28, R8.reuse, R4, R28 ;  /* 0x00000004081c723c */ /* 0x050fec000000181c */
[----:B--2---:R-:W-:-:S15]  /*a65e0*/  HMMA.16816.F32 R36, R8, R24, R36 ;  /* 0x000000180824723c */ /* 0x004fde0000001824 */
[----:B------:R-:W-:-:S08]  /*a65f0*/  NOP ;  /* 0x0000000000007918 */ /* 0x000fd00000000000 */
[----:B------:R-:W-:Y:S04]  /*a6600*/  STL.64 [R1+0x2890], R36 ;  /* 0x0028902401007387 */ /* 0x000fe80000100a00 */
[----:B------:R0:W-:Y:S04]  /*a6610*/  STL.64 [R1+0x2898], R38 ;  /* 0x0028982601007387 */ /* 0x0001e80000100a00 */
[----:B------:R-:W-:Y:S01]  /*a6620*/  STL.64 [R1+0x8600], R26 ;  /* 0x0086001a01007387 */ /* 0x000fe20000100a00 */
[C---:B0-----:R-:W-:Y:S03]  /*a6630*/  HMMA.16816.F32 R36, R8.reuse, R26, R56 ;  /* 0x0000001a0824723c */ /* 0x041fe60000001838 */
[----:B------:R0:W-:Y:S03]  /*a6640*/  STL.64 [R1+0x85f8], R24 ;  /* 0x0085f81801007387 */ /* 0x0001e60000100a00 */
[----:B0-----:R-:W-:-:S15]  /*a6650*/  HMMA.16816.F32 R24, R8, R48, R44 ;  /* 0x000000300818723c */ /* 0x001fde000000182c */
[----:B------:R-:W-:-:S02]  /*a6660*/  NOP ;  /* 0x0000000000007918 */ /* 0x000fc40000000000 */
[----:B------:R-:W-:Y:S04]  /*a6670*/  STL.64 [R1+0x29a0], R36 ;  /* 0x0029a02401007387 */ /* 0x000fe80000100a00 */
[----:B------:R0:W-:Y:S04]  /*a6680*/  STL.64 [R1+0x29a8], R38 ;  /* 0x0029a82601007387 */ /* 0x0001e80000100a00 */
[----:B------:R-:W-:Y:S04]  /*a6690*/  STL.64 [R1+0x2ab0], R40 ;  /* 0x002ab02801007387 */ /* 0x000fe80000100a00 */
[----:B------:R-:W-:Y:S01]  /*a66a0*/  STL.64 [R1+0x2ab8], R42 ;  /* 0x002ab82a01007387 */ /* 0x000fe20000100a00 */
[C---:B0-----:R-:W-:Y:S03]  /*a66b0*/  HMMA.16816.F32 R36, R8.reuse, R50, R52 ;  /* 0x000000320824723c */ /* 0x041fe60000001834 */
[----:B------:R-:W-:Y:S04]  /*a66c0*/  STL.64 [R1+0x2bc0], R24 ;  /* 0x002bc01801007387 */ /* 0x000fe80000100a00 */
[----:B------:R0:W-:Y:S02]  /*a66d0*/  STL.64 [R1+0x2bc8], R26 ;  /* 0x002bc81a01007387 */ /* 0x0001e40000100a00 */
[----:B0-----:R-:W-:-:S14]  /*a66e0*/  HMMA.16816.F32 R24, R8, R6, R32 ;  /* 0x000000060818723c */ /* 0x001fdc0000001820 */
[----:B------:R-:W-:Y:S04]  /*a66f0*/  STL.64 [R1+0x2cd0], R36 ;  /* 0x002cd02401007387 */ /* 0x000fe80000100a00 */
[----:B------:R-:W-:Y:S04]  /*a6700*/  STL.64 [R1+0x2cd8], R38 ;  /* 0x002cd82601007387 */ /* 0x000fe80000100a00 */
[----:B------:R-:W-:Y:S04]  /*a6710*/  STL.64 [R1+0x85c0], R6 ;  /* 0x0085c00601007387 */ /* 0x000fe80000100a00 */
[----:B------:R-:W-:Y:S04]  /*a6720*/  STL.64 [R1+0x2de0], R28 ;  /* 0x002de01c01007387 */ /* 0x000fe80000100a00 */
[----:B------:R-:W-:Y:S04]  /*a6730*/  STL.64 [R1+0x2de8], R30 ;  /* 0x002de81e01007387 */ /* 0x000fe80000100a00 */
[----:B------:R0:W-:Y:S04]  /*a6740*/  STL.64 [R1+0x85b8], R4 ;  /* 0x0085b80401007387 */ /* 0x0001e80000100a00 */
[----:B------:R1:W-:Y:S04]  /*a6750*/  STL.64 [R1+0x2e20], R24 ;  /* 0x002e201801007387 */ /* 0x0003e80000100a00 */
[----:B------:R2:W-:Y:S04]  /*a6760*/  STL.64 [R1+0x2e28], R26 ;  /* 0x002e281a01007387 */ /* 0x0005e80000100a00 */
[----:B0-----:R-:W3:Y:S04]  /*a6770*/  LDL.LU R4, [R1+0x2cc0] ;  /* 0x002cc00001047983 */ /* 0x001ee80000300800 */
[----:B------:R0:W-:Y:S04]  /*a6780*/  STL.64 [R1+0x2e10], R20 ;  /* 0x002e101401007387 */ /* 0x0001e80000100a00 */
[----:B------:R4:W-:Y:S04]  /*a6790*/  STL.64 [R1+0x2e18], R22 ;  /* 0x002e181601007387 */ /* 0x0009e80000100a00 */
        /* <DEDUP_REMOVED lines=37> */
[----:B----4-:R-:W4:Y:S04]  /*a69f0*/  LDL.LU R22, [R1+0x2c88] ;  /* 0x002c880001167983 */ /* 0x010f280000300800 */
[----:B------:R-:W4:Y:S01]  /*a6a00*/  LDL.LU R23, [R1+0x2c8c] ;  /* 0x002c8c0001177983 */ /* 0x000f220000300800 */
[----:B---3--:R-:W-:-:S15]  /*a6a10*/  HMMA.16816.F32 R44, R8, R14, R44 ;  /* 0x0000000e082c723c */ /* 0x008fde000000182c */
[----:B------:R-:W-:-:S08]  /*a6a20*/  NOP ;  /* 0x0000000000007918 */ /* 0x000fd00000000000 */
[----:B------:R-:W-:Y:S04]  /*a6a30*/  STL.64 [R1+0x2e00], R44 ;  /* 0x002e002c01007387 */ /* 0x000fe80000100a00 */
[----:B------:R0:W-:Y:S04]  /*a6a40*/  STL.64 [R1+0x2e08], R46 ;  /* 0x002e082e01007387 */ /* 0x0001e80000100a00 */
[----:B0-----:R-:W2:Y:S04]  /*a6a50*/  LDL.LU.64 R46, [R1+0x8608] ;  /* 0x00860800012e7983 */ /* 0x001ea80000300a00 */
[----:B------:R-:W-:Y:S04]  /*a6a60*/  STL.64 [R1+0x85a0], R14 ;  /* 0x0085a00e01007387 */ /* 0x000fe80000100a00 */
[----:B------:R0:W-:Y:S04]  /*a6a70*/  STL.64 [R1+0x8598], R12 ;  /* 0x0085980c01007387 */ /* 0x0001e80000100a00 */
[----:B0-----:R-:W3:Y:S04]  /*a6a80*/  LDL.LU R12, [R1+0x2ce0] ;  /* 0x002ce000010c7983 */ /* 0x001ee80000300800 */
[----:B------:R-:W3:Y:S04]  /*a6a90*/  LDL.LU R13, [R1+0x2ce4] ;  /* 0x002ce400010d7983 */ /* 0x000ee80000300800 */
[----:B------:R-:W3:Y:S04]  /*a6aa0*/  LDL.LU R14, [R1+0x2ce8] ;  /* 0x002ce800010e7983 */ /* 0x000ee80000300800 */
[----:B------:R-:W3:Y:S01]  /*a6ab0*/  LDL.LU R15, [R1+0x2cec] ;  /* 0x002cec00010f7983 */ /* 0x000ee20000300800 */
[C---:B--2---:R-:W-:Y:S06]  /*a6ac0*/  HMMA.16816.F32 R24, R8.reuse, R46, R24 ;  /* 0x0000002e0818723c */ /* 0x044fec0000001818 */
[----:B------:R-:W-:-:S15]  /*a6ad0*/  HMMA.16816.F32 R8, R8, R60, R36 ;  /* 0x0000003c0808723c */ /* 0x000fde0000001824 */
[----:B------:R-:W-:-:S02]  /*a6ae0*/  NOP ;  /* 0x0000000000007918 */ /* 0x000fc40000000000 */
[----:B------:R-:W-:Y:S04]  /*a6af0*/  STL.64 [R1+0x2df0], R24 ;  /* 0x002df01801007387 */ /* 0x000fe80000100a00 */
[----:B------:R0:W-:Y:S04]  /*a6b00*/  STL.64 [R1+0x2df8], R26 ;  /* 0x002df81a01007387 */ /* 0x0001e80000100a00 */
[----:B0-----:R-:W2:Y:S04]  /*a6b10*/  LDL.LU.64 R26, [R1+0x8600] ;  /* 0x00860000011a7983 */ /* 0x001ea80000300a00 */
[----:B------:R-:W4:Y:S04]  /*a6b20*/  LDL.LU.64 R24, [R1+0x85f8] ;  /* 0x0085f80001187983 */ /* 0x000f280000300a00 */
[----:B------:R0:W-:Y:S04]  /*a6b30*/  STL.64 [R1+0x8580], R46 ;  /* 0x0085802e01007387 */ /* 0x0001e80000100a00 */
[----:B------:R-:W3:Y:S04]  /*a6b40*/  LDL.LU R44, [R1+0x2cf0] ;  /* 0x002cf000012c7983 */ /* 0x000ee80000300800 */
[----:B------:R-:W3:Y:S04]  /*a6b50*/  LDL.LU R45, [R1+0x2cf4] ;  /* 0x002cf400012d7983 */ /* 0x000ee80000300800 */
[----:B0-----:R-:W3:Y:S04]  /*a6b60*/  LDL.LU R46, [R1+0x2cf8] ;  /* 0x002cf800012e7983 */ /* 0x001ee80000300800 */
[----:B------:R-:W3:Y:S04]  /*a6b70*/  LDL.LU R47, [R1+0x2cfc] ;  /* 0x002cfc00012f7983 */ /* 0x000ee80000300800 */
[----:B------:R-:W2:Y:S04]  /*a6b80*/  LDL.LU.64 R38, [R1+0x85f0] ;  /* 0x0085f00001267983 */ /* 0x000ea80000300a00 */
[----:B------:R-:W-:Y:S04]  /*a6b90*/  STL.64 [R1+0x2dd0], R8 ;  /* 0x002dd00801007387 */ /* 0x000fe80000100a00 */
[----:B------:R0:W-:Y:S04]  /*a6ba0*/  STL.64 [R1+0x2dd8], R10 ;  /* 0x002dd80a01007387 */ /* 0x0001e80000100a00 */
[----:B0-----:R-:W4:Y:S04]  /*a6bb0*/  LDL.LU.64 R10, [R1+0x85e8] ;  /* 0x0085e800010a7983 */ /* 0x001f280000300a00 */
[----:B------:R-:W4:Y:S02]  /*a6bc0*/  LDL.LU.64 R8, [R1+0x85e0] ;  /* 0x0085e00001087983 */ /* 0x000f240000300a00 */
[----:B----4-:R-:W-:-:S15]  /*a6bd0*/  HMMA.16816.F32 R40, R8, R2, R40 ;  /* 0x000000020828723c */ /* 0x010fde0000001828 */
[----:B------:R-:W-:-:S08]  /*a6be0*/  NOP ;  /* 0x0000000000007918 */ /* 0x000fd00000000000 */
[----:B------:R-:W-:Y:S01]  /*a6bf0*/  STL.64 [R1+0x2dc0], R40 ;  /* 0x002dc02801007387 */ /* 0x000fe20000100a00 */
[----:B------:R-:W-:Y:S02]  /*a6c00*/  IMAD.MOV.U32 R2, RZ, RZ, R42 ;  /* 0x000000ffff027224 */ /* 0x000fe400078e002a */
[----:B------:R-:W-:Y:S02]  /*a6c10*/  IMAD.MOV.U32 R3, RZ, RZ, R43 ;  /* 0x000000ffff037224 */ /* 0x000fe400078e002b */
        /* <DEDUP_REMOVED lines=8> */
[----:B------:R-:W4:Y:S04]  /*a6ca0*/  LDL.LU.64 R56, [R1+0x85c8] ;  /* 0x0085c80001387983 */ /* 0x000f280000300a00 */
[----:B------:R3:W-:Y:S02]  /*a6cb0*/  STL.64 [R1+0x8548], R42 ;  /* 0x0085482a01007387 */ /* 0x0007e40000100a00 */
[C---:B---3--:R-:W-:Y:S06]  /*a6cc0*/  HMMA.16816.F32 R40, R8.reuse, R58, R44 ;  /* 0x0000003a0828723c */ /* 0x048fec000000182c */
[----:B----4-:R-:W-:Y:S01]  /*a6cd0*/  HMMA.16816.F32 R12, R8, R56, R12 ;  /* 0x00000038080c723c */ /* 0x010fe2000000180c */
[----:B------:R-:W-:-:S15]  /*a6ce0*/  STL.64 [R1+0x8540], R58 ;  /* 0x0085403a01007387 */ /* 0x000fde0000100a00 */
[----:B------:R-:W-:-:S01]  /*a6cf0*/  NOP ;  /* 0x0000000000007918 */ /* 0x000fc20000000000 */
[----:B------:R-:W-:Y:S04]  /*a6d00*/  STL.64 [R1+0x2da0], R40 ;  /* 0x002da02801007387 */ /* 0x000fe80000100a00 */
[----:B------:R-:W-:Y:S04]  /*a6d10*/  STL.64 [R1+0x2da8], R42 ;  /* 0x002da82a01007387 */ /* 0x000fe80000100a00 */
[----:B------:R-:W-:Y:S04]  /*a6d20*/  STL.64 [R1+0x8538], R56 ;  /* 0x0085383801007387 */ /* 0x000fe80000100a00 */
[----:B------:R-:W-:Y:S04]  /*a6d30*/  STL.64 [R1+0x2d90], R12 ;  /* 0x002d900c01007387 */ /* 0x000fe80000100a00 */
[----:B------:R2:W-:Y:S02]  /*a6d40*/  STL.64 [R1+0x2d98], R14 ;  /* 0x002d980e01007387 */ /* 0x0005e40000100a00 */
[C---:B--2---:R-:W-:Y:S06]  /*a6d50*/  HMMA.16816.F32 R12, R8.reuse, R38, R4 ;  /* 0x00000026080c723c */ /* 0x044fec0000001804 */
[----:B------:R-:W-:Y:S01]  /*a6d60*/  HMMA.16816.F32 R4, R8, R24, R52 ;  /* 0x000000180804723c */ /* 0x000fe20000001834 */
[----:B------:R-:W-:-:S15]  /*a6d70*/  STL.64 [R1+0x8528], R38 ;  /* 0x0085282601007387 */ /* 0x000fde0000100a00 */
[----:B------:R-:W-:-:S01]  /*a6d80*/  NOP ;  /* 0x0000000000007918 */ /* 0x000fc20000000000 */
[----:B------:R-:W-:Y:S04]  /*a6d90*/  STL.64 [R1+0x2d80], R12 ;  /* 0x002d800c01007387 */ /* 0x000fe80000100a00 */
[----:B------:R-:W-:Y:S03]  /*a6da0*/  STL.64 [R1+0x2d88], R14 ;  /* 0x002d880e01007387 */ /* 0x000fe60000100a00 */
[----:B------:R-:W-:Y:S01]  /*a6db0*/  IMAD.MOV.U32 R3, RZ, RZ, R6 ;  /* 0x000000ffff037224 */ /* 0x000fe200078e0006 */
[----:B------:R0:W-:Y:S01]  /*a6dc0*/  STL.64 [R1+0x2d70], R4 ;  /* 0x002d700401007387 */ /* 0x0001e20000100a00 */
[----:B------:R-:W-:Y:S02]  /*a6dd0*/  IMAD.MOV.U32 R2, RZ, RZ, R7 ;  /* 0x000000ffff027224 */ /* 0x000fe400078e0007 */
[C---:B0-----:R-:W-:Y:S01]  /*a6de0*/  HMMA.16816.F32 R4, R8.reuse, R26, R28 ;  /* 0x0000001a0804723c */ /* 0x041fe2000000181c */
[----:B------:R-:W-:Y:S04]  /*a6df0*/  STL [R1+0x77cc], R3 ;  /* 0x0077cc0301007387 */ /* 0x000fe80000100800 */
[----:B------:R0:W-:Y:S01]  /*a6e00*/  STL [R1+0x77f0], R2 ;  /* 0x0077f00201007387 */ /* 0x0001e20000100800 */
[C---:B------:R-:W-:Y:S03]  /*a6e10*/  HMMA.16816.F32 R12, R8.reuse, R48, R20 ;  /* 0x00000030080c723c */ /* 0x040fe60000001814 */
[----:B0-----:R-:W2:Y:S04]  /*a6e20*/  LDL.LU.64 R2, [R1+0x5b8] ;  /* 0x0005b80001027983 */ /* 0x001ea80000300a00 */
[----:B------:R-:W-:Y:S04]  /*a6e30*/  STL.64 [R1+0x8510], R26 ;  /* 0x0085101a01007387 */ /* 0x000fe80000100a00 */
[----:B------:R-:W-:Y:S06]  /*a6e40*/  STL.64 [R1+0x8508], R24 ;  /* 0x0085081801007387 */ /* 0x000fec0000100a00 */
[----:B------:R-:W-:Y:S04]  /*a6e50*/  STL.64 [R1+0x2d60], R4 ;  /* 0x002d600401007387 */ /* 0x000fe80000100a00 */
[----:B------:R0:W-:Y:S02]  /*a6e60*/  STL.64 [R1+0x2d68], R6 ;  /* 0x002d680601007387 */ /* 0x0001e40000100a00 */
[----:B0-----:R-:W-:Y:S06]  /*a6e70*/  HMMA.16816.F32 R4, R8, R18, R32 ;  /* 0x000000120804723c */ /* 0x001fec0000001820 */
[----:B------:R-:W-:-:S15]  /*a6e80*/  STL.64 [R1+0x8530], R18 ;  /* 0x0085301201007387 */ /* 0x000fde0000100a00 */
[----:B------:R-:W-:-:S02]  /*a6e90*/  NOP ;  /* 0x0000000000007918 */ /* 0x000fc40000000000 */
[----:B------:R-:W-:Y:S04]  /*a6ea0*/  STL.64 [R1+0x2d50], R4 ;  /* 0x002d500401007387 */ /* 0x000fe80000100a00 */
[----:B------:R-:W-:Y:S04]  /*a6eb0*/  STL.64 [R1+0x2d58], R6 ;  /* 0x002d580601007387 */ /* 0x000fe80000100a00 */
[----:B------:R-:W-:Y:S04]  /*a6ec0*/  STL.64 [R1+0x2d40], R12 ;  /* 0x002d400c01007387 */ /* 0x000fe80000100a00 */
[----:B------:R-:W-:Y:S04]  /*a6ed0*/  STL.64 [R1+0x2d48], R14 ;  /* 0x002d480e01007387 */ /* 0x000fe80000100a00 */
[----:B------:R-:W3:Y:S04]  /*a6ee0*/  LDL.LU R20, [R1+0x2b50] ;  /* 0x002b500001147983 */ /* 0x000ee80000300800 */
[----:B------:R-:W3:Y:S04]  /*a6ef0*/  LDL.LU R21, [R1+0x2b54] ;  /* 0x002b540001157983 */ /* 0x000ee80000300800 */
[----:B------:R-:W4:Y:S04]  /*a6f00*/  LDL.LU R22, [R1+0x2b58] ;  /* 0x002b580001167983 */ /* 0x000f280000300800 */
[----:B------:R-:W4:Y:S04]  /*a6f10*/  LDL.LU R23, [R1+0x2b5c] ;  /* 0x002b5c0001177983 */ /* 0x000f280000300800 */
[----:B----4-:R-:W-:Y:S04]  /*a6f20*/  STL.64 [R1+0x8520], R22 ;  /* 0x0085201601007387 */ /* 0x010fe80000100a00 */
[----:B---3--:R0:W-:Y:S04]  /*a6f30*/  STL.64 [R1+0x8518], R20 ;  /* 0x0085181401007387 */ /* 0x0081e80000100a00 */
[----:B0-----:R-:W3:Y:S04]  /*a6f40*/  LDL.LU.64 R20, [R1+0x430] ;  /* 0x0004300001147983 */ /* 0x001ee80000300a00 */
[----:B------:R-:W4:Y:S04]  /*a6f50*/  LDL.LU.64 R22, [R1+0x438] ;  /* 0x0004380001167983 */ /* 0x000f280000300a00 */
[----:B----4-:R-:W-:Y:S04]  /*a6f60*/  STL.64 [R1+0x8558], R22 ;  /* 0x0085581601007387 */ /* 0x010fe80000100a00 */
[----:B---3--:R-:W-:Y:S04]  /*a6f70*/  STL.64 [R1+0x8550], R20 ;  /* 0x0085501401007387 */ /* 0x008fe80000100a00 */
[----:B------:R-:W3:Y:S04]  /*a6f80*/  LDL.LU R32, [R1+0x2b60] ;  /* 0x002b600001207983 */ /* 0x000ee80000300800 */
[----:B------:R-:W3:Y:S04]  /*a6f90*/  LDL.LU R33, [R1+0x2b64] ;  /* 0x002b640001217983 */ /* 0x000ee80000300800 */
[----:B------:R-:W4:Y:S04]  /*a6fa0*/  LDL.LU R34, [R1+0x2b68] ;  /* 0x002b680001227983 */ /* 0x000f280000300800 */
[----:B------:R-:W4:Y:S04]  /*a6fb0*/  LDL.LU R35, [R1+0x2b6c] ;  /* 0x002b6c0001237983 */ /* 0x000f280000300800 */
[----:B----4-:R-:W-:Y:S04]  /*a6fc0*/  STL.64 [R1+0x8568], R34 ;  /* 0x0085682201007387 */ /* 0x010fe80000100a00 */
[----:B---3--:R-:W-:Y:S04]  /*a6fd0*/  STL.64 [R1+0x8560], R32 ;  /* 0x0085602001007387 */ /* 0x008fe80000100a00 */
[----:B------:R-:W3:Y:S04]  /*a6fe0*/  LDL.LU R52, [R1+0x2b80] ;  /* 0x002b800001347983 */ /* 0x000ee80000300800 */
[----:B------:R-:W3:Y:S04]  /*a6ff0*/  LDL.LU R53, [R1+0x2b84] ;  /* 0x002b840001357983 */ /* 0x000ee80000300800 */
[----:B------:R-:W4:Y:S04]  /*a7000*/  LDL.LU R54, [R1+0x2b88] ;  /* 0x002b880001367983 */ /* 0x000f280000300800 */
[----:B------:R-:W4:Y:S04]  /*a7010*/  LDL.LU R55, [R1+0x2b8c] ;  /* 0x002b8c0001377983 */ /* 0x000f280000300800 */
[----:B----4-:R-:W-:Y:S04]  /*a7020*/  STL.64 [R1+0x8578], R54 ;  /* 0x0085783601007387 */ /* 0x010fe80000100a00 */
[----:B---3--:R0:W-:Y:S04]  /*a7030*/  STL.64 [R1+0x8570], R52 ;  /* 0x0085703401007387 */ /* 0x0081e80000100a00 */
[----:B------:R-:W3:Y:S04]  /*a7040*/  LDL.LU R56, [R1+0x2bf0] ;  /* 0x002bf00001387983 */ /* 0x000ee80000300800 */
        /* <DEDUP_REMOVED lines=8> */
[----:B------:R-:W4:Y:S01]  /*a70d0*/  LDL.LU R55, [R1+0x2c2c] ;  /* 0x002c2c0001377983 */ /* 0x000f220000300800 */
[----:B------:R-:W-:-:S02]  /*a70e0*/  IMAD.MOV.U32 R4, RZ, RZ, R10 ;  /* 0x000000ffff047224 */ /* 0x000fc400078e000a */
[----:B------:R-:W-:Y:S02]  /*a70f0*/  IMAD.MOV.U32 R5, RZ, RZ, R9 ;  /* 0x000000ffff057224 */ /* 0x000fe400078e0009 */
[----:B------:R-:W-:Y:S02]  /*a7100*/  IMAD.MOV.U32 R6, RZ, RZ, R8 ;  /* 0x000000ffff067224 */ /* 0x000fe400078e0008 */
[----:B------:R-:W-:Y:S02]  /*a7110*/  IMAD.MOV.U32 R22, RZ, RZ, R4 ;  /* 0x000000ffff167224 */ /* 0x000fe400078e0004 */
[----:B------:R-:W-:Y:S02]  /*a7120*/  IMAD.MOV.U32 R21, RZ, RZ, R5 ;  /* 0x000000ffff157224 */ /* 0x000fe400078e0005 */
[----:B------:R-:W-:Y:S01]  /*a7130*/  IMAD.MOV.U32 R20, RZ, RZ, R6 ;  /* 0x000000ffff147224 */ /* 0x000fe200078e0006 */
[----:B----4-:R-:W-:Y:S04]  /*a7140*/  STL.64 [R1+0x85b0], R54 ;  /* 0x0085b03601007387 */ /* 0x010fe80000100a00 */
[----:B---3--:R0:W-:Y:S04]  /*a7150*/  STL.64 [R1+0x85a8], R52 ;  /* 0x0085a83401007387 */ /* 0x0081e80000100a00 */
[----:B------:R-:W3:Y:S04]  /*a7160*/  LDL.LU R44, [R1+0x2c30] ;  /* 0x002c3000012c7983 */ /* 0x000ee80000300800 */
[----:B------:R-:W3:Y:S04]  /*a7170*/  LDL.LU R45, [R1+0x2c34] ;  /* 0x002c3400012d7983 */ /* 0x000ee80000300800 */
[----:B------:R-:W3:Y:S04]  /*a7180*/  LDL.LU R46, [R1+0x2c38] ;  /* 0x002c3800012e7983 */ /* 0x000ee80000300800 */
[----:B------:R-:W3:Y:S04]  /*a7190*/  LDL.LU R47, [R1+0x2c3c] ;  /* 0x002c3c00012f7983 */ /* 0x000ee80000300800 */
[----:B-1----:R-:W4:Y:S04]  /*a71a0*/  LDL.LU R56, [R1+0x2c40] ;  /* 0x002c400001387983 */ /* 0x002f280000300800 */
[----:B------:R-:W4:Y:S04]  /*a71b0*/  LDL.LU R57, [R1+0x2c44] ;  /* 0x002c440001397983 */ /* 0x000f280000300800 */
[----:B------:R-:W4:Y:S04]  /*a71c0*/  LDL.LU R58, [R1+0x2c48] ;  /* 0x002c4800013a7983 */ /* 0x000f280000300800 */
[----:B------:R-:W4:Y:S04]  /*a71d0*/  LDL.LU R59, [R1+0x2c4c] ;  /* 0x002c4c00013b7983 */ /* 0x000f280000300800 */
[----:B0-----:R-:W2:Y:S04]  /*a71e0*/  LDL.LU R52, [R1+0x2c60] ;  /* 0x002c600001347983 */ /* 0x001ea80000300800 */
[----:B------:R-:W2:Y:S04]  /*a71f0*/  LDL.LU R53, [R1+0x2c64] ;  /* 0x002c640001357983 */ /* 0x000ea80000300800 */
[----:B------:R-:W2:Y:S04]  /*a7200*/  LDL.LU R54, [R1+0x2c68] ;  /* 0x002c680001367983 */ /* 0x000ea80000300800 */
[----:B------:R-:W2:Y:S04]  /*a7210*/  LDL.LU R55, [R1+0x2c6c] ;  /* 0x002c6c0001377983 */ /* 0x000ea80000300800 */
[----:B------:R-:W3:Y:S04]  /*a7220*/  LDL.LU R4, [R1+0x2c70] ;  /* 0x002c700001047983 */ /* 0x000ee80000300800 */
[----:B------:R-:W3:Y:S04]  /*a7230*/  LDL.LU R5, [R1+0x2c74] ;  /* 0x002c740001057983 */ /* 0x000ee80000300800 */
[----:B------:R-:W3:Y:S04]  /*a7240*/  LDL.LU R6, [R1+0x2c78] ;  /* 0x002c780001067983 */ /* 0x000ee80000300800 */
[----:B------:R-:W3:Y:S01]  /*a7250*/  LDL.LU R7, [R1+0x2c7c] ;  /* 0x002c7c0001077983 */ /* 0x000ee20000300800 */
[----:B------:R-:W-:-:S03]  /*a7260*/  IMAD.MOV.U32 R0, RZ, RZ, R11 ;  /* 0x000000ffff007224 */ /* 0x000fc600078e000b */
[----:B------:R-:W4:Y:S01]  /*a7270*/  LDL.LU R12, [R1+0x2c50] ;  /* 0x002c5000010c7983 */ /* 0x000f220000300800 */
[----:B------:R-:W-:-:S03]  /*a7280*/  IMAD.MOV.U32 R23, RZ, RZ, R0 ;  /* 0x000000ffff177224 */ /* 0x000fc600078e0000 */
        /* <DEDUP_REMOVED lines=35> */
[----:B0-----:R-:W4:Y:S04]  /*a74c0*/  LDL.LU.64 R6, [R1+0x85c0] ;  /* 0x0085c00001067983 */ /* 0x001f280000300a00 */
[----:B------:R-:W2:Y:S01]  /*a74d0*/  LDL.LU.64 R4, [R1+0x85b8] ;  /* 0x0085b80001047983 */ /* 0x000ea20000300a00 */
        /* <DEDUP_REMOVED lines=20> */
[----:B0-----:R-:W2:Y:S02]  /*a7620*/  LDL.LU.64 R46, [R1+0x8580] ;  /* 0x00858000012e7983 */ /* 0x001ea40000300a00 */
[C---:B--2---:R-:W-:Y:S06]  /*a7630*/  HMMA.16816.F32 R52, R20.reuse, R46, R52 ;  /* 0x0000002e1434723c */ /* 0x044fec0000001834 */
[----:B------:R-:W-:-:S15]  /*a7640*/  HMMA.16816.F32 R20, R20, R60, R32 ;  /* 0x0000003c1414723c */ /* 0x000fde0000001820 */
[----:B------:R-:W-:-:S02]  /*a7650*/  NOP ;  /* 0x0000000000007918 */ /* 0x000fc40000000000 */
        /* <DEDUP_REMOVED lines=8> */
[----:B------:R-:W4:Y:S04]  /*a76e0*/  LDL.LU R47, [R1+0x2b9c] ;  /* 0x002b9c00012f7983 */ /* 0x000f280000300800 */
[----:B------:R-:W2:Y:S04]  /*a76f0*/  LDL.LU.64 R34, [R1+0x8568] ;  /* 0x0085680001227983 */ /* 0x000ea80000300a00 */
        /* <DEDUP_REMOVED lines=17> */
[----:B------:R-:W2:Y:S04]  /*a7810*/  LDL.LU R40, [R1+0x2ba0] ;  /* 0x002ba00001287983 */ /* 0x000ea80000300800 */
[----:B------:R-:W2:Y:S04]  /*a7820*/  LDL.LU R41, [R1+0x2ba4] ;  /* 0x002ba40001297983 */ /* 0x000ea80000300800 */
[----:B0-----:R-:W2:Y:S04]  /*a7830*/  LDL.LU R42, [R1+0x2ba8] ;  /* 0x002ba800012a7983 */ /* 0x001ea80000300800 */
[----:B------:R-:W2:Y:S01]  /*a7840*/  LDL.LU R43, [R1+0x2bac] ;  /* 0x002bac00012b7983 */ /* 0x000ea20000300800 */
[C---:B---3--:R-:W-:Y:S06]  /*a7850*/  HMMA.16816.F32 R16, R20.reuse, R58, R16 ;  /* 0x0000003a1410723c */ /* 0x048fec0000001810 */
[----:B----4-:R-:W-:-:S15]  /*a7860*/  HMMA.16816.F32 R36, R20, R56, R36 ;  /* 0x000000381424723c */ /* 0x010fde0000001824 */
[----:B------:R-:W-:-:S02]  /*a7870*/  NOP ;  /* 0x0000000000007918 */ /* 0x000fc40000000000 */
[----:B------:R-:W-:Y:S04]  /*a7880*/  STL.64 [R1+0x2c90], R16 ;  /* 0x002c901001007387 */ /* 0x000fe80000100a00 */
[----:B------:R0:W-:Y:S04]  /*a7890*/  STL.64 [R1+0x2c98], R18 ;  /* 0x002c981201007387 */ /* 0x0001e80000100a00 */
[----:B0-----:R-:W3:Y:S04]  /*a78a0*/  LDL.LU.64 R18, [R1+0x8530] ;  /* 0x0085300001127983 */ /* 0x001ee80000300a00 */
[----:B------:R-:W-:Y:S04]  /*a78b0*/  STL.64 [R1+0x2c80], R36 ;  /* 0x002c802401007387 */ /* 0x000fe80000100a00 */
[----:B------:R0:W-:Y:S04]  /*a78c0*/  STL.64 [R1+0x2c88], R38 ;  /* 0x002c882601007387 */ /* 0x0001e80000100a00 */
[----:B0-----:R-:W4:Y:S01]  /*a78d0*/  LDL.LU.64 R38, [R1+0x8528] ;  /* 0x0085280001267983 */ /* 0x001f220000300a00 */
[----:B------:R-:W-:-:S02]  /*a78e0*/  IMAD.MOV.U32 R16, RZ, RZ, R22 ;  /* 0x000000ffff107224 */ /* 0x000fc400078e0016 */
[----:B------:R-:W-:Y:S02]  /*a78f0*/  IMAD.MOV.U32 R0, RZ, RZ, R23 ;  /* 0x000000ffff007224 */ /* 0x000fe400078e0017 */
[----:B------:R-:W-:Y:S01]  /*a7900*/  IMAD.MOV.U32 R36, RZ, RZ, R20 ;  /* 0x000000ffff247224 */ /* 0x000fe200078e0014 */
[----:B------:R-:W2:Y:S01]  /*a7910*/  LDL.LU.64 R22, [R1+0x8520] ;  /* 0x0085200001167983 */ /* 0x000ea20000300a00 */
[----:B------:R-:W-:-:S03]  /*a7920*/  IMAD.MOV.U32 R17, RZ, RZ, R21 ;  /* 0x000000ffff117224 */ /* 0x000fc600078e0015 */
[----:B------:R-:W2:Y:S04]  /*a7930*/  LDL.LU.64 R20, [R1+0x8518] ;  /* 0x0085180001147983 */ /* 0x000ea80000300a00 */
[----:B------:R0:W-:Y:S04]  /*a7940*/  STL.64 [R1+0x84d8], R58 ;  /* 0x0084d83a01007387 */ /* 0x0001e80000100a00 */
[----:B------:R1:W-:Y:S01]  /*a7950*/  STL.64 [R1+0x84d0], R56 ;  /* 0x0084d03801007387 */ /* 0x0003e20000100a00 */
[----:B0-----:R-:W-:Y:S02]  /*a7960*/  IMAD.MOV.U32 R58, RZ, RZ, R16 ;  /* 0x000000ffff3a7224 */ /* 0x001fe400078e0010 */
[----:B------:R-:W-:-:S02]  /*a7970*/  IMAD.MOV.U32 R59, RZ, RZ, R0 ;  /* 0x000000ffff3b7224 */ /* 0x000fc400078e0000 */
[----:B-1----:R-:W-:Y:S02]  /*a7980*/  IMAD.MOV.U32 R56, RZ, RZ, R36 ;  /* 0x000000ffff387224 */ /* 0x002fe400078e0024 */
[----:B------:R-:W-:-:S07]  /*a7990*/  IMAD.MOV.U32 R57, RZ, RZ, R17 ;  /* 0x000000ffff397224 */ /* 0x000fce00078e0011 */
[----:B----4-:R-:W-:-:S15]  /*a79a0*/  HMMA.16816.F32 R24, R56, R38, R24 ;  /* 0x000000263818723c */ /* 0x010fde0000001818 */
[----:B------:R-:W-:-:S08]  /*a79b0*/  NOP ;  /* 0x0000000000007918 */ /* 0x000fd00000000000 */
[----:B------:R-:W-:Y:S04]  /*a79c0*/  STL.64 [R1+0x2c70], R24 ;  /* 0x002c701801007387 */ /* 0x000fe80000100a00 */
[----:B------:R0:W-:Y:S04]  /*a79d0*/  STL.64 [R1+0x2c78], R26 ;  /* 0x002c781a01007387 */ /* 0x0001e80000100a00 */
[----:B0-----:R-:W4:Y:S04]  /*a79e0*/  LDL.LU.64 R26, [R1+0x8510] ;  /* 0x00851000011a7983 */ /* 0x001f280000300a00 */
[----:B------:R-:W3:Y:S04]  /*a79f0*/  LDL.LU.64 R24, [R1+0x8508] ;  /* 0x0085080001187983 */ /* 0x000ee80000300a00 */
[----:B------:R4:W-:Y:S01]  /*a7a00*/  STL.64 [R1+0x84e0], R38 ;  /* 0x0084e02601007387 */ /* 0x0009e20000100a00 */
[C---:B--2---:R-:W-:Y:S06]  /*a7a10*/  HMMA.16816.F32 R20, R56.reuse, R4, R20 ;  /* 0x000000043814723c */ /* 0x044fec0000001814 */
[C---:B---3--:R-:W-:Y:S06]  /*a7a20*/  HMMA.16816.F32 R40, R56.reuse, R24, R40 ;  /* 0x000000183828723c */ /* 0x048fec0000001828 */
[C---:B----4-:R-:W-:Y:S06]  /*a7a30*/  HMMA.16816.F32 R36, R56.reuse, R26, R44 ;  /* 0x0000001a3824723c */ /* 0x050fec000000182c */
[----:B------:R-:W-:Y:S11]  /*a7a40*/  STL.64 [R1+0x84f0], R26 ;  /* 0x0084f01a01007387 */ /* 0x000ff60000100a00 */
[----:B------:R-:W-:Y:S04]  /*a7a50*/  STL.64 [R1+0x2c60], R40 ;  /* 0x002c602801007387 */ /* 0x000fe80000100a00 */
[----:B------:R-:W-:Y:S04]  /*a7a60*/  STL.64 [R1+0x2c68], R42 ;  /* 0x002c682a01007387 */ /* 0x000fe80000100a00 */
[----:B------:R0:W-:Y:S04]  /*a7a70*/  STL.64 [R1+0x84e8], R24 ;  /* 0x0084e81801007387 */ /* 0x0001e80000100a00 */
[----:B------:R-:W-:Y:S04]  /*a7a80*/  STL.64 [R1+0x2c50], R36 ;  /* 0x002c502401007387 */ /* 0x000fe80000100a00 */
[----:B------:R-:W-:Y:S01]  /*a7a90*/  STL.64 [R1+0x2c58], R38 ;  /* 0x002c582601007387 */ /* 0x000fe20000100a00 */
[C---:B0-----:R-:W-:Y:S06]  /*a7aa0*/  HMMA.16816.F32 R24, R56.reuse, R18, R52 ;  /* 0x000000123818723c */ /* 0x041fec0000001834 */
[----:B------:R0:W-:Y:S02]  /*a7ab0*/  STL.64 [R1+0x8500], R18 ;  /* 0x0085001201007387 */ /* 0x0001e40000100a00 */
[----:B0-----:R-:W-:-:S15]  /*a7ac0*/  HMMA.16816.F32 R16, R56, R48, R28 ;  /* 0x000000303810723c */ /* 0x001fde000000181c */
        /* <DEDUP_REMOVED lines=8> */
[----:B------:R-:W-:Y:S04]  /*a7b50*/  STL.64 [R1+0x2c28], R26 ;  /* 0x002c281a01007387 */ /* 0x000fe80000100a00 */
[----:B------:R-:W2:Y:S04]  /*a7b60*/  LDL.LU R8, [R1+0x2a80] ;  /* 0x002a800001087983 */ /* 0x000ea80000300800 */
[----:B------:R-:W-:Y:S04]  /*a7b70*/  STL.64 [R1+0x2c10], R20 ;  /* 0x002c101401007387 */ /* 0x000fe80000100a00 */
[----:B------:R-:W-:Y:S04]  /*a7b80*/  STL.64 [R1+0x2c18], R22 ;  /* 0x002c181601007387 */ /* 0x000fe80000100a00 */
[----:B------:R0:W-:Y:S04]  /*a7b90*/  STL.64 [R1+0x2c00], R16 ;  /* 0x002c001001007387 */ /* 0x0001e80000100a00 */
[----:B------:R1:W-:Y:S04]  /*a7ba0*/  STL.64 [R1+0x2c08], R18 ;  /* 0x002c081201007387 */ /* 0x0003e80000100a00 */
        /* <DEDUP_REMOVED lines=46> */
[----:B---3--:R-:W-:Y:S01]  /*a7e90*/  HMMA.16816.F32 R16, R56, R12, R16 ;  /* 0x0000000c3810723c */ /* 0x008fe20000001810 */
[----:B----4-:R-:W-:Y:S04]  /*a7ea0*/  STL.64 [R1+0x8448], R30 ;  /* 0x0084481e01007387 */ /* 0x010fe80000100a00 */
        /* <DEDUP_REMOVED lines=8> */
[----:B------:R-:W-:Y:S04]  /*a7f30*/  STL.64 [R1+0x2be0], R44 ;  /* 0x002be02c01007387 */ /* 0x000fe80000100a00 */
[----:B------:R0:W-:Y:S04]  /*a7f40*/  STL.64 [R1+0x2be8], R46 ;  /* 0x002be82e01007387 */ /* 0x0001e80000100a00 */
[----:B0-----:R-:W4:Y:S04]  /*a7f50*/  LDL.LU.64 R46, [R1+0x84f8] ;  /* 0x0084f800012e7983 */ /* 0x001f280000300a00 */
[----:B------:R-:W-:Y:S04]  /*a7f60*/  STL.64 [R1+0x8490], R14 ;  /* 0x0084900e01007387 */ /* 0x000fe80000100a00 */
[----:B------:R0:W-:Y:S04]  /*a7f70*/  STL.64 [R1+0x8488], R12 ;  /* 0x0084880c01007387 */ /* 0x0001e80000100a00 */
[----:B0-----:R-:W3:Y:S04]  /*a7f80*/  LDL.LU R12, [R1+0x2ad0] ;  /* 0x002ad000010c7983 */ /* 0x001ee80000300800 */
[----:B------:R-:W3:Y:S04]  /*a7f90*/  LDL.LU R13, [R1+0x2ad4] ;  /* 0x002ad400010d7983 */ /* 0x000ee80000300800 */
[----:B------:R-:W3:Y:S04]  /*a7fa0*/  LDL.LU R14, [R1+0x2ad8] ;  /* 0x002ad800010e7983 */ /* 0x000ee80000300800 */
[----:B------:R-:W3:Y:S01]  /*a7fb0*/  LDL.LU R15, [R1+0x2adc] ;  /* 0x002adc00010f7983 */ /* 0x000ee20000300800 */
[----:B--2---:R-:W-:Y:S06]  /*a7fc0*/  HMMA.16816.F32 R40, R28, R2, R40 ;  /* 0x000000021c28723c */ /* 0x004fec0000001828 */
[C---:B----4-:R-:W-:Y:S06]  /*a7fd0*/  HMMA.16816.F32 R24, R56.reuse, R46, R24 ;  /* 0x0000002e3818723c */ /* 0x050fec0000001818 */
[----:B------:R-:W-:-:S15]  /*a7fe0*/  HMMA.16816.F32 R56, R56, R60, R36 ;  /* 0x0000003c3838723c */ /* 0x000fde0000001824 */
[----:B------:R-:W-:-:S02]  /*a7ff0*/  NOP ;  /* 0x0000000000007918 */ /* 0x000fc40000000000 */
[----:B------:R-:W-:Y:S04]  /*a8000*/  STL.64 [R1+0x2bd0], R24 ;  /* 0x002bd01801007387 */ /* 0x000fe80000100a00 */
[----:B------:R0:W-:Y:S04]  /*a8010*/  STL.64 [R1+0x2bd8], R26 ;  /* 0x002bd81a01007387 */ /* 0x0001e80000100a00 */
[----:B0-----:R-:W2:Y:S04]  /*a8020*/  LDL.LU.64 R26, [R1+0x84f0] ;  /* 0x0084f000011a7983 */ /* 0x001ea80000300a00 */
[----:B------:R-:W4:Y:S04]  /*a8030*/  LDL.LU.64 R24, [R1+0x84e8] ;  /* 0x0084e80001187983 */ /* 0x000f280000300a00 */
[----:B------:R0:W-:Y:S04]  /*a8040*/  STL.64 [R1+0x8470], R46 ;  /* 0x0084702e01007387 */ /* 0x0001e80000100a00 */
[----:B------:R-:W2:Y:S04]  /*a8050*/  LDL.LU R44, [R1+0x2ae0] ;  /* 0x002ae000012c7983 */ /* 0x000ea80000300800 */
[----:B------:R-:W2:Y:S04]  /*a8060*/  LDL.LU R45, [R1+0x2ae4] ;  /* 0x002ae400012d7983 */ /* 0x000ea80000300800 */
[----:B0-----:R-:W2:Y:S04]  /*a8070*/  LDL.LU R46, [R1+0x2ae8] ;  /* 0x002ae800012e7983 */ /* 0x001ea80000300800 */
[----:B------:R-:W2:Y:S04]  /*a8080*/  LDL.LU R47, [R1+0x2aec] ;  /* 0x002aec00012f7983 */ /* 0x000ea80000300800 */
[----:B------:R-:W4:Y:S04]  /*a8090*/  LDL.LU.64 R38, [R1+0x84e0] ;  /* 0x0084e00001267983 */ /* 0x000f280000300a00 */
[----:B------:R-:W-:Y:S04]  /*a80a0*/  STL.64 [R1+0x2bb0], R56 ;  /* 0x002bb03801007387 */ /* 0x000fe80000100a00 */
[----:B------:R0:W-:Y:S04]  /*a80b0*/  STL.64 [R1+0x2bb8], R58 ;  /* 0x002bb83a01007387 */ /* 0x0001e80000100a00 */
[----:B0-----:R-:W3:Y:S04]  /*a80c0*/  LDL.LU.64 R58, [R1+0x84d8] ;  /* 0x0084d800013a7983 */ /* 0x001ee80000300a00 */
[----:B------:R-:W2:Y:S04]  /*a80d0*/  LDL.LU.64 R56, [R1+0x84d0] ;  /* 0x0084d00001387983 */ /* 0x000ea80000300a00 */
[----:B------:R-:W-:Y:S04]  /*a80e0*/  STL.64 [R1+0x2ba0], R40 ;  /* 0x002ba02801007387 */ /* 0x000fe80000100a00 */
[----:B------:R0:W-:Y:S04]  /*a80f0*/  STL.64 [R1+0x2ba8], R42 ;  /* 0x002ba82a01007387 */ /* 0x0001e80000100a00 */
[----:B0-----:R-:W4:Y:S01]  /*a8100*/  LDL.LU.64 R42, [R1+0x84c8] ;  /* 0x0084c800012a7983 */ /* 0x001f220000300a00 */
[C---:B---3--:R-:W-:Y:S06]  /*a8110*/  HMMA.16816.F32 R12, R28.reuse, R58, R12 ;  /* 0x0000003a1c0c723c */ /* 0x048fec000000180c */
[C---:B--2---:R-:W-:Y:S06]  /*a8120*/  HMMA.16816.F32 R4, R28.reuse, R56, R4 ;  /* 0x000000381c04723c */ /* 0x044fec0000001804 */
[----:B----4-:R-:W-:Y:S06]  /*a8130*/  HMMA.16816.F32 R44, R28, R42, R44 ;  /* 0x0000002a1c2c723c */ /* 0x010fec000000182c */
[----:B------:R-:W-:-:S15]  /*a8140*/  STL.64 [R1+0x8438], R42 ;  /* 0x0084382a01007387 */ /* 0x000fde0000100a00 */
        /* <DEDUP_REMOVED lines=15> */
[C---:B0-----:R-:W-:Y:S06]  /*a8240*/  HMMA.16816.F32 R4, R28.reuse, R26, R8 ;  /* 0x0000001a1c04723c */ /* 0x041fec0000001808 */
[----:B------:R-:W-:Y:S04]  /*a8250*/  STL.64 [R1+0x8408], R26 ;  /* 0x0084081a01007387 */ /* 0x000fe80000100a00 */
[----:B------:R-:W-:Y:S04]  /*a8260*/  STL.64 [R1+0x2b50], R12 ;  /* 0x002b500c01007387 */ /* 0x000fe80000100a00 */
[----:B------:R-:W-:Y:S04]  /*a8270*/  STL.64 [R1+0x2b58], R14 ;  /* 0x002b580e01007387 */ /* 0x000fe80000100a00 */
[----:B------:R-:W-:Y:S05]  /*a8280*/  STL.64 [R1+0x8400], R24 ;  /* 0x0084001801007387 */ /* 0x000fea0000100a00 */
[----:B------:R-:W-:Y:S04]  /*a8290*/  STL.64 [R1+0x2b40], R4 ;  /* 0x002b400401007387 */ /* 0x000fe80000100a00 */
[----:B------:R0:W-:Y:S04]  /*a82a0*/  STL.64 [R1+0x2b48], R6 ;  /* 0x002b480601007387 */ /* 0x0001e80000100a00 */
[----:B------:R-:W2:Y:S04]  /*a82b0*/  LDL.LU.64 R8, [R1+0x3d0] ;  /* 0x0003d00001087983 */ /* 0x000ea80000300a00 */
[----:B------:R-:W3:Y:S01]  /*a82c0*/  LDL.LU.64 R10, [R1+0x3d8] ;  /* 0x0003d800010a7983 */ /* 0x000ee20000300a00 */
[C---:B0-----:R-:W-:Y:S03]  /*a82d0*/  HMMA.16816.F32 R4, R28.reuse, R18, R20 ;  /* 0x000000121c04723c */ /* 0x041fe60000001814 */
[----:B---3--:R-:W-:Y:S04]  /*a82e0*/  STL.64 [R1+0x8380], R10 ;  /* 0x0083800a01007387 */ /* 0x008fe80000100a00 */
[----:B--2---:R0:W-:Y:S04]  /*a82f0*/  STL.64 [R1+0x8378], R8 ;  /* 0x0083780801007387 */ /* 0x0041e80000100a00 */
[----:B------:R-:W-:Y:S04]  /*a8300*/  STL.64 [R1+0x83e8], R18 ;  /* 0x0083e81201007387 */ /* 0x000fe80000100a00 */
[----:B------:R-:W2:Y:S08]  /*a8310*/  LDL.LU R32, [R1+0x28d0] ;  /* 0x0028d00001207983 */ /* 0x000eb00000300800 */
        /* <DEDUP_REMOVED lines=30> */
[----:B--2---:R-:W-:Y:S04]  /*a8500*/  STL.64 [R1+0x83c8], R8 ;  /* 0x0083c80801007387 */ /* 0x004fe80000100a00 */
        /* <DEDUP_REMOVED lines=33> */
[----:B--2---:R-:W-:Y:S04]  /*a8720*/  STL.64 [R1+0x8478], R56 ;  /* 0x0084783801007387 */ /* 0x004fe80000100a00 */
[----:B-1----:R-:W2:Y:S04]  /*a8730*/  LDL.LU R36, [R1+0x29f0] ;  /* 0x0029f00001247983 */ /* 0x002ea80000300800 */
        /* <DEDUP_REMOVED lines=72> */
[C---:B----4-:R-:W-:Y:S06]  /*a8bc0*/  HMMA.16816.F32 R12, R28.reuse, R6, R12 ;  /* 0x000000061c0c723c */ /* 0x050fec000000180c */
        /* <DEDUP_REMOVED lines=19> */
[----:B0-----:R-:W4:Y:S02]  /*a8d00*/  LDL.LU.64 R46, [R1+0x8470] ;  /* 0x00847000012e7983 */ /* 0x001f240000300a00 */
[C---:B----4-:R-:W-:Y:S06]  /*a8d10*/  HMMA.16816.F32 R24, R28.reuse, R46, R24 ;  /* 0x0000002e1c18723c */ /* 0x050fec0000001818 */
[----:B---3--:R-:W-:-:S15]  /*a8d20*/  HMMA.16816.F32 R28, R28, R60, R36 ;  /* 0x0000003c1c1c723c */ /* 0x008fde0000001824 */
[----:B------:R-:W-:-:S02]  /*a8d30*/  NOP ;  /* 0x0000000000007918 */ /* 0x000fc40000000000 */
[----:B------:R-:W-:Y:S04]  /*a8d40*/  STL.64 [R1+0x2ac0], R24 ;  /* 0x002ac01801007387 */ /* 0x000fe80000100a00 */
[----:B------:R0:W-:Y:S04]  /*a8d50*/  STL.64 [R1+0x2ac8], R26 ;  /* 0x002ac81a01007387 */ /* 0x0001e80000100a00 */
[----:B0-----:R-:W3:Y:S04]  /*a8d60*/  LDL.LU.64 R26, [R1+0x8468] ;  /* 0x00846800011a7983 */ /* 0x001ee80000300a00 */
[----:B------:R-:W3:Y:S04]  /*a8d70*/  LDL.LU.64 R24, [R1+0x8460] ;  /* 0x0084600001187983 */ /* 0x000ee80000300a00 */
[----:B------:R-:W4:Y:S04]  /*a8d80*/  LDL.LU.64 R38, [R1+0x8458] ;  /* 0x0084580001267983 */ /* 0x000f280000300a00 */
[----:B------:R-:W4:Y:S04]  /*a8d90*/  LDL.LU.64 R36, [R1+0x8450] ;  /* 0x0084500001247983 */ /* 0x000f280000300a00 */
        /* <DEDUP_REMOVED lines=30> */
[----:B------:R-:W3:Y:S04]  /*a8f80*/  LDL.LU.64 R24, [R1+0x8400] ;  /* 0x0084000001187983 */ /* 0x000ee80000300a00 */
[----:B------:R0:W-:Y:S04]  /*a8f90*/  STL.64 [R1+0x8368], R38 ;  /* 0x0083682601007387 */ /* 0x0001e80000100a00 */
[----:B------:R-:W4:Y:S04]  /*a8fa0*/  LDL.LU R36, [R1+0x28f0] ;  /* 0x0028f00001247983 */ /* 0x000f280000300800 */
[----:B------:R-:W4:Y:S04]  /*a8fb0*/  LDL.LU R37, [R1+0x28f4] ;  /* 0x0028f40001257983 */ /* 0x000f280000300800 */
[----:B0-----:R-:W4:Y:S04]  /*a8fc0*/  LDL.LU R38, [R1+0x28f8] ;  /* 0x0028f80001267983 */ /* 0x001f280000300800 */
[----:B------:R-:W4:Y:S01]  /*a8fd0*/  LDL.LU R39, [R1+0x28fc] ;  /* 0x0028fc0001277983 */ /* 0x000f220000300800 */
[C---:B---3--:R-:W-:Y:S06]  /*a8fe0*/  HMMA.16816.F32 R52, R28.reuse, R24, R52 ;  /* 0x000000181c34723c */ /* 0x048fec0000001834 */
[----:B--2---:R-:W-:-:S15]  /*a8ff0*/  HMMA.16816.F32 R16, R28, R26, R16 ;  /* 0x0000001a1c10723c */ /* 0x004fde0000001810 */
[----:B------:R-:W-:-:S02]  /*a9000*/  NOP ;  /* 0x0000000000007918 */ /* 0x000fc40000000000 */
[----:B------:R-:W-:Y:S04]  /*a9010*/  STL.64 [R1+0x2a40], R52 ;  /* 0x002a403401007387 */ /* 0x000fe80000100a00 */
[----:B------:R0:W-:Y:S04]  /*a9020*/  STL.64 [R1+0x2a48], R54 ;  /* 0x002a483601007387 */ /* 0x0001e80000100a00 */
[----:B0-----:R-:W2:Y:S04]  /*a9030*/  LDL.LU.64 R54, [R1+0x83f8] ;  /* 0x0083f80001367983 */ /* 0x001ea80000300a00 */
[----:B------:R-:W2:Y:S04]  /*a9040*/  LDL.LU.64 R52, [R1+0x83f0] ;  /* 0x0083f00001347983 */ /* 0x000ea80000300a00 */
[----:B------:R-:W-:Y:S04]  /*a9050*/  STL [R1+0x8370], R25 ;  /* 0x0083701901007387 */ /* 0x000fe80000100800 */
[----:B------:R-:W-:Y:S04]  /*a9060*/  STL.64 [R1+0x2a30], R16 ;  /* 0x002a301001007387 */ /* 0x000fe80000100a00 */
[----:B------:R0:W-:Y:S04]  /*a9070*/  STL.64 [R1+0x2a38], R18 ;  /* 0x002a381201007387 */ /* 0x0001e80000100a00 */
[----:B0-----:R-:W2:Y:S01]  /*a9080*/  LDL.LU.64 R18, [R1+0x83e8] ;  /* 0x0083e80001127983 */ /* 0x001ea20000300a00 */
[C---:B------:R-:W-:Y:S06]  /*a9090*/  HMMA.16816.F32 R8, R28.reuse, R48, R8 ;  /* 0x000000301c08723c */ /* 0x040fec0000001808 */
        /* <DEDUP_REMOVED lines=21> */
[C---:B------:R-:W-:Y:S06]  /*a91f0*/  HMMA.16816.F32 R32, R28.reuse, R12, R32 ;  /* 0x0000000c1c20723c */ /* 0x040fec0000001820 */
        /* <DEDUP_REMOVED lines=13> */
[----:B0-----:R-:W3:Y:S04]  /*a92d0*/  LDL.LU.64 R10, [R1+0x8380] ;  /* 0x00838000010a7983 */ /* 0x001ee80000300a00 */
[----:B------:R-:W3:Y:S04]  /*a92e0*/  LDL.LU.64 R8, [R1+0x8378] ;  /* 0x0083780001087983 */ /* 0x000ee80000300a00 */
[----:B------:R-:W-:Y:S04]  /*a92f0*/  STL.64 [R1+0x8350], R14 ;  /* 0x0083500e01007387 */ /* 0x000fe80000100a00 */
[----:B------:R4:W-:Y:S02]  /*a9300*/  STL.64 [R1+0x8348], R12 ;  /* 0x0083480c01007387 */ /* 0x0009e40000100a00 */
[----:B----4-:R-:W-:Y:S06]  /*a9310*/  HMMA.16816.F32 R12, R28, R46, R36 ;  /* 0x0000002e1c0c723c */ /* 0x010fec0000001824 */
[----:B------:R-:W-:-:S15]  /*a9320*/  STL.64 [R1+0x8330], R46 ;  /* 0x0083302e01007387 */ /* 0x000fde0000100a00 */
[----:B------:R-:W-:-:S02]  /*a9330*/  NOP ;  /* 0x0000000000007918 */ /* 0x000fc40000000000 */
[----:B------:R-:W-:Y:S04]  /*a9340*/  STL.64 [R1+0x29b0], R12 ;  /* 0x0029b00c01007387 */ /* 0x000fe80000100a00 */
[----:B------:R0:W-:Y:S01]  /*a9350*/  STL.64 [R1+0x29b8], R14 ;  /* 0x0029b80e01007387 */ /* 0x0001e20000100a00 */
[----:B--2---:R-:W-:-:S15]  /*a9360*/  HMMA.16816.F32 R36, R28, R60, R52 ;  /* 0x0000003c1c24723c */ /* 0x004fde0000001834 */
[----:B------:R-:W-:-:S08]  /*a9370*/  NOP ;  /* 0x0000000000007918 */ /* 0x000fd00000000000 */
[----:B------:R1:W-:Y:S01]  /*a9380*/  STL.64 [R1+0x2990], R36 ;  /* 0x0029902401007387 */ /* 0x0003e20000100a00 */
[C---:B---3--:R-:W-:Y:S06]  /*a9390*/  HMMA.16816.F32 R28, R8.reuse, R2, R32 ;  /* 0x00000002081c723c */ /* 0x048fec0000001820 */
[----:B0-----:R-:W-:Y:S01]  /*a93a0*/  HMMA.16816.F32 R12, R8, R42, R20 ;  /* 0x0000002a080c723c */ /* 0x001fe20000001814 */
[----:B------:R0:W-:-:S15]  /*a93b0*/  STL.64 [R1+0x2998], R38 ;  /* 0x0029982601007387 */ /* 0x0001de0000100a00 */
[----:B------:R-:W-:-:S01]  /*a93c0*/  NOP ;  /* 0x0000000000007918 */ /* 0x000fc20000000000 */
[----:B------:R-:W-:Y:S04]  /*a93d0*/  STL.64 [R1+0x2980], R28 ;  /* 0x0029801c01007387 */ /* 0x000fe80000100a00 */
[----:B------:R-:W-:Y:S04]  /*a93e0*/  STL.64 [R1+0x2988], R30 ;  /* 0x0029881e01007387 */ /* 0x000fe80000100a00 */
        /* <DEDUP_REMOVED lines=15> */
[----:B------:R-:W4:Y:S04]  /*a94e0*/  LDL.LU R37, [R1+0x28b4] ;  /* 0x0028b40001257983 */ /* 0x000f280000300800 */
[----:B0-----:R-:W4:Y:S04]  /*a94f0*/  LDL.LU R38, [R1+0x28b8] ;  /* 0x0028b80001267983 */ /* 0x001f280000300800 */
        /* <DEDUP_REMOVED lines=13> */
[----:B------:R0:W-:Y:S01]  /*a95d0*/  STL.64 [R1+0x82f8], R42 ;  /* 0x0082f82a01007387 */ /* 0x0001e20000100a00 */
[----:B------:R-:W-:-:S03]  /*a95e0*/  IMAD.MOV.U32 R25, RZ, RZ, R8 ;  /* 0x000000ffff197224 */ /* 0x000fc600078e0008 */
[----:B------:R-:W2:Y:S01]  /*a95f0*/  LDL.LU R40, [R1+0x28a0] ;  /* 0x0028a00001287983 */ /* 0x000ea20000300800 */
[----:B------:R-:W-:-:S03]  /*a9600*/  IMAD.MOV.U32 R17, RZ, RZ, R9 ;  /* 0x000000ffff117224 */ /* 0x000fc600078e0009 */
[----:B------:R-:W2:Y:S01]  /*a9610*/  LDL.LU R41, [R1+0x28a4] ;  /* 0x0028a40001297983 */ /* 0x000ea20000300800 */
[----:B------:R-:W-:-:S03]  /*a9620*/  IMAD.MOV.U32 R16, RZ, RZ, R10 ;  /* 0x000000ffff107224 */ /* 0x000fc600078e000a */
[----:B0-----:R-:W2:Y:S01]  /*a9630*/  LDL.LU R42, [R1+0x28a8] ;  /* 0x0028a800012a7983 */ /* 0x001ea20000300800 */
[----:B------:R-:W-:-:S03]  /*a9640*/  IMAD.MOV.U32 R0, RZ, RZ, R11 ;  /* 0x000000ffff007224 */ /* 0x000fc600078e000b */
[----:B------:R-:W2:Y:S04]  /*a9650*/  LDL.LU R43, [R1+0x28ac] ;  /* 0x0028ac00012b7983 */ /* 0x000ea80000300800 */
[----:B------:R-:W4:Y:S04]  /*a9660*/  LDL.LU R8, [R1+0x390] ;  /* 0x0003900001087983 */ /* 0x000f280000300800 */
[----:B------:R-:W4:Y:S04]  /*a9670*/  LDL.LU R9, [R1+0x394] ;  /* 0x0003940001097983 */ /* 0x000f280000300800 */
[----:B------:R-:W3:Y:S04]  /*a9680*/  LDL.LU R10, [R1+0x398] ;  /* 0x00039800010a7983 */ /* 0x000ee80000300800 */
[----:B------:R-:W3:Y:S04]  /*a9690*/  LDL.LU R11, [R1+0x39c] ;  /* 0x00039c00010b7983 */ /* 0x000ee80000300800 */
[----:B---3--:R-:W-:Y:S04]  /*a96a0*/  STL.64 [R1+0x8280], R10 ;  /* 0x0082800a01007387 */ /* 0x008fe80000100a00 */
[----:B----4-:R0:W-:Y:S04]  /*a96b0*/  STL.64 [R1+0x8278], R8 ;  /* 0x0082780801007387 */ /* 0x0101e80000100a00 */
[----:B0-----:R-:W3:Y:S04]  /*a96c0*/  LDL.LU R8, [R1+0x3b0] ;  /* 0x0003b00001087983 */ /* 0x001ee80000300800 */
[----:B------:R-:W3:Y:S04]  /*a96d0*/  LDL.LU R9, [R1+0x3b4] ;  /* 0x0003b40001097983 */ /* 0x000ee80000300800 */
[----:B------:R-:W4:Y:S04]  /*a96e0*/  LDL.LU R10, [R1+0x3b8] ;  /* 0x0003b800010a7983 */ /* 0x000f280000300800 */
[----:B------:R-:W4:Y:S04]  /*a96f0*/  LDL.LU R11, [R1+0x3bc] ;  /* 0x0003bc00010b7983 */ /* 0x000f280000300800 */
[----:B----4-:R0:W-:Y:S04]  /*a9700*/  STL.64 [R1+0x8308], R10 ;  /* 0x0083080a01007387 */ /* 0x0101e80000100a00 */
[----:B---3--:R1:W-:Y:S01]  /*a9710*/  STL.64 [R1+0x8300], R8 ;  /* 0x0083000801007387 */ /* 0x0083e20000100a00 */
[----:B0-----:R-:W-:-:S02]  /*a9720*/  IMAD.MOV.U32 R10, RZ, RZ, R16 ;  /* 0x000000ffff0a7224 */ /* 0x001fc400078e0010 */
[----:B------:R-:W-:Y:S02]  /*a9730*/  IMAD.MOV.U32 R11, RZ, RZ, R0 ;  /* 0x000000ffff0b7224 */ /* 0x000fe400078e0000 */
[----:B-1----:R-:W-:Y:S02]  /*a9740*/  IMAD.MOV.U32 R8, RZ, RZ, R25 ;  /* 0x000000ffff087224 */ /* 0x002fe400078e0019 */
[----:B------:R-:W-:Y:S01]  /*a9750*/  IMAD.MOV.U32 R9, RZ, RZ, R17 ;  /* 0x000000ffff097224 */ /* 0x000fe200078e0011 */
[----:B------:R-:W3:Y:S06]  /*a9760*/  LDL.LU R25, [R1+0x8370] ;  /* 0x0083700001197983 */ /* 0x000eec0000300800 */
[----:B------:R-:W-:-:S15]  /*a9770*/  HMMA.16816.F32 R36, R8, R58, R36 ;  /* 0x0000003a0824723c */ /* 0x000fde0000001824 */
[----:B------:R-:W-:-:S08]  /*a9780*/  NOP ;  /* 0x0000000000007918 */ /* 0x000fd00000000000 */
[----:B------:R-:W-:Y:S04]  /*a9790*/  STL.64 [R1+0x2960], R36 ;  /* 0x0029602401007387 */ /* 0x000fe80000100a00 */
[----:B------:R0:W-:Y:S04]  /*a97a0*/  STL.64 [R1+0x2968], R38 ;  /* 0x0029682601007387 */ /* 0x0001e80000100a00 */
[----:B0-----:R-:W4:Y:S01]  /*a97b0*/  LDL.LU.64 R38, [R1+0x8368] ;  /* 0x0083680001267983 */ /* 0x001f220000300a00 */
[----:B--2---:R-:W-:Y:S03]  /*a97c0*/  HMMA.16816.F32 R40, R8, R56, R40 ;  /* 0x000000380828723c */ /* 0x004fe60000001828 */
[----:B------:R-:W-:Y:S04]  /*a97d0*/  STL.64 [R1+0x82f0], R58 ;  /* 0x0082f03a01007387 */ /* 0x000fe80000100a00 */
[----:B------:R-:W-:-:S15]  /*a97e0*/  STL.64 [R1+0x82e8], R56 ;  /* 0x0082e83801007387 */ /* 0x000fde0000100a00 */
[----:B------:R-:W-:-:S01]  /*a97f0*/  NOP ;  /* 0x0000000000007918 */ /* 0x000fc20000000000 */
[----:B------:R-:W-:Y:S04]  /*a9800*/  STL.64 [R1+0x2950], R40 ;  /* 0x0029502801007387 */ /* 0x000fe80000100a00 */
[----:B------:R4:W-:Y:S02]  /*a9810*/  STL.64 [R1+0x2958], R42 ;  /* 0x0029582a01007387 */ /* 0x0009e40000100a00 */
[C---:B----4-:R-:W-:Y:S06]  /*a9820*/  HMMA.16816.F32 R40, R8.reuse, R38, R44 ;  /* 0x000000260828723c */ /* 0x050fec000000182c */
[----:B------:R3:W-:Y:S02]  /*a9830*/  STL.64 [R1+0x82d0], R38 ;  /* 0x0082d02601007387 */ /* 0x0007e40000100a00 */
[C---:B---3--:R-:W-:Y:S06]  /*a9840*/  HMMA.16816.F32 R36, R8.reuse, R24, R12 ;  /* 0x000000180824723c */ /* 0x048fec000000180c */
[C---:B------:R-:W-:Y:S09]  /*a9850*/  HMMA.16816.F32 R12, R8.reuse, R26, R52 ;  /* 0x0000001a080c723c */ /* 0x040ff20000001834 */
        /* <DEDUP_REMOVED lines=9> */
[----:B------:R0:W-:Y:S02]  /*a98f0*/  STL.64 [R1+0x82a8], R18 ;  /* 0x0082a81201007387 */ /* 0x0001e40000100a00 */
[----:B0-----:R-:W-:-:S15]  /*a9900*/  HMMA.16816.F32 R16, R8, R48, R32 ;  /* 0x000000300810723c */ /* 0x001fde0000001820 */
        /* <DEDUP_REMOVED lines=97> */
[----:B------:R-:W3:Y:S02]  /*a9f20*/  LDL.LU.64 R12, [R1+0x8348] ;  /* 0x00834800010c7983 */ /* 0x000ee40000300a00 */
        /* <DEDUP_REMOVED lines=9> */
[----:B0-----:R-:W4:Y:S02]  /*a9fc0*/  LDL.LU.64 R46, [R1+0x8330] ;  /* 0x00833000012e7983 */ /* 0x001f240000300a00 */
[C---:B----4-:R-:W-:Y:S06]  /*a9fd0*/  HMMA.16816.F32 R28, R8.reuse, R46, R28 ;  /* 0x0000002e081c723c */ /* 0x050fec000000181c */
[----:B--2---:R-:W-:-:S15]  /*a9fe0*/  HMMA.16816.F32 R8, R8, R60, R52 ;  /* 0x0000003c0808723c */ /* 0x004fde0000001834 */
[----:B------:R-:W-:-:S02]  /*a9ff0*/  NOP ;  /* 0x0000000000007918 */ /* 0x000fc40000000000 */
[----:B------:R-:W-:Y:S04]  /*aa000*/  STL.64 [R1+0x28a0], R28 ;  /* 0x0028a01c01007387 */ /* 0x000fe80000100a00 */
[----:B------:R0:W-:Y:S04]  /*aa010*/  STL.64 [R1+0x28a8], R30 ;  /* 0x0028a81e01007387 */ /* 0x0001e80000100a00 */
[----:B0-----:R-:W2:Y:S04]  /*aa020*/  LDL.LU.64 R30, [R1+0x8328] ;  /* 0x00832800011e7983 */ /* 0x001ea80000300a00 */
[----:B------:R-:W2:Y:S04]  /*aa030*/  LDL.LU.64 R28, [R1+0x8320] ;  /* 0x00832000011c7983 */ /* 0x000ea80000300a00 */
[----:B------:R-:W4:Y:S04]  /*aa040*/  LDL.LU.64 R54, [R1+0x8318] ;  /* 0x0083180001367983 */ /* 0x000f280000300a00 */
[----:B------:R-:W4:Y:S04]  /*aa050*/  LDL.LU.64 R52, [R1+0x8310] ;  /* 0x0083100001347983 */ /* 0x000f280000300a00 */
        /* <DEDUP_REMOVED lines=14> */
[----:B------:R-:W2:Y:S04]  /*aa140*/  LDL.LU.64 R56, [R1+0x82e8] ;  /* 0x0082e80001387983 */ /* 0x000ea80000300a00 */
        /* <DEDUP_REMOVED lines=32> */
[C---:B--2---:R-:W-:Y:S06]  /*aa350*/  HMMA.16816.F32 R48, R8.reuse, R24, R48 ;  /* 0x000000180830723c */ /* 0x044fec0000001830 */
[----:B---3--:R-:W-:-:S15]  /*aa360*/  HMMA.16816.F32 R16, R8, R26, R16 ;  /* 0x0000001a0810723c */ /* 0x008fde0000001810 */
        /* <DEDUP_REMOVED lines=9> */
[----:B------:R4:W-:Y:S02]  /*aa400*/  STL.64 [R1+0x8238], R24 ;  /* 0x0082381801007387 */ /* 0x0009e40000100a00 */
[C---:B----4-:R-:W-:Y:S06]  /*aa410*/  HMMA.16816.F32 R24, R8.reuse, R48, R56 ;  /* 0x000000300818723c */ /* 0x050fec0000001838 */
[C---:B---3--:R-:W-:Y:S06]  /*aa420*/  HMMA.16816.F32 R36, R8.reuse, R18, R36 ;  /* 0x000000120824723c */ /* 0x048fec0000001824 */
[----:B------:R2:W-:Y:S02]  /*aa430*/  STL.64 [R1+0x8220], R18 ;  /* 0x0082201201007387 */ /* 0x0005e40000100a00 */
[----:B--2---:R-:W-:-:S15]  /*aa440*/  HMMA.16816.F32 R16, R8, R50, R40 ;  /* 0x000000320810723c */ /* 0x004fde0000001828 */
[----:B------:R-:W-:Y:S04]  /*aa450*/  STL.64 [R1+0x2800], R36 ;  /* 0x0028002401007387 */ /* 0x000fe80000100a00 */
[----:B------:R-:W-:Y:S04]  /*aa460*/  STL.64 [R1+0x2808], R38 ;  /* 0x0028082601007387 */ /* 0x000fe80000100a00 */
[----:B------:R-:W-:Y:S04]  /*aa470*/  STL.64 [R1+0x8218], R50 ;  /* 0x0082183201007387 */ /* 0x000fe80000100a00 */
[----:B------:R-:W-:Y:S04]  /*aa480*/  STL.64 [R1+0x27f0], R24 ;  /* 0x0027f01801007387 */ /* 0x000fe80000100a00 */
[----:B------:R0:W-:Y:S04]  /*aa490*/  STL.64 [R1+0x27f8], R26 ;  /* 0x0027f81a01007387 */ /* 0x0001e80000100a00 */
[----:B------:R-:W-:Y:S04]  /*aa4a0*/  STL.64 [R1+0x8210], R48 ;  /* 0x0082103001007387 */ /* 0x000fe80000100a00 */
[----:B------:R-:W-:Y:S04]  /*aa4b0*/  STL.64 [R1+0x27e0], R16 ;  /* 0x0027e01001007387 */ /* 0x000fe80000100a00 */
[----:B------:R1:W-:Y:S01]  /*aa4c0*/  STL.64 [R1+0x27e8], R18 ;  /* 0x0027e81201007387 */ /* 0x0003e20000100a00 */
[C---:B0-----:R-:W-:Y:S06]  /*aa4d0*/  HMMA.16816.F32 R24, R8.reuse, R4, R52 ;  /* 0x000000040818723c */ /* 0x041fec0000001834 */
[C---:B-1----:R-:W-:Y:S06]  /*aa4e0*/  HMMA.16816.F32 R16, R8.reuse, R6, R28 ;  /* 0x000000060810723c */ /* 0x042fec000000181c */
[----:B------:R-:W-:Y:S11]  /*aa4f0*/  STL.64 [R1+0x8230], R6 ;  /* 0x0082300601007387 */ /* 0x000ff60000100a00 */
[----:B------:R-:W-:Y:S04]  /*aa500*/  STL.64 [R1+0x27d0], R24 ;  /* 0x0027d01801007387 */ /* 0x000fe80000100a00 */
[----:B------:R-:W-:Y:S04]  /*aa510*/  STL.64 [R1+0x27d8], R26 ;  /* 0x0027d81a01007387 */ /* 0x000fe80000100a00 */
[----:B------:R0:W-:Y:S04]  /*aa520*/  STL.64 [R1+0x8228], R4 ;  /* 0x0082280401007387 */ /* 0x0001e80000100a00 */
[----:B------:R-:W-:Y:S04]  /*aa530*/  STL.64 [R1+0x27c0], R16 ;  /* 0x0027c01001007387 */ /* 0x000fe80000100a00 */
[----:B------:R1:W-:Y:S01]  /*aa540*/  STL.64 [R1+0x27c8], R18 ;  /* 0x0027c81201007387 */ /* 0x0003e20000100a00 */
[C---:B0-----:R-:W-:Y:S06]  /*aa550*/  HMMA.16816.F32 R4, R8.reuse, R14, R20 ;  /* 0x0000000e0804723c */ /* 0x041fec0000001814 */
[----:B-1----:R-:W-:Y:S01]  /*aa560*/  HMMA.16816.F32 R16, R8, R12, R32 ;  /* 0x0000000c0810723c */ /* 0x002fe20000001820 */
[----:B------:R-:W-:-:S15]  /*aa570*/  STL.64 [R1+0x8258], R14 ;  /* 0x0082580e01007387 */ /* 0x000fde0000100a00 */
[----:B------:R-:W-:-:S07]  /*aa580*/  NOP ;  /* 0x0000000000007918 */ /* 0x000fce0000000000 */
        /* <DEDUP_REMOVED lines=108> */
[----:B0-----:R-:W4:Y:S04]  /*aac50*/  LDL.LU.64 R26, [R1+0x8240] ;  /* 0x00824000011a7983 */ /* 0x001f280000300a00 */
[----:B------:R-:W2:Y:S04]  /*aac60*/  LDL.LU.64 R24, [R1+0x8238] ;  /* 0x0082380001187983 */ /* 0x000ea80000300a00 */
        /* <DEDUP_REMOVED lines=25> */
[----:B0-----:R-:W2:Y:S04]  /*aae00*/  LDL.LU.64 R50, [R1+0x8218] ;  /* 0x0082180001327983 */ /* 0x001ea80000300a00 */
[----:B------:R-:W4:Y:S04]  /*aae10*/  LDL.LU.64 R48, [R1+0x8210] ;  /* 0x0082100001307983 */ /* 0x000f280000300a00 */
[----:B------:R0:W-:Y:S04]  /*aae20*/  STL.64 [R1+0x81c8], R18 ;  /* 0x0081c81201007387 */ /* 0x0001e80000100a00 */
[----:B------:R-:W4:Y:S04]  /*aae30*/  LDL.LU R16, [R1+0x2620] ;  /* 0x0026200001107983 */ /* 0x000f280000300800 */
[----:B------:R-:W4:Y:S04]  /*aae40*/  LDL.LU R17, [R1+0x2624] ;  /* 0x0026240001117983 */ /* 0x000f280000300800 */
[----:B0-----:R-:W4:Y:S04]  /*aae50*/  LDL.LU R18, [R1+0x2628] ;  /* 0x0026280001127983 */ /* 0x001f280000300800 */
[----:B------:R-:W4:Y:S02]  /*aae60*/  LDL.LU R19, [R1+0x262c] ;  /* 0x00262c0001137983 */ /* 0x000f240000300800 */
[----:B----4-:R-:W-:-:S15]  /*aae70*/  HMMA.16816.F32 R16, R8, R48, R16 ;  /* 0x000000300810723c */ /* 0x010fde0000001810 */
[----:B------:R-:W-:-:S08]  /*aae80*/  NOP ;  /* 0x0000000000007918 */ /* 0x000fd00000000000 */
[----:B------:R-:W-:Y:S04]  /*aae90*/  STL.64 [R1+0x26e0], R16 ;  /* 0x0026e01001007387 */ /* 0x000fe80000100a00 */
[----:B------:R2:W-:Y:S02]  /*aaea0*/  STL.64 [R1+0x26e8], R18 ;  /* 0x0026e81201007387 */ /* 0x0005e40000100a00 */
[C---:B--2---:R-:W-:Y:S06]  /*aaeb0*/  HMMA.16816.F32 R16, R8.reuse, R50, R24 ;  /* 0x000000320810723c */ /* 0x044fec0000001818 */
[----:B------:R-:W-:Y:S04]  /*aaec0*/  STL.64 [R1+0x81c0], R50 ;  /* 0x0081c03201007387 */ /* 0x000fe80000100a00 */
[----:B------:R0:W-:Y:S01]  /*aaed0*/  STL.64 [R1+0x81b8], R48 ;  /* 0x0081b83001007387 */ /* 0x0001e20000100a00 */
[----:B---3--:R-:W-:-:S12]  /*aaee0*/  HMMA.16816.F32 R24, R8, R4, R36 ;  /* 0x000000040818723c */ /* 0x008fd80000001824 */
[----:B------:R-:W-:Y:S04]  /*aaef0*/  STL.64 [R1+0x26d0], R16 ;  /* 0x0026d01001007387 */ /* 0x000fe80000100a00 */
[----:B------:R1:W-:Y:S04]  /*aaf00*/  STL.64 [R1+0x26d8], R18 ;  /* 0x0026d81201007387 */ /* 0x0003e80000100a00 */
[----:B0-----:R-:W2:Y:S04]  /*aaf10*/  LDL.LU.64 R48, [R1+0x370] ;  /* 0x0003700001307983 */ /* 0x001ea80000300a00 */
[----:B------:R-:W2:Y:S01]  /*aaf20*/  LDL.LU.64 R50, [R1+0x378] ;  /* 0x0003780001327983 */ /* 0x000ea20000300a00 */
[C---:B-1----:R-:W-:Y:S06]  /*aaf30*/  HMMA.16816.F32 R16, R8.reuse, R6, R40 ;  /* 0x000000060810723c */ /* 0x042fec0000001828 */
[----:B------:R-:W-:Y:S04]  /*aaf40*/  STL.64 [R1+0x81d8], R6 ;  /* 0x0081d80601007387 */ /* 0x000fe80000100a00 */
[----:B------:R-:W-:Y:S04]  /*aaf50*/  STL.64 [R1+0x26c0], R24 ;  /* 0x0026c01801007387 */ /* 0x000fe80000100a00 */
[----:B------:R-:W-:Y:S04]  /*aaf60*/  STL.64 [R1+0x26c8], R26 ;  /* 0x0026c81a01007387 */ /* 0x000fe80000100a00 */
[----:B------:R0:W-:Y:S02]  /*aaf70*/  STL.64 [R1+0x81d0], R4 ;  /* 0x0081d00401007387 */ /* 0x0001e40000100a00 */
[C---:B0-----:R-:W-:Y:S03]  /*aaf80*/  HMMA.16816.F32 R4, R8.reuse, R14, R28 ;  /* 0x0000000e0804723c */ /* 0x041fe6000000181c */
[----:B------:R-:W-:Y:S04]  /*aaf90*/  STL.64 [R1+0x26b0], R16 ;  /* 0x0026b01001007387 */ /* 0x000fe80000100a00 */
[----:B------:R0:W-:Y:S02]  /*aafa0*/  STL.64 [R1+0x26b8], R18 ;  /* 0x0026b81201007387 */ /* 0x0001e40000100a00 */
[----:B0-----:R-:W-:Y:S02]  /*aafb0*/  HMMA.16816.F32 R16, R8, R12, R52 ;  /* 0x0000000c0810723c */ /* 0x001fe40000001834 */
[----:B------:R-:W-:-:S15]  /*aafc0*/  STL.64 [R1+0x8200], R14 ;  /* 0x0082000e01007387 */ /* 0x000fde0000100a00 */
[----:B------:R-:W-:-:S06]  /*aafd0*/  NOP ;  /* 0x0000000000007918 */ /* 0x000fcc0000000000 */
[----:B------:R-:W-:Y:S04]  /*aafe0*/  STL.64 [R1+0x26a0], R16 ;  /* 0x0026a01001007387 */ /* 0x000fe80000100a00 */
[----:B------:R-:W-:Y:S04]  /*aaff0*/  STL.64 [R1+0x26a8], R18 ;  /* 0x0026a81201007387 */ /* 0x000fe80000100a00 */
[----:B------:R0:W-:Y:S04]  /*ab000*/  STL.64 [R1+0x81f8], R12 ;  /* 0x0081f80c01007387 */ /* 0x0001e80000100a00 */
[----:B------:R-:W-:Y:S04]  /*ab010*/  STL.64 [R1+0x2690], R4 ;  /* 0x0026900401007387 */ /* 0x000fe80000100a00 */
[----:B------:R1:W-:Y:S01]  /*ab020*/  STL.64 [R1+0x2698], R6 ;  /* 0x0026980601007387 */ /* 0x0003e20000100a00 */
[C---:B0-----:R-:W-:Y:S06]  /*ab030*/  HMMA.16816.F32 R12, R8.reuse, R46, R32 ;  /* 0x0000002e080c723c */ /* 0x041fec0000001820 */
[----:B-1----:R-:W-:Y:S01]  /*ab040*/  HMMA.16816.F32 R4, R8, R60, R20 ;  /* 0x0000003c0804723c */ /* 0x002fe20000001814 */
[----:B------:R-:W3:-:S15]  /*ab050*/  LDL.LU R20, [R1+0x24d0] ;  /* 0x0024d00001147983 */ /* 0x000ede0000300800 */
[----:B------:R-:W-:-:S01]  /*ab060*/  NOP ;  /* 0x0000000000007918 */ /* 0x000fc20000000000 */
[----:B------:R0:W-:Y:S04]  /*ab070*/  STL.64 [R1+0x2680], R12 ;  /* 0x0026800c01007387 */ /* 0x0001e80000100a00 */
[----:B------:R1:W-:Y:S04]  /*ab080*/  STL.64 [R1+0x2688], R14 ;  /* 0x0026880e01007387 */ /* 0x0003e80000100a00 */
        /* <DEDUP_REMOVED lines=23> */
[----:B-1----:R-:W3:Y:S04]  /*ab200*/  LDL.LU R14, [R1+0x2588] ;  /* 0x00258800010e7983 */ /* 0x002ee80000300800 */
        /* <DEDUP_REMOVED lines=28> */
[----:B------:R0:W-:Y:S04]  /*ab3d0*/  STL.64 [R1+0x2640], R32 ;  /* 0x0026402001007387 */ /* 0x0001e80000100a00 */
[----:B------:R1:W-:Y:S04]  /*ab3e0*/  STL.64 [R1+0x2648], R34 ;  /* 0x0026482201007387 */ /* 0x0003e80000100a00 */
[----:B0-----:R-:W2:Y:S04]  /*ab3f0*/  LDL.LU R32, [R1+0x320] ;  /* 0x0003200001207983 */ /* 0x001ea80000300800 */
[----:B------:R-:W2:Y:S04]  /*ab400*/  LDL.LU R33, [R1+0x324] ;  /* 0x0003240001217983 */ /* 0x000ea80000300800 */
[----:B-1----:R-:W3:Y:S04]  /*ab410*/  LDL.LU R34, [R1+0x328] ;  /* 0x0003280001227983 */ /* 0x002ee80000300800 */
[----:B------:R-:W3:Y:S01]  /*ab420*/  LDL.LU R35, [R1+0x32c] ;  /* 0x00032c0001237983 */ /* 0x000ee20000300800 */
[C---:B------:R-:W-:Y:S06]  /*ab430*/  HMMA.16816.F32 R12, R48.reuse, R58, R12 ;  /* 0x0000003a300c723c */ /* 0x040fec000000180c */
[C---:B------:R-:W-:Y:S01]  /*ab440*/  HMMA.16816.F32 R36, R48.reuse, R56, R36 ;  /* 0x000000383024723c */ /* 0x040fe20000001824 */
[----:B---3--:R-:W-:Y:S04]  /*ab450*/  STL.64 [R1+0x80f0], R34 ;  /* 0x0080f02201007387 */ /* 0x008fe80000100a00 */
[----:B--2---:R0:W-:Y:S04]  /*ab460*/  STL.64 [R1+0x80e8], R32 ;  /* 0x0080e82001007387 */ /* 0x0041e80000100a00 */
[----:B0-----:R-:W2:Y:S04]  /*ab470*/  LDL.LU R32, [R1+0x2500] ;  /* 0x0025000001207983 */ /* 0x001ea80000300800 */
[----:B------:R-:W2:Y:S04]  /*ab480*/  LDL.LU R33, [R1+0x2504] ;  /* 0x0025040001217983 */ /* 0x000ea80000300800 */
[----:B------:R-:W2:Y:S04]  /*ab490*/  LDL.LU R34, [R1+0x2508] ;  /* 0x0025080001227983 */ /* 0x000ea80000300800 */
[----:B------:R-:W2:Y:S04]  /*ab4a0*/  LDL.LU R35, [R1+0x250c] ;  /* 0x00250c0001237983 */ /* 0x000ea80000300800 */
        /* <DEDUP_REMOVED lines=15> */
[----:B------:R-:W3:Y:S01]  /*ab5a0*/  LDL.LU R37, [R1+0x2514] ;  /* 0x0025140001257983 */ /* 0x000ee20000300800 */
[----:B------:R-:W-:-:S03]  /*ab5b0*/  IMAD.MOV.U32 R0, RZ, RZ, R51 ;  /* 0x000000ffff007224 */ /* 0x000fc600078e0033 */
[----:B0-----:R-:W3:Y:S04]  /*ab5c0*/  LDL.LU R38, [R1+0x2518] ;  /* 0x0025180001267983 */ /* 0x001ee80000300800 */
[----:B------:R-:W3:Y:S01]  /*ab5d0*/  LDL.LU R39, [R1+0x251c] ;  /* 0x00251c0001277983 */ /* 0x000ee20000300800 */
[----:B------:R-:W-:Y:S01]  /*ab5e0*/  IMAD.MOV.U32 R40, RZ, RZ, R48 ;  /* 0x000000ffff287224 */ /* 0x000fe200078e0030 */
[C---:B--2---:R-:W-:Y:S06]  /*ab5f0*/  HMMA.16816.F32 R4, R48.reuse, R24, R4 ;  /* 0x000000183004723c */ /* 0x044fec0000001804 */
[----:B----4-:R-:W-:-:S15]  /*ab600*/  HMMA.16816.F32 R16, R48, R26, R16 ;  /* 0x0000001a3010723c */ /* 0x010fde0000001810 */
[----:B------:R-:W-:-:S02]  /*ab610*/  NOP ;  /* 0x0000000000007918 */ /* 0x000fc40000000000 */
[----:B------:R-:W-:Y:S04]  /*ab620*/  STL.64 [R1+0x2600], R4 ;  /* 0x0026000401007387 */ /* 0x000fe80000100a00 */
[----:B------:R0:W-:Y:S04]  /*ab630*/  STL.64 [R1+0x2608], R6 ;  /* 0x0026080601007387 */ /* 0x0001e80000100a00 */
[----:B0-----:R-:W2:Y:S04]  /*ab640*/  LDL.LU.64 R6, [R1+0x81d8] ;  /* 0x0081d80001067983 */ /* 0x001ea80000300a00 */
[----:B------:R-:W4:Y:S04]  /*ab650*/  LDL.LU.64 R4, [R1+0x81d0] ;  /* 0x0081d00001047983 */ /* 0x000f280000300a00 */
[----:B------:R0:W-:Y:S04]  /*ab660*/  STL.64 [R1+0x25f0], R16 ;  /* 0x0025f01001007387 */ /* 0x0001e80000100a00 */
[----:B------:R1:W-:Y:S01]  /*ab670*/  STL.64 [R1+0x25f8], R18 ;  /* 0x0025f81201007387 */ /* 0x0003e20000100a00 */
[----:B0-----:R-:W-:-:S03]  /*ab680*/  IMAD.MOV.U32 R16, RZ, RZ, R50 ;  /* 0x000000ffff107224 */ /* 0x001fc600078e0032 */
[----:B-1----:R-:W3:Y:S01]  /*ab690*/  LDL.LU.64 R18, [R1+0x81c8] ;  /* 0x0081c80001127983 */ /* 0x002ee20000300a00 */
[----:B------:R-:W-:-:S03]  /*ab6a0*/  IMAD.MOV.U32 R17, RZ, RZ, R49 ;  /* 0x000000ffff117224 */ /* 0x000fc600078e0031 */
[----:B------:R-:W2:Y:S04]  /*ab6b0*/  LDL.LU.64 R50, [R1+0x81c0] ;  /* 0x0081c00001327983 */ /* 0x000ea80000300a00 */
[----:B------:R-:W2:Y:S04]  /*ab6c0*/  LDL.LU.64 R48, [R1+0x81b8] ;  /* 0x0081b80001307983 */ /* 0x000ea80000300a00 */
[----:B------:R0:W-:Y:S04]  /*ab6d0*/  STL.64 [R1+0x8198], R26 ;  /* 0x0081981a01007387 */ /* 0x0001e80000100a00 */
[----:B------:R1:W-:Y:S01]  /*ab6e0*/  STL.64 [R1+0x8190], R24 ;  /* 0x0081901801007387 */ /* 0x0003e20000100a00 */
[----:B0-----:R-:W-:-:S02]  /*ab6f0*/  IMAD.MOV.U32 R26, RZ, RZ, R16 ;  /* 0x000000ffff1a7224 */ /* 0x001fc400078e0010 */
[----:B-1----:R-:W-:Y:S02]  /*ab700*/  IMAD.MOV.U32 R24, RZ, RZ, R40 ;  /* 0x000000ffff187224 */ /* 0x002fe400078e0028 */
[----:B------:R-:W-:Y:S02]  /*ab710*/  IMAD.MOV.U32 R25, RZ, RZ, R17 ;  /* 0x000000ffff197224 */ /* 0x000fe400078e0011 */
[----:B------:R-:W-:-:S07]  /*ab720*/  IMAD.MOV.U32 R27, RZ, RZ, R0 ;  /* 0x000000ffff1b7224 */ /* 0x000fce00078e0000 */
[C---:B----4-:R-:W-:Y:S06]  /*ab730*/  HMMA.16816.F32 R28, R24.reuse, R4, R28 ;  /* 0x00000004181c723c */ /* 0x050fec000000181c */
[C---:B---3--:R-:W-:Y:S06]  /*ab740*/  HMMA.16816.F32 R36, R24.reuse, R18, R36 ;  /* 0x000000121824723c */ /* 0x048fec0000001824 */
[C---:B--2---:R-:W-:Y:S01]  /*ab750*/  HMMA.16816.F32 R32, R24.reuse, R48, R32 ;  /* 0x000000301820723c */ /* 0x044fe20000001820 */
[----:B------:R0:W-:Y:S05]  /*ab760*/  STL.64 [R1+0x8178], R18 ;  /* 0x0081781201007387 */ /* 0x0001ea0000100a00 */
[C---:B0-----:R-:W-:Y:S11]  /*ab770*/  HMMA.16816.F32 R16, R24.reuse, R50, R52 ;  /* 0x000000321810723c */ /* 0x041ff60000001834 */
        /* <DEDUP_REMOVED lines=11> */
[----:B------:R1:W-:Y:S01]  /*ab830*/  STL.64 [R1+0x8150], R4 ;  /* 0x0081500401007387 */ /* 0x0003e20000100a00 */
[C---:B0-----:R-:W-:Y:S06]  /*ab840*/  HMMA.16816.F32 R16, R24.reuse, R6, R20 ;  /* 0x000000061810723c */ /* 0x041fec0000001814 */
[----:B-1----:R-:W-:-:S15]  /*ab850*/  HMMA.16816.F32 R4, R24, R12, R8 ;  /* 0x0000000c1804723c */ /* 0x002fde0000001808 */
[----:B------:R-:W-:-:S02]  /*ab860*/  NOP ;  /* 0x0000000000007918 */ /* 0x000fc40000000000 */
[----:B------:R-:W-:Y:S04]  /*ab870*/  STL.64 [R1+0x25a0], R16 ;  /* 0x0025a01001007387 */ /* 0x000fe80000100a00 */
[----:B------:R-:W-:Y:S04]  /*ab880*/  STL.64 [R1+0x25a8], R18 ;  /* 0x0025a81201007387 */ /* 0x000fe80000100a00 */
[----:B------:R-:W2:Y:S04]  /*ab890*/  LDL.LU R32, [R1+0x2470] ;  /* 0x0024700001207983 */ /* 0x000ea80000300800 */
        /* <DEDUP_REMOVED lines=15> */
[----:B-1----:R-:W2:Y:S04]  /*ab990*/  LDL.LU R6, [R1+0x24b8] ;  /* 0x0024b80001067983 */ /* 0x002ea80000300800 */
[----:B------:R-:W2:Y:S04]  /*ab9a0*/  LDL.LU R7, [R1+0x24bc] ;  /* 0x0024bc0001077983 */ /* 0x000ea80000300800 */
[----:B------:R-:W3:Y:S04]  /*ab9b0*/  LDL.LU R16, [R1+0x2490] ;  /* 0x0024900001107983 */ /* 0x000ee80000300800 */
[----:B------:R-:W3:Y:S04]  /*ab9c0*/  LDL.LU R17, [R1+0x2494] ;  /* 0x0024940001117983 */ /* 0x000ee80000300800 */
        /* <DEDUP_REMOVED lines=8> */
[----:B------:R-:W2:Y:S04]  /*aba50*/  LDL.LU R28, [R1+0xf50] ;  /* 0x000f5000011c7983 */ /* 0x000ea80000300800 */
[----:B------:R-:W2:Y:S04]  /*aba60*/  LDL.LU R29, [R1+0xf54] ;  /* 0x000f5400011d7983 */ /* 0x000ea80000300800 */
[----:B------:R-:W4:Y:S04]  /*aba70*/  LDL.LU R30, [R1+0xf58] ;  /* 0x000f5800011e7983 */ /* 0x000f280000300800 */
[----:B------:R-:W4:Y:S04]  /*aba80*/  LDL.LU R31, [R1+0xf5c] ;  /* 0x000f5c00011f7983 */ /* 0x000f280000300800 */
[----:B----4-:R-:W-:Y:S04]  /*aba90*/  STL.64 [R1+0x8110], R30 ;  /* 0x0081101e01007387 */ /* 0x010fe80000100a00 */
[----:B--2---:R0:W-:Y:S04]  /*abaa0*/  STL.64 [R1+0x8108], R28 ;  /* 0x0081081c01007387 */ /* 0x0041e80000100a00 */
[----:B0-----:R-:W2:Y:S04]  /*abab0*/  LDL.LU.64 R28, [R1+0x350] ;  /* 0x00035000011c7983 */ /* 0x001ea80000300a00 */
[----:B------:R-:W2:Y:S04]  /*abac0*/  LDL.LU.64 R30, [R1+0x358] ;  /* 0x00035800011e7983 */ /* 0x000ea80000300a00 */
[----:B------:R-:W4:Y:S04]  /*abad0*/  LDL.LU R52, [R1+0xf60] ;  /* 0x000f600001347983 */ /* 0x000f280000300800 */
[----:B------:R-:W4:Y:S04]  /*abae0*/  LDL.LU R53, [R1+0xf64] ;  /* 0x000f640001357983 */ /* 0x000f280000300800 */
[----:B------:R-:W3:Y:S04]  /*abaf0*/  LDL.LU R54, [R1+0xf68] ;  /* 0x000f680001367983 */ /* 0x000ee80000300800 */
[----:B------:R-:W3:Y:S01]  /*abb00*/  LDL.LU R55, [R1+0xf6c] ;  /* 0x000f6c0001377983 */ /* 0x000ee20000300800 */
[C---:B------:R-:W-:Y:S03]  /*abb10*/  HMMA.16816.F32 R4, R24.reuse, R14, R4 ;  /* 0x0000000e1804723c */ /* 0x040fe60000001804 */
[----:B---3--:R-:W-:Y:S04]  /*abb20*/  STL.64 [R1+0x8120], R54 ;  /* 0x0081203601007387 */ /* 0x008fe80000100a00 */
[----:B----4-:R-:W-:Y:S04]  /*abb30*/  STL.64 [R1+0x8118], R52 ;  /* 0x0081183401007387 */ /* 0x010fe80000100a00 */
[----:B------:R-:W3:Y:S04]  /*abb40*/  LDL.LU R8, [R1+0xf30] ;  /* 0x000f300001087983 */ /* 0x000ee80000300800 */
[----:B------:R-:W3:Y:S04]  /*abb50*/  LDL.LU R9, [R1+0xf34] ;  /* 0x000f340001097983 */ /* 0x000ee80000300800 */
[----:B------:R-:W4:Y:S04]  /*abb60*/  LDL.LU R10, [R1+0xf38] ;  /* 0x000f3800010a7983 */ /* 0x000f280000300800 */
[----:B------:R-:W4:Y:S04]  /*abb70*/  LDL.LU R11, [R1+0xf3c] ;  /* 0x000f3c00010b7983 */ /* 0x000f280000300800 */
[----:B----4-:R-:W-:Y:S04]  /*abb80*/  STL.64 [R1+0x8130], R10 ;  /* 0x0081300a01007387 */ /* 0x010fe80000100a00 */
[----:B---3--:R-:W-:Y:S04]  /*abb90*/  STL.64 [R1+0x8128], R8 ;  /* 0x0081280801007387 */ /* 0x008fe80000100a00 */
[----:B------:R-:W-:Y:S04]  /*abba0*/  STL.64 [R1+0x8140], R14 ;  /* 0x0081400e01007387 */ /* 0x000fe80000100a00 */
[----:B------:R-:W-:Y:S04]  /*abbb0*/  STL.64 [R1+0x8138], R12 ;  /* 0x0081380c01007387 */ /* 0x000fe80000100a00 */
[----:B------:R-:W-:Y:S04]  /*abbc0*/  STL.64 [R1+0x2580], R4 ;  /* 0x0025800401007387 */ /* 0x000fe80000100a00 */
[----:B------:R0:W-:Y:S02]  /*abbd0*/  STL.64 [R1+0x2588], R6 ;  /* 0x0025880601007387 */ /* 0x0001e40000100a00 */
[C---:B0-----:R-:W-:Y:S06]  /*abbe0*/  HMMA.16816.F32 R4, R24.reuse, R46, R48 ;  /* 0x0000002e1804723c */ /* 0x041fec0000001830 */
[----:B------:R-:W-:Y:S01]  /*abbf0*/  HMMA.16816.F32 R12, R24, R60, R16 ;  /* 0x0000003c180c723c */ /* 0x000fe20000001810 */
[----:B------:R-:W-:Y:S05]  /*abc00*/  STL.64 [R1+0x8148], R46 ;  /* 0x0081482e01007387 */ /* 0x000fea0000100a00 */
[C---:B--2---:R-:W-:Y:S11]  /*abc10*/  HMMA.16816.F32 R8, R28.reuse, R2, R36 ;  /* 0x000000021c08723c */ /* 0x044ff60000001824 */
[----:B------:R-:W-:Y:S04]  /*abc20*/  STL.64 [R1+0x2570], R4 ;  /* 0x0025700401007387 */ /* 0x000fe80000100a00 */
[----:B------:R0:W-:Y:S02]  /*abc30*/  STL.64 [R1+0x2578], R6 ;  /* 0x0025780601007387 */ /* 0x0001e40000100a00 */
[C---:B0-----:R-:W-:Y:S02]  /*abc40*/  HMMA.16816.F32 R4, R28.reuse, R42, R32 ;  /* 0x0000002a1c04723c */ /* 0x041fe40000001820 */
[----:B------:R-:W-:Y:S04]  /*abc50*/  STL.64 [R1+0x2540], R12 ;  /* 0x0025400c01007387 */ /* 0x000fe80000100a00 */
[----:B------:R-:W-:Y:S04]  /*abc60*/  STL.64 [R1+0x2548], R14 ;  /* 0x0025480e01007387 */ /* 0x000fe80000100a00 */
[----:B------:R-:W-:Y:S04]  /*abc70*/  STL.64 [R1+0x8160], R42 ;  /* 0x0081602a01007387 */ /* 0x000fe80000100a00 */
[----:B------:R0:W-:Y:S04]  /*abc80*/  STL.64 [R1+0x2530], R8 ;  /* 0x0025300801007387 */ /* 0x0001e80000100a00 */
[----:B------:R1:W-:Y:S04]  /*abc90*/  STL.64 [R1+0x2538], R10 ;  /* 0x0025380a01007387 */ /* 0x0003e80000100a00 */
[----:B0-----:R-:W2:Y:S04]  /*abca0*/  LDL.LU R8, [R1+0x2220] ;  /* 0x0022200001087983 */ /* 0x001ea80000300800 */
[----:B------:R-:W-:Y:S04]  /*abcb0*/  STL.64 [R1+0x2520], R4 ;  /* 0x0025200401007387 */ /* 0x000fe80000100a00 */
[----:B------:R-:W-:Y:S04]  /*abcc0*/  STL.64 [R1+0x2528], R6 ;  /* 0x0025280601007387 */ /* 0x000fe80000100a00 */
        /* <DEDUP_REMOVED lines=74> */
[----:B------:R-:W4:Y:S02]  /*ac170*/  LDL.LU.64 R24, [R1+0x8190] ;  /* 0x0081900001187983 */ /* 0x000f240000300a00 */
[C---:B----4-:R-:W-:Y:S06]  /*ac180*/  HMMA.16816.F32 R8, R28.reuse, R24, R8 ;  /* 0x000000181c08723c */ /* 0x050fec0000001808 */
[----:B---3--:R-:W-:-:S15]  /*ac190*/  HMMA.16816.F32 R16, R28, R26, R16 ;  /* 0x0000001a1c10723c */ /* 0x008fde0000001810 */
[----:B------:R-:W-:-:S02]  /*ac1a0*/  NOP ;  /* 0x0000000000007918 */ /* 0x000fc40000000000 */
[----:B------:R-:W-:Y:S04]  /*ac1b0*/  STL.64 [R1+0x24e0], R8 ;  /* 0x0024e00801007387 */ /* 0x000fe80000100a00 */
[----:B------:R0:W-:Y:S04]  /*ac1c0*/  STL.64 [R1+0x24e8], R10 ;  /* 0x0024e80a01007387 */ /* 0x0001e80000100a00 */
[----:B0-----:R-:W3:Y:S04]  /*ac1d0*/  LDL.LU.64 R10, [R1+0x8188] ;  /* 0x00818800010a7983 */ /* 0x001ee80000300a00 */
[----:B------:R-:W3:Y:S04]  /*ac1e0*/  LDL.LU.64 R8, [R1+0x8180] ;  /* 0x0081800001087983 */ /* 0x000ee80000300a00 */
        /* <DEDUP_REMOVED lines=13> */
[----:B------:R-:W3:Y:S01]  /*ac2c0*/  LDL.LU R19, [R1+0xf7c] ;  /* 0x000f7c0001137983 */ /* 0x000ee20000300800 */
[C---:B----4-:R-:W-:Y:S06]  /*ac2d0*/  HMMA.16816.F32 R40, R28.reuse, R48, R40 ;  /* 0x000000301c28723c */ /* 0x050fec0000001828 */
[----:B--2---:R-:W-:-:S15]  /*ac2e0*/  HMMA.16816.F32 R4, R28, R50, R4 ;  /* 0x000000321c04723c */ /* 0x004fde0000001804 */
[----:B------:R-:W-:-:S02]  /*ac2f0*/  NOP ;  /* 0x0000000000007918 */ /* 0x000fc40000000000 */
[----:B------:R-:W-:Y:S04]  /*ac300*/  STL.64 [R1+0x24b0], R40 ;  /* 0x0024b02801007387 */ /* 0x000fe80000100a00 */
[----:B------:R0:W-:Y:S04]  /*ac310*/  STL.64 [R1+0x24b8], R42 ;  /* 0x0024b82a01007387 */ /* 0x0001e80000100a00 */
[----:B0-----:R-:W2:Y:S04]  /*ac320*/  LDL.LU.64 R42, [R1+0x8160] ;  /* 0x00816000012a7983 */ /* 0x001ea80000300a00 */
[----:B------:R-:W-:Y:S04]  /*ac330*/  STL.64 [R1+0x24a0], R4 ;  /* 0x0024a00401007387 */ /* 0x000fe80000100a00 */
[----:B------:R0:W-:Y:S04]  /*ac340*/  STL.64 [R1+0x24a8], R6 ;  /* 0x0024a80601007387 */ /* 0x0001e80000100a00 */
[----:B0-----:R-:W4:Y:S04]  /*ac350*/  LDL.LU.64 R6, [R1+0x8158] ;  /* 0x0081580001067983 */ /* 0x001f280000300a00 */
[----:B------:R-:W3:Y:S04]  /*ac360*/  LDL.LU.64 R4, [R1+0x8150] ;  /* 0x0081500001047983 */ /* 0x000ee80000300a00 */
[----:B------:R-:W-:Y:S04]  /*ac370*/  STL.64 [R1+0x80d8], R50 ;  /* 0x0080d83201007387 */ /* 0x000fe80000100a00 */
[----:B------:R0:W-:Y:S04]  /*ac380*/  STL.64 [R1+0x80d0], R48 ;  /* 0x0080d03001007387 */ /* 0x0001e80000100a00 */
[----:B0-----:R-:W2:Y:S04]  /*ac390*/  LDL.LU R48, [R1+0xf80] ;  /* 0x000f800001307983 */ /* 0x001ea80000300800 */
[----:B------:R-:W2:Y:S04]  /*ac3a0*/  LDL.LU R49, [R1+0xf84] ;  /* 0x000f840001317983 */ /* 0x000ea80000300800 */
[----:B------:R-:W2:Y:S04]  /*ac3b0*/  LDL.LU R50, [R1+0xf88] ;  /* 0x000f880001327983 */ /* 0x000ea80000300800 */
        /* <DEDUP_REMOVED lines=9> */
[----:B0-----:R-:W4:Y:S04]  /*ac450*/  LDL.LU.64 R14, [R1+0x8140] ;  /* 0x00814000010e7983 */ /* 0x001f280000300a00 */
[----:B------:R-:W2:Y:S01]  /*ac460*/  LDL.LU.64 R12, [R1+0x8138] ;  /* 0x00813800010c7983 */ /* 0x000ea20000300a00 */
[----:B------:R-:W-:-:S02]  /*ac470*/  IMAD.MOV.U32 R36, RZ, RZ, R30 ;  /* 0x000000ffff247224 */ /* 0x000fc400078e001e */
[----:B------:R-:W-:Y:S02]  /*ac480*/  IMAD.MOV.U32 R0, RZ, RZ, R31 ;  /* 0x000000ffff007224 */ /* 0x000fe400078e001f */
[----:B------:R-:W-:Y:S02]  /*ac490*/  IMAD.MOV.U32 R40, RZ, RZ, R28 ;  /* 0x000000ffff287224 */ /* 0x000fe400078e001c */
[----:B------:R-:W-:Y:S01]  /*ac4a0*/  IMAD.MOV.U32 R37, RZ, RZ, R29 ;  /* 0x000000ffff257224 */ /* 0x000fe200078e001d */
        /* <DEDUP_REMOVED lines=19> */
[C---:B---3--:R-:W-:Y:S06]  /*ac5e0*/  HMMA.16816.F32 R20, R12.reuse, R46, R20 ;  /* 0x0000002e0c14723c */ /* 0x048fec0000001814 */
[----:B------:R-:W-:-:S15]  /*ac5f0*/  HMMA.16816.F32 R12, R12, R60, R32 ;  /* 0x0000003c0c0c723c */ /* 0x000fde0000001820 */
        /* <DEDUP_REMOVED lines=8> */
[----:B------:R0:W-:Y:S01]  /*ac680*/  STL.64 [R1+0x2438], R14 ;  /* 0x0024380e01007387 */ /* 0x0001e20000100a00 */
[C---:B----4-:R-:W-:Y:S06]  /*ac690*/  HMMA.16816.F32 R48, R32.reuse, R2, R48 ;  /* 0x000000022030723c */ /* 0x050fec0000001830 */
[C---:B0-----:R-:W-:Y:S06]  /*ac6a0*/  HMMA.16816.F32 R12, R32.reuse, R42, R16 ;  /* 0x0000002a200c723c */ /* 0x041fec0000001810 */
[C---:B--2---:R-:W-:Y:S06]  /*ac6b0*/  HMMA.16816.F32 R16, R32.reuse, R56, R28 ;  /* 0x000000382010723c */ /* 0x044fec000000181c */
[C---:B------:R-:W-:Y:S05]  /*ac6c0*/  HMMA.16816.F32 R8, R32.reuse, R24, R8 ;  /* 0x000000182008723c */ /* 0x040fea0000001808 */
[----:B------:R-:W-:Y:S04]  /*ac6d0*/  STL.64 [R1+0x2310], R48 ;  /* 0x0023103001007387 */ /* 0x000fe80000100a00 */
[----:B------:R0:W-:Y:S04]  /*ac6e0*/  STL.64 [R1+0x2318], R50 ;  /* 0x0023183201007387 */ /* 0x0001e80000100a00 */
[----:B------:R-:W-:Y:S04]  /*ac6f0*/  STL.64 [R1+0x22e0], R12 ;  /* 0x0022e00c01007387 */ /* 0x000fe80000100a00 */
[----:B------:R3:W-:Y:S01]  /*ac700*/  STL.64 [R1+0x22e8], R14 ;  /* 0x0022e80e01007387 */ /* 0x0007e20000100a00 */
[C---:B0-----:R-:W-:Y:S06]  /*ac710*/  HMMA.16816.F32 R48, R32.reuse, R58, R52 ;  /* 0x0000003a2030723c */ /* 0x041fec0000001834 */
[----:B---3--:R-:W-:-:S15]  /*ac720*/  HMMA.16816.F32 R12, R32, R38, R20 ;  /* 0x00000026200c723c */ /* 0x008fde0000001814 */
[----:B------:R-:W-:-:S02]  /*ac730*/  NOP ;  /* 0x0000000000007918 */ /* 0x000fc40000000000 */
[----:B------:R-:W-:Y:S04]  /*ac740*/  STL.64 [R1+0x22c0], R48 ;  /* 0x0022c03001007387 */ /* 0x000fe80000100a00 */
[----:B------:R-:W-:Y:S04]  /*ac750*/  STL.64 [R1+0x22c8], R50 ;  /* 0x0022c83201007387 */ /* 0x000fe80000100a00 */
[----:B------:R-:W-:Y:S04]  /*ac760*/  STL.64 [R1+0x80a8], R38 ;  /* 0x0080a82601007387 */ /* 0x000fe80000100a00 */
[----:B------:R0:W-:Y:S04]  /*ac770*/  STL.64 [R1+0x22a0], R16 ;  /* 0x0022a01001007387 */ /* 0x0001e80000100a00 */
[----:B------:R1:W-:Y:S04]  /*ac780*/  STL.64 [R1+0x22a8], R18 ;  /* 0x0022a81201007387 */ /* 0x0003e80000100a00 */
        /* <DEDUP_REMOVED lines=32> */
[----:B------:R-:W3:Y:S04]  /*ac990*/  LDL.LU R12, [R1+0xed0] ;  /* 0x000ed000010c7983 */ /* 0x000ee80000300800 */
[----:B------:R-:W3:Y:S04]  /*ac9a0*/  LDL.LU R13, [R1+0xed4] ;  /* 0x000ed400010d7983 */ /* 0x000ee80000300800 */
[----:B------:R-:W3:Y:S04]  /*ac9b0*/  LDL.LU R14, [R1+0xed8] ;  /* 0x000ed800010e7983 */ /* 0x000ee80000300800 */
[----:B------:R-:W3:Y:S01]  /*ac9c0*/  LDL.LU R15, [R1+0xedc] ;  /* 0x000edc00010f7983 */ /* 0x000ee20000300800 */
[C---:B--2---:R-:W-:Y:S03]  /*ac9d0*/  HMMA.16816.F32 R16, R32.reuse, R26, R16 ;  /* 0x0000001a2010723c */ /* 0x044fe60000001810 */
        /* <DEDUP_REMOVED lines=28> */
[----:B------:R-:W-:-:S08]  /*acba0*/  NOP ;  /* 0x0000000000007918 */ /* 0x000fd00000000000 */
[----:B------:R-:W-:Y:S04]  /*acbb0*/  STL.64 [R1+0x2200], R24 ;  /* 0x0022001801007387 */ /* 0x000fe80000100a00 */
[----:B------:R4:W-:Y:S02]  /*acbc0*/  STL.64 [R1+0x2208], R26 ;  /* 0x0022081a01007387 */ /* 0x0009e40000100a00 */
[----:B----4-:R-:W-:Y:S02]  /*acbd0*/  HMMA.16816.F32 R24, R32, R50, R8 ;  /* 0x000000322018723c */ /* 0x010fe40000001808 */
[----:B------:R-:W2:-:S15]  /*acbe0*/  LDL.LU R8, [R1+0xe60] ;  /* 0x000e600001087983 */ /* 0x000e9e0000300800 */
[----:B------:R-:W-:-:S06]  /*acbf0*/  NOP ;  /* 0x0000000000007918 */ /* 0x000fcc0000000000 */
        /* <DEDUP_REMOVED lines=20> */
[----:B------:R3:W-:Y:S01]  /*acd40*/  STL.64 [R1+0x80b0], R4 ;  /* 0x0080b00401007387 */ /* 0x0007e20000100a00 */
[C---:B----4-:R-:W-:Y:S06]  /*acd50*/  HMMA.16816.F32 R48, R32.reuse, R6, R48 ;  /* 0x000000062030723c */ /* 0x050fec0000001830 */
[C---:B---3--:R-:W-:Y:S06]  /*acd60*/  HMMA.16816.F32 R4, R32.reuse, R12, R16 ;  /* 0x0000000c2004723c */ /* 0x048fec0000001810 */
[C---:B--2---:R-:W-:Y:S06]  /*acd70*/  HMMA.16816.F32 R36, R32.reuse, R14, R36 ;  /* 0x0000000e2024723c */ /* 0x044fec0000001824 */
[C---:B------:R-:W-:Y:S05]  /*acd80*/  HMMA.16816.F32 R16, R32.reuse, R46, R52 ;  /* 0x0000002e2010723c */ /* 0x040fea0000001834 */
[----:B------:R-:W-:Y:S04]  /*acd90*/  STL.64 [R1+0x21a0], R48 ;  /* 0x0021a03001007387 */ /* 0x000fe80000100a00 */
[----:B------:R-:W-:Y:S04]  /*acda0*/  STL.64 [R1+0x21a8], R50 ;  /* 0x0021a83201007387 */ /* 0x000fe80000100a00 */
[----:B------:R-:W-:Y:S04]  /*acdb0*/  STL.64 [R1+0x2180], R4 ;  /* 0x0021800401007387 */ /* 0x000fe80000100a00 */
[----:B------:R0:W-:Y:S02]  /*acdc0*/  STL.64 [R1+0x2188], R6 ;  /* 0x0021880601007387 */ /* 0x0001e40000100a00 */
[----:B0-----:R-:W-:Y:S02]  /*acdd0*/  HMMA.16816.F32 R4, R32, R60, R28 ;  /* 0x0000003c2004723c */ /* 0x001fe4000000181c */
[----:B------:R-:W-:Y:S04]  /*acde0*/  STL.64 [R1+0x2160], R36 ;  /* 0x0021602401007387 */ /* 0x000fe80000100a00 */
[----:B------:R-:W-:Y:S04]  /*acdf0*/  STL.64 [R1+0x2168], R38 ;  /* 0x0021682601007387 */ /* 0x000fe80000100a00 */
[----:B------:R-:W2:Y:S04]  /*ace00*/  LDL.LU R28, [R1+0xdb0] ;  /* 0x000db000011c7983 */ /* 0x000ea80000300800 */
[----:B------:R-:W-:Y:S04]  /*ace10*/  STL.64 [R1+0x2140], R16 ;  /* 0x0021401001007387 */ /* 0x000fe80000100a00 */
[----:B------:R0:W-:Y:S01]  /*ace20*/  STL.64 [R1+0x2148], R18 ;  /* 0x0021481201007387 */ /* 0x0001e20000100a00 */
[C---:B------:R-:W-:Y:S06]  /*ace30*/  HMMA.16816.F32 R8, R20.reuse, R42, R8 ;  /* 0x0000002a1408723c */ /* 0x040fec0000001808 */
[C---:B0-----:R-:W-:Y:S01]  /*ace40*/  HMMA.16816.F32 R16, R20.reuse, R2, R24 ;  /* 0x000000021410723c */ /* 0x041fe20000001818 */
        /* <DEDUP_REMOVED lines=22> */
[----:B------:R0:W-:Y:S04]  /*acfb0*/  STL.64 [R1+0x20f0], R16 ;  /* 0x0020f01001007387 */ /* 0x0001e80000100a00 */
[----:B------:R1:W-:Y:S04]  /*acfc0*/  STL.64 [R1+0x20f8], R18 ;  /* 0x0020f81201007387 */ /* 0x0003e80000100a00 */
[----:B------:R-:W-:Y:S04]  /*acfd0*/  STL.64 [R1+0x20d0], R8 ;  /* 0x0020d00801007387 */ /* 0x000fe80000100a00 */
[----:B------:R-:W-:Y:S04]  /*acfe0*/  STL.64 [R1+0x20d8], R10 ;  /* 0x0020d80a01007387 */ /* 0x000fe80000100a00 */
        /* <DEDUP_REMOVED lines=11> */
[----:B------:R0:W-:Y:S04]  /*ad0a0*/  STL.64 [R1+0x8058], R42 ;  /* 0x0080582a01007387 */ /* 0x0001e80000100a00 */
[----:B------:R-:W4:Y:S04]  /*ad0b0*/  LDL.LU R40, [R1+0xdd0] ;  /* 0x000dd00001287983 */ /* 0x000f280000300800 */
[----:B------:R-:W4:Y:S04]  /*ad0c0*/  LDL.LU R41, [R1+0xdd4] ;  /* 0x000dd40001297983 */ /* 0x000f280000300800 */
[----:B0-----:R-:W4:Y:S04]  /*ad0d0*/  LDL.LU R42, [R1+0xdd8] ;  /* 0x000dd800012a7983 */ /* 0x001f280000300800 */
[----:B------:R-:W4:Y:S04]  /*ad0e0*/  LDL.LU R43, [R1+0xddc] ;  /* 0x000ddc00012b7983 */ /* 0x000f280000300800 */
[----:B------:R-:W4:Y:S04]  /*ad0f0*/  LDL.LU R8, [R1+0x290] ;  /* 0x0002900001087983 */ /* 0x000f280000300800 */
[----:B------:R-:W4:Y:S04]  /*ad100*/  LDL.LU R9, [R1+0x294] ;  /* 0x0002940001097983 */ /* 0x000f280000300800 */
[----:B------:R-:W4:Y:S04]  /*ad110*/  LDL.LU R10, [R1+0x298] ;  /* 0x00029800010a7983 */ /* 0x000f280000300800 */
[----:B------:R-:W4:Y:S01]  /*ad120*/  LDL.LU R11, [R1+0x29c] ;  /* 0x00029c00010b7983 */ /* 0x000f220000300800 */
[C---:B--2---:R-:W-:Y:S06]  /*ad130*/  HMMA.16816.F32 R4, R20.reuse, R58, R4 ;  /* 0x0000003a1404723c */ /* 0x044fec0000001804 */
[C---:B---3--:R-:W-:Y:S01]  /*ad140*/  HMMA.16816.F32 R36, R20.reuse, R56, R36 ;  /* 0x000000381424723c */ /* 0x048fe20000001824 */
        /* <DEDUP_REMOVED lines=41> */
[----:B------:R3:W-:Y:S01]  /*ad3e0*/  STL.64 [R1+0x8020], R24 ;  /* 0x0080201801007387 */ /* 0x0007e20000100a00 */
[C---:B--2---:R-:W-:Y:S06]  /*ad3f0*/  HMMA.16816.F32 R8, R20.reuse, R50, R8 ;  /* 0x000000321408723c */ /* 0x044fec0000001808 */
[C---:B---3--:R-:W-:Y:S06]  /*ad400*/  HMMA.16816.F32 R24, R20.reuse, R18, R36 ;  /* 0x000000121418723c */ /* 0x048fec0000001824 */
[----:B------:R4:W-:Y:S02]  /*ad410*/  STL.64 [R1+0x8008], R18 ;  /* 0x0080081201007387 */ /* 0x0009e40000100a00 */
[----:B----4-:R-:W-:-:S15]  /*ad420*/  HMMA.16816.F32 R16, R20, R48, R56 ;  /* 0x000000301410723c */ /* 0x010fde0000001838 */
        /* <DEDUP_REMOVED lines=13> */
[----:B------:R-:W-:Y:S04]  /*ad500*/  STL.64 [R1+0x8038], R4 ;  /* 0x0080380401007387 */ /* 0x000fe80000100a00 */
[----:B------:R-:W-:Y:S04]  /*ad510*/  STL.64 [R1+0x1f90], R8 ;  /* 0x001f900801007387 */ /* 0x000fe80000100a00 */
[----:B------:R0:W-:Y:S02]  /*ad520*/  STL.64 [R1+0x1f98], R10 ;  /* 0x001f980a01007387 */ /* 0x0001e40000100a00 */
[C---:B0-----:R-:W-:Y:S06]  /*ad530*/  HMMA.16816.F32 R8, R20.reuse, R12, R28 ;  /* 0x0000000c1408723c */ /* 0x041fec000000181c */
[C---:B------:R-:W-:Y:S06]  /*ad540*/  HMMA.16816.F32 R4, R20.reuse, R14, R32 ;  /* 0x0000000e1404723c */ /* 0x040fec0000001820 */
[----:B------:R-:W-:Y:S11]  /*ad550*/  STL.64 [R1+0x8078], R14 ;  /* 0x0080780e01007387 */ /* 0x000ff60000100a00 */
[----:B------:R0:W-:Y:S04]  /*ad560*/  STL.64 [R1+0x1f70], R8 ;  /* 0x001f700801007387 */ /* 0x0001e80000100a00 */
        /* <DEDUP_REMOVED lines=52> */
[C---:B------:R-:W-:Y:S06]  /*ad8b0*/  HMMA.16816.F32 R8, R20.reuse, R46, R8 ;  /* 0x0000002e1408723c */ /* 0x040fec0000001808 */
[----:B--2---:R-:W-:-:S15]  /*ad8c0*/  HMMA.16816.F32 R20, R20, R60, R12 ;  /* 0x0000003c1414723c */ /* 0x004fde000000180c */
[----:B------:R-:W-:-:S02]  /*ad8d0*/  NOP ;  /* 0x0000000000007918 */ /* 0x000fc40000000000 */
[----:B------:R0:W-:Y:S04]  /*ad8e0*/  STL.64 [R1+0x1f30], R8 ;  /* 0x001f300801007387 */ /* 0x0001e80000100a00 */
[----:B------:R1:W-:Y:S04]  /*ad8f0*/  STL.64 [R1+0x1f38], R10 ;  /* 0x001f380a01007387 */ /* 0x0003e80000100a00 */
[----:B0-----:R-:W2:Y:S04]  /*ad900*/  LDL.LU R8, [R1+0xd00] ;  /* 0x000d000001087983 */ /* 0x001ea80000300800 */
[----:B------:R-:W2:Y:S04]  /*ad910*/  LDL.LU R9, [R1+0xd04] ;  /* 0x000d040001097983 */ /* 0x000ea80000300800 */
[----:B-1----:R-:W2:Y:S04]  /*ad920*/  LDL.LU R10, [R1+0xd08] ;  /* 0x000d0800010a7983 */ /* 0x002ea80000300800 */
[----:B------:R-:W2:Y:S04]  /*ad930*/  LDL.LU R11, [R1+0xd0c] ;  /* 0x000d0c00010b7983 */ /* 0x000ea80000300800 */
        /* <DEDUP_REMOVED lines=70> */
[----:B------:R-:W3:Y:S04]  /*adda0*/  LDL.LU.64 R8, [R1+0x7ff8] ;  /* 0x007ff80001087983 */ /* 0x000ee80000300a00 */
        /* <DEDUP_REMOVED lines=33> */
[----:B------:R-:W2:-:S15]  /*adfc0*/  LDL.LU R28, [R1+0xba0] ;  /* 0x000ba000011c7983 */ /* 0x000e9e0000300800 */
[----:B------:R-:W-:-:S01]  /*adfd0*/  NOP ;  /* 0x0000000000007918 */ /* 0x000fc20000000000 */
        /* <DEDUP_REMOVED lines=35> */
[----:B----4-:R-:W4:Y:S04]  /*ae210*/  LDL.LU R4, [R1+0xc20] ;  /* 0x000c200001047983 */ /* 0x010f280000300800 */
[----:B------:R-:W4:Y:S04]  /*ae220*/  LDL.LU R5, [R1+0xc24] ;  /* 0x000c240001057983 */ /* 0x000f280000300800 */
[----:B---3--:R-:W4:Y:S04]  /*ae230*/  LDL.LU R6, [R1+0xc28] ;  /* 0x000c280001067983 */ /* 0x008f280000300800 */
[----:B------:R-:W4:Y:S04]  /*ae240*/  LDL.LU R7, [R1+0xc2c] ;  /* 0x000c2c0001077983 */ /* 0x000f280000300800 */
        /* <DEDUP_REMOVED lines=76> */
[----:B------:R-:W3:Y:S04]  /*ae710*/  LDL.LU.64 R48, [R1+0x7f90] ;  /* 0x007f900001307983 */ /* 0x000ee80000300a00 */
[----:B------:R2:W-:Y:S01]  /*ae720*/  STL.64 [R1+0x7f38], R18 ;  /* 0x007f381201007387 */ /* 0x0005e20000100a00 */
[C---:B---3--:R-:W-:Y:S06]  /*ae730*/  HMMA.16816.F32 R24, R8.reuse, R48, R24 ;  /* 0x000000300818723c */ /* 0x048fec0000001818 */
[C---:B--2---:R-:W-:Y:S06]  /*ae740*/  HMMA.16816.F32 R16, R8.reuse, R50, R36 ;  /* 0x000000320810723c */ /* 0x044fec0000001824 */
[----:B------:R-:W-:Y:S11]  /*ae750*/  STL.64 [R1+0x7f48], R50 ;  /* 0x007f483201007387 */ /* 0x000ff60000100a00 */
[----:B------:R-:W-:Y:S04]  /*ae760*/  STL.64 [R1+0x1bd0], R24 ;  /* 0x001bd01801007387 */ /* 0x000fe80000100a00 */
[----:B------:R4:W-:Y:S04]  /*ae770*/  STL.64 [R1+0x1bd8], R26 ;  /* 0x001bd81a01007387 */ /* 0x0009e80000100a00 */
[----:B------:R-:W-:Y:S04]  /*ae780*/  STL.64 [R1+0x7f40], R48 ;  /* 0x007f403001007387 */ /* 0x000fe80000100a00 */
[----:B------:R-:W-:Y:S04]  /*ae790*/  STL.64 [R1+0x1bb0], R16 ;  /* 0x001bb01001007387 */ /* 0x000fe80000100a00 */
[----:B------:R0:W-:Y:S01]  /*ae7a0*/  STL.64 [R1+0x1bb8], R18 ;  /* 0x001bb81201007387 */ /* 0x0001e20000100a00 */
[C---:B----4-:R-:W-:Y:S06]  /*ae7b0*/  HMMA.16816.F32 R24, R8.reuse, R4, R56 ;  /* 0x000000040818723c */ /* 0x050fec0000001838 */
[C---:B0-----:R-:W-:Y:S06]  /*ae7c0*/  HMMA.16816.F32 R16, R8.reuse, R6, R40 ;  /* 0x000000060810723c */ /* 0x041fec0000001828 */
        /* <DEDUP_REMOVED lines=9> */
[----:B------:R-:W-:Y:S04]  /*ae860*/  STL.64 [R1+0x1b50], R16 ;  /* 0x001b501001007387 */ /* 0x000fe80000100a00 */
[----:B------:R0:W-:Y:S04]  /*ae870*/  STL.64 [R1+0x1b58], R18 ;  /* 0x001b581201007387 */ /* 0x0001e80000100a00 */
[----:B------:R-:W-:Y:S04]  /*ae880*/  STL.64 [R1+0x7f28], R12 ;  /* 0x007f280c01007387 */ /* 0x000fe80000100a00 */
[----:B------:R-:W-:Y:S04]  /*ae890*/  STL.64 [R1+0x1b30], R4 ;  /* 0x001b300401007387 */ /* 0x000fe80000100a00 */
[----:B------:R1:W-:Y:S01]  /*ae8a0*/  STL.64 [R1+0x1b38], R6 ;  /* 0x001b380601007387 */ /* 0x0003e20000100a00 */
[C---:B0-----:R-:W-:Y:S06]  /*ae8b0*/  HMMA.16816.F32 R16, R8.reuse, R46, R32 ;  /* 0x0000002e0810723c */ /* 0x041fec0000001820 */
[----:B-1----:R-:W-:Y:S01]  /*ae8c0*/  HMMA.16816.F32 R4, R8, R60, R20 ;  /* 0x0000003c0804723c */ /* 0x002fe20000001814 */
[----:B------:R-:W2:Y:S04]  /*ae8d0*/  LDL.LU.64 R12, [R1+0x260] ;  /* 0x00026000010c7983 */ /* 0x000ea80000300a00 */
[----:B------:R-:W2:Y:S04]  /*ae8e0*/  LDL.LU.64 R14, [R1+0x268] ;  /* 0x00026800010e7983 */ /* 0x000ea80000300a00 */
[----:B------:R-:W3:Y:S08]  /*ae8f0*/  LDL.LU R20, [R1+0xaa0] ;  /* 0x000aa00001147983 */ /* 0x000ef00000300800 */
[----:B------:R-:W-:Y:S04]  /*ae900*/  STL.64 [R1+0x1b10], R16 ;  /* 0x001b101001007387 */ /* 0x000fe80000100a00 */
[----:B------:R-:W-:Y:S04]  /*ae910*/  STL.64 [R1+0x1b18], R18 ;  /* 0x001b181201007387 */ /* 0x000fe80000100a00 */
[----:B------:R0:W-:Y:S04]  /*ae920*/  STL.64 [R1+0x1ae0], R4 ;  /* 0x001ae00401007387 */ /* 0x0001e80000100a00 */
[----:B------:R1:W-:Y:S04]  /*ae930*/  STL.64 [R1+0x1ae8], R6 ;  /* 0x001ae80601007387 */ /* 0x0003e80000100a00 */
        /* <DEDUP_REMOVED lines=101> */
[----:B------:R2:W-:Y:S01]  /*aef90*/  STL.64 [R1+0x7ec8], R24 ;  /* 0x007ec81801007387 */ /* 0x0005e20000100a00 */
[----:B------:R-:W-:Y:S01]  /*aefa0*/  IMAD.MOV.U32 R0, RZ, RZ, R15 ;  /* 0x000000ffff007224 */ /* 0x000fe200078e000f */
[C---:B--2---:R-:W-:Y:S06]  /*aefb0*/  HMMA.16816.F32 R24, R12.reuse, R18, R36 ;  /* 0x000000120c18723c */ /* 0x044fec0000001824 */
[----:B------:R4:W-:Y:S02]  /*aefc0*/  STL.64 [R1+0x7ee0], R18 ;  /* 0x007ee01201007387 */ /* 0x0009e40000100a00 */
[----:B----4-:R-:W-:-:S15]  /*aefd0*/  HMMA.16816.F32 R16, R12, R48, R56 ;  /* 0x000000300c10723c */ /* 0x010fde0000001838 */
[----:B------:R-:W-:Y:S04]  /*aefe0*/  STL.64 [R1+0x19e0], R24 ;  /* 0x0019e01801007387 */ /* 0x000fe80000100a00 */
[----:B------:R3:W-:Y:S02]  /*aeff0*/  STL.64 [R1+0x19e8], R26 ;  /* 0x0019e81a01007387 */ /* 0x0007e40000100a00 */
[----:B---3--:R-:W-:Y:S02]  /*af000*/  HMMA.16816.F32 R24, R12, R50, R40 ;  /* 0x000000320c18723c */ /* 0x008fe40000001828 */
[----:B------:R-:W-:Y:S04]  /*af010*/  STL [R1+0x7ef8], R49 ;  /* 0x007ef83101007387 */ /* 0x000fe80000100800 */
[----:B------:R0:W-:Y:S04]  /*af020*/  STL.64 [R1+0x19c0], R16 ;  /* 0x0019c01001007387 */ /* 0x0001e80000100a00 */
[----:B------:R1:W-:Y:S01]  /*af030*/  STL.64 [R1+0x19c8], R18 ;  /* 0x0019c81201007387 */ /* 0x0003e20000100a00 */
[----:B0-----:R-:W-:-:S02]  /*af040*/  IMAD.MOV.U32 R16, RZ, RZ, R14 ;  /* 0x000000ffff107224 */ /* 0x001fc400078e000e */
[----:B-1----:R-:W-:Y:S02]  /*af050*/  IMAD.MOV.U32 R18, RZ, RZ, R12 ;  /* 0x000000ffff127224 */ /* 0x002fe400078e000c */
[----:B------:R-:W-:-:S08]  /*af060*/  IMAD.MOV.U32 R17, RZ, RZ, R13 ;  /* 0x000000ffff117224 */ /* 0x000fd000078e000d */
[----:B------:R-:W-:Y:S04]  /*af070*/  STL.64 [R1+0x19a0], R24 ;  /* 0x0019a01801007387 */ /* 0x000fe80000100a00 */
[----:B------:R-:W-:Y:S04]  /*af080*/  STL.64 [R1+0x19a8], R26 ;  /* 0x0019a81a01007387 */ /* 0x000fe80000100a00 */
[----:B------:R-:W2:Y:S04]  /*af090*/  LDL.LU.64 R14, [R1+0x7f30] ;  /* 0x007f3000010e7983 */ /* 0x000ea80000300a00 */
[----:B------:R-:W3:Y:S04]  /*af0a0*/  LDL.LU.64 R12, [R1+0x7f28] ;  /* 0x007f2800010c7983 */ /* 0x000ee80000300a00 */
[----:B------:R-:W-:Y:S04]  /*af0b0*/  STL.64 [R1+0x7f10], R50 ;  /* 0x007f103201007387 */ /* 0x000fe80000100a00 */
[----:B------:R0:W-:Y:S01]  /*af0c0*/  STL [R1+0x7f08], R48 ;  /* 0x007f083001007387 */ /* 0x0001e20000100800 */
[----:B------:R-:W-:-:S02]  /*af0d0*/  IMAD.MOV.U32 R49, RZ, RZ, R17 ;  /* 0x000000ffff317224 */ /* 0x000fc400078e0011 */
[----:B0-----:R-:W-:Y:S02]  /*af0e0*/  IMAD.MOV.U32 R48, RZ, RZ, R18 ;  /* 0x000000ffff307224 */ /* 0x001fe400078e0012 */
[----:B------:R-:W-:Y:S02]  /*af0f0*/  IMAD.MOV.U32 R50, RZ, RZ, R16 ;  /* 0x000000ffff327224 */ /* 0x000fe400078e0010 */
[----:B------:R-:W-:-:S07]  /*af100*/  IMAD.MOV.U32 R51, RZ, RZ, R0 ;  /* 0x000000ffff337224 */ /* 0x000fce00078e0000 */
[C---:B------:R-:W-:Y:S06]  /*af110*/  HMMA.16816.F32 R24, R48.reuse, R4, R52 ;  /* 0x000000043018723c */ /* 0x040fec0000001834 */
[C---:B------:R-:W-:Y:S06]  /*af120*/  HMMA.16816.F32 R16, R48.reuse, R6, R28 ;  /* 0x000000063010723c */ /* 0x040fec000000181c */
[----:B------:R-:W-:Y:S11]  /*af130*/  STL.64 [R1+0x7f20], R6 ;  /* 0x007f200601007387 */ /* 0x000ff60000100a00 */
[----:B------:R-:W-:Y:S04]  /*af140*/  STL.64 [R1+0x1980], R24 ;  /* 0x0019801801007387 */ /* 0x000fe80000100a00 */
[----:B------:R-:W-:Y:S04]  /*af150*/  STL.64 [R1+0x1988], R26 ;  /* 0x0019881a01007387 */ /* 0x000fe80000100a00 */
[----:B------:R0:W-:Y:S04]  /*af160*/  STL.64 [R1+0x7f18], R4 ;  /* 0x007f180401007387 */ /* 0x0001e80000100a00 */
[----:B------:R-:W-:Y:S04]  /*af170*/  STL.64 [R1+0x1960], R16 ;  /* 0x0019601001007387 */ /* 0x000fe80000100a00 */
[----:B------:R2:W-:Y:S01]  /*af180*/  STL.64 [R1+0x1968], R18 ;  /* 0x0019681201007387 */ /* 0x0005e20000100a00 */
[C---:B0-----:R-:W-:Y:S06]  /*af190*/  HMMA.16816.F32 R4, R48.reuse, R46, R8 ;  /* 0x0000002e3004723c */ /* 0x041fec0000001808 */
[C---:B---3--:R-:W-:Y:S06]  /*af1a0*/  HMMA.16816.F32 R24, R48.reuse, R12, R32 ;  /* 0x0000000c3018723c */ /* 0x048fec0000001820 */
[----:B--2---:R-:W-:-:S15]  /*af1b0*/  HMMA.16816.F32 R16, R48, R14, R20 ;  /* 0x0000000e3010723c */ /* 0x004fde0000001814 */
        /* <DEDUP_REMOVED lines=23> */
[----:B------:R-:W4:Y:S04]  /*af330*/  LDL.LU.64 R28, [R1+0x230] ;  /* 0x00023000011c7983 */ /* 0x000f280000300a00 */
        /* <DEDUP_REMOVED lines=25> */
[----:B------:R0:W-:Y:S04]  /*af4d0*/  STL.64 [R1+0x7eb0], R46 ;  /* 0x007eb02e01007387 */ /* 0x0001e80000100a00 */
[----:B------:R-:W3:Y:S04]  /*af4e0*/  LDL.LU R44, [R1+0xa00] ;  /* 0x000a0000012c7983 */ /* 0x000ee80000300800 */
[----:B------:R-:W3:Y:S04]  /*af4f0*/  LDL.LU R45, [R1+0xa04] ;  /* 0x000a0400012d7983 */ /* 0x000ee80000300800 */
[----:B0-----:R-:W3:Y:S04]  /*af500*/  LDL.LU R46, [R1+0xa08] ;  /* 0x000a0800012e7983 */ /* 0x001ee80000300800 */
[----:B------:R-:W3:Y:S01]  /*af510*/  LDL.LU R47, [R1+0xa0c] ;  /* 0x000a0c00012f7983 */ /* 0x000ee20000300800 */
[----:B--2---:R-:W-:Y:S06]  /*af520*/  HMMA.16816.F32 R48, R48, R60, R4 ;  /* 0x0000003c3030723c */ /* 0x004fec0000001804 */
[----:B----4-:R-:W-:Y:S01]  /*af530*/  HMMA.16816.F32 R40, R28, R2, R40 ;  /* 0x000000021c28723c */ /* 0x010fe20000001828 */
[----:B------:R-:W2:Y:S04]  /*af540*/  LDL.LU.64 R6, [R1+0x7f20] ;  /* 0x007f200001067983 */ /* 0x000ea80000300a00 */
[----:B------:R-:W4:Y:S01]  /*af550*/  LDL.LU.64 R4, [R1+0x7f18] ;  /* 0x007f180001047983 */ /* 0x000f220000300a00 */
[----:B------:R-:W-:-:S11]  /*af560*/  IMAD.MOV.U32 R0, RZ, RZ, R31 ;  /* 0x000000ffff007224 */ /* 0x000fd600078e001f */
[----:B------:R-:W-:Y:S04]  /*af570*/  STL.64 [R1+0x18d0], R48 ;  /* 0x0018d03001007387 */ /* 0x000fe80000100a00 */
[----:B------:R0:W-:Y:S04]  /*af580*/  STL.64 [R1+0x18d8], R50 ;  /* 0x0018d83201007387 */ /* 0x0001e80000100a00 */
[----:B0-----:R-:W4:Y:S04]  /*af590*/  LDL.LU.64 R50, [R1+0x7f10] ;  /* 0x007f100001327983 */ /* 0x001f280000300a00 */
[----:B------:R-:W4:Y:S04]  /*af5a0*/  LDL.LU R48, [R1+0x7f08] ;  /* 0x007f080001307983 */ /* 0x000f280000300800 */
[----:B------:R0:W-:Y:S04]  /*af5b0*/  STL.64 [R1+0x18b0], R40 ;  /* 0x0018b02801007387 */ /* 0x0001e80000100a00 */
[----:B------:R1:W-:Y:S01]  /*af5c0*/  STL.64 [R1+0x18b8], R42 ;  /* 0x0018b82a01007387 */ /* 0x0003e20000100a00 */
[----:B------:R-:W-:-:S02]  /*af5d0*/  IMAD.MOV.U32 R49, RZ, RZ, R28 ;  /* 0x000000ffff317224 */ /* 0x000fc400078e001c */
[----:B0-----:R-:W-:Y:S01]  /*af5e0*/  IMAD.MOV.U32 R41, RZ, RZ, R29 ;  /* 0x000000ffff297224 */ /* 0x001fe200078e001d */
[----:B-1----:R-:W3:Y:S01]  /*af5f0*/  LDL.LU.64 R42, [R1+0x7f00] ;  /* 0x007f0000012a7983 */ /* 0x002ee20000300a00 */
[----:B------:R-:W-:-:S03]  /*af600*/  IMAD.MOV.U32 R40, RZ, RZ, R30 ;  /* 0x000000ffff287224 */ /* 0x000fc600078e001e */
[----:B------:R-:W2:Y:S04]  /*af610*/  LDL.LU.64 R28, [R1+0x200] ;  /* 0x00020000011c7983 */ /* 0x000ea80000300a00 */
[----:B------:R-:W4:Y:S04]  /*af620*/  LDL.LU.64 R30, [R1+0x208] ;  /* 0x00020800011e7983 */ /* 0x000f280000300a00 */
[----:B----4-:R0:W-:Y:S04]  /*af630*/  STL.64 [R1+0x7e90], R30 ;  /* 0x007e901e01007387 */ /* 0x0101e80000100a00 */
[----:B--2---:R1:W-:Y:S01]  /*af640*/  STL.64 [R1+0x7e88], R28 ;  /* 0x007e881c01007387 */ /* 0x0043e20000100a00 */
[----:B0-----:R-:W-:-:S02]  /*af650*/  IMAD.MOV.U32 R30, RZ, RZ, R40 ;  /* 0x000000ffff1e7224 */ /* 0x001fc400078e0028 */
[----:B-1----:R-:W-:Y:S02]  /*af660*/  IMAD.MOV.U32 R28, RZ, RZ, R49 ;  /* 0x000000ffff1c7224 */ /* 0x002fe400078e0031 */
[----:B------:R-:W-:Y:S02]  /*af670*/  IMAD.MOV.U32 R29, RZ, RZ, R41 ;  /* 0x000000ffff1d7224 */ /* 0x000fe400078e0029 */
[----:B------:R-:W-:Y:S01]  /*af680*/  IMAD.MOV.U32 R31, RZ, RZ, R0 ;  /* 0x000000ffff1f7224 */ /* 0x000fe200078e0000 */
[----:B------:R-:W2:Y:S06]  /*af690*/  LDL.LU R49, [R1+0x7ef8] ;  /* 0x007ef80001317983 */ /* 0x000eac0000300800 */
        /* <DEDUP_REMOVED lines=32> */
[----:B------:R4:W-:Y:S01]  /*af8a0*/  STL.64 [R1+0x7e58], R38 ;  /* 0x007e582601007387 */ /* 0x0009e20000100a00 */
[C---:B------:R-:W-:Y:S06]  /*af8b0*/  HMMA.16816.F32 R8, R28.reuse, R6, R8 ;  /* 0x000000061c08723c */ /* 0x040fec0000001808 */
[C---:B--2---:R-:W-:Y:S06]  /*af8c0*/  HMMA.16816.F32 R56, R28.reuse, R24, R56 ;  /* 0x000000181c38723c */ /* 0x044fec0000001838 */
[C---:B----4-:R-:W-:Y:S06]  /*af8d0*/  HMMA.16816.F32 R36, R28.reuse, R26, R40 ;  /* 0x0000001a1c24723c */ /* 0x050fec0000001828 */
[----:B------:R-:W-:Y:S11]  /*af8e0*/  STL.64 [R1+0x7e68], R26 ;  /* 0x007e681a01007387 */ /* 0x000ff60000100a00 */
[----:B------:R-:W-:Y:S04]  /*af8f0*/  STL.64 [R1+0x1810], R56 ;  /* 0x0018103801007387 */ /* 0x000fe80000100a00 */
[----:B------:R-:W-:Y:S04]  /*af900*/  STL.64 [R1+0x1818], R58 ;  /* 0x0018183a01007387 */ /* 0x000fe80000100a00 */
[----:B------:R-:W-:Y:S04]  /*af910*/  STL.64 [R1+0x7e60], R24 ;  /* 0x007e601801007387 */ /* 0x000fe80000100a00 */
[----:B------:R-:W-:Y:S04]  /*af920*/  STL.64 [R1+0x17f0], R36 ;  /* 0x0017f02401007387 */ /* 0x000fe80000100a00 */
[----:B------:R0:W-:Y:S04]  /*af930*/  STL.64 [R1+0x17f8], R38 ;  /* 0x0017f82601007387 */ /* 0x0001e80000100a00 */
[----:B---3--:R1:W-:Y:S01]  /*af940*/  STL.64 [R1+0x7e98], R18 ;  /* 0x007e981201007387 */ /* 0x0083e20000100a00 */
[C---:B0-----:R-:W-:Y:S06]  /*af950*/  HMMA.16816.F32 R36, R28.reuse, R18, R44 ;  /* 0x000000121c24723c */ /* 0x041fec000000182c */
[C---:B------:R-:W-:Y:S06]  /*af960*/  HMMA.16816.F32 R24, R28.reuse, R48, R52 ;  /* 0x000000301c18723c */ /* 0x040fec0000001834 */
[C---:B-1----:R-:W-:Y:S11]  /*af970*/  HMMA.16816.F32 R16, R28.reuse, R50, R32 ;  /* 0x000000321c10723c */ /* 0x042ff60000001820 */
        /* <DEDUP_REMOVED lines=14> */
[----:B------:R1:W-:Y:S04]  /*afa60*/  STL.64 [R1+0x1750], R8 ;  /* 0x0017500801007387 */ /* 0x0003e80000100a00 */
[----:B------:R2:W-:Y:S04]  /*afa70*/  STL.64 [R1+0x1758], R10 ;  /* 0x0017580a01007387 */ /* 0x0005e80000100a00 */
        /* <DEDUP_REMOVED lines=46> */
[----:B--2---:R-:W2:Y:S04]  /*afd60*/  LDL.LU R10, [R1+0x8d8] ;  /* 0x0008d800010a7983 */ /* 0x004ea80000300800 */
[----:B------:R-:W2:Y:S01]  /*afd70*/  LDL.LU R11, [R1+0x8dc] ;  /* 0x0008dc00010b7983 */ /* 0x000ea20000300800 */
[C---:B---3--:R-:W-:Y:S06]  /*afd80*/  HMMA.16816.F32 R44, R28.reuse, R14, R44 ;  /* 0x0000000e1c2c723c */ /* 0x048fec000000182c */
[----:B----4-:R-:W-:-:S15]  /*afd90*/  HMMA.16816.F32 R4, R28, R12, R4 ;  /* 0x0000000c1c04723c */ /* 0x010fde0000001804 */
[----:B------:R-:W-:-:S08]  /*afda0*/  NOP ;  /* 0x0000000000007918 */ /* 0x000fd00000000000 */
[----:B------:R-:W-:Y:S04]  /*afdb0*/  STL.64 [R1+0x1730], R4 ;  /* 0x0017300401007387 */ /* 0x000fe80000100a00 */
[----:B------:R0:W-:Y:S04]  /*afdc0*/  STL.64 [R1+0x1738], R6 ;  /* 0x0017380601007387 */ /* 0x0001e80000100a00 */
[----:B0-----:R-:W3:Y:S04]  /*afdd0*/  LDL.LU.64 R6, [R1+0x7ec0] ;  /* 0x007ec00001067983 */ /* 0x001ee80000300a00 */
[----:B------:R-:W2:Y:S04]  /*afde0*/  LDL.LU.64 R4, [R1+0x7eb8] ;  /* 0x007eb80001047983 */ /* 0x000ea80000300a00 */
        /* <DEDUP_REMOVED lines=9> */
[C---:B----4-:R-:W-:Y:S06]  /*afe80*/  HMMA.16816.F32 R48, R28.reuse, R46, R48 ;  /* 0x0000002e1c30723c */ /* 0x050fec0000001830 */
[----:B------:R-:W-:-:S15]  /*afe90*/  HMMA.16816.F32 R28, R28, R60, R16 ;  /* 0x0000003c1c1c723c */ /* 0x000fde0000001810 */
[----:B------:R-:W-:-:S02]  /*afea0*/  NOP ;  /* 0x0000000000007918 */ /* 0x000fc40000000000 */
        /* <DEDUP_REMOVED lines=8> */
[----:B------:R-:W3:Y:S04]  /*aff30*/  LDL.LU R47, [R1+0x92c] ;  /* 0x00092c00012f7983 */ /* 0x000ee80000300800 */
        /* <DEDUP_REMOVED lines=32> */
[----:B------:R-:W-:Y:S01]  /*b0140*/  STL.64 [R1+0x7df0], R56 ;  /* 0x007df03801007387 */ /* 0x000fe20000100a00 */
[----:B------:R-:W-:Y:S01]  /*b0150*/  IMAD.MOV.U32 R0, RZ, RZ, R31 ;  /* 0x000000ffff007224 */ /* 0x000fe200078e001f */
[C---:B----4-:R-:W-:Y:S06]  /*b0160*/  HMMA.16816.F32 R40, R28.reuse, R38, R40 ;  /* 0x000000261c28723c */ /* 0x050fec0000001828 */
[----:B------:R3:W-:Y:S02]  /*b0170*/  STL.64 [R1+0x7dd8], R38 ;  /* 0x007dd82601007387 */ /* 0x0007e40000100a00 */
[C---:B---3--:R-:W-:Y:S06]  /*b0180*/  HMMA.16816.F32 R36, R28.reuse, R24, R44 ;  /* 0x000000181c24723c */ /* 0x048fec000000182c */
[C---:B--2---:R-:W-:Y:S09]  /*b0190*/  HMMA.16816.F32 R12, R28.reuse, R26, R12 ;  /* 0x0000001a1c0c723c */ /* 0x044ff2000000180c */
[----:B------:R-:W-:Y:S04]  /*b01a0*/  STL.64 [R1+0x1620], R40 ;  /* 0x0016202801007387 */ /* 0x000fe80000100a00 */
[----:B------:R-:W-:Y:S04]  /*b01b0*/  STL.64 [R1+0x1628], R42 ;  /* 0x0016282a01007387 */ /* 0x000fe80000100a00 */
[----:B------:R-:W-:Y:S04]  /*b01c0*/  STL.64 [R1+0x7de8], R26 ;  /* 0x007de81a01007387 */ /* 0x000fe80000100a00 */
[----:B------:R-:W-:Y:S04]  /*b01d0*/  STL.64 [R1+0x1600], R36 ;  /* 0x0016002401007387 */ /* 0x000fe80000100a00 */
[----:B------:R-:W-:Y:S04]  /*b01e0*/  STL.64 [R1+0x1608], R38 ;  /* 0x0016082601007387 */ /* 0x000fe80000100a00 */
[----:B------:R0:W-:Y:S02]  /*b01f0*/  STL.64 [R1+0x7de0], R24 ;  /* 0x007de01801007387 */ /* 0x0001e40000100a00 */
[----:B0-----:R-:W-:Y:S02]  /*b0200*/  HMMA.16816.F32 R24, R28, R18, R52 ;  /* 0x000000121c18723c */ /* 0x001fe40000001834 */
[----:B------:R0:W-:Y:S04]  /*b0210*/  STL.64 [R1+0x15e0], R12 ;  /* 0x0015e00c01007387 */ /* 0x0001e80000100a00 */
[----:B------:R1:W-:Y:S01]  /*b0220*/  STL.64 [R1+0x15e8], R14 ;  /* 0x0015e80e01007387 */ /* 0x0003e20000100a00 */
[----:B0-----:R-:W-:-:S02]  /*b0230*/  IMAD.MOV.U32 R13, RZ, RZ, R29 ;  /* 0x000000ffff0d7224 */ /* 0x001fc400078e001d */
[----:B-1----:R-:W-:Y:S02]  /*b0240*/  IMAD.MOV.U32 R14, RZ, RZ, R28 ;  /* 0x000000ffff0e7224 */ /* 0x002fe400078e001c */
[----:B------:R-:W-:Y:S02]  /*b0250*/  IMAD.MOV.U32 R12, RZ, RZ, R30 ;  /* 0x000000ffff0c7224 */ /* 0x000fe400078e001e */
[----:B------:R-:W-:Y:S02]  /*b0260*/  IMAD.MOV.U32 R17, RZ, RZ, R13 ;  /* 0x000000ffff117224 */ /* 0x000fe400078e000d */
[----:B------:R-:W-:-:S08]  /*b0270*/  IMAD.MOV.U32 R16, RZ, RZ, R14 ;  /* 0x000000ffff107224 */ /* 0x000fd000078e000e */
[----:B------:R-:W-:Y:S04]  /*b0280*/  STL.64 [R1+0x15c0], R24 ;  /* 0x0015c01801007387 */ /* 0x000fe80000100a00 */
[----:B------:R-:W-:Y:S04]  /*b0290*/  STL.64 [R1+0x15c8], R26 ;  /* 0x0015c81a01007387 */ /* 0x000fe80000100a00 */
[----:B------:R0:W-:Y:S02]  /*b02a0*/  STL.64 [R1+0x7e08], R18 ;  /* 0x007e081201007387 */ /* 0x0001e40000100a00 */
[----:B0-----:R-:W-:-:S02]  /*b02b0*/  IMAD.MOV.U32 R18, RZ, RZ, R12 ;  /* 0x000000ffff127224 */ /* 0x001fc400078e000c */
        /* <DEDUP_REMOVED lines=8> */
[----:B------:R-:W-:Y:S04]  /*b0340*/  STL.64 [R1+0x1588], R14 ;  /* 0x0015880e01007387 */ /* 0x000fe80000100a00 */
[----:B0-----:R-:W2:Y:S04]  /*b0350*/  LDL.LU.64 R48, [R1+0x1d0] ;  /* 0x0001d00001307983 */ /* 0x001ea80000300a00 */
[----:B------:R-:W3:Y:S01]  /*b0360*/  LDL.LU.64 R50, [R1+0x1d8] ;  /* 0x0001d80001327983 */ /* 0x000ee20000300a00 */
[----:B------:R-:W-:-:S15]  /*b0370*/  HMMA.16816.F32 R8, R16, R4, R8 ;  /* 0x000000041008723c */ /* 0x000fde0000001808 */
[----:B------:R-:W-:-:S08]  /*b0380*/  NOP ;  /* 0x0000000000007918 */ /* 0x000fd00000000000 */
[----:B------:R-:W-:Y:S04]  /*b0390*/  STL.64 [R1+0x1560], R8 ;  /* 0x0015600801007387 */ /* 0x000fe80000100a00 */
[----:B------:R-:W-:Y:S04]  /*b03a0*/  STL.64 [R1+0x1568], R10 ;  /* 0x0015680a01007387 */ /* 0x000fe80000100a00 */
        /* <DEDUP_REMOVED lines=77> */
[----:B0-----:R-:W3:Y:S02]  /*b0880*/  LDL.LU.64 R46, [R1+0x7e30] ;  /* 0x007e3000012e7983 */ /* 0x001ee40000300a00 */
[C---:B---3--:R-:W-:Y:S06]  /*b0890*/  HMMA.16816.F32 R20, R16.reuse, R46, R20 ;  /* 0x0000002e1014723c */ /* 0x048fec0000001814 */
[----:B------:R-:W-:-:S15]  /*b08a0*/  HMMA.16816.F32 R16, R16, R60, R48 ;  /* 0x0000003c1010723c */ /* 0x000fde0000001830 */
[----:B------:R-:W-:-:S02]  /*b08b0*/  NOP ;  /* 0x0000000000007918 */ /* 0x000fc40000000000 */
        /* <DEDUP_REMOVED lines=13> */
[----:B0-----:R-:W3:Y:S01]  /*b0990*/  LDL.LU.64 R18, [R1+0x7e08] ;  /* 0x007e080001127983 */ /* 0x001ee20000300a00 */
        /* <DEDUP_REMOVED lines=28> */
[----:B0-----:R-:W4:Y:S04]  /*b0b60*/  LDL.LU R56, [R1+0x830] ;  /* 0x0008300001387983 */ /* 0x001f280000300800 */
[----:B------:R-:W4:Y:S04]  /*b0b70*/  LDL.LU R57, [R1+0x834] ;  /* 0x0008340001397983 */ /* 0x000f280000300800 */
[----:B------:R-:W4:Y:S04]  /*b0b80*/  LDL.LU R58, [R1+0x838] ;  /* 0x00083800013a7983 */ /* 0x000f280000300800 */
[----:B------:R-:W4:Y:S01]  /*b0b90*/  LDL.LU R59, [R1+0x83c] ;  /* 0x00083c00013b7983 */ /* 0x000f220000300800 */
[----:B------:R-:W-:-:S02]  /*b0ba0*/  IMAD.MOV.U32 R16, RZ, RZ, R50 ;  /* 0x000000ffff107224 */ /* 0x000fc400078e0032 */
[----:B------:R-:W-:Y:S02]  /*b0bb0*/  IMAD.MOV.U32 R0, RZ, RZ, R51 ;  /* 0x000000ffff007224 */ /* 0x000fe400078e0033 */
[----:B------:R-:W-:Y:S02]  /*b0bc0*/  IMAD.MOV.U32 R36, RZ, RZ, R48 ;  /* 0x000000ffff247224 */ /* 0x000fe400078e0030 */
[----:B------:R-:W-:-:S04]  /*b0bd0*/  IMAD.MOV.U32 R17, RZ, RZ, R49 ;  /* 0x000000ffff117224 */ /* 0x000fc800078e0031 */
[----:B------:R-:W-:Y:S01]  /*b0be0*/  IMAD.MOV.U32 R37, RZ, RZ, R17 ;  /* 0x000000ffff257224 */ /* 0x000fe200078e0011 */
[----:B----4-:R-:W-:-:S15]  /*b0bf0*/  HMMA.16816.F32 R56, R48, R38, R56 ;  /* 0x000000263038723c */ /* 0x010fde0000001838 */
[----:B------:R-:W-:-:S08]  /*b0c00*/  NOP ;  /* 0x0000000000007918 */ /* 0x000fd00000000000 */
[----:B------:R-:W-:Y:S04]  /*b0c10*/  STL.64 [R1+0x1410], R56 ;  /* 0x0014103801007387 */ /* 0x000fe80000100a00 */
[----:B------:R-:W-:Y:S04]  /*b0c20*/  STL.64 [R1+0x1418], R58 ;  /* 0x0014183a01007387 */ /* 0x000fe80000100a00 */
[----:B------:R-:W4:Y:S04]  /*b0c30*/  LDL.LU.64 R50, [R1+0x7dd0] ;  /* 0x007dd00001327983 */ /* 0x000f280000300a00 */
[----:B------:R-:W4:Y:S04]  /*b0c40*/  LDL.LU.64 R48, [R1+0x7dc8] ;  /* 0x007dc80001307983 */ /* 0x000f280000300a00 */
[----:B------:R0:W-:Y:S02]  /*b0c50*/  STL.64 [R1+0x7d90], R38 ;  /* 0x007d902601007387 */ /* 0x0001e40000100a00 */
[----:B0-----:R-:W-:-:S02]  /*b0c60*/  IMAD.MOV.U32 R38, RZ, RZ, R16 ;  /* 0x000000ffff267224 */ /* 0x001fc400078e0010 */
[----:B------:R-:W-:-:S07]  /*b0c70*/  IMAD.MOV.U32 R39, RZ, RZ, R0 ;  /* 0x000000ffff277224 */ /* 0x000fce00078e0000 */
[C---:B---3--:R-:W-:Y:S06]  /*b0c80*/  HMMA.16816.F32 R56, R36.reuse, R24, R40 ;  /* 0x000000182438723c */ /* 0x048fec0000001828 */
[C---:B--2---:R-:W-:Y:S06]  /*b0c90*/  HMMA.16816.F32 R40, R36.reuse, R26, R44 ;  /* 0x0000001a2428723c */ /* 0x044fec000000182c */
[----:B------:R-:W-:Y:S11]  /*b0ca0*/  STL.64 [R1+0x7da0], R26 ;  /* 0x007da01a01007387 */ /* 0x000ff60000100a00 */
[----:B------:R-:W-:Y:S04]  /*b0cb0*/  STL.64 [R1+0x13f0], R56 ;  /* 0x0013f03801007387 */ /* 0x000fe80000100a00 */
[----:B------:R-:W-:Y:S04]  /*b0cc0*/  STL.64 [R1+0x13f8], R58 ;  /* 0x0013f83a01007387 */ /* 0x000fe80000100a00 */
[----:B------:R-:W-:Y:S04]  /*b0cd0*/  STL.64 [R1+0x7d98], R24 ;  /* 0x007d981801007387 */ /* 0x000fe80000100a00 */
[----:B------:R-:W-:Y:S04]  /*b0ce0*/  STL.64 [R1+0x13d0], R40 ;  /* 0x0013d02801007387 */ /* 0x000fe80000100a00 */
[----:B------:R0:W-:Y:S04]  /*b0cf0*/  STL.64 [R1+0x13d8], R42 ;  /* 0x0013d82a01007387 */ /* 0x0001e80000100a00 */
[----:B------:R1:W-:Y:S01]  /*b0d00*/  STL.64 [R1+0x7da8], R18 ;  /* 0x007da81201007387 */ /* 0x0003e20000100a00 */
[C---:B0-----:R-:W-:Y:S06]  /*b0d10*/  HMMA.16816.F32 R40, R36.reuse, R18, R52 ;  /* 0x000000122428723c */ /* 0x041fec0000001834 */
[----:B------:R-:W-:-:S15]  /*b0d20*/  HMMA.16816.F32 R20, R36, R4, R20 ;  /* 0x000000042414723c */ /* 0x000fde0000001814 */
[----:B------:R-:W-:-:S02]  /*b0d30*/  NOP ;  /* 0x0000000000007918 */ /* 0x000fc40000000000 */
[----:B------:R-:W-:Y:S04]  /*b0d40*/  STL.64 [R1+0x13b0], R40 ;  /* 0x0013b02801007387 */ /* 0x000fe80000100a00 */
[----:B------:R-:W-:Y:S01]  /*b0d50*/  STL.64 [R1+0x13b8], R42 ;  /* 0x0013b82a01007387 */ /* 0x000fe20000100a00 */
[C---:B----4-:R-:W-:Y:S06]  /*b0d60*/  HMMA.16816.F32 R24, R36.reuse, R48, R28 ;  /* 0x000000302418723c */ /* 0x050fec000000181c */
[C---:B-1----:R-:W-:Y:S06]  /*b0d70*/  HMMA.16816.F32 R16, R36.reuse, R50, R32 ;  /* 0x000000322410723c */ /* 0x042fec0000001820 */
[----:B------:R-:W-:Y:S11]  /*b0d80*/  STL.64 [R1+0x7dc0], R50 ;  /* 0x007dc03201007387 */ /* 0x000ff60000100a00 */
[----:B------:R-:W-:Y:S04]  /*b0d90*/  STL.64 [R1+0x1390], R24 ;  /* 0x0013901801007387 */ /* 0x000fe80000100a00 */
[----:B------:R-:W-:Y:S04]  /*b0da0*/  STL.64 [R1+0x1398], R26 ;  /* 0x0013981a01007387 */ /* 0x000fe80000100a00 */
[----:B------:R-:W-:Y:S04]  /*b0db0*/  STL.64 [R1+0x7db8], R48 ;  /* 0x007db83001007387 */ /* 0x000fe80000100a00 */
[----:B------:R-:W-:Y:S04]  /*b0dc0*/  STL.64 [R1+0x1370], R16 ;  /* 0x0013701001007387 */ /* 0x000fe80000100a00 */
[----:B------:R0:W-:Y:S02]  /*b0dd0*/  STL.64 [R1+0x1378], R18 ;  /* 0x0013781201007387 */ /* 0x0001e40000100a00 */
[----:B0-----:R-:W-:Y:S02]  /*b0de0*/  HMMA.16816.F32 R16, R36, R6, R8 ;  /* 0x000000062410723c */ /* 0x001fe40000001808 */
[----:B------:R-:W2:Y:S04]  /*b0df0*/  LDL.LU R8, [R1+0x6f0] ;  /* 0x0006f00001087983 */ /* 0x000ea80000300800 */
[----:B------:R-:W-:Y:S04]  /*b0e00*/  STL.64 [R1+0x1350], R20 ;  /* 0x0013501401007387 */ /* 0x000fe80000100a00 */
[----:B------:R-:W-:-:S13]  /*b0e10*/  STL.64 [R1+0x1358], R22 ;  /* 0x0013581601007387 */ /* 0x000fda0000100a00 */
        /* <DEDUP_REMOVED lines=55> */
[----:B------:R-:W4:Y:S04]  /*b1190*/  LDL.LU.64 R48, [R1+0x7db8] ;  /* 0x007db80001307983 */ /* 0x000f280000300a00 */
[----:B------:R-:W-:Y:S04]  /*b11a0*/  STL.64 [R1+0x12f0], R44 ;  /* 0x0012f02c01007387 */ /* 0x000fe80000100a00 */
[----:B------:R0:W-:Y:S04]  /*b11b0*/  STL.64 [R1+0x12f8], R46 ;  /* 0x0012f82e01007387 */ /* 0x0001e80000100a00 */
[----:B0-----:R-:W2:Y:S01]  /*b11c0*/  LDL.LU.64 R46, [R1+0x7db0] ;  /* 0x007db000012e7983 */ /* 0x001ea20000300a00 */
[----:B---3--:R-:W-:Y:S03]  /*b11d0*/  HMMA.16816.F32 R40, R28, R2, R40 ;  /* 0x000000021c28723c */ /* 0x008fe60000001828 */
[----:B------:R-:W-:Y:S04]  /*b11e0*/  STL.64 [R1+0x7d50], R14 ;  /* 0x007d500e01007387 */ /* 0x000fe80000100a00 */
[----:B------:R0:W-:Y:S04]  /*b11f0*/  STL.64 [R1+0x7d48], R12 ;  /* 0x007d480c01007387 */ /* 0x0001e80000100a00 */
[----:B0-----:R-:W3:Y:S04]  /*b1200*/  LDL.LU R12, [R1+0x740] ;  /* 0x00074000010c7983 */ /* 0x001ee80000300800 */
[----:B------:R-:W3:Y:S04]  /*b1210*/  LDL.LU R13, [R1+0x744] ;  /* 0x00074400010d7983 */ /* 0x000ee80000300800 */
[----:B------:R-:W3:Y:S04]  /*b1220*/  LDL.LU R14, [R1+0x748] ;  /* 0x00074800010e7983 */ /* 0x000ee80000300800 */
[----:B------:R-:W3:Y:S01]  /*b1230*/  LDL.LU R15, [R1+0x74c] ;  /* 0x00074c00010f7983 */ /* 0x000ee20000300800 */
[----:B------:R-:W-:Y:S01]  /*b1240*/  IMAD.MOV.U32 R0, RZ, RZ, R31 ;  /* 0x000000ffff007224 */ /* 0x000fe200078e001f */
[C---:B--2---:R-:W-:Y:S06]  /*b1250*/  HMMA.16816.F32 R16, R36.reuse, R46, R16 ;  /* 0x0000002e2410723c */ /* 0x044fec0000001810 */
[----:B------:R-:W-:-:S15]  /*b1260*/  HMMA.16816.F32 R36, R36, R60, R24 ;  /* 0x0000003c2424723c */ /* 0x000fde0000001818 */
[----:B------:R-:W-:-:S02]  /*b1270*/  NOP ;  /* 0x0000000000007918 */ /* 0x000fc40000000000 */
[----:B------:R-:W-:Y:S04]  /*b1280*/  STL.64 [R1+0x12d0], R16 ;  /* 0x0012d01001007387 */ /* 0x000fe80000100a00 */
[----:B------:R0:W-:Y:S04]  /*b1290*/  STL.64 [R1+0x12d8], R18 ;  /* 0x0012d81201007387 */ /* 0x0001e80000100a00 */
[----:B0-----:R-:W2:Y:S04]  /*b12a0*/  LDL.LU.64 R18, [R1+0x7da8] ;  /* 0x007da80001127983 */ /* 0x001ea80000300a00 */
[----:B------:R0:W-:Y:S04]  /*b12b0*/  STL.64 [R1+0x7d30], R46 ;  /* 0x007d302e01007387 */ /* 0x0001e80000100a00 */
[----:B------:R-:W4:Y:S04]  /*b12c0*/  LDL.LU R44, [R1+0x750] ;  /* 0x00075000012c7983 */ /* 0x000f280000300800 */
[----:B------:R-:W4:Y:S01]  /*b12d0*/  LDL.LU R45, [R1+0x754] ;  /* 0x00075400012d7983 */ /* 0x000f220000300800 */
[----:B------:R-:W-:-:S03]  /*b12e0*/  IMAD.MOV.U32 R17, RZ, RZ, R29 ;  /* 0x000000ffff117224 */ /* 0x000fc600078e001d */
[----:B0-----:R-:W4:Y:S04]  /*b12f0*/  LDL.LU R46, [R1+0x758] ;  /* 0x00075800012e7983 */ /* 0x001f280000300800 */
[----:B------:R-:W4:Y:S04]  /*b1300*/  LDL.LU R47, [R1+0x75c] ;  /* 0x00075c00012f7983 */ /* 0x000f280000300800 */
[----:B------:R-:W2:Y:S04]  /*b1310*/  LDL.LU.64 R26, [R1+0x7da0] ;  /* 0x007da000011a7983 */ /* 0x000ea80000300a00 */
[----:B------:R-:W2:Y:S04]  /*b1320*/  LDL.LU.64 R24, [R1+0x7d98] ;  /* 0x007d980001187983 */ /* 0x000ea80000300a00 */
[----:B------:R-:W-:Y:S04]  /*b1330*/  STL.64 [R1+0x12a0], R36 ;  /* 0x0012a02401007387 */ /* 0x000fe80000100a00 */
[----:B------:R0:W-:Y:S01]  /*b1340*/  STL.64 [R1+0x12a8], R38 ;  /* 0x0012a82601007387 */ /* 0x0001e20000100a00 */
[----:B------:R-:W-:-:S03]  /*b1350*/  IMAD.MOV.U32 R16, RZ, RZ, R30 ;  /* 0x000000ffff107224 */ /* 0x000fc600078e001e */
[----:B0-----:R-:W3:Y:S04]  /*b1360*/  LDL.LU.64 R38, [R1+0x7d90] ;  /* 0x007d900001267983 */ /* 0x001ee80000300a00 */
[----:B------:R-:W-:Y:S04]  /*b1370*/  STL.64 [R1+0x1280], R40 ;  /* 0x0012802801007387 */ /* 0x000fe80000100a00 */
[----:B------:R0:W-:Y:S01]  /*b1380*/  STL.64 [R1+0x1288], R42 ;  /* 0x0012882a01007387 */ /* 0x0001e20000100a00 */
[----:B------:R-:W-:-:S03]  /*b1390*/  IMAD.MOV.U32 R36, RZ, RZ, R28 ;  /* 0x000000ffff247224 */ /* 0x000fc600078e001c */
[----:B0-----:R-:W4:Y:S04]  /*b13a0*/  LDL.LU.64 R42, [R1+0x7d88] ;  /* 0x007d8800012a7983 */ /* 0x001f280000300a00 */
[----:B------:R-:W2:Y:S04]  /*b13b0*/  LDL.LU.64 R28, [R1+0x170] ;  /* 0x00017000011c7983 */ /* 0x000ea80000300a00 */
[----:B------:R-:W3:Y:S04]  /*b13c0*/  LDL.LU.64 R30, [R1+0x178] ;  /* 0x00017800011e7983 */ /* 0x000ee80000300a00 */
[----:B---3--:R0:W-:Y:S04]  /*b13d0*/  STL.64 [R1+0x7d10], R30 ;  /* 0x007d101e01007387 */ /* 0x0081e80000100a00 */
[----:B--2---:R1:W-:Y:S01]  /*b13e0*/  STL.64 [R1+0x7d08], R28 ;  /* 0x007d081c01007387 */ /* 0x0043e20000100a00 */
[----:B0-----:R-:W-:-:S02]  /*b13f0*/  IMAD.MOV.U32 R30, RZ, RZ, R16 ;  /* 0x000000ffff1e7224 */ /* 0x001fc400078e0010 */
[----:B-1----:R-:W-:Y:S02]  /*b1400*/  IMAD.MOV.U32 R28, RZ, RZ, R36 ;  /* 0x000000ffff1c7224 */ /* 0x002fe400078e0024 */
[----:B------:R-:W-:Y:S02]  /*b1410*/  IMAD.MOV.U32 R29, RZ, RZ, R17 ;  /* 0x000000ffff1d7224 */ /* 0x000fe400078e0011 */
[----:B------:R-:W-:-:S07]  /*b1420*/  IMAD.MOV.U32 R31, RZ, RZ, R0 ;  /* 0x000000ffff1f7224 */ /* 0x000fce00078e0000 */
[----:B----4-:R-:W-:-:S15]  /*b1430*/  HMMA.16816.F32 R56, R28, R42, R56 ;  /* 0x0000002a1c38723c */ /* 0x010fde0000001838 */
[----:B------:R-:W-:-:S08]  /*b1440*/  NOP ;  /* 0x0000000000007918 */ /* 0x000fd00000000000 */
[----:B------:R-:W-:Y:S04]  /*b1450*/  STL.64 [R1+0x1260], R56 ;  /* 0x0012603801007387 */ /* 0x000fe80000100a00 */
[----:B------:R0:W-:Y:S04]  /*b1460*/  STL.64 [R1+0x1268], R58 ;  /* 0x0012683a01007387 */ /* 0x0001e80000100a00 */
[----:B0-----:R-:W2:Y:S04]  /*b1470*/  LDL.LU.64 R58, [R1+0x7d80] ;  /* 0x007d8000013a7983 */ /* 0x001ea80000300a00 */
[----:B------:R-:W3:Y:S04]  /*b1480*/  LDL.LU.64 R56, [R1+0x7d78] ;  /* 0x007d780001387983 */ /* 0x000ee80000300a00 */
[----:B------:R2:W-:Y:S01]  /*b1490*/  STL.64 [R1+0x7d00], R42 ;  /* 0x007d002a01007387 */ /* 0x0005e20000100a00 */
[C---:B------:R-:W-:Y:S06]  /*b14a0*/  HMMA.16816.F32 R4, R28.reuse, R38, R4 ;  /* 0x000000261c04723c */ /* 0x040fec0000001804 */
        /* <DEDUP_REMOVED lines=22> */
[----:B------:R-:W-:-:S15]  /*b1610*/  STL.64 [R1+0x7d28], R18 ;  /* 0x007d281201007387 */ /* 0x000fde0000100a00 */
[----:B------:R-:W-:-:S01]  /*b1620*/  NOP ;  /* 0x0000000000007918 */ /* 0x000fc20000000000 */
        /* <DEDUP_REMOVED lines=97> */
[C---:B----4-:R-:W-:Y:S06]  /*b1c40*/  HMMA.16816.F32 R16, R28.reuse, R46, R16 ;  /* 0x0000002e1c10723c */ /* 0x050fec0000001810 */
[----:B------:R-:W-:-:S15]  /*b1c50*/  HMMA.16816.F32 R28, R28, R60, R24 ;  /* 0x0000003c1c1c723c */ /* 0x000fde0000001818 */
[----:B------:R-:W-:-:S02]  /*b1c60*/  NOP ;  /* 0x0000000000007918 */ /* 0x000fc40000000000 */
[----:B------:R-:W-:Y:S04]  /*b1c70*/  STL.64 [R1+0x10c0], R16 ;  /* 0x0010c01001007387 */ /* 0x000fe80000100a00 */
[----:B------:R0:W-:Y:S04]  /*b1c80*/  STL.64 [R1+0x10c8], R18 ;  /* 0x0010c81201007387 */ /* 0x0001e80000100a00 */
[----:B0-----:R-:W4:Y:S04]  /*b1c90*/  LDL.LU.64 R18, [R1+0x7d28] ;  /* 0x007d280001127983 */ /* 0x001f280000300a00 */
[----:B------:R0:W-:Y:S04]  /*b1ca0*/  STL.64 [R1+0x7cb0], R46 ;  /* 0x007cb02e01007387 */ /* 0x0001e80000100a00 */
[----:B------:R-:W3:Y:S04]  /*b1cb0*/  LDL.LU R44, [R1+0x630] ;  /* 0x00063000012c7983 */ /* 0x000ee80000300800 */
[----:B------:R-:W3:Y:S04]  /*b1cc0*/  LDL.LU R45, [R1+0x634] ;  /* 0x00063400012d7983 */ /* 0x000ee80000300800 */
[----:B0-----:R-:W3:Y:S04]  /*b1cd0*/  LDL.LU R46, [R1+0x638] ;  /* 0x00063800012e7983 */ /* 0x001ee80000300800 */
[----:B------:R-:W3:Y:S04]  /*b1ce0*/  LDL.LU R47, [R1+0x63c] ;  /* 0x00063c00012f7983 */ /* 0x000ee80000300800 */
[----:B------:R-:W4:Y:S04]  /*b1cf0*/  LDL.LU.64 R26, [R1+0x7d20] ;  /* 0x007d2000011a7983 */ /* 0x000f280000300a00 */
        /* <DEDUP_REMOVED lines=17> */
[----:B------:R-:W4:Y:S04]  /*b1e10*/  LDL.LU R40, [R1+0x640] ;  /* 0x0006400001287983 */ /* 0x000f280000300800 */
[----:B------:R-:W4:Y:S04]  /*b1e20*/  LDL.LU R41, [R1+0x644] ;  /* 0x0006440001297983 */ /* 0x000f280000300800 */
[----:B0-----:R-:W4:Y:S04]  /*b1e30*/  LDL.LU R42, [R1+0x648] ;  /* 0x00064800012a7983 */ /* 0x001f280000300800 */
[----:B------:R-:W4:Y:S01]  /*b1e40*/  LDL.LU R43, [R1+0x64c] ;  /* 0x00064c00012b7983 */ /* 0x000f220000300800 */
[----:B---3--:R-:W-:-:S15]  /*b1e50*/  HMMA.16816.F32 R36, R28, R58, R36 ;  /* 0x0000003a1c24723c */ /* 0x008fde0000001824 */
[----:B------:R-:W-:-:S08]  /*b1e60*/  NOP ;  /* 0x0000000000007918 */ /* 0x000fd00000000000 */
[----:B------:R-:W-:Y:S04]  /*b1e70*/  STL.64 [R1+0x1030], R36 ;  /* 0x0010302401007387 */ /* 0x000fe80000100a00 */
[----:B------:R0:W-:Y:S04]  /*b1e80*/  STL.64 [R1+0x1038], R38 ;  /* 0x0010382601007387 */ /* 0x0001e80000100a00 */
[----:B0-----:R-:W3:Y:S01]  /*b1e90*/  LDL.LU.64 R38, [R1+0x7ce8] ;  /* 0x007ce80001267983 */ /* 0x001ee20000300a00 */
[----:B----4-:R-:W-:Y:S03]  /*b1ea0*/  HMMA.16816.F32 R40, R28, R56, R40 ;  /* 0x000000381c28723c */ /* 0x010fe60000001828 */
[----:B------:R-:W-:Y:S04]  /*b1eb0*/  STL.64 [R1+0x7c78], R58 ;  /* 0x007c783a01007387 */ /* 0x000fe80000100a00 */
[----:B------:R-:W-:-:S15]  /*b1ec0*/  STL.64 [R1+0x7c70], R56 ;  /* 0x007c703801007387 */ /* 0x000fde0000100a00 */
[----:B------:R-:W-:-:S01]  /*b1ed0*/  NOP ;  /* 0x0000000000007918 */ /* 0x000fc20000000000 */
[----:B------:R-:W-:Y:S04]  /*b1ee0*/  STL.64 [R1+0x1010], R40 ;  /* 0x0010102801007387 */ /* 0x000fe80000100a00 */
[----:B------:R2:W-:Y:S02]  /*b1ef0*/  STL.64 [R1+0x1018], R42 ;  /* 0x0010182a01007387 */ /* 0x0005e40000100a00 */
[----:B--2---:R-:W-:Y:S06]  /*b1f00*/  HMMA.16816.F32 R40, R28, R24, R12 ;  /* 0x000000181c28723c */ /* 0x004fec000000180c */
[----:B------:R-:W-:-:S02]  /*b1f10*/  IMAD.MOV.U32 R0, RZ, RZ, R31 ;  /* 0x000000ffff007224 */ /* 0x000fc400078e001f */
[----:B------:R-:W-:Y:S02]  /*b1f20*/  IMAD.MOV.U32 R14, RZ, RZ, R28 ;  /* 0x000000ffff0e7224 */ /* 0x000fe400078e001c */
[----:B------:R-:W-:Y:S02]  /*b1f30*/  IMAD.MOV.U32 R13, RZ, RZ, R29 ;  /* 0x000000ffff0d7224 */ /* 0x000fe400078e001d */
[----:B------:R-:W-:Y:S01]  /*b1f40*/  IMAD.MOV.U32 R12, RZ, RZ, R30 ;  /* 0x000000ffff0c7224 */ /* 0x000fe200078e001e */
[C---:B---3--:R-:W-:Y:S06]  /*b1f50*/  HMMA.16816.F32 R44, R28.reuse, R38, R44 ;  /* 0x000000261c2c723c */ /* 0x048fec000000182c */
[----:B------:R0:W-:Y:S02]  /*b1f60*/  STL.64 [R1+0x7c68], R38 ;  /* 0x007c682601007387 */ /* 0x0001e40000100a00 */
[----:B0-----:R-:W-:-:S15]  /*b1f70*/  HMMA.16816.F32 R36, R28, R26, R52 ;  /* 0x0000001a1c24723c */ /* 0x001fde0000001834 */
[----:B------:R-:W-:Y:S04]  /*b1f80*/  STL.64 [R1+0xff0], R44 ;  /* 0x000ff02c01007387 */ /* 0x000fe80000100a00 */
[----:B------:R-:W-:Y:S04]  /*b1f90*/  STL.64 [R1+0xff8], R46 ;  /* 0x000ff82e01007387 */ /* 0x000fe80000100a00 */
[----:B------:R-:W-:Y:S04]  /*b1fa0*/  STL.64 [R1+0xfd0], R40 ;  /* 0x000fd02801007387 */ /* 0x000fe80000100a00 */
[----:B------:R-:W-:Y:S04]  /*b1fb0*/  STL.64 [R1+0xfd8], R42 ;  /* 0x000fd82a01007387 */ /* 0x000fe80000100a00 */
[----:B------:R-:W-:Y:S04]  /*b1fc0*/  STL.64 [R1+0xfb0], R36 ;  /* 0x000fb02401007387 */ /* 0x000fe80000100a00 */
[----:B------:R-:W-:Y:S04]  /*b1fd0*/  STL.64 [R1+0xfb8], R38 ;  /* 0x000fb82601007387 */ /* 0x000fe80000100a00 */
[----:B------:R0:W-:Y:S04]  /*b1fe0*/  STL.64 [R1+0x7c90], R26 ;  /* 0x007c901a01007387 */ /* 0x0001e80000100a00 */
[----:B------:R1:W-:Y:S01]  /*b1ff0*/  STL.64 [R1+0x7c88], R24 ;  /* 0x007c881801007387 */ /* 0x0003e20000100a00 */
[----:B0-----:R-:W-:-:S02]  /*b2000*/  IMAD.MOV.U32 R26, RZ, RZ, R12 ;  /* 0x000000ffff1a7224 */ /* 0x001fc400078e000c */
[----:B-1----:R-:W-:Y:S02]  /*b2010*/  IMAD.MOV.U32 R24, RZ, RZ, R14 ;  /* 0x000000ffff187224 */ /* 0x002fe400078e000e */
[----:B------:R-:W-:Y:S02]  /*b2020*/  IMAD.MOV.U32 R25, RZ, RZ, R13 ;  /* 0x000000ffff197224 */ /* 0x000fe400078e000d */
[----:B------:R-:W-:-:S07]  /*b2030*/  IMAD.MOV.U32 R27, RZ, RZ, R0 ;  /* 0x000000ffff1b7224 */ /* 0x000fce00078e0000 */
[C---:B------:R-:W-:Y:S06]  /*b2040*/  HMMA.16816.F32 R28, R24.reuse, R18, R32 ;  /* 0x00000012181c723c */ /* 0x040fec0000001820 */
[C---:B------:R-:W-:Y:S06]  /*b2050*/  HMMA.16816.F32 R12, R24.reuse, R48, R20 ;  /* 0x00000030180c723c */ /* 0x040fec0000001814 */
[C---:B------:R-:W-:Y:S01]  /*b2060*/  HMMA.16816.F32 R8, R24.reuse, R50, R8 ;  /* 0x000000321808723c */ /* 0x040fe20000001808 */
[----:B------:R-:W-:Y:S10]  /*b2070*/  STL.64 [R1+0x7c98], R18 ;  /* 0x007c981201007387 */ /* 0x000ff40000100a00 */
        /* <DEDUP_REMOVED lines=14> */
[----:B0-----:R-:W2:Y:S04]  /*b2160*/  LDL.LU.64 R48, [R1+0x140] ;  /* 0x0001400001307983 */ /* 0x001ea80000300a00 */
[----:B------:R-:W3:Y:S04]  /*b2170*/  LDL.LU.64 R50, [R1+0x148] ;  /* 0x0001480001327983 */ /* 0x000ee80000300a00 */
        /* <DEDUP_REMOVED lines=83> */
[----:B---3--:R-:W-:Y:S06]  /*b26b0*/  HMMA.16816.F32 R40, R48, R2, R40 ;  /* 0x000000023028723c */ /* 0x008fec0000001828 */
[C---:B----4-:R-:W-:Y:S06]  /*b26c0*/  HMMA.16816.F32 R20, R24.reuse, R46, R20 ;  /* 0x0000002e1814723c */ /* 0x050fec0000001814 */
        /* <DEDUP_REMOVED lines=11> */
[----:B------:R-:W3:Y:S04]  /*b2780*/  LDL.LU.64 R18, [R1+0x7c98] ;  /* 0x007c980001127983 */ /* 0x000ee80000300a00 */
[----:B------:R-:W-:Y:S04]  /*b2790*/  STL.64 [R1+0xef0], R24 ;  /* 0x000ef01801007387 */ /* 0x000fe80000100a00 */
[----:B------:R0:W-:Y:S04]  /*b27a0*/  STL.64 [R1+0xef8], R26 ;  /* 0x000ef81a01007387 */ /* 0x0001e80000100a00 */
[----:B0-----:R-:W3:Y:S04]  /*b27b0*/  LDL.LU.64 R26, [R1+0x7c90] ;  /* 0x007c9000011a7983 */ /* 0x001ee80000300a00 */
[----:B------:R-:W2:Y:S04]  /*b27c0*/  LDL.LU.64 R24, [R1+0x7c88] ;  /* 0x007c880001187983 */ /* 0x000ea80000300a00 */
        /* <DEDUP_REMOVED lines=8> */
[----:B------:R-:W3:Y:S04]  /*b2850*/  LDL.LU.64 R56, [R1+0x7c70] ;  /* 0x007c700001387983 */ /* 0x000ee80000300a00 */
[----:B------:R0:W-:Y:S04]  /*b2860*/  STL.64 [R1+0x7c08], R42 ;  /* 0x007c082a01007387 */ /* 0x0001e80000100a00 */
[----:B------:R-:W3:Y:S04]  /*b2870*/  LDL.LU R40, [R1+0xf90] ;  /* 0x000f900001287983 */ /* 0x000ee80000300800 */
[----:B------:R-:W3:Y:S04]  /*b2880*/  LDL.LU R41, [R1+0xf94] ;  /* 0x000f940001297983 */ /* 0x000ee80000300800 */
[----:B0-----:R-:W3:Y:S04]  /*b2890*/  LDL.LU R42, [R1+0xf98] ;  /* 0x000f9800012a7983 */ /* 0x001ee80000300800 */
[----:B------:R-:W3:Y:S01]  /*b28a0*/  LDL.LU R43, [R1+0xf9c] ;  /* 0x000f9c00012b7983 */ /* 0x000ee20000300800 */
[----:B------:R-:W-:-:S02]  /*b28b0*/  IMAD.MOV.U32 R16, RZ, RZ, R50 ;  /* 0x000000ffff107224 */ /* 0x000fc400078e0032 */
[----:B------:R-:W-:Y:S02]  /*b28c0*/  IMAD.MOV.U32 R0, RZ, RZ, R51 ;  /* 0x000000ffff007224 */ /* 0x000fe400078e0033 */
[----:B------:R-:W-:Y:S01]  /*b28d0*/  IMAD.MOV.U32 R17, RZ, RZ, R49 ;  /* 0x000000ffff117224 */ /* 0x000fe200078e0031 */
[----:B----4-:R-:W-:-:S15]  /*b28e0*/  HMMA.16816.F32 R36, R48, R58, R36 ;  /* 0x0000003a3024723c */ /* 0x010fde0000001824 */
[----:B------:R-:W-:-:S08]  /*b28f0*/  NOP ;  /* 0x0000000000007918 */ /* 0x000fd00000000000 */
[----:B------:R-:W-:Y:S04]  /*b2900*/  STL.64 [R1+0xec0], R36 ;  /* 0x000ec02401007387 */ /* 0x000fe80000100a00 */
[----:B------:R0:W-:Y:S04]  /*b2910*/  STL.64 [R1+0xec8], R38 ;  /* 0x000ec82601007387 */ /* 0x0001e80000100a00 */
[----:B0-----:R-:W4:Y:S01]  /*b2920*/  LDL.LU.64 R38, [R1+0x7c68] ;  /* 0x007c680001267983 */ /* 0x001f220000300a00 */
[----:B---3--:R-:W-:Y:S06]  /*b2930*/  HMMA.16816.F32 R40, R48, R56, R40 ;  /* 0x000000383028723c */ /* 0x008fec0000001828 */
[----:B------:R-:W-:-:S15]  /*b2940*/  IMAD.MOV.U32 R36, RZ, RZ, R48 ;  /* 0x000000ffff247224 */ /* 0x000fde00078e0030 */
[----:B------:R-:W-:-:S02]  /*b2950*/  NOP ;  /* 0x0000000000007918 */ /* 0x000fc40000000000 */
[----:B------:R-:W-:Y:S04]  /*b2960*/  STL.64 [R1+0xeb0], R40 ;  /* 0x000eb02801007387 */ /* 0x000fe80000100a00 */
[----:B------:R-:W-:Y:S04]  /*b2970*/  STL.64 [R1+0xeb8], R42 ;  /* 0x000eb82a01007387 */ /* 0x000fe80000100a00 */
[----:B------:R-:W3:Y:S04]  /*b2980*/  LDL.LU.64 R50, [R1+0x7c60] ;  /* 0x007c600001327983 */ /* 0x000ee80000300a00 */
[----:B------:R-:W3:Y:S04]  /*b2990*/  LDL.LU.64 R48, [R1+0x7c58] ;  /* 0x007c580001307983 */ /* 0x000ee80000300a00 */
[----:B------:R0:W-:Y:S04]  /*b29a0*/  STL.64 [R1+0x7c18], R58 ;  /* 0x007c183a01007387 */ /* 0x0001e80000100a00 */
[----:B------:R1:W-:Y:S01]  /*b29b0*/  STL.64 [R1+0x7c10], R56 ;  /* 0x007c103801007387 */ /* 0x0003e20000100a00 */
[----:B0-----:R-:W-:-:S02]  /*b29c0*/  IMAD.MOV.U32 R58, RZ, RZ, R16 ;  /* 0x000000ffff3a7224 */ /* 0x001fc400078e0010 */
[----:B-1----:R-:W-:Y:S02]  /*b29d0*/  IMAD.MOV.U32 R56, RZ, RZ, R36 ;  /* 0x000000ffff387224 */ /* 0x002fe400078e0024 */
[----:B------:R-:W-:Y:S02]  /*b29e0*/  IMAD.MOV.U32 R57, RZ, RZ, R17 ;  /* 0x000000ffff397224 */ /* 0x000fe400078e0011 */
[----:B------:R-:W-:-:S07]  /*b29f0*/  IMAD.MOV.U32 R59, RZ, RZ, R0 ;  /* 0x000000ffff3b7224 */ /* 0x000fce00078e0000 */
[C---:B------:R-:W-:Y:S06]  /*b2a00*/  HMMA.16816.F32 R8, R56.reuse, R4, R8 ;  /* 0x000000043808723c */ /* 0x040fec0000001808 */
[C---:B----4-:R-:W-:Y:S06]  /*b2a10*/  HMMA.16816.F32 R40, R56.reuse, R38, R44 ;  /* 0x000000263828723c */ /* 0x050fec000000182c */
[----:B------:R2:W-:Y:S02]  /*b2a20*/  STL.64 [R1+0x7c20], R38 ;  /* 0x007c202601007387 */ /* 0x0005e40000100a00 */
[C---:B--2---:R-:W-:Y:S06]  /*b2a30*/  HMMA.16816.F32 R36, R56.reuse, R24, R12 ;  /* 0x000000183824723c */ /* 0x044fec000000180c */
        /* <DEDUP_REMOVED lines=11> */
[----:B---3--:R-:W-:-:S15]  /*b2af0*/  HMMA.16816.F32 R16, R56, R48, R32 ;  /* 0x000000303810723c */ /* 0x008fde0000001820 */
[----:B------:R-:W-:Y:S04]  /*b2b00*/  STL.64 [R1+0xe70], R12 ;  /* 0x000e700c01007387 */ /* 0x000fe80000100a00 */
[----:B------:R0:W-:Y:S02]  /*b2b10*/  STL.64 [R1+0xe78], R14 ;  /* 0x000e780e01007387 */ /* 0x0001e40000100a00 */
[----:B0-----:R-:W-:Y:S02]  /*b2b20*/  HMMA.16816.F32 R12, R56, R50, R20 ;  /* 0x00000032380c723c */ /* 0x001fe40000001814 */
[----:B------:R-:W-:Y:S04]  /*b2b30*/  STL.64 [R1+0xe60], R16 ;  /* 0x000e601001007387 */ /* 0x000fe80000100a00 */
[----:B------:R-:W-:Y:S04]  /*b2b40*/  STL.64 [R1+0xe68], R18 ;  /* 0x000e681201007387 */ /* 0x000fe80000100a00 */
[----:B------:R-:W2:-:S13]  /*b2b50*/  LDL.LU R32, [R1+0x11b0] ;  /* 0x0011b00001207983 */ /* 0x000e9a0000300800 */
        /* <DEDUP_REMOVED lines=43> */
[----:B------:R-:W3:Y:S04]  /*b2e10*/  LDL.LU.64 R20, [R1+0xe0] ;  /* 0x0000e00001147983 */ /* 0x000ee80000300a00 */
[----:B------:R-:W4:Y:S01]  /*b2e20*/  LDL.LU.64 R22, [R1+0xe8] ;  /* 0x0000e80001167983 */ /* 0x000f220000300a00 */
[C---:B--2---:R-:W-:Y:S03]  /*b2e30*/  HMMA.16816.F32 R12, R56.reuse, R6, R12 ;  /* 0x00000006380c723c */ /* 0x044fe6000000180c */
        /* <DEDUP_REMOVED lines=15> */
[----:B------:R-:W2:Y:S01]  /*b2f30*/  LDL.LU R7, [R1+0x115c] ;  /* 0x00115c0001077983 */ /* 0x000ea20000300800 */
[C---:B----4-:R-:W-:Y:S06]  /*b2f40*/  HMMA.16816.F32 R16, R56.reuse, R12, R16 ;  /* 0x0000000c3810723c */ /* 0x050fec0000001810 */
[----:B---3--:R-:W-:-:S15]  /*b2f50*/  HMMA.16816.F32 R44, R56, R14, R44 ;  /* 0x0000000e382c723c */ /* 0x008fde000000182c */
[----:B------:R-:W-:-:S02]  /*b2f60*/  NOP ;  /* 0x0000000000007918 */ /* 0x000fc40000000000 */
[----:B------:R-:W-:Y:S04]  /*b2f70*/  STL.64 [R1+0xe20], R16 ;  /* 0x000e201001007387 */ /* 0x000fe80000100a00 */
[----:B------:R0:W-:Y:S04]  /*b2f80*/  STL.64 [R1+0xe28], R18 ;  /* 0x000e281201007387 */ /* 0x0001e80000100a00 */
[----:B0-----:R-:W3:Y:S04]  /*b2f90*/  LDL.LU.64 R18, [R1+0x7c40] ;  /* 0x007c400001127983 */ /* 0x001ee80000300a00 */
[----:B------:R-:W-:Y:S04]  /*b2fa0*/  STL.64 [R1+0xe10], R44 ;  /* 0x000e102c01007387 */ /* 0x000fe80000100a00 */
[----:B------:R0:W-:Y:S04]  /*b2fb0*/  STL.64 [R1+0xe18], R46 ;  /* 0x000e182e01007387 */ /* 0x0001e80000100a00 */
[----:B0-----:R-:W4:Y:S01]  /*b2fc0*/  LDL.LU.64 R46, [R1+0x7c38] ;  /* 0x007c3800012e7983 */ /* 0x001f220000300a00 */
[----:B--2---:R-:W-:Y:S03]  /*b2fd0*/  HMMA.16816.F32 R40, R20, R2, R40 ;  /* 0x000000021428723c */ /* 0x004fe60000001828 */
        /* <DEDUP_REMOVED lines=21> */
[----:B0-----:R-:W2:Y:S04]  /*b3130*/  LDL.LU.64 R58, [R1+0x7c18] ;  /* 0x007c1800013a7983 */ /* 0x001ea80000300a00 */
[----:B------:R-:W4:Y:S04]  /*b3140*/  LDL.LU.64 R56, [R1+0x7c10] ;  /* 0x007c100001387983 */ /* 0x000f280000300a00 */
[----:B------:R-:W-:Y:S04]  /*b3150*/  STL.64 [R1+0xde0], R40 ;  /* 0x000de02801007387 */ /* 0x000fe80000100a00 */
[----:B------:R0:W-:Y:S04]  /*b3160*/  STL.64 [R1+0xde8], R42 ;  /* 0x000de82a01007387 */ /* 0x0001e80000100a00 */
[----:B0-----:R-:W3:Y:S01]  /*b3170*/  LDL.LU.64 R42, [R1+0x7c08] ;  /* 0x007c0800012a7983 */ /* 0x001ee20000300a00 */
[C---:B--2---:R-:W-:Y:S06]  /*b3180*/  HMMA.16816.F32 R12, R20.reuse, R58, R12 ;  /* 0x0000003a140c723c */ /* 0x044fec000000180c */
[C---:B----4-:R-:W-:Y:S06]  /*b3190*/  HMMA.16816.F32 R4, R20.reuse, R56, R4 ;  /* 0x000000381404723c */ /* 0x050fec0000001804 */
[----:B---3--:R-:W-:Y:S06]  /*b31a0*/  HMMA.16816.F32 R44, R20, R42, R44 ;  /* 0x0000002a142c723c */ /* 0x008fec000000182c */
        /* <DEDUP_REMOVED lines=22> */
[----:B------:R0:W-:Y:S02]  /*b3310*/  STL.64 [R1+0xd88], R6 ;  /* 0x000d880601007387 */ /* 0x0001e40000100a00 */
[----:B0-----:R-:W-:Y:S06]  /*b3320*/  HMMA.16816.F32 R4, R20, R18, R8 ;  /* 0x000000121404723c */ /* 0x001fec0000001808 */
[----:B------:R-:W-:Y:S04]  /*b3330*/  STL.64 [R1+0x7bd0], R18 ;  /* 0x007bd01201007387 */ /* 0x000fe80000100a00 */
[----:B------:R-:W2:-:S13]  /*b3340*/  LDL.LU R28, [R1+0x1380] ;  /* 0x00138000011c7983 */ /* 0x000e9a0000300800 */
[----:B------:R0:W-:Y:S04]  /*b3350*/  STL.64 [R1+0xd70], R4 ;  /* 0x000d700401007387 */ /* 0x0001e80000100a00 */
[----:B------:R1:W-:Y:S04]  /*b3360*/  STL.64 [R1+0xd78], R6 ;  /* 0x000d780601007387 */ /* 0x0003e80000100a00 */
[----:B------:R-:W2:Y:S04]  /*b3370*/  LDL.LU R29, [R1+0x1384] ;  /* 0x00138400011d7983 */ /* 0x000ea80000300800 */
[----:B------:R-:W3:Y:S04]  /*b3380*/  LDL.LU R30, [R1+0x1388] ;  /* 0x00138800011e7983 */ /* 0x000ee80000300800 */
[----:B------:R-:W3:Y:S04]  /*b3390*/  LDL.LU R31, [R1+0x138c] ;  /* 0x00138c00011f7983 */ /* 0x000ee80000300800 */
[----:B---3--:R-:W-:Y:S04]  /*b33a0*/  STL.64 [R1+0x7bf0], R30 ;  /* 0x007bf01e01007387 */ /* 0x008fe80000100a00 */
[----:B--2---:R2:W-:Y:S04]  /*b33b0*/  STL.64 [R1+0x7be8], R28 ;  /* 0x007be81c01007387 */ /* 0x0045e80000100a00 */
        /* <DEDUP_REMOVED lines=57> */
[----:B------:R1:W-:Y:S04]  /*b3750*/  STL.64 [R1+0xd58], R10 ;  /* 0x000d580a01007387 */ /* 0x0003e80000100a00 */
[----:B0-----:R-:W3:Y:S04]  /*b3760*/  LDL.LU R8, [R1+0x13c0] ;  /* 0x0013c00001087983 */ /* 0x001ee80000300800 */
[----:B------:R-:W3:Y:S04]  /*b3770*/  LDL.LU R9, [R1+0x13c4] ;  /* 0x0013c40001097983 */ /* 0x000ee80000300800 */
[----:B-1----:R-:W3:Y:S04]  /*b3780*/  LDL.LU R10, [R1+0x13c8] ;  /* 0x0013c800010a7983 */ /* 0x002ee80000300800 */
        /* <DEDUP_REMOVED lines=59> */
[----:B0-----:R-:W3:Y:S04]  /*b3b40*/  LDL.LU.64 R58, [R1+0x7b90] ;  /* 0x007b9000013a7983 */ /* 0x001ee80000300a00 */
[----:B------:R-:W4:Y:S04]  /*b3b50*/  LDL.LU.64 R56, [R1+0x7b88] ;  /* 0x007b880001387983 */ /* 0x000f280000300a00 */
[----:B------:R3:W-:Y:S01]  /*b3b60*/  STL.64 [R1+0x7b10], R42 ;  /* 0x007b102a01007387 */ /* 0x0007e20000100a00 */
[C---:B--2---:R-:W-:Y:S06]  /*b3b70*/  HMMA.16816.F32 R4, R20.reuse, R38, R4 ;  /* 0x000000261404723c */ /* 0x044fec0000001804 */
[----:B------:R-:W-:Y:S01]  /*b3b80*/  IMAD.MOV.U32 R0, RZ, RZ, R23 ;  /* 0x000000ffff007224 */ /* 0x000fe200078e0017 */
        /* <DEDUP_REMOVED lines=9> */
[C---:B0-----:R-:W-:Y:S02]  /*b3c20*/  HMMA.16816.F32 R12, R20.reuse, R24, R52 ;  /* 0x00000018140c723c */ /* 0x041fe40000001834 */
[----:B------:R-:W-:Y:S04]  /*b3c30*/  STL.64 [R1+0x7ae8], R38 ;  /* 0x007ae82601007387 */ /* 0x000fe80000100a00 */
[----:B------:R-:W-:Y:S04]  /*b3c40*/  STL.64 [R1+0xca0], R4 ;  /* 0x000ca00401007387 */ /* 0x000fe80000100a00 */
[----:B------:R0:W-:Y:S04]  /*b3c50*/  STL.64 [R1+0xca8], R6 ;  /* 0x000ca80601007387 */ /* 0x0001e80000100a00 */
[----:B------:R-:W-:Y:S01]  /*b3c60*/  STL.64 [R1+0x7af8], R26 ;  /* 0x007af81a01007387 */ /* 0x000fe20000100a00 */
[C---:B0-----:R-:W-:Y:S08]  /*b3c70*/  HMMA.16816.F32 R4, R20.reuse, R26, R28 ;  /* 0x0000001a1404723c */ /* 0x041ff0000000181c */
[----:B------:R-:W-:Y:S04]  /*b3c80*/  STL.64 [R1+0xc90], R12 ;  /* 0x000c900c01007387 */ /* 0x000fe80000100a00 */
[----:B------:R0:W-:Y:S02]  /*b3c90*/  STL.64 [R1+0xc98], R14 ;  /* 0x000c980e01007387 */ /* 0x0001e40000100a00 */
[----:B0-----:R-:W-:Y:S02]  /*b3ca0*/  HMMA.16816.F32 R12, R20, R18, R32 ;  /* 0x00000012140c723c */ /* 0x001fe40000001820 */
[----:B------:R-:W-:Y:S07]  /*b3cb0*/  STL.64 [R1+0x7af0], R24 ;  /* 0x007af01801007387 */ /* 0x000fee0000100a00 */
[----:B------:R0:W-:Y:S04]  /*b3cc0*/  STL.64 [R1+0xc80], R4 ;  /* 0x000c800401007387 */ /* 0x0001e80000100a00 */
[----:B------:R1:W-:Y:S01]  /*b3cd0*/  STL.64 [R1+0xc88], R6 ;  /* 0x000c880601007387 */ /* 0x0003e20000100a00 */
[----:B0-----:R-:W-:-:S02]  /*b3ce0*/  IMAD.MOV.U32 R5, RZ, RZ, R21 ;  /* 0x000000ffff057224 */ /* 0x001fc400078e0015 */
[----:B-1----:R-:W-:Y:S02]  /*b3cf0*/  IMAD.MOV.U32 R6, RZ, RZ, R20 ;  /* 0x000000ffff067224 */ /* 0x002fe400078e0014 */
[----:B------:R-:W-:Y:S02]  /*b3d00*/  IMAD.MOV.U32 R4, RZ, RZ, R22 ;  /* 0x000000ffff047224 */ /* 0x000fe400078e0016 */
[----:B------:R-:W-:Y:S02]  /*b3d10*/  IMAD.MOV.U32 R17, RZ, RZ, R5 ;  /* 0x000000ffff117224 */ /* 0x000fe400078e0005 */
[----:B------:R-:W-:Y:S01]  /*b3d20*/  IMAD.MOV.U32 R16, RZ, RZ, R6 ;  /* 0x000000ffff107224 */ /* 0x000fe200078e0006 */
[----:B------:R-:W-:Y:S04]  /*b3d30*/  STL.64 [R1+0xc70], R12 ;  /* 0x000c700c01007387 */ /* 0x000fe80000100a00 */
[----:B------:R-:W-:Y:S04]  /*b3d40*/  STL.64 [R1+0xc78], R14 ;  /* 0x000c780e01007387 */ /* 0x000fe80000100a00 */
[----:B------:R0:W-:Y:S04]  /*b3d50*/  STL.64 [R1+0x7b18], R18 ;  /* 0x007b181201007387 */ /* 0x0001e80000100a00 */
[----:B------:R-:W2:Y:S01]  /*b3d60*/  LDL.LU R20, [R1+0x15d0] ;  /* 0x0015d00001147983 */ /* 0x000ea20000300800 */
[----:B0-----:R-:W-:-:S02]  /*b3d70*/  IMAD.MOV.U32 R18, RZ, RZ, R4 ;  /* 0x000000ffff127224 */ /* 0x001fc400078e0004 */
[----:B------:R-:W-:-:S07]  /*b3d80*/  IMAD.MOV.U32 R19, RZ, RZ, R0 ;  /* 0x000000ffff137224 */ /* 0x000fce00078e0000 */
[----:B------:R-:W-:-:S15]  /*b3d90*/  HMMA.16816.F32 R4, R16, R48, R8 ;  /* 0x000000301004723c */ /* 0x000fde0000001808 */
[----:B------:R-:W-:-:S08]  /*b3da0*/  NOP ;  /* 0x0000000000007918 */ /* 0x000fd00000000000 */
        /* <DEDUP_REMOVED lines=69> */
[----:B------:R-:W2:Y:S04]  /*b4200*/  LDL.LU.64 R28, [R1+0x80] ;  /* 0x00008000011c7983 */ /* 0x000ea80000300a00 */
[----:B------:R-:W3:Y:S01]  /*b4210*/  LDL.LU.64 R30, [R1+0x88] ;  /* 0x00008800011e7983 */ /* 0x000ee20000300a00 */
[C---:B----4-:R-:W-:Y:S03]  /*b4220*/  HMMA.16816.F32 R4, R16.reuse, R50, R4 ;  /* 0x000000321004723c */ /* 0x050fe60000001804 */
        /* <DEDUP_REMOVED lines=30> */
[----:B0-----:R-:W4:Y:S01]  /*b4410*/  LDL.LU.64 R46, [R1+0x7b40] ;  /* 0x007b4000012e7983 */ /* 0x001f220000300a00 */
[----:B------:R-:W-:Y:S06]  /*b4420*/  HMMA.16816.F32 R40, R28, R2, R40 ;  /* 0x000000021c28723c */ /* 0x000fec0000001828 */
        /* <DEDUP_REMOVED lines=8> */
[----:B------:R-:W2:Y:S04]  /*b44b0*/  LDL.LU R44, [R1+0x1570] ;  /* 0x00157000012c7983 */ /* 0x000ea80000300800 */
[----:B------:R-:W2:Y:S04]  /*b44c0*/  LDL.LU R45, [R1+0x1574] ;  /* 0x00157400012d7983 */ /* 0x000ea80000300800 */
[----:B0-----:R-:W2:Y:S04]  /*b44d0*/  LDL.LU R46, [R1+0x1578] ;  /* 0x00157800012e7983 */ /* 0x001ea80000300800 */
[----:B------:R-:W2:Y:S04]  /*b44e0*/  LDL.LU R47, [R1+0x157c] ;  /* 0x00157c00012f7983 */ /* 0x000ea80000300800 */
[----:B------:R-:W4:Y:S04]  /*b44f0*/  LDL.LU.64 R22, [R1+0x7b28] ;  /* 0x007b280001167983 */ /* 0x000f280000300a00 */
[----:B------:R-:W4:Y:S04]  /*b4500*/  LDL.LU.64 R20, [R1+0x7b20] ;  /* 0x007b200001147983 */ /* 0x000f280000300a00 */
[----:B------:R-:W-:Y:S04]  /*b4510*/  STL.64 [R1+0xbf0], R16 ;  /* 0x000bf01001007387 */ /* 0x000fe80000100a00 */
[----:B------:R0:W-:Y:S04]  /*b4520*/  STL.64 [R1+0xbf8], R18 ;  /* 0x000bf81201007387 */ /* 0x0001e80000100a00 */
[----:B0-----:R-:W2:Y:S04]  /*b4530*/  LDL.LU.64 R18, [R1+0x7b18] ;  /* 0x007b180001127983 */ /* 0x001ea80000300a00 */
        /* <DEDUP_REMOVED lines=30> */
[C---:B------:R-:W-:Y:S06]  /*b4720*/  HMMA.16816.F32 R20, R28.reuse, R4, R20 ;  /* 0x000000041c14723c */ /* 0x040fec0000001814 */
[C---:B----4-:R-:W-:Y:S06]  /*b4730*/  HMMA.16816.F32 R8, R28.reuse, R38, R8 ;  /* 0x000000261c08723c */ /* 0x050fec0000001808 */
[----:B---3--:R-:W-:-:S15]  /*b4740*/  HMMA.16816.F32 R56, R28, R24, R56 ;  /* 0x000000181c38723c */ /* 0x008fde0000001838 */
[----:B------:R-:W-:-:S02]  /*b4750*/  NOP ;  /* 0x0000000000007918 */ /* 0x000fc40000000000 */
[----:B------:R-:W-:Y:S04]  /*b4760*/  STL.64 [R1+0xba0], R8 ;  /* 0x000ba00801007387 */ /* 0x000fe80000100a00 */
[----:B------:R0:W-:Y:S04]  /*b4770*/  STL.64 [R1+0xba8], R10 ;  /* 0x000ba80a01007387 */ /* 0x0001e80000100a00 */
[----:B0-----:R-:W3:Y:S04]  /*b4780*/  LDL.LU.64 R10, [R1+0x7ae0] ;  /* 0x007ae000010a7983 */ /* 0x001ee80000300a00 */
[----:B------:R-:W3:Y:S04]  /*b4790*/  LDL.LU.64 R8, [R1+0x7ad8] ;  /* 0x007ad80001087983 */ /* 0x000ee80000300a00 */
[----:B------:R2:W-:Y:S02]  /*b47a0*/  STL.64 [R1+0x7ab8], R38 ;  /* 0x007ab82601007387 */ /* 0x0005e40000100a00 */
[C---:B--2---:R-:W-:Y:S06]  /*b47b0*/  HMMA.16816.F32 R36, R28.reuse, R26, R40 ;  /* 0x0000001a1c24723c */ /* 0x044fec0000001828 */
[----:B------:R-:W-:Y:S04]  /*b47c0*/  STL.64 [R1+0x7ad0], R26 ;  /* 0x007ad01a01007387 */ /* 0x000fe80000100a00 */
[----:B------:R-:W-:Y:S04]  /*b47d0*/  STL.64 [R1+0xb90], R56 ;  /* 0x000b903801007387 */ /* 0x000fe80000100a00 */
[----:B------:R-:W-:Y:S04]  /*b47e0*/  STL.64 [R1+0xb98], R58 ;  /* 0x000b983a01007387 */ /* 0x000fe80000100a00 */
[----:B------:R0:W-:Y:S01]  /*b47f0*/  STL.64 [R1+0x7ac8], R24 ;  /* 0x007ac81801007387 */ /* 0x0001e20000100a00 */
[C---:B------:R-:W-:Y:S06]  /*b4800*/  HMMA.16816.F32 R40, R28.reuse, R18, R44 ;  /* 0x000000121c28723c */ /* 0x040fec000000182c */
[C---:B0-----:R-:W-:Y:S01]  /*b4810*/  HMMA.16816.F32 R24, R28.reuse, R50, R32 ;  /* 0x000000321c18723c */ /* 0x041fe20000001820 */
[----:B------:R-:W-:Y:S04]  /*b4820*/  STL.64 [R1+0xb80], R36 ;  /* 0x000b802401007387 */ /* 0x000fe80000100a00 */
[----:B------:R0:W-:Y:S02]  /*b4830*/  STL.64 [R1+0xb88], R38 ;  /* 0x000b882601007387 */ /* 0x0001e40000100a00 */
[----:B0-----:R-:W-:Y:S10]  /*b4840*/  HMMA.16816.F32 R36, R28, R48, R52 ;  /* 0x000000301c24723c */ /* 0x001ff40000001834 */
[----:B------:R-:W-:Y:S04]  /*b4850*/  STL.64 [R1+0xb70], R40 ;  /* 0x000b702801007387 */ /* 0x000fe80000100a00 */
[----:B------:R-:W-:Y:S09]  /*b4860*/  STL.64 [R1+0xb78], R42 ;  /* 0x000b782a01007387 */ /* 0x000ff20000100a00 */
[----:B------:R-:W-:Y:S04]  /*b4870*/  STL.64 [R1+0xb60], R36 ;  /* 0x000b602401007387 */ /* 0x000fe80000100a00 */
[----:B------:R-:W-:Y:S04]  /*b4880*/  STL.64 [R1+0xb68], R38 ;  /* 0x000b682601007387 */ /* 0x000fe80000100a00 */
        /* <DEDUP_REMOVED lines=28> */
[----:B--2---:R-:W2:Y:S04]  /*b4a50*/  LDL.LU R20, [R1+0x16d0] ;  /* 0x0016d00001147983 */ /* 0x004ea80000300800 */
[----:B------:R-:W2:Y:S04]  /*b4a60*/  LDL.LU R21, [R1+0x16d4] ;  /* 0x0016d40001157983 */ /* 0x000ea80000300800 */
[----:B----4-:R-:W2:Y:S01]  /*b4a70*/  LDL.LU R22, [R1+0x16d8] ;  /* 0x0016d80001167983 */ /* 0x010ea20000300800 */
[----:B------:R-:W-:-:S03]  /*b4a80*/  IMAD.MOV.U32 R16, RZ, RZ, R4 ;  /* 0x000000ffff107224 */ /* 0x000fc600078e0004 */
[----:B------:R-:W2:Y:S01]  /*b4a90*/  LDL.LU R23, [R1+0x16dc] ;  /* 0x0016dc0001177983 */ /* 0x000ea20000300800 */
[----:B------:R-:W-:Y:S02]  /*b4aa0*/  IMAD.MOV.U32 R0, RZ, RZ, R5 ;  /* 0x000000ffff007224 */ /* 0x000fe400078e0005 */
[----:B------:R-:W-:Y:S01]  /*b4ab0*/  IMAD.MOV.U32 R4, RZ, RZ, R7 ;  /* 0x000000ffff047224 */ /* 0x000fe200078e0007 */
[----:B------:R-:W4:Y:S01]  /*b4ac0*/  LDL.LU R32, [R1+0x16b0] ;  /* 0x0016b00001207983 */ /* 0x000f220000300800 */
[----:B------:R-:W-:-:S03]  /*b4ad0*/  IMAD.MOV.U32 R5, RZ, RZ, R6 ;  /* 0x000000ffff057224 */ /* 0x000fc600078e0006 */
[----:B------:R-:W4:Y:S04]  /*b4ae0*/  LDL.LU R33, [R1+0x16b4] ;  /* 0x0016b40001217983 */ /* 0x000f280000300800 */
[----:B------:R-:W4:Y:S04]  /*b4af0*/  LDL.LU R34, [R1+0x16b8] ;  /* 0x0016b80001227983 */ /* 0x000f280000300800 */
[----:B------:R-:W4:Y:S01]  /*b4b00*/  LDL.LU R35, [R1+0x16bc] ;  /* 0x0016bc0001237983 */ /* 0x000f220000300800 */
[----:B---3--:R-:W-:-:S15]  /*b4b10*/  HMMA.16816.F32 R8, R28, R6, R8 ;  /* 0x000000061c08723c */ /* 0x008fde0000001808 */
[----:B------:R-:W-:-:S08]  /*b4b20*/  NOP ;  /* 0x0000000000007918 */ /* 0x000fd00000000000 */
[----:B------:R0:W-:Y:S02]  /*b4b30*/  STL.64 [R1+0x6a58], R10 ;  /* 0x006a580a01007387 */ /* 0x0001e40000100a00 */
[----:B0-----:R-:W-:Y:S02]  /*b4b40*/  IMAD.MOV.U32 R11, RZ, RZ, R4 ;  /* 0x000000ffff0b7224 */ /* 0x001fe400078e0004 */
[----:B------:R-:W-:Y:S01]  /*b4b50*/  IMAD.MOV.U32 R10, RZ, RZ, R5 ;  /* 0x000000ffff0a7224 */ /* 0x000fe200078e0005 */
[----:B------:R-:W3:Y:S04]  /*b4b60*/  LDL.LU R4, [R1+0x16e0] ;  /* 0x0016e00001047983 */ /* 0x000ee80000300800 */
[----:B------:R-:W3:Y:S04]  /*b4b70*/  LDL.LU R5, [R1+0x16e4] ;  /* 0x0016e40001057983 */ /* 0x000ee80000300800 */
[----:B------:R-:W3:Y:S04]  /*b4b80*/  LDL.LU R6, [R1+0x16e8] ;  /* 0x0016e80001067983 */ /* 0x000ee80000300800 */
[----:B------:R-:W3:Y:S04]  /*b4b90*/  LDL.LU R7, [R1+0x16ec] ;  /* 0x0016ec0001077983 */ /* 0x000ee80000300800 */
[----:B------:R-:W-:Y:S01]  /*b4ba0*/  STL.64 [R1+0x6a50], R8 ;  /* 0x006a500801007387 */ /* 0x000fe20000100a00 */
[C---:B------:R-:W-:Y:S06]  /*b4bb0*/  HMMA.16816.F32 R44, R28.reuse, R14, R44 ;  /* 0x0000000e1c2c723c */ /* 0x040fec000000182c */
        /* <DEDUP_REMOVED lines=10> */
[----:B------:R-:W-:-:S15]  /*b4c60*/  HMMA.16816.F32 R28, R28, R60, R36 ;  /* 0x0000003c1c1c723c */ /* 0x000fde0000001824 */
[----:B------:R-:W-:-:S02]  /*b4c70*/  NOP ;  /* 0x0000000000007918 */ /* 0x000fc40000000000 */
[----:B------:R0:W-:Y:S04]  /*b4c80*/  STL.64 [R1+0xb00], R52 ;  /* 0x000b003401007387 */ /* 0x0001e80000100a00 */
[----:B------:R1:W-:Y:S04]  /*b4c90*/  STL.64 [R1+0xb08], R54 ;  /* 0x000b083601007387 */ /* 0x0003e80000100a00 */
        /* <DEDUP_REMOVED lines=32> */
[----:B----4-:R-:W-:Y:S01]  /*b4ea0*/  HMMA.16816.F32 R20, R28, R56, R20 ;  /* 0x000000381c14723c */ /* 0x010fe20000001814 */
[----:B------:R-:W-:-:S15]  /*b4eb0*/  STL.64 [R1+0x7a58], R58 ;  /* 0x007a583a01007387 */ /* 0x000fde0000100a00 */
[----:B------:R-:W-:-:S01]  /*b4ec0*/  NOP ;  /* 0x0000000000007918 */ /* 0x000fc20000000000 */
[----:B------:R-:W-:Y:S04]  /*b4ed0*/  STL.64 [R1+0xac0], R32 ;  /* 0x000ac02001007387 */ /* 0x000fe80000100a00 */
[----:B------:R-:W-:Y:S04]  /*b4ee0*/  STL.64 [R1+0xac8], R34 ;  /* 0x000ac82201007387 */ /* 0x000fe80000100a00 */
[----:B------:R0:W-:Y:S04]  /*b4ef0*/  STL.64 [R1+0x7a50], R56 ;  /* 0x007a503801007387 */ /* 0x0001e80000100a00 */
[----:B------:R1:W-:Y:S04]  /*b4f00*/  STL.64 [R1+0xab0], R20 ;  /* 0x000ab01401007387 */ /* 0x0003e80000100a00 */
[----:B------:R2:W-:Y:S04]  /*b4f10*/  STL.64 [R1+0xab8], R22 ;  /* 0x000ab81601007387 */ /* 0x0005e80000100a00 */
[----:B0-----:R-:W4:Y:S04]  /*b4f20*/  LDL.LU R56, [R1+0x1720] ;  /* 0x0017200001387983 */ /* 0x001f280000300800 */
[----:B------:R-:W4:Y:S04]  /*b4f30*/  LDL.LU R57, [R1+0x1724] ;  /* 0x0017240001397983 */ /* 0x000f280000300800 */
[----:B------:R-:W4:Y:S04]  /*b4f40*/  LDL.LU R58, [R1+0x1728] ;  /* 0x00172800013a7983 */ /* 0x000f280000300800 */
[----:B------:R-:W4:Y:S04]  /*b4f50*/  LDL.LU R59, [R1+0x172c] ;  /* 0x00172c00013b7983 */ /* 0x000f280000300800 */
[----:B-1----:R-:W3:Y:S04]  /*b4f60*/  LDL.LU R20, [R1+0x17c0] ;  /* 0x0017c00001147983 */ /* 0x002ee80000300800 */
[----:B------:R0:W-:Y:S04]  /*b4f70*/  STL.64 [R1+0xaa0], R4 ;  /* 0x000aa00401007387 */ /* 0x0001e80000100a00 */
[----:B------:R1:W-:Y:S04]  /*b4f80*/  STL.64 [R1+0xaa8], R6 ;  /* 0x000aa80601007387 */ /* 0x0003e80000100a00 */
[----:B------:R-:W3:Y:S04]  /*b4f90*/  LDL.LU R21, [R1+0x17c4] ;  /* 0x0017c40001157983 */ /* 0x000ee80000300800 */
[----:B--2---:R-:W2:Y:S04]  /*b4fa0*/  LDL.LU R22, [R1+0x17c8] ;  /* 0x0017c80001167983 */ /* 0x004ea80000300800 */
        /* <DEDUP_REMOVED lines=9> */
[----:B------:R0:W-:Y:S04]  /*b5040*/  STL.64 [R1+0x7a38], R38 ;  /* 0x007a382601007387 */ /* 0x0001e80000100a00 */
[----:B------:R-:W4:Y:S04]  /*b5050*/  LDL.LU R36, [R1+0x1700] ;  /* 0x0017000001247983 */ /* 0x000f280000300800 */
[----:B------:R-:W4:Y:S04]  /*b5060*/  LDL.LU R37, [R1+0x1704] ;  /* 0x0017040001257983 */ /* 0x000f280000300800 */
[----:B0-----:R-:W4:Y:S04]  /*b5070*/  LDL.LU R38, [R1+0x1708] ;  /* 0x0017080001267983 */ /* 0x001f280000300800 */
[----:B------:R-:W4:Y:S01]  /*b5080*/  LDL.LU R39, [R1+0x170c] ;  /* 0x00170c0001277983 */ /* 0x000f220000300800 */
[----:B------:R-:W-:-:S02]  /*b5090*/  IMAD.MOV.U32 R8, RZ, RZ, R16 ;  /* 0x000000ffff087224 */ /* 0x000fc400078e0010 */
[----:B------:R-:W-:Y:S02]  /*b50a0*/  IMAD.MOV.U32 R17, RZ, RZ, R29 ;  /* 0x000000ffff117224 */ /* 0x000fe400078e001d */
[----:B------:R-:W-:Y:S02]  /*b50b0*/  IMAD.MOV.U32 R9, RZ, RZ, R0 ;  /* 0x000000ffff097224 */ /* 0x000fe400078e0000 */
[----:B------:R-:W-:Y:S02]  /*b50c0*/  IMAD.MOV.U32 R16, RZ, RZ, R30 ;  /* 0x000000ffff107224 */ /* 0x000fe400078e001e */
[----:B------:R-:W-:Y:S01]  /*b50d0*/  IMAD.MOV.U32 R0, RZ, RZ, R31 ;  /* 0x000000ffff007224 */ /* 0x000fe200078e001f */
[----:B----4-:R-:W-:-:S15]  /*b50e0*/  HMMA.16816.F32 R36, R28, R24, R36 ;  /* 0x000000181c24723c */ /* 0x010fde0000001824 */
[----:B------:R-:W-:-:S08]  /*b50f0*/  NOP ;  /* 0x0000000000007918 */ /* 0x000fd00000000000 */
        /* <DEDUP_REMOVED lines=8> */
[----:B------:R0:W-:Y:S04]  /*b5180*/  STL.64 [R1+0xa88], R38 ;  /* 0x000a882601007387 */ /* 0x0001e80000100a00 */
[----:B------:R-:W-:Y:S04]  /*b5190*/  STL.64 [R1+0x7a10], R18 ;  /* 0x007a101201007387 */ /* 0x000fe80000100a00 */
[----:B------:R-:W-:Y:S04]  /*b51a0*/  STL.64 [R1+0xa70], R24 ;  /* 0x000a701801007387 */ /* 0x000fe80000100a00 */
[----:B------:R1:W-:Y:S01]  /*b51b0*/  STL.64 [R1+0xa78], R26 ;  /* 0x000a781a01007387 */ /* 0x0003e20000100a00 */
[C---:B0-----:R-:W-:Y:S06]  /*b51c0*/  HMMA.16816.F32 R36, R28.reuse, R48, R44 ;  /* 0x000000301c24723c */ /* 0x041fec000000182c */
[----:B-1----:R-:W-:Y:S06]  /*b51d0*/  HMMA.16816.F32 R24, R28, R50, R52 ;  /* 0x000000321c18723c */ /* 0x002fec0000001834 */
[----:B------:R-:W-:-:S11]  /*b51e0*/  IMAD.MOV.U32 R18, RZ, RZ, R28 ;  /* 0x000000ffff127224 */ /* 0x000fd600078e001c */
[----:B------:R-:W-:Y:S04]  /*b51f0*/  STL.64 [R1+0xa60], R36 ;  /* 0x000a602401007387 */ /* 0x000fe80000100a00 */
[----:B------:R-:W-:Y:S04]  /*b5200*/  STL.64 [R1+0xa68], R38 ;  /* 0x000a682601007387 */ /* 0x000fe80000100a00 */
        /* <DEDUP_REMOVED lines=14> */
[----:B----4-:R0:W-:Y:S04]  /*b52f0*/  STL.64 [R1+0x7a70], R30 ;  /* 0x007a701e01007387 */ /* 0x0101e80000100a00 */
[----:B---3--:R1:W-:Y:S01]  /*b5300*/  STL.64 [R1+0x7a68], R28 ;  /* 0x007a681c01007387 */ /* 0x0083e20000100a00 */
[----:B0-----:R-:W-:-:S02]  /*b5310*/  IMAD.MOV.U32 R30, RZ, RZ, R16 ;  /* 0x000000ffff1e7224 */ /* 0x001fc400078e0010 */
[----:B-1----:R-:W-:Y:S02]  /*b5320*/  IMAD.MOV.U32 R28, RZ, RZ, R18 ;  /* 0x000000ffff1c7224 */ /* 0x002fe400078e0012 */
[----:B------:R-:W-:Y:S02]  /*b5330*/  IMAD.MOV.U32 R29, RZ, RZ, R17 ;  /* 0x000000ffff1d7224 */ /* 0x000fe400078e0011 */
[----:B------:R-:W-:-:S07]  /*b5340*/  IMAD.MOV.U32 R31, RZ, RZ, R0 ;  /* 0x000000ffff1f7224 */ /* 0x000fce00078e0000 */
[C---:B--2---:R-:W-:Y:S06]  /*b5350*/  HMMA.16816.F32 R24, R28.reuse, R8, R32 ;  /* 0x000000081c18723c */ /* 0x044fec0000001820 */
        /* <DEDUP_REMOVED lines=8> */
[----:B------:R-:W2:Y:S04]  /*b53e0*/  LDL.LU R32, [R1+0x19d0] ;  /* 0x0019d00001207983 */ /* 0x000ea80000300800 */
        /* <DEDUP_REMOVED lines=59> */
[----:B0-----:R-:W3:Y:S02]  /*b57a0*/  LDL.LU.64 R46, [R1+0x7a88] ;  /* 0x007a8800012e7983 */ /* 0x001ee40000300a00 */
[C---:B---3--:R-:W-:Y:S06]  /*b57b0*/  HMMA.16816.F32 R4, R28.reuse, R46, R4 ;  /* 0x0000002e1c04723c */ /* 0x048fec0000001804 */
        /* <DEDUP_REMOVED lines=8> */
[----:B------:R-:W3:Y:S04]  /*b5840*/  LDL.LU.64 R34, [R1+0x7a80] ;  /* 0x007a800001227983 */ /* 0x000ee80000300a00 */
[----:B------:R-:W3:Y:S04]  /*b5850*/  LDL.LU.64 R32, [R1+0x7a78] ;  /* 0x007a780001207983 */ /* 0x000ee80000300a00 */
        /* <DEDUP_REMOVED lines=41> */
[----:B------:R-:W3:Y:S04]  /*b5af0*/  LDL.LU.64 R24, [R1+0x7a28] ;  /* 0x007a280001187983 */ /* 0x000ee80000300a00 */
        /* <DEDUP_REMOVED lines=22> */
[----:B---3--:R-:W-:-:S15]  /*b5c60*/  HMMA.16816.F32 R24, R28, R48, R24 ;  /* 0x000000301c18723c */ /* 0x008fde0000001818 */
[----:B------:R-:W-:-:S02]  /*b5c70*/  NOP ;  /* 0x0000000000007918 */ /* 0x000fc40000000000 */
[----:B------:R-:W-:Y:S04]  /*b5c80*/  STL.64 [R1+0x970], R4 ;  /* 0x0009700401007387 */ /* 0x000fe80000100a00 */
[----:B------:R0:W-:Y:S04]  /*b5c90*/  STL.64 [R1+0x978], R6 ;  /* 0x0009780601007387 */ /* 0x0001e80000100a00 */
[----:B0-----:R-:W3:Y:S04]  /*b5ca0*/  LDL.LU.64 R6, [R1+0x7a08] ;  /* 0x007a080001067983 */ /* 0x001ee80000300a00 */
[----:B------:R-:W4:Y:S04]  /*b5cb0*/  LDL.LU.64 R4, [R1+0x7a00] ;  /* 0x007a000001047983 */ /* 0x000f280000300a00 */
[----:B------:R2:W-:Y:S02]  /*b5cc0*/  STL.64 [R1+0x7990], R18 ;  /* 0x0079901201007387 */ /* 0x0005e40000100a00 */
[C---:B--2---:R-:W-:Y:S06]  /*b5cd0*/  HMMA.16816.F32 R16, R28.reuse, R50, R36 ;  /* 0x000000321c10723c */ /* 0x044fec0000001824 */
[----:B------:R-:W-:Y:S04]  /*b5ce0*/  STL.64 [R1+0x7988], R50 ;  /* 0x0079883201007387 */ /* 0x000fe80000100a00 */
[----:B------:R-:W-:Y:S04]  /*b5cf0*/  STL.64 [R1+0x960], R24 ;  /* 0x0009601801007387 */ /* 0x000fe80000100a00 */
[----:B------:R0:W-:Y:S04]  /*b5d00*/  STL.64 [R1+0x968], R26 ;  /* 0x0009681a01007387 */ /* 0x0001e80000100a00 */
[----:B------:R-:W-:Y:S01]  /*b5d10*/  STL.64 [R1+0x7980], R48 ;  /* 0x0079803001007387 */ /* 0x000fe20000100a00 */
[C---:B0-----:R-:W-:Y:S04]  /*b5d20*/  HMMA.16816.F32 R24, R28.reuse, R8, R56 ;  /* 0x000000081c18723c */ /* 0x041fe80000001838 */
[----:B------:R-:W-:Y:S04]  /*b5d30*/  STL.64 [R1+0x950], R16 ;  /* 0x0009501001007387 */ /* 0x000fe80000100a00 */
[----:B------:R0:W-:Y:S02]  /*b5d40*/  STL.64 [R1+0x958], R18 ;  /* 0x0009581201007387 */ /* 0x0001e40000100a00 */
[C---:B0-----:R-:W-:Y:S06]  /*b5d50*/  HMMA.16816.F32 R16, R28.reuse, R10, R40 ;  /* 0x0000000a1c10723c */ /* 0x041fec0000001828 */
[----:B------:R-:W-:Y:S07]  /*b5d60*/  STL.64 [R1+0x7978], R10 ;  /* 0x0079780a01007387 */ /* 0x000fee0000100a00 */
[----:B------:R-:W-:Y:S04]  /*b5d70*/  STL.64 [R1+0x940], R24 ;  /* 0x0009401801007387 */ /* 0x000fe80000100a00 */
[----:B------:R-:W-:Y:S04]  /*b5d80*/  STL.64 [R1+0x948], R26 ;  /* 0x0009481a01007387 */ /* 0x000fe80000100a00 */
[----:B------:R0:W-:Y:S02]  /*b5d90*/  STL.64 [R1+0x7970], R8 ;  /* 0x0079700801007387 */ /* 0x0001e40000100a00 */
[C---:B0-----:R-:W-:Y:S02]  /*b5da0*/  HMMA.16816.F32 R8, R28.reuse, R14, R32 ;  /* 0x0000000e1c08723c */ /* 0x041fe40000001820 */
[----:B------:R-:W-:Y:S04]  /*b5db0*/  STL.64 [R1+0x930], R16 ;  /* 0x0009301001007387 */ /* 0x000fe80000100a00 */
[----:B------:R0:W-:Y:S02]  /*b5dc0*/  STL.64 [R1+0x938], R18 ;  /* 0x0009381201007387 */ /* 0x0001e40000100a00 */
[----:B0-----:R-:W-:Y:S02]  /*b5dd0*/  HMMA.16816.F32 R16, R28, R12, R52 ;  /* 0x0000000c1c10723c */ /* 0x001fe40000001834 */
[----:B------:R-:W-:-:S15]  /*b5de0*/  STL.64 [R1+0x79a0], R14 ;  /* 0x0079a00e01007387 */ /* 0x000fde0000100a00 */
[----:B------:R-:W-:-:S06]  /*b5df0*/  NOP ;  /* 0x0000000000007918 */ /* 0x000fcc0000000000 */
[----:B------:R-:W-:Y:S04]  /*b5e00*/  STL.64 [R1+0x920], R16 ;  /* 0x0009201001007387 */ /* 0x000fe80000100a00 */
[----:B------:R-:W-:Y:S04]  /*b5e10*/  STL.64 [R1+0x928], R18 ;  /* 0x0009281201007387 */ /* 0x000fe80000100a00 */
[----:B------:R-:W-:Y:S04]  /*b5e20*/  STL.64 [R1+0x7998], R12 ;  /* 0x0079980c01007387 */ /* 0x000fe80000100a00 */
[----:B------:R-:W-:Y:S04]  /*b5e30*/  STL.64 [R1+0x910], R8 ;  /* 0x0009100801007387 */ /* 0x000fe80000100a00 */
[----:B------:R0:W-:Y:S02]  /*b5e40*/  STL.64 [R1+0x918], R10 ;  /* 0x0009180a01007387 */ /* 0x0001e40000100a00 */
[----:B0-----:R-:W-:Y:S06]  /*b5e50*/  HMMA.16816.F32 R8, R28, R46, R20 ;  /* 0x0000002e1c08723c */ /* 0x001fec0000001814 */
[----:B------:R0:W-:Y:S04]  /*b5e60*/  STL.64 [R1+0x79c0], R46 ;  /* 0x0079c02e01007387 */ /* 0x0001e80000100a00 */
[----:B------:R-:W2:-:S13]  /*b5e70*/  LDL.LU R52, [R1+0x30] ;  /* 0x0000300001347983 */ /* 0x000e9a0000300800 */
        /* <DEDUP_REMOVED lines=17> */
[----:B0-----:R-:W2:Y:S04]  /*b5f90*/  LDL.LU R46, [R1+0x1a58] ;  /* 0x001a5800012e7983 */ /* 0x001ea80000300800 */
[----:B------:R-:W2:Y:S04]  /*b5fa0*/  LDL.LU R47, [R1+0x1a5c] ;  /* 0x001a5c00012f7983 */ /* 0x000ea80000300800 */
[----:B------:R-:W3:Y:S04]  /*b5fb0*/  LDL.LU R40, [R1+0x1a10] ;  /* 0x001a100001287983 */ /* 0x000ee80000300800 */
[----:B------:R-:W3:Y:S04]  /*b5fc0*/  LDL.LU R41, [R1+0x1a14] ;  /* 0x001a140001297983 */ /* 0x000ee80000300800 */
[----:B------:R-:W3:Y:S04]  /*b5fd0*/  LDL.LU R42, [R1+0x1a18] ;  /* 0x001a1800012a7983 */ /* 0x000ee80000300800 */
[----:B------:R-:W3:Y:S04]  /*b5fe0*/  LDL.LU R43, [R1+0x1a1c] ;  /* 0x001a1c00012b7983 */ /* 0x000ee80000300800 */
        /* <DEDUP_REMOVED lines=23> */
[----:B----4-:R-:W-:-:S03]  /*b6160*/  IMAD.MOV.U32 R35, RZ, RZ, R4 ;  /* 0x000000ffff237224 */ /* 0x010fc600078e0004 */
        /* <DEDUP_REMOVED lines=11> */
[----:B------:R-:W4:Y:S01]  /*b6220*/  LDL.LU R23, [R1+0x1c0c] ;  /* 0x001c0c0001177983 */ /* 0x000f220000300800 */
[----:B--2---:R-:W-:Y:S03]  /*b6230*/  HMMA.16816.F32 R28, R28, R60, R52 ;  /* 0x0000003c1c1c723c */ /* 0x004fe60000001834 */
[----:B------:R-:W2:Y:S04]  /*b6240*/  LDL.LU.64 R54, [R1+0x79f8] ;  /* 0x0079f80001367983 */ /* 0x000ea80000300a00 */
[----:B------:R-:W2:-:S15]  /*b6250*/  LDL.LU.64 R52, [R1+0x79f0] ;  /* 0x0079f00001347983 */ /* 0x000e9e0000300a00 */
        /* <DEDUP_REMOVED lines=84> */
[----:B0-----:R-:W4:Y:S04]  /*b67a0*/  LDL.LU.64 R6, [R1+0x7958] ;  /* 0x0079580001067983 */ /* 0x001f280000300a00 */
[----:B------:R-:W4:Y:S01]  /*b67b0*/  LDL.LU.64 R4, [R1+0x7950] ;  /* 0x0079500001047983 */ /* 0x000f220000300a00 */
[C---:B---3--:R-:W-:Y:S06]  /*b67c0*/  HMMA.16816.F32 R48, R28.reuse, R10, R48 ;  /* 0x0000000a1c30723c */ /* 0x048fec0000001830 */
[----:B------:R-:W-:Y:S04]  /*b67d0*/  STL.64 [R1+0x7948], R10 ;  /* 0x0079480a01007387 */ /* 0x000fe80000100a00 */
[----:B------:R0:W-:Y:S01]  /*b67e0*/  STL.64 [R1+0x7940], R8 ;  /* 0x0079400801007387 */ /* 0x0001e20000100a00 */
[C---:B--2---:R-:W-:Y:S06]  /*b67f0*/  HMMA.16816.F32 R24, R28.reuse, R14, R24 ;  /* 0x0000000e1c18723c */ /* 0x044fec0000001818 */
[C---:B0-----:R-:W-:Y:S06]  /*b6800*/  HMMA.16816.F32 R8, R28.reuse, R12, R16 ;  /* 0x0000000c1c08723c */ /* 0x041fec0000001810 */
[----:B------:R-:W-:Y:S01]  /*b6810*/  HMMA.16816.F32 R16, R28, R46, R36 ;  /* 0x0000002e1c10723c */ /* 0x000fe20000001824 */
[----:B------:R-:W-:Y:S04]  /*b6820*/  STL.64 [R1+0x830], R48 ;  /* 0x0008303001007387 */ /* 0x000fe80000100a00 */
[----:B------:R-:W-:-:S12]  /*b6830*/  STL.64 [R1+0x838], R50 ;  /* 0x0008383201007387 */ /* 0x000fd80000100a00 */
[----:B------:R-:W-:Y:S04]  /*b6840*/  STL.64 [R1+0x820], R8 ;  /* 0x0008200801007387 */ /* 0x000fe80000100a00 */
[----:B------:R0:W-:Y:S04]  /*b6850*/  STL.64 [R1+0x828], R10 ;  /* 0x0008280a01007387 */ /* 0x0001e80000100a00 */
[----:B------:R-:W-:Y:S04]  /*b6860*/  STL.64 [R1+0x810], R24 ;  /* 0x0008101801007387 */ /* 0x000fe80000100a00 */
[----:B------:R-:W-:Y:S01]  /*b6870*/  STL.64 [R1+0x818], R26 ;  /* 0x0008181a01007387 */ /* 0x000fe20000100a00 */
[----:B0-----:R-:W-:Y:S03]  /*b6880*/  HMMA.16816.F32 R8, R28, R60, R52 ;  /* 0x0000003c1c08723c */ /* 0x001fe60000001834 */
[----:B------:R-:W2:Y:S04]  /*b6890*/  LDL.LU R52, [R1+0x1d30] ;  /* 0x001d300001347983 */ /* 0x000ea80000300800 */
[----:B------:R-:W-:Y:S04]  /*b68a0*/  STL.64 [R1+0x800], R16 ;  /* 0x0008001001007387 */ /* 0x000fe80000100a00 */
[----:B------:R-:W-:-:S12]  /*b68b0*/  STL.64 [R1+0x808], R18 ;  /* 0x0008081201007387 */ /* 0x000fd80000100a00 */
[----:B------:R0:W-:Y:S04]  /*b68c0*/  STL.64 [R1+0x7f0], R8 ;  /* 0x0007f00801007387 */ /* 0x0001e80000100a00 */
[----:B------:R1:W-:Y:S04]  /*b68d0*/  STL.64 [R1+0x7f8], R10 ;  /* 0x0007f80a01007387 */ /* 0x0003e80000100a00 */
[----:B------:R-:W2:Y:S04]  /*b68e0*/  LDL.LU R53, [R1+0x1d34] ;  /* 0x001d340001357983 */ /* 0x000ea80000300800 */
[----:B------:R-:W2:Y:S04]  /*b68f0*/  LDL.LU R54, [R1+0x1d38] ;  /* 0x001d380001367983 */ /* 0x000ea80000300800 */
[----:B------:R-:W2:Y:S04]  /*b6900*/  LDL.LU R55, [R1+0x1d3c] ;  /* 0x001d3c0001377983 */ /* 0x000ea80000300800 */
[----:B0-----:R-:W3:Y:S01]  /*b6910*/  LDL.LU R8, [R1+0x1c20] ;  /* 0x001c200001087983 */ /* 0x001ee20000300800 */
[C---:B----4-:R-:W-:Y:S06]  /*b6920*/  HMMA.16816.F32 R24, R4.reuse, R2, R32 ;  /* 0x000000020418723c */ /* 0x050fec0000001820 */
[----:B------:R-:W-:-:S15]  /*b6930*/  HMMA.16816.F32 R16, R4, R42, R20 ;  /* 0x0000002a0410723c */ /* 0x000fde0000001814 */
[----:B------:R-:W-:-:S02]  /*b6940*/  NOP ;  /* 0x0000000000007918 */ /* 0x000fc40000000000 */
[----:B------:R0:W-:Y:S04]  /*b6950*/  STL.64 [R1+0x7e0], R24 ;  /* 0x0007e01801007387 */ /* 0x0001e80000100a00 */
[----:B------:R4:W-:Y:S04]  /*b6960*/  STL.64 [R1+0x7e8], R26 ;  /* 0x0007e81a01007387 */ /* 0x0009e80000100a00 */
[----:B------:R4:W-:Y:S04]  /*b6970*/  STL.64 [R1+0x7d0], R16 ;  /* 0x0007d01001007387 */ /* 0x0009e80000100a00 */
[----:B------:R4:W-:Y:S04]  /*b6980*/  STL.64 [R1+0x7d8], R18 ;  /* 0x0007d81201007387 */ /* 0x0009e80000100a00 */
[----:B------:R-:W3:Y:S04]  /*b6990*/  LDL.LU R9, [R1+0x1c24] ;  /* 0x001c240001097983 */ /* 0x000ee80000300800 */
[----:B-1----:R-:W3:Y:S04]  /*b69a0*/  LDL.LU R10, [R1+0x1c28] ;  /* 0x001c2800010a7983 */ /* 0x002ee80000300800 */
[----:B------:R-:W3:Y:S04]  /*b69b0*/  LDL.LU R11, [R1+0x1c2c] ;  /* 0x001c2c00010b7983 */ /* 0x000ee80000300800 */
[----:B------:R-:W2:Y:S04]  /*b69c0*/  LDL.LU R36, [R1+0x1c40] ;  /* 0x001c400001247983 */ /* 0x000ea80000300800 */
[----:B------:R-:W2:Y:S04]  /*b69d0*/  LDL.LU R37, [R1+0x1c44] ;  /* 0x001c440001257983 */ /* 0x000ea80000300800 */
[----:B------:R-:W2:Y:S04]  /*b69e0*/  LDL.LU R38, [R1+0x1c48] ;  /* 0x001c480001267983 */ /* 0x000ea80000300800 */
[----:B------:R-:W2:Y:S04]  /*b69f0*/  LDL.LU R39, [R1+0x1c4c] ;  /* 0x001c4c0001277983 */ /* 0x000ea80000300800 */
[----:B0-----:R-:W2:Y:S04]  /*b6a00*/  LDL.LU R24, [R1+0x1c60] ;  /* 0x001c600001187983 */ /* 0x001ea80000300800 */
[----:B------:R-:W2:Y:S04]  /*b6a10*/  LDL.LU R25, [R1+0x1c64] ;  /* 0x001c640001197983 */ /* 0x000ea80000300800 */
        /* <DEDUP_REMOVED lines=70> */
[C---:B----4-:R-:W-:Y:S06]  /*b6e80*/  HMMA.16816.F32 R20, R4.reuse, R48, R20 ;  /* 0x000000300414723c */ /* 0x050fec0000001814 */
[----:B--2---:R-:W-:Y:S01]  /*b6e90*/  HMMA.16816.F32 R16, R4, R18, R28 ;  /* 0x000000120410723c */ /* 0x004fe2000000181c */
[----:B------:R-:W2:-:S15]  /*b6ea0*/  LDL.LU R31, [R1+0x7908] ;  /* 0x00790800011f7983 */ /* 0x000e9e0000300800 */
[----:B------:R-:W-:-:S07]  /*b6eb0*/  NOP ;  /* 0x0000000000007918 */ /* 0x000fce0000000000 */
        /* <DEDUP_REMOVED lines=8> */
[C---:B---3--:R-:W-:Y:S03]  /*b6f40*/  HMMA.16816.F32 R24, R4.reuse, R50, R24 ;  /* 0x000000320418723c */ /* 0x048fe60000001818 */
[----:B------:R-:W-:Y:S03]  /*b6f50*/  STL.64 [R1+0x7858], R48 ;  /* 0x0078583001007387 */ /* 0x000fe60000100a00 */
[----:B------:R-:W-:-:S15]  /*b6f60*/  HMMA.16816.F32 R36, R4, R8, R36 ;  /* 0x000000080424723c */ /* 0x000fde0000001824 */
[----:B------:R-:W-:-:S02]  /*b6f70*/  NOP ;  /* 0x0000000000007918 */ /* 0x000fc40000000000 */
        /* <DEDUP_REMOVED lines=10> */
[----:B------:R-:W-:-:S02]  /*b7020*/  IMAD.MOV.U32 R9, RZ, RZ, R12 ;  /* 0x000000ffff097224 */ /* 0x000fc400078e000c */
[----:B------:R-:W-:Y:S02]  /*b7030*/  IMAD.MOV.U32 R8, RZ, RZ, R13 ;  /* 0x000000ffff087224 */ /* 0x000fe400078e000d */
[----:B------:R-:W-:Y:S02]  /*b7040*/  IMAD.MOV.U32 R0, RZ, RZ, R15 ;  /* 0x000000ffff007224 */ /* 0x000fe400078e000f */
[----:B----4-:R-:W-:Y:S02]  /*b7050*/  IMAD.MOV.U32 R55, RZ, RZ, R19 ;  /* 0x000000ffff377224 */ /* 0x010fe400078e0013 */
[----:B------:R-:W-:Y:S02]  /*b7060*/  IMAD.MOV.U32 R19, RZ, RZ, R14 ;  /* 0x000000ffff137224 */ /* 0x000fe400078e000e */
[----:B--2---:R-:W-:Y:S02]  /*b7070*/  IMAD.MOV.U32 R54, RZ, RZ, R23 ;  /* 0x000000ffff367224 */ /* 0x004fe400078e0017 */
[----:B------:R-:W-:-:S02]  /*b7080*/  IMAD.MOV.U32 R52, RZ, RZ, R21 ;  /* 0x000000ffff347224 */ /* 0x000fc400078e0015 */
[----:B------:R-:W-:Y:S01]  /*b7090*/  IMAD.MOV.U32 R53, RZ, RZ, R22 ;  /* 0x000000ffff357224 */ /* 0x000fe200078e0016 */
[----:B------:R-:W2:Y:S04]  /*b70a0*/  LDL.LU R21, [R1+0x78e0] ;  /* 0x0078e00001157983 */ /* 0x000ea80000300800 */
[----:B------:R-:W2:Y:S04]  /*b70b0*/  LDL.LU R22, [R1+0x78dc] ;  /* 0x0078dc0001167983 */ /* 0x000ea80000300800 */
[----:B------:R-:W2:Y:S04]  /*b70c0*/  LDL.LU R23, [R1+0x78d8] ;  /* 0x0078d80001177983 */ /* 0x000ea80000300800 */
[----:B------:R-:W-:Y:S04]  /*b70d0*/  STL.64 [R1+0x7878], R54 ;  /* 0x0078783601007387 */ /* 0x000fe80000100a00 */
[----:B------:R-:W-:Y:S04]  /*b70e0*/  STL.64 [R1+0x7870], R52 ;  /* 0x0078703401007387 */ /* 0x000fe80000100a00 */
[----:B------:R-:W-:Y:S04]  /*b70f0*/  STL.64 [R1+0x720], R24 ;  /* 0x0007201801007387 */ /* 0x000fe80000100a00 */
[----:B------:R0:W-:Y:S02]  /*b7100*/  STL.64 [R1+0x728], R26 ;  /* 0x0007281a01007387 */ /* 0x0001e40000100a00 */
[C---:B0-----:R-:W-:Y:S06]  /*b7110*/  HMMA.16816.F32 R24, R4.reuse, R14, R40 ;  /* 0x0000000e0418723c */ /* 0x041fec0000001828 */
[----:B------:R-:W-:-:S15]  /*b7120*/  HMMA.16816.F32 R12, R4, R46, R32 ;  /* 0x0000002e040c723c */ /* 0x000fde0000001820 */
[----:B------:R-:W-:-:S02]  /*b7130*/  NOP ;  /* 0x0000000000007918 */ /* 0x000fc40000000000 */
[----:B------:R-:W-:Y:S04]  /*b7140*/  STL.64 [R1+0x710], R24 ;  /* 0x0007101801007387 */ /* 0x000fe80000100a00 */
[----:B------:R-:W-:Y:S04]  /*b7150*/  STL.64 [R1+0x718], R26 ;  /* 0x0007181a01007387 */ /* 0x000fe80000100a00 */
[----:B------:R-:W-:Y:S04]  /*b7160*/  STL.64 [R1+0x7880], R46 ;  /* 0x0078802e01007387 */ /* 0x000fe80000100a00 */
[----:B------:R0:W-:Y:S04]  /*b7170*/  STL.64 [R1+0x700], R12 ;  /* 0x0007000c01007387 */ /* 0x0001e80000100a00 */
[----:B------:R1:W-:Y:S04]  /*b7180*/  STL.64 [R1+0x708], R14 ;  /* 0x0007080e01007387 */ /* 0x0003e80000100a00 */
[----:B0-----:R-:W3:Y:S04]  /*b7190*/  LDL.LU R12, [R1+0x1ed0] ;  /* 0x001ed000010c7983 */ /* 0x001ee80000300800 */
[----:B------:R-:W3:Y:S04]  /*b71a0*/  LDL.LU R13, [R1+0x1ed4] ;  /* 0x001ed400010d7983 */ /* 0x000ee80000300800 */
[----:B-1----:R-:W4:Y:S04]  /*b71b0*/  LDL.LU R14, [R1+0x1ed8] ;  /* 0x001ed800010e7983 */ /* 0x002f280000300800 */
[----:B------:R-:W4:Y:S01]  /*b71c0*/  LDL.LU R15, [R1+0x1edc] ;  /* 0x001edc00010f7983 */ /* 0x000f220000300800 */
[----:B------:R-:W-:-:S02]  /*b71d0*/  IMAD.MOV.U32 R33, RZ, RZ, R16 ;  /* 0x000000ffff217224 */ /* 0x000fc400078e0010 */
[----:B------:R-:W-:Y:S02]  /*b71e0*/  IMAD.MOV.U32 R34, RZ, RZ, R17 ;  /* 0x000000ffff227224 */ /* 0x000fe400078e0011 */
[----:B------:R-:W-:Y:S01]  /*b71f0*/  IMAD.MOV.U32 R35, RZ, RZ, R18 ;  /* 0x000000ffff237224 */ /* 0x000fe200078e0012 */
[----:B--2---:R-:W-:Y:S07]  /*b7200*/  HMMA.16816.F32 R20, R4, R60, R20 ;  /* 0x0000003c0414723c */ /* 0x004fee0000001814 */
[----:B------:R-:W-:-:S02]  /*b7210*/  IMAD.MOV.U32 R5, RZ, RZ, R8 ;  /* 0x000000ffff057224 */ /* 0x000fc400078e0008 */
[----:B------:R-:W-:Y:S02]  /*b7220*/  IMAD.MOV.U32 R4, RZ, RZ, R9 ;  /* 0x000000ffff047224 */ /* 0x000fe400078e0009 */
[----:B------:R-:W-:Y:S01]  /*b7230*/  IMAD.MOV.U32 R6, RZ, RZ, R19 ;  /* 0x000000ffff067224 */ /* 0x000fe200078e0013 */
[----:B----4-:R-:W-:Y:S04]  /*b7240*/  STL.64 [R1+0x78a8], R14 ;  /* 0x0078a80e01007387 */ /* 0x010fe80000100a00 */
[----:B---3--:R0:W-:Y:S04]  /*b7250*/  STL.64 [R1+0x78a0], R12 ;  /* 0x0078a00c01007387 */ /* 0x0081e80000100a00 */
        /* <DEDUP_REMOVED lines=78> */
[----:B------:R-:W3:Y:S01]  /*b7740*/  LDL.LU.64 R24, [R1+0x7888] ;  /* 0x0078880001187983 */ /* 0x000ee20000300a00 */
[C---:B------:R-:W-:Y:S03]  /*b7750*/  HMMA.16816.F32 R8, R16.reuse, R48, R8 ;  /* 0x000000301008723c */ /* 0x040fe60000001808 */
        /* <DEDUP_REMOVED lines=12> */
[----:B------:R0:W-:Y:S01]  /*b7820*/  STL.64 [R1+0x688], R54 ;  /* 0x0006883601007387 */ /* 0x0001e20000100a00 */
[----:B------:R-:W-:-:S02]  /*b7830*/  IMAD.MOV.U32 R45, RZ, RZ, R48 ;  /* 0x000000ffff2d7224 */ /* 0x000fc400078e0030 */
[----:B------:R-:W-:Y:S01]  /*b7840*/  IMAD.MOV.U32 R44, RZ, RZ, R49 ;  /* 0x000000ffff2c7224 */ /* 0x000fe200078e0031 */
[----:B0-----:R-:W3:Y:S04]  /*b7850*/  LDL.LU.64 R54, [R1+0x7878] ;  /* 0x0078780001367983 */ /* 0x001ee80000300a00 */
[----:B------:R-:W3:Y:S04]  /*b7860*/  LDL.LU.64 R52, [R1+0x7870] ;  /* 0x0078700001347983 */ /* 0x000ee80000300a00 */
[----:B------:R-:W-:Y:S04]  /*b7870*/  STL.64 [R1+0x670], R8 ;  /* 0x0006700801007387 */ /* 0x000fe80000100a00 */
[----:B------:R0:W-:Y:S04]  /*b7880*/  STL.64 [R1+0x678], R10 ;  /* 0x0006780a01007387 */ /* 0x0001e80000100a00 */
[----:B0-----:R-:W4:Y:S04]  /*b7890*/  LDL.LU.64 R10, [R1+0x7868] ;  /* 0x00786800010a7983 */ /* 0x001f280000300a00 */
[----:B------:R-:W3:Y:S04]  /*b78a0*/  LDL.LU.64 R8, [R1+0x7860] ;  /* 0x0078600001087983 */ /* 0x000ee80000300a00 */
[----:B------:R-:W4:Y:S01]  /*b78b0*/  LDL.LU.64 R48, [R1+0x7858] ;  /* 0x0078580001307983 */ /* 0x000f220000300a00 */
[----:B--2---:R-:W-:Y:S01]  /*b78c0*/  HMMA.16816.F32 R12, R16, R50, R12 ;  /* 0x00000032100c723c */ /* 0x004fe2000000180c */
[----:B------:R-:W-:-:S05]  /*b78d0*/  IMAD.MOV.U32 R7, RZ, RZ, R0 ;  /* 0x000000ffff077224 */ /* 0x000fca00078e0000 */
[----:B----4-:R-:W-:-:S15]  /*b78e0*/  HMMA.16816.F32 R28, R16, R48, R28 ;  /* 0x00000030101c723c */ /* 0x010fde000000181c */
[----:B------:R-:W-:-:S08]  /*b78f0*/  NOP ;  /* 0x0000000000007918 */ /* 0x000fd00000000000 */
[----:B------:R-:W-:Y:S04]  /*b7900*/  STL.64 [R1+0x660], R28 ;  /* 0x0006601c01007387 */ /* 0x000fe80000100a00 */
[----:B------:R0:W-:Y:S04]  /*b7910*/  STL.64 [R1+0x668], R30 ;  /* 0x0006681e01007387 */ /* 0x0001e80000100a00 */
[----:B0-----:R-:W2:Y:S04]  /*b7920*/  LDL.LU R30, [R1+0x7850] ;  /* 0x00785000011e7983 */ /* 0x001ea80000300800 */
[----:B------:R-:W4:Y:S04]  /*b7930*/  LDL.LU.64 R28, [R1+0x7848] ;  /* 0x00784800011c7983 */ /* 0x000f280000300a00 */
[----:B------:R-:W-:Y:S04]  /*b7940*/  STL.64 [R1+0x650], R12 ;  /* 0x0006500c01007387 */ /* 0x000fe80000100a00 */
[----:B------:R0:W-:Y:S04]  /*b7950*/  STL.64 [R1+0x658], R14 ;  /* 0x0006580e01007387 */ /* 0x0001e80000100a00 */
[----:B0-----:R-:W2:Y:S01]  /*b7960*/  LDL.LU.64 R14, [R1+0x7840] ;  /* 0x00784000010e7983 */ /* 0x001ea20000300a00 */
[C---:B---3--:R-:W-:Y:S06]  /*b7970*/  HMMA.16816.F32 R32, R16.reuse, R8, R32 ;  /* 0x000000081020723c */ /* 0x048fec0000001820 */
[C---:B------:R-:W-:Y:S01]  /*b7980*/  HMMA.16816.F32 R36, R16.reuse, R10, R36 ;  /* 0x0000000a1024723c */ /* 0x040fe20000001824 */
[----:B------:R-:W3:Y:S05]  /*b7990*/  LDL.LU.64 R12, [R1+0x7838] ;  /* 0x00783800010c7983 */ /* 0x000eea0000300a00 */
[C---:B------:R-:W-:Y:S11]  /*b79a0*/  HMMA.16816.F32 R20, R16.reuse, R6, R20 ;  /* 0x000000061014723c */ /* 0x040ff60000001814 */
[----:B------:R-:W-:Y:S04]  /*b79b0*/  STL.64 [R1+0x640], R32 ;  /* 0x0006402001007387 */ /* 0x000fe80000100a00 */
[----:B------:R0:W-:Y:S04]  /*b79c0*/  STL.64 [R1+0x648], R34 ;  /* 0x0006482201007387 */ /* 0x0001e80000100a00 */
[----:B0-----:R-:W4:Y:S04]  /*b79d0*/  LDL.LU.64 R34, [R1+0x7830] ;  /* 0x0078300001227983 */ /* 0x001f280000300a00 */
[----:B------:R-:W4:Y:S04]  /*b79e0*/  LDL.LU.64 R32, [R1+0x7828] ;  /* 0x0078280001207983 */ /* 0x000f280000300a00 */
        /* <DEDUP_REMOVED lines=9> */
[----:B------:R2:W-:Y:S04]  /*b7a80*/  STL.64 [R1+0x610], R20 ;  /* 0x0006101401007387 */ /* 0x0005e80000100a00 */
[----:B------:R0:W-:Y:S04]  /*b7a90*/  STL.64 [R1+0x618], R22 ;  /* 0x0006181601007387 */ /* 0x0001e80000100a00 */
[----:B------:R1:W-:Y:S04]  /*b7aa0*/  STL.64 [R1+0x600], R8 ;  /* 0x0006000801007387 */ /* 0x0003e80000100a00 */
[----:B------:R1:W-:Y:S01]  /*b7ab0*/  STL.64 [R1+0x608], R10 ;  /* 0x0006080a01007387 */ /* 0x0003e20000100a00 */
[----:B--2---:R-:W-:-:S03]  /*b7ac0*/  IMAD.MOV.U32 R20, RZ, RZ, R15 ;  /* 0x000000ffff147224 */ /* 0x004fc600078e000f */
[----:B------:R-:W1:Y:S01]  /*b7ad0*/  LDL.LU R15, [R1+0x7820] ;  /* 0x00782000010f7983 */ /* 0x000e620000300800 */
[----:B---3--:R-:W-:-:S03]  /*b7ae0*/  IMAD.MOV.U32 R21, RZ, RZ, R12 ;  /* 0x000000ffff157224 */ /* 0x008fc600078e000c */
[----:B------:R-:W2:Y:S01]  /*b7af0*/  LDL.LU R12, [R1+0x781c] ;  /* 0x00781c00010c7983 */ /* 0x000ea20000300800 */
[----:B0-----:R-:W-:Y:S02]  /*b7b00*/  IMAD.MOV.U32 R22, RZ, RZ, R13 ;  /* 0x000000ffff167224 */ /* 0x001fe400078e000d */
[----:B------:R-:W-:Y:S01]  /*b7b10*/  IMAD.MOV.U32 R23, RZ, RZ, R14 ;  /* 0x000000ffff177224 */ /* 0x000fe200078e000e */
[----:B------:R-:W2:Y:S04]  /*b7b20*/  LDL.LU R13, [R1+0x7818] ;  /* 0x00781800010d7983 */ /* 0x000ea80000300800 */
[----:B------:R-:W2:Y:S04]  /*b7b30*/  LDL.LU R14, [R1+0x7814] ;  /* 0x00781400010e7983 */ /* 0x000ea80000300800 */
[----:B------:R-:W3:Y:S04]  /*b7b40*/  LDL.LU R40, [R1+0x1f80] ;  /* 0x001f800001287983 */ /* 0x000ee80000300800 */
[----:B------:R-:W3:Y:S04]  /*b7b50*/  LDL.LU R41, [R1+0x1f84] ;  /* 0x001f840001297983 */ /* 0x000ee80000300800 */
[----:B------:R-:W3:Y:S04]  /*b7b60*/  LDL.LU R42, [R1+0x1f88] ;  /* 0x001f8800012a7983 */ /* 0x000ee80000300800 */
[----:B------:R-:W3:Y:S01]  /*b7b70*/  LDL.LU R43, [R1+0x1f8c] ;  /* 0x001f8c00012b7983 */ /* 0x000ee20000300800 */
[----:B-1----:R-:W-:-:S03]  /*b7b80*/  IMAD.MOV.U32 R8, RZ, RZ, R15 ;  /* 0x000000ffff087224 */ /* 0x002fc600078e000f */
[----:B------:R-:W2:Y:S04]  /*b7b90*/  LDL.LU R15, [R1+0x7810] ;  /* 0x00781000010f7983 */ /* 0x000ea80000300800 */
[----:B------:R-:W3:Y:S04]  /*b7ba0*/  LDL.LU R9, [R1+0x1fa4] ;  /* 0x001fa40001097983 */ /* 0x000ee80000300800 */
[----:B------:R-:W3:Y:S01]  /*b7bb0*/  LDL.LU R10, [R1+0x1fa8] ;  /* 0x001fa800010a7983 */ /* 0x000ee20000300800 */
[----:B----4-:R-:W-:Y:S02]  /*b7bc0*/  IMAD.MOV.U32 R36, RZ, RZ, R35 ;  /* 0x000000ffff247224 */ /* 0x010fe400078e0023 */
[----:B------:R-:W-:-:S02]  /*b7bd0*/  IMAD.MOV.U32 R37, RZ, RZ, R34 ;  /* 0x000000ffff257224 */ /* 0x000fc400078e0022 */
[----:B------:R-:W-:Y:S02]  /*b7be0*/  IMAD.MOV.U32 R38, RZ, RZ, R33 ;  /* 0x000000ffff267224 */ /* 0x000fe400078e0021 */
[----:B------:R-:W-:Y:S01]  /*b7bf0*/  IMAD.MOV.U32 R39, RZ, RZ, R32 ;  /* 0x000000ffff277224 */ /* 0x000fe200078e0020 */
[----:B------:R-:W4:Y:S01]  /*b7c00*/  LDL.LU R11, [R1+0x1fac] ;  /* 0x001fac00010b7983 */ /* 0x000f220000300800 */
[----:B------:R-:W-:Y:S02]  /*b7c10*/  IMAD.MOV.U32 R31, RZ, RZ, R46 ;  /* 0x000000ffff1f7224 */ /* 0x000fe400078e002e */
[----:B------:R-:W-:Y:S02]  /*b7c20*/  IMAD.MOV.U32 R0, RZ, RZ, R47 ;  /* 0x000000ffff007224 */ /* 0x000fe400078e002f */
[----:B------:R-:W-:Y:S02]  /*b7c30*/  IMAD.MOV.U32 R46, RZ, RZ, R29 ;  /* 0x000000ffff2e7224 */ /* 0x000fe400078e001d */
[----:B------:R-:W-:Y:S01]  /*b7c40*/  IMAD.MOV.U32 R47, RZ, RZ, R30 ;  /* 0x000000ffff2f7224 */ /* 0x000fe200078e001e */
[----:B--2---:R-:W-:Y:S01]  /*b7c50*/  HMMA.16816.F32 R32, R16, R60, R12 ;  /* 0x0000003c1020723c */ /* 0x004fe2000000180c */
[----:B------:R-:W2:Y:S04]  /*b7c60*/  LDL.LU R12, [R1+0x1fe0] ;  /* 0x001fe000010c7983 */ /* 0x000ea80000300800 */
[----:B------:R-:W2:Y:S04]  /*b7c70*/  LDL.LU R13, [R1+0x1fe4] ;  /* 0x001fe400010d7983 */ /* 0x000ea80000300800 */
[----:B------:R-:W2:Y:S04]  /*b7c80*/  LDL.LU R14, [R1+0x1fe8] ;  /* 0x001fe800010e7983 */ /* 0x000ea80000300800 */
[----:B------:R-:W2:Y:S04]  /*b7c90*/  LDL.LU R15, [R1+0x1fec] ;  /* 0x001fec00010f7983 */ /* 0x000ea80000300800 */
[----:B------:R-:W2:Y:S04]  /*b7ca0*/  LDL.LU R52, [R1+0x2040] ;  /* 0x0020400001347983 */ /* 0x000ea80000300800 */
[----:B------:R-:W2:Y:S04]  /*b7cb0*/  LDL.LU R53, [R1+0x2044] ;  /* 0x0020440001357983 */ /* 0x000ea80000300800 */
[----:B------:R-:W2:Y:S01]  /*b7cc0*/  LDL.LU R54, [R1+0x2048] ;  /* 0x0020480001367983 */ /* 0x000ea20000300800 */
[----:B------:R-:W-:-:S02]  /*b7cd0*/  IMAD.MOV.U32 R16, RZ, RZ, R45 ;  /* 0x000000ffff107224 */ /* 0x000fc400078e002d */
[----:B------:R-:W-:Y:S01]  /*b7ce0*/  IMAD.MOV.U32 R17, RZ, RZ, R44 ;  /* 0x000000ffff117224 */ /* 0x000fe200078e002c */
[----:B------:R-:W2:Y:S04]  /*b7cf0*/  LDL.LU R55, [R1+0x204c] ;  /* 0x00204c0001377983 */ /* 0x000ea80000300800 */
[----:B------:R-:W2:Y:S01]  /*b7d00*/  LDL.LU R44, [R1+0x2060] ;  /* 0x00206000012c7983 */ /* 0x000ea20000300800 */
[----:B------:R-:W-:-:S03]  /*b7d10*/  IMAD.MOV.U32 R45, RZ, RZ, R28 ;  /* 0x000000ffff2d7224 */ /* 0x000fc600078e001c */
[----:B------:R-:W3:Y:S04]  /*b7d20*/  LDL.LU R28, [R1+0x780c] ;  /* 0x00780c00011c7983 */ /* 0x000ee80000300800 */
[----:B------:R-:W3:Y:S04]  /*b7d30*/  LDL.LU R29, [R1+0x7808] ;  /* 0x00780800011d7983 */ /* 0x000ee80000300800 */
[----:B------:R-:W3:Y:S01]  /*b7d40*/  LDL.LU R30, [R1+0x7804] ;  /* 0x00780400011e7983 */ /* 0x000ee20000300800 */
[----:B------:R-:W-:-:S03]  /*b7d50*/  IMAD.MOV.U32 R18, RZ, RZ, R31 ;  /* 0x000000ffff127224 */ /* 0x000fc600078e001f */
[----:B------:R-:W3:Y:S04]  /*b7d60*/  LDL.LU R31, [R1+0x7800] ;  /* 0x00780000011f7983 */ /* 0x000ee80000300800 */
        /* <DEDUP_REMOVED lines=10> */
[----:B0-----:R-:W4:Y:S01]  /*b7e10*/  LDL.LU.64 R42, [R1+0x77f8] ;  /* 0x0077f800012a7983 */ /* 0x001f220000300a00 */
[----:B------:R-:W-:Y:S01]  /*b7e20*/  HMMA.16816.F32 R36, R28, R58, R36 ;  /* 0x0000003a1c24723c */ /* 0x000fe20000001824 */
[----:B------:R-:W-:-:S02]  /*b7e30*/  IMAD.MOV.U32 R41, RZ, RZ, R2 ;  /* 0x000000ffff297224 */ /* 0x000fc400078e0002 */
[----:B------:R-:W-:Y:S01]  /*b7e40*/  IMAD.MOV.U32 R19, RZ, RZ, R0 ;  /* 0x000000ffff137224 */ /* 0x000fe200078e0000 */
[----:B------:R-:W3:Y:S01]  /*b7e50*/  LDL.LU R2, [R1+0x77f0] ;  /* 0x0077f00001027983 */ /* 0x000ee20000300800 */
[----:B------:R-:W-:Y:S01]  /*b7e60*/  IMAD.MOV.U32 R40, RZ, RZ, R3 ;  /* 0x000000ffff287224 */ /* 0x000fe200078e0003 */
[----:B----4-:R-:W-:Y:S06]  /*b7e70*/  HMMA.16816.F32 R8, R28, R42, R8 ;  /* 0x0000002a1c08723c */ /* 0x010fec0000001808 */
[----:B------:R-:W-:Y:S02]  /*b7e80*/  IMAD.MOV.U32 R3, RZ, RZ, R42 ;  /* 0x000000ffff037224 */ /* 0x000fe400078e002a */
[----:B------:R-:W-:-:S15]  /*b7e90*/  IMAD.MOV.U32 R0, RZ, RZ, R43 ;  /* 0x000000ffff007224 */ /* 0x000fde00078e002b */
[----:B------:R0:W-:Y:S04]  /*b7ea0*/  STL.64 [R1+0x5d0], R8 ;  /* 0x0005d00801007387 */ /* 0x0001e80000100a00 */
[----:B------:R1:W-:Y:S04]  /*b7eb0*/  STL.64 [R1+0x5d8], R10 ;  /* 0x0005d80a01007387 */ /* 0x0003e80000100a00 */
[----:B------:R-:W4:Y:S04]  /*b7ec0*/  LDL.LU.64 R42, [R1+0x77e8] ;  /* 0x0077e800012a7983 */ /* 0x000f280000300a00 */
[----:B0-----:R-:W3:Y:S04]  /*b7ed0*/  LDL.LU R8, [R1+0x2080] ;  /* 0x0020800001087983 */ /* 0x001ee80000300800 */
[----:B------:R-:W3:Y:S04]  /*b7ee0*/  LDL.LU R9, [R1+0x2084] ;  /* 0x0020840001097983 */ /* 0x000ee80000300800 */
[----:B-1----:R-:W3:Y:S04]  /*b7ef0*/  LDL.LU R10, [R1+0x2088] ;  /* 0x00208800010a7983 */ /* 0x002ee80000300800 */
[----:B------:R-:W3:Y:S04]  /*b7f00*/  LDL.LU R11, [R1+0x208c] ;  /* 0x00208c00010b7983 */ /* 0x000ee80000300800 */
[----:B------:R-:W-:Y:S04]  /*b7f10*/  STL.64 [R1+0x5c0], R36 ;  /* 0x0005c02401007387 */ /* 0x000fe80000100a00 */
[----:B------:R0:W-:Y:S04]  /*b7f20*/  STL.64 [R1+0x5c8], R38 ;  /* 0x0005c82601007387 */ /* 0x0001e80000100a00 */
[----:B0-----:R-:W4:Y:S01]  /*b7f30*/  LDL.LU.64 R38, [R1+0x77e0] ;  /* 0x0077e00001267983 */ /* 0x001f220000300a00 */
[C---:B--2---:R-:W-:Y:S06]  /*b7f40*/  HMMA.16816.F32 R12, R28.reuse, R56, R12 ;  /* 0x000000381c0c723c */ /* 0x044fec000000180c */
[----:B------:R-:W-:-:S15]  /*b7f50*/  HMMA.16816.F32 R32, R28, R24, R32 ;  /* 0x000000181c20723c */ /* 0x000fde0000001820 */
[----:B------:R-:W-:-:S02]  /*b7f60*/  NOP ;  /* 0x0000000000007918 */ /* 0x000fc40000000000 */
[----:B------:R-:W-:Y:S04]  /*b7f70*/  STL.64 [R1+0x470], R12 ;  /* 0x0004700c01007387 */ /* 0x000fe80000100a00 */
[----:B------:R4:W-:Y:S01]  /*b7f80*/  STL.64 [R1+0x478], R14 ;  /* 0x0004780e01007387 */ /* 0x0009e20000100a00 */
[----:B------:R-:W-:Y:S02]  /*b7f90*/  IMAD.MOV.U32 R37, RZ, RZ, R26 ;  /* 0x000000ffff257224 */ /* 0x000fe400078e001a */
[----:B------:R-:W-:Y:S01]  /*b7fa0*/  IMAD.MOV.U32 R36, RZ, RZ, R27 ;  /* 0x000000ffff247224 */ /* 0x000fe200078e001b */
[----:B----4-:R-:W-:Y:S01]  /*b7fb0*/  HMMA.16816.F32 R12, R28, R38, R20 ;  /* 0x000000261c0c723c */ /* 0x010fe20000001814 */
[----:B------:R-:W2:-:S15]  /*b7fc0*/  LDL.LU R20, [R1+0x20c0] ;  /* 0x0020c00001147983 */ /* 0x000e9e0000300800 */
[----:B------:R-:W-:-:S07]  /*b7fd0*/  NOP ;  /* 0x0000000000007918 */ /* 0x000fce0000000000 */
[----:B------:R0:W-:Y:S04]  /*b7fe0*/  STL.64 [R1+0x450], R12 ;  /* 0x0004500c01007387 */ /* 0x0001e80000100a00 */
[----:B------:R1:W-:Y:S04]  /*b7ff0*/  STL.64 [R1+0x458], R14 ;  /* 0x0004580e01007387 */ /* 0x0003e80000100a00 */
[----:B------:R-:W2:Y:S04]  /*b8000*/  LDL.LU R21, [R1+0x20c4] ;  /* 0x0020c40001157983 */ /* 0x000ea80000300800 */
[----:B------:R-:W2:Y:S04]  /*b8010*/  LDL.LU R22, [R1+0x20c8] ;  /* 0x0020c80001167983 */ /* 0x000ea80000300800 */
[----:B------:R-:W2:Y:S04]  /*b8020*/  LDL.LU R23, [R1+0x20cc] ;  /* 0x0020cc0001177983 */ /* 0x000ea80000300800 */
[----:B0-----:R-:W4:Y:S04]  /*b8030*/  LDL.LU R12, [R1+0x20a0] ;  /* 0x0020a000010c7983 */ /* 0x001f280000300800 */
[----:B------:R-:W4:Y:S04]  /*b8040*/  LDL.LU R13, [R1+0x20a4] ;  /* 0x0020a400010d7983 */ /* 0x000f280000300800 */
[----:B------:R-:W-:Y:S04]  /*b8050*/  STL.64 [R1+0x430], R32 ;  /* 0x0004302001007387 */ /* 0x000fe80000100a00 */
[----:B------:R0:W-:Y:S01]  /*b8060*/  STL.64 [R1+0x438], R34 ;  /* 0x0004382201007387 */ /* 0x0001e20000100a00 */
[----:B-1----:R-:W-:-:S02]  /*b8070*/  IMAD.MOV.U32 R14, RZ, RZ, R43 ;  /* 0x000000ffff0e7224 */ /* 0x002fc400078e002b */
[----:B------:R-:W-:Y:S02]  /*b8080*/  IMAD.MOV.U32 R15, RZ, RZ, R42 ;  /* 0x000000ffff0f7224 */ /* 0x000fe400078e002a */
[----:B------:R-:W-:Y:S02]  /*b8090*/  IMAD.MOV.U32 R42, RZ, RZ, R24 ;  /* 0x000000ffff2a7224 */ /* 0x000fe400078e0018 */
[----:B------:R-:W-:Y:S01]  /*b80a0*/  IMAD.MOV.U32 R43, RZ, RZ, R25 ;  /* 0x000000ffff2b7224 */ /* 0x000fe200078e0019 */
[C---:B0-----:R-:W-:Y:S06]  /*b80b0*/  HMMA.16816.F32 R32, R28.reuse, R26, R52 ;  /* 0x0000001a1c20723c */ /* 0x041fec0000001834 */
[C---:B------:R-:W-:Y:S06]  /*b80c0*/  HMMA.16816.F32 R24, R28.reuse, R16, R44 ;  /* 0x000000101c18723c */ /* 0x040fec000000182c */
[----:B---3--:R-:W-:Y:S11]  /*b80d0*/  HMMA.16816.F32 R8, R28, R48, R8 ;  /* 0x000000301c08723c */ /* 0x008ff60000001808 */
[----:B------:R0:W-:Y:S04]  /*b80e0*/  STL.64 [R1+0x410], R32 ;  /* 0x0004102001007387 */ /* 0x0001e80000100a00 */
[----:B------:R-:W-:Y:S04]  /*b80f0*/  STL.64 [R1+0x418], R34 ;  /* 0x0004182201007387 */ /* 0x000fe80000100a00 */
[----:B------:R-:W3:Y:S04]  /*b8100*/  LDL.LU R52, [R1+0x20e0] ;  /* 0x0020e00001347983 */ /* 0x000ee80000300800 */
        /* <DEDUP_REMOVED lines=8> */
[----:B------:R-:W3:Y:S01]  /*b8190*/  LDL.LU R47, [R1+0x212c] ;  /* 0x00212c00012f7983 */ /* 0x000ee20000300800 */
[----:B0-----:R-:W-:-:S03]  /*b81a0*/  IMAD.MOV.U32 R33, RZ, RZ, R10 ;  /* 0x000000ffff217224 */ /* 0x001fc600078e000a */
[----:B-1----:R-:W3:Y:S04]  /*b81b0*/  LDL.LU R24, [R1+0x2100] ;  /* 0x0021000001187983 */ /* 0x002ee80000300800 */
[----:B------:R-:W3:Y:S04]  /*b81c0*/  LDL.LU R25, [R1+0x2104] ;  /* 0x0021040001197983 */ /* 0x000ee80000300800 */
[----:B------:R-:W3:Y:S04]  /*b81d0*/  LDL.LU R26, [R1+0x2108] ;  /* 0x00210800011a7983 */ /* 0x000ee80000300800 */
[----:B------:R-:W3:Y:S01]  /*b81e0*/  LDL.LU R27, [R1+0x210c] ;  /* 0x00210c00011b7983 */ /* 0x000ee20000300800 */
[----:B------:R-:W-:-:S02]  /*b81f0*/  IMAD.MOV.U32 R32, RZ, RZ, R11 ;  /* 0x000000ffff207224 */ /* 0x000fc400078e000b */
[----:B------:R-:W-:Y:S02]  /*b8200*/  IMAD.MOV.U32 R35, RZ, RZ, R8 ;  /* 0x000000ffff237224 */ /* 0x000fe400078e0008 */
[----:B------:R-:W-:Y:S01]  /*b8210*/  IMAD.MOV.U32 R34, RZ, RZ, R9 ;  /* 0x000000ffff227224 */ /* 0x000fe200078e0009 */
[----:B------:R-:W3:Y:S04]  /*b8220*/  LDL.LU.64 R10, [R1+0x77d8] ;  /* 0x0077d800010a7983 */ /* 0x000ee80000300a00 */
[----:B------:R-:W2:Y:S04]  /*b8230*/  LDL.LU.64 R8, [R1+0x77d0] ;  /* 0x0077d00001087983 */ /* 0x000ea80000300a00 */
[----:B------:R0:W-:Y:S04]  /*b8240*/  STL [R1+0x69d4], R32 ;  /* 0x0069d42001007387 */ /* 0x0001e80000100800 */
[----:B------:R1:W-:Y:S01]  /*b8250*/  STL [R1+0x69d0], R33 ;  /* 0x0069d02101007387 */ /* 0x0003e20000100800 */
[----:B0-----:R-:W-:-:S02]  /*b8260*/  IMAD.MOV.U32 R32, RZ, RZ, R3 ;  /* 0x000000ffff207224 */ /* 0x001fc400078e0003 */
[----:B-1----:R-:W-:Y:S01]  /*b8270*/  IMAD.MOV.U32 R33, RZ, RZ, R0 ;  /* 0x000000ffff217224 */ /* 0x002fe200078e0000 */
[----:B------:R-:W3:Y:S04]  /*b8280*/  LDL.LU R3, [R1+0x77cc] ;  /* 0x0077cc0001037983 */ /* 0x000ee80000300800 */
[----:B------:R-:W3:Y:S04]  /*b8290*/  LDL.LU R0, [R1+0x77c8] ;  /* 0x0077c80001007983 */ /* 0x000ee80000300800 */
[----:B------:R0:W-:Y:S02]  /*b82a0*/  STL.64 [R1+0x67e8], R34 ;  /* 0x0067e82201007387 */ /* 0x0001e40000100a00 */
[----:B0-----:R-:W-:-:S02]  /*b82b0*/  IMAD.MOV.U32 R34, RZ, RZ, R41 ;  /* 0x000000ffff227224 */ /* 0x001fc400078e0029 */
[----:B------:R-:W-:Y:S01]  /*b82c0*/  IMAD.MOV.U32 R35, RZ, RZ, R40 ;  /* 0x000000ffff237224 */ /* 0x000fe200078e0028 */
[----:B------:R-:W3:Y:S04]  /*b82d0*/  LDL.LU R41, [R1+0x77c4] ;  /* 0x0077c40001297983 */ /* 0x000ee80000300800 */
[----:B------:R-:W3:Y:S01]  /*b82e0*/  LDL.LU R40, [R1+0x77c0] ;  /* 0x0077c00001287983 */ /* 0x000ee20000300800 */
[----:B----4-:R-:W-:-:S15]  /*b82f0*/  HMMA.16816.F32 R12, R28, R50, R12 ;  /* 0x000000321c0c723c */ /* 0x010fde000000180c */
[----:B------:R-:W-:-:S08]  /*b8300*/  NOP ;  /* 0x0000000000007918 */ /* 0x000fd00000000000 */
[----:B------:R0:W-:Y:S04]  /*b8310*/  STL.64 [R1+0x3b0], R12 ;  /* 0x0003b00c01007387 */ /* 0x0001e80000100a00 */
[----:B------:R1:W-:Y:S04]  /*b8320*/  STL.64 [R1+0x3b8], R14 ;  /* 0x0003b80e01007387 */ /* 0x0003e80000100a00 */
[----:B0-----:R-:W4:Y:S01]  /*b8330*/  LDL.LU R12, [R1+0x21f0] ;  /* 0x0021f000010c7983 */ /* 0x001f220000300800 */
[----:B--2---:R-:W-:-:S15]  /*b8340*/  HMMA.16816.F32 R20, R28, R8, R20 ;  /* 0x000000081c14723c */ /* 0x004fde0000001814 */
[----:B------:R-:W-:-:S08]  /*b8350*/  NOP ;  /* 0x0000000000007918 */ /* 0x000fd00000000000 */
[----:B------:R0:W-:Y:S04]  /*b8360*/  STL.64 [R1+0x390], R20 ;  /* 0x0003901401007387 */ /* 0x0001e80000100a00 */
[----:B------:R3:W-:Y:S04]  /*b8370*/  STL.64 [R1+0x398], R22 ;  /* 0x0003981601007387 */ /* 0x0007e80000100a00 */
[----:B------:R-:W4:Y:S04]  /*b8380*/  LDL.LU R13, [R1+0x21f4] ;  /* 0x0021f400010d7983 */ /* 0x000f280000300800 */
[----:B-1----:R-:W4:Y:S04]  /*b8390*/  LDL.LU R14, [R1+0x21f8] ;  /* 0x0021f800010e7983 */ /* 0x002f280000300800 */
[----:B------:R-:W4:Y:S04]  /*b83a0*/  LDL.LU R15, [R1+0x21fc] ;  /* 0x0021fc00010f7983 */ /* 0x000f280000300800 */
[----:B0-----:R-:W2:Y:S04]  /*b83b0*/  LDL.LU R20, [R1+0x2210] ;  /* 0x0022100001147983 */ /* 0x001ea80000300800 */
[----:B------:R-:W2:Y:S01]  /*b83c0*/  LDL.LU R21, [R1+0x2214] ;  /* 0x0022140001157983 */ /* 0x000ea20000300800 */
[----:B---3--:R-:W-:-:S02]  /*b83d0*/  IMAD.MOV.U32 R22, RZ, RZ, R40 ;  /* 0x000000ffff167224 */ /* 0x008fc400078e0028 */
[----:B------:R-:W-:Y:S01]  /*b83e0*/  IMAD.MOV.U32 R23, RZ, RZ, R41 ;  /* 0x000000ffff177224 */ /* 0x000fe200078e0029 */
[----:B------:R-:W3:Y:S04]  /*b83f0*/  LDL.LU R40, [R1+0x77bc] ;  /* 0x0077bc0001287983 */ /* 0x000ee80000300800 */
[----:B------:R-:W4:Y:S01]  /*b8400*/  LDL.LU R41, [R1+0x77b8] ;  /* 0x0077b80001297983 */ /* 0x000f220000300800 */
[C---:B------:R-:W-:Y:S06]  /*b8410*/  HMMA.16816.F32 R52, R28.reuse, R10, R52 ;  /* 0x0000000a1c34723c */ /* 0x040fec0000001834 */
[C---:B------:R-:W-:Y:S06]  /*b8420*/  HMMA.16816.F32 R24, R28.reuse, R4, R24 ;  /* 0x000000041c18723c */ /* 0x040fec0000001818 */
[----:B------:R-:W-:Y:S11]  /*b8430*/  HMMA.16816.F32 R44, R28, R6, R44 ;  /* 0x000000061c2c723c */ /* 0x000ff6000000182c */
[----:B------:R0:W-:Y:S04]  /*b8440*/  STL.64 [R1+0x370], R52 ;  /* 0x0003703401007387 */ /* 0x0001e80000100a00 */
[----:B------:R1:W-:Y:S04]  /*b8450*/  STL.64 [R1+0x378], R54 ;  /* 0x0003783601007387 */ /* 0x0003e80000100a00 */
[----:B0-----:R-:W2:Y:S04]  /*b8460*/  LDL.LU R52, [R1+0x2150] ;  /* 0x0021500001347983 */ /* 0x001ea80000300800 */
[----:B------:R-:W2:Y:S04]  /*b8470*/  LDL.LU R53, [R1+0x2154] ;  /* 0x0021540001357983 */ /* 0x000ea80000300800 */
[----:B-1----:R-:W2:Y:S04]  /*b8480*/  LDL.LU R54, [R1+0x2158] ;  /* 0x0021580001367983 */ /* 0x002ea80000300800 */
[----:B------:R-:W2:Y:S04]  /*b8490*/  LDL.LU R55, [R1+0x215c] ;  /* 0x00215c0001377983 */ /* 0x000ea80000300800 */
[----:B------:R-:W-:Y:S04]  /*b84a0*/  STL.64 [R1+0x7728], R10 ;  /* 0x0077280a01007387 */ /* 0x000fe80000100a00 */
[----:B------:R0:W-:Y:S04]  /*b84b0*/  STL.64 [R1+0x7720], R8 ;  /* 0x0077200801007387 */ /* 0x0001e80000100a00 */
[----:B0-----:R-:W2:Y:S04]  /*b84c0*/  LDL.LU R8, [R1+0x21d0] ;  /* 0x0021d00001087983 */ /* 0x001ea80000300800 */
[----:B------:R-:W2:Y:S01]  /*b84d0*/  LDL.LU R9, [R1+0x21d4] ;  /* 0x0021d40001097983 */ /* 0x000ea20000300800 */
[----:B---3--:R-:W-:-:S02]  /*b84e0*/  IMAD.MOV.U32 R11, RZ, RZ, R40 ;  /* 0x000000ffff0b7224 */ /* 0x008fc400078e0028 */
[----:B----4-:R-:W-:Y:S02]  /*b84f0*/  IMAD.MOV.U32 R10, RZ, RZ, R41 ;  /* 0x000000ffff0a7224 */ /* 0x010fe400078e0029 */
[----:B------:R-:W3:Y:S04]  /*b8500*/  LDL.LU R41, [R1+0x77b4] ;  /* 0x0077b40001297983 */ /* 0x000ee80000300800 */
[----:B------:R-:W4:Y:S04]  /*b8510*/  LDL.LU R40, [R1+0x77b0] ;  /* 0x0077b00001287983 */ /* 0x000f280000300800 */
        /* <DEDUP_REMOVED lines=17> */
[----:B------:R2:W-:Y:S02]  /*b8630*/  STL.64 [R1+0x328], R46 ;  /* 0x0003282e01007387 */ /* 0x0005e40000100a00 */
[----:B--2---:R-:W-:Y:S02]  /*b8640*/  HMMA.16816.F32 R44, R28, R60, R24 ;  /* 0x0000003c1c2c723c */ /* 0x004fe40000001818 */
[----:B------:R-:W2:Y:S04]  /*b8650*/  LDL.LU R24, [R1+0x2190] ;  /* 0x0021900001187983 */ /* 0x000ea80000300800 */
[----:B------:R-:W2:Y:S01]  /*b8660*/  LDL.LU R25, [R1+0x2194] ;  /* 0x0021940001197983 */ /* 0x000ea20000300800 */
[----:B----4-:R-:W-:-:S02]  /*b8670*/  IMAD.MOV.U32 R26, RZ, RZ, R40 ;  /* 0x000000ffff1a7224 */ /* 0x010fc400078e0028 */
[----:B------:R-:W-:Y:S01]  /*b8680*/  IMAD.MOV.U32 R27, RZ, RZ, R41 ;  /* 0x000000ffff1b7224 */ /* 0x000fe200078e0029 */
[----:B------:R-:W3:Y:S04]  /*b8690*/  LDL.LU R40, [R1+0x778c] ;  /* 0x00778c0001287983 */ /* 0x000ee80000300800 */
[----:B------:R-:W3:Y:S01]  /*b86a0*/  LDL.LU R41, [R1+0x7788] ;  /* 0x0077880001297983 */ /* 0x000ee20000300800 */
[----:B------:R-:W-:Y:S02]  /*b86b0*/  IMAD.MOV.U32 R28, RZ, RZ, R42 ;  /* 0x000000ffff1c7224 */ /* 0x000fe400078e002a */
[----:B------:R-:W-:Y:S01]  /*b86c0*/  IMAD.MOV.U32 R29, RZ, RZ, R43 ;  /* 0x000000ffff1d7224 */ /* 0x000fe200078e002b */
[----:B------:R-:W3:Y:S04]  /*b86d0*/  LDL.LU R42, [R1+0x7784] ;  /* 0x00778400012a7983 */ /* 0x000ee80000300800 */
[----:B------:R-:W3:Y:S04]  /*b86e0*/  LDL.LU R43, [R1+0x7780] ;  /* 0x00778000012b7983 */ /* 0x000ee80000300800 */
        /* <DEDUP_REMOVED lines=9> */
[----:B------:R-:W-:Y:S01]  /*b8780*/  IMAD.MOV.U32 R36, RZ, RZ, R59 ;  /* 0x000000ffff247224 */ /* 0x000fe200078e003b */
[C---:B---3--:R-:W-:Y:S06]  /*b8790*/  HMMA.16816.F32 R52, R40.reuse, R34, R52 ;  /* 0x000000222834723c */ /* 0x048fec0000001834 */
[C---:B--2---:R-:W-:Y:S06]  /*b87a0*/  HMMA.16816.F32 R24, R40.reuse, R58, R24 ;  /* 0x0000003a2818723c */ /* 0x044fec0000001818 */
[C---:B----4-:R-:W-:Y:S11]  /*b87b0*/  HMMA.16816.F32 R44, R40.reuse, R32, R44 ;  /* 0x00000020282c723c */ /* 0x050ff6000000182c */
[----:B------:R-:W-:Y:S04]  /*b87c0*/  STL.64 [R1+0x2d0], R52 ;  /* 0x0002d03401007387 */ /* 0x000fe80000100a00 */
[----:B------:R0:W-:Y:S04]  /*b87d0*/  STL.64 [R1+0x2d8], R54 ;  /* 0x0002d83601007387 */ /* 0x0001e80000100a00 */
[----:B0-----:R-:W2:Y:S04]  /*b87e0*/  LDL.LU.64 R54, [R1+0x7778] ;  /* 0x0077780001367983 */ /* 0x001ea80000300a00 */
[----:B------:R-:W3:Y:S04]  /*b87f0*/  LDL.LU.64 R52, [R1+0x7770] ;  /* 0x0077700001347983 */ /* 0x000ee80000300a00 */
[----:B------:R-:W-:Y:S04]  /*b8800*/  STL.64 [R1+0x76b0], R32 ;  /* 0x0076b02001007387 */ /* 0x000fe80000100a00 */
[----:B------:R-:W-:Y:S04]  /*b8810*/  STL.64 [R1+0x2c0], R44 ;  /* 0x0002c02c01007387 */ /* 0x000fe80000100a00 */
[----:B------:R-:W-:Y:S04]  /*b8820*/  STL.64 [R1+0x2c8], R46 ;  /* 0x0002c82e01007387 */ /* 0x000fe80000100a00 */
[----:B------:R-:W-:Y:S04]  /*b8830*/  STL.64 [R1+0x2a0], R24 ;  /* 0x0002a01801007387 */ /* 0x000fe80000100a00 */
[----:B------:R0:W-:Y:S04]  /*b8840*/  STL.64 [R1+0x2a8], R26 ;  /* 0x0002a81a01007387 */ /* 0x0001e80000100a00 */
[----:B------:R-:W4:Y:S01]  /*b8850*/  LDL.LU.64 R58, [R1+0x7768] ;  /* 0x00776800013a7983 */ /* 0x000f220000300a00 */
[----:B0-----:R-:W-:Y:S07]  /*b8860*/  HMMA.16816.F32 R24, R40, R56, R4 ;  /* 0x000000382818723c */ /* 0x001fee0000001804 */
[----:B------:R-:W-:-:S02]  /*b8870*/  IMAD.MOV.U32 R5, RZ, RZ, R56 ;  /* 0x000000ffff057224 */ /* 0x000fc400078e0038 */
[----:B------:R-:W-:-:S14]  /*b8880*/  IMAD.MOV.U32 R4, RZ, RZ, R57 ;  /* 0x000000ffff047224 */ /* 0x000fdc00078e0039 */
[----:B------:R-:W-:Y:S04]  /*b8890*/  STL.64 [R1+0x290], R24 ;  /* 0x0002901801007387 */ /* 0x000fe80000100a00 */
[----:B------:R-:W-:Y:S04]  /*b88a0*/  STL.64 [R1+0x298], R26 ;  /* 0x0002981a01007387 */ /* 0x000fe80000100a00 */
[----:B------:R-:W4:Y:S01]  /*b88b0*/  LDL.LU.64 R56, [R1+0x7760] ;  /* 0x0077600001387983 */ /* 0x000f220000300a00 */
[C---:B------:R-:W-:Y:S06]  /*b88c0*/  HMMA.16816.F32 R8, R40.reuse, R38, R8 ;  /* 0x000000262808723c */ /* 0x040fec0000001808 */
[----:B------:R-:W-:Y:S01]  /*b88d0*/  HMMA.16816.F32 R12, R40, R28, R12 ;  /* 0x0000001c280c723c */ /* 0x000fe2000000180c */
[----:B------:R-:W-:-:S02]  /*b88e0*/  IMAD.MOV.U32 R33, RZ, RZ, R38 ;  /* 0x000000ffff217224 */ /* 0x000fc400078e0026 */
[----:B------:R-:W-:-:S14]  /*b88f0*/  IMAD.MOV.U32 R32, RZ, RZ, R39 ;  /* 0x000000ffff207224 */ /* 0x000fdc00078e0027 */
[----:B------:R-:W-:Y:S04]  /*b8900*/  STL.64 [R1+0x260], R8 ;  /* 0x0002600801007387 */ /* 0x000fe80000100a00 */
[----:B------:R-:W-:Y:S04]  /*b8910*/  STL.64 [R1+0x268], R10 ;  /* 0x0002680a01007387 */ /* 0x000fe80000100a00 */
[----:B------:R-:W-:Y:S04]  /*b8920*/  STL.64 [R1+0x76f8], R34 ;  /* 0x0076f82201007387 */ /* 0x000fe80000100a00 */
[----:B------:R-:W-:Y:S04]  /*b8930*/  STL.64 [R1+0x76f0], R32 ;  /* 0x0076f02001007387 */ /* 0x000fe80000100a00 */
[----:B------:R3:W-:Y:S04]  /*b8940*/  STL.64 [R1+0x240], R12 ;  /* 0x0002400c01007387 */ /* 0x0007e80000100a00 */
[----:B------:R2:W-:Y:S04]  /*b8950*/  STL.64 [R1+0x248], R14 ;  /* 0x0002480e01007387 */ /* 0x0005e80000100a00 */
[----:B------:R-:W-:Y:S04]  /*b8960*/  STL.64 [R1+0x7678], R30 ;  /* 0x0076781e01007387 */ /* 0x000fe80000100a00 */
[----:B------:R-:W-:Y:S01]  /*b8970*/  STL.64 [R1+0x7670], R28 ;  /* 0x0076701c01007387 */ /* 0x000fe20000100a00 */
[----:B---3--:R-:W-:-:S02]  /*b8980*/  IMAD.MOV.U32 R12, RZ, RZ, R52 ;  /* 0x000000ffff0c7224 */ /* 0x008fc400078e0034 */
[----:B------:R-:W-:Y:S01]  /*b8990*/  IMAD.MOV.U32 R13, RZ, RZ, R53 ;  /* 0x000000ffff0d7224 */ /* 0x000fe200078e0035 */
[----:B------:R-:W3:Y:S04]  /*b89a0*/  LDL.LU R52, [R1+0x775c] ;  /* 0x00775c0001347983 */ /* 0x000ee80000300800 */
[----:B------:R-:W3:Y:S01]  /*b89b0*/  LDL.LU R53, [R1+0x7758] ;  /* 0x0077580001357983 */ /* 0x000ee20000300800 */
[----:B--2---:R-:W-:Y:S02]  /*b89c0*/  IMAD.MOV.U32 R14, RZ, RZ, R54 ;  /* 0x000000ffff0e7224 */ /* 0x004fe400078e0036 */
[----:B------:R-:W-:Y:S01]  /*b89d0*/  IMAD.MOV.U32 R15, RZ, RZ, R55 ;  /* 0x000000ffff0f7224 */ /* 0x000fe200078e0037 */
[----:B------:R-:W2:Y:S04]  /*b89e0*/  LDL.LU R54, [R1+0x7754] ;  /* 0x0077540001367983 */ /* 0x000ea80000300800 */
[----:B------:R-:W2:Y:S04]  /*b89f0*/  LDL.LU R55, [R1+0x7750] ;  /* 0x0077500001377983 */ /* 0x000ea80000300800 */
[----:B------:R-:W-:Y:S04]  /*b8a00*/  STL.64 [R1+0x7688], R14 ;  /* 0x0076880e01007387 */ /* 0x000fe80000100a00 */
[----:B------:R-:W-:Y:S01]  /*b8a10*/  STL.64 [R1+0x7680], R12 ;  /* 0x0076800c01007387 */ /* 0x000fe20000100a00 */
[----:B----4-:R-:W-:-:S02]  /*b8a20*/  IMAD.MOV.U32 R26, RZ, RZ, R58 ;  /* 0x000000ffff1a7224 */ /* 0x010fc400078e003a */
[----:B------:R-:W-:Y:S02]  /*b8a30*/  IMAD.MOV.U32 R27, RZ, RZ, R59 ;  /* 0x000000ffff1b7224 */ /* 0x000fe400078e003b */
[----:B------:R-:W-:Y:S02]  /*b8a40*/  IMAD.MOV.U32 R24, RZ, RZ, R56 ;  /* 0x000000ffff187224 */ /* 0x000fe400078e0038 */
[----:B------:R-:W-:Y:S01]  /*b8a50*/  IMAD.MOV.U32 R25, RZ, RZ, R57 ;  /* 0x000000ffff197224 */ /* 0x000fe200078e0039 */
[----:B------:R-:W4:Y:S04]  /*b8a60*/  LDL.LU R56, [R1+0x774c] ;  /* 0x00774c0001387983 */ /* 0x000f280000300800 */
[----:B------:R-:W4:Y:S04]  /*b8a70*/  LDL.LU R57, [R1+0x7748] ;  /* 0x0077480001397983 */ /* 0x000f280000300800 */
[----:B------:R-:W4:Y:S04]  /*b8a80*/  LDL.LU R58, [R1+0x7744] ;  /* 0x00774400013a7983 */ /* 0x000f280000300800 */
[----:B------:R-:W4:Y:S01]  /*b8a90*/  LDL.LU R59, [R1+0x7740] ;  /* 0x00774000013b7983 */ /* 0x000f220000300800 */
[----:B------:R-:W-:Y:S03]  /*b8aa0*/  HMMA.16816.F32 R8, R40, R30, R20 ;  /* 0x0000001e2808723c */ /* 0x000fe60000001814 */
[----:B------:R-:W-:Y:S04]  /*b8ab0*/  STL.64 [R1+0x7698], R26 ;  /* 0x0076981a01007387 */ /* 0x000fe80000100a00 */
[----:B------:R-:W-:-:S15]  /*b8ac0*/  STL.64 [R1+0x7690], R24 ;  /* 0x0076901801007387 */ /* 0x000fde0000100a00 */
[----:B------:R-:W-:-:S02]  /*b8ad0*/  NOP ;  /* 0x0000000000007918 */ /* 0x000fc40000000000 */
[----:B------:R-:W-:Y:S02]  /*b8ae0*/  IMAD.MOV.U32 R44, RZ, RZ, R11 ;  /* 0x000000ffff2c7224 */ /* 0x000fe400078e000b */
[----:B------:R-:W-:Y:S02]  /*b8af0*/  IMAD.MOV.U32 R45, RZ, RZ, R10 ;  /* 0x000000ffff2d7224 */ /* 0x000fe400078e000a */
[----:B------:R-:W-:Y:S02]  /*b8b00*/  IMAD.MOV.U32 R47, RZ, RZ, R8 ;  /* 0x000000ffff2f7224 */ /* 0x000fe400078e0008 */
[----:B------:R-:W-:Y:S01]  /*b8b10*/  IMAD.MOV.U32 R46, RZ, RZ, R9 ;  /* 0x000000ffff2e7224 */ /* 0x000fe200078e0009 */
[----:B------:R-:W-:Y:S04]  /*b8b20*/  STL [R1+0x6e28], R44 ;  /* 0x006e282c01007387 */ /* 0x000fe80000100800 */
[----:B------:R-:W-:Y:S04]  /*b8b30*/  STL [R1+0x69d8], R45 ;  /* 0x0069d82d01007387 */ /* 0x000fe80000100800 */
[----:B------:R3:W-:Y:S02]  /*b8b40*/  STL.64 [R1+0x6730], R46 ;  /* 0x0067302e01007387 */ /* 0x0007e40000100a00 */
[----:B---3--:R-:W-:-:S02]  /*b8b50*/  IMAD.MOV.U32 R47, RZ, RZ, R52 ;  /* 0x000000ffff2f7224 */ /* 0x008fc400078e0034 */
[----:B------:R-:W-:Y:S02]  /*b8b60*/  IMAD.MOV.U32 R46, RZ, RZ, R53 ;  /* 0x000000ffff2e7224 */ /* 0x000fe400078e0035 */
[----:B--2---:R-:W-:Y:S02]  /*b8b70*/  IMAD.MOV.U32 R45, RZ, RZ, R54 ;  /* 0x000000ffff2d7224 */ /* 0x004fe400078e0036 */
[----:B------:R-:W-:Y:S01]  /*b8b80*/  IMAD.MOV.U32 R44, RZ, RZ, R55 ;  /* 0x000000ffff2c7224 */ /* 0x000fe200078e0037 */
[----:B------:R-:W-:Y:S04]  /*b8b90*/  STL.64 [R1+0x76a8], R46 ;  /* 0x0076a82e01007387 */ /* 0x000fe80000100a00 */
[----:B------:R-:W-:Y:S01]  /*b8ba0*/  STL.64 [R1+0x76a0], R44 ;  /* 0x0076a02c01007387 */ /* 0x000fe20000100a00 */
[----:B----4-:R-:W-:-:S02]  /*b8bb0*/  IMAD.MOV.U32 R15, RZ, RZ, R56 ;  /* 0x000000ffff0f7224 */ /* 0x010fc400078e0038 */
[----:B------:R-:W-:Y:S01]  /*b8bc0*/  IMAD.MOV.U32 R14, RZ, RZ, R57 ;  /* 0x000000ffff0e7224 */ /* 0x000fe200078e0039 */
[----:B------:R-:W2:Y:S01]  /*b8bd0*/  LDL.LU R56, [R1+0x2420] ;  /* 0x0024200001387983 */ /* 0x000ea20000300800 */
[----:B------:R-:W-:-:S03]  /*b8be0*/  IMAD.MOV.U32 R13, RZ, RZ, R58 ;  /* 0x000000ffff0d7224 */ /* 0x000fc600078e003a */
[----:B------:R-:W2:Y:S01]  /*b8bf0*/  LDL.LU R57, [R1+0x2424] ;  /* 0x0024240001397983 */ /* 0x000ea20000300800 */
[----:B------:R-:W-:-:S03]  /*b8c00*/  IMAD.MOV.U32 R12, RZ, RZ, R59 ;  /* 0x000000ffff0c7224 */ /* 0x000fc600078e003b */
        /* <DEDUP_REMOVED lines=38> */
[----:B------:R-:W3:Y:S04]  /*b8e70*/  LDL.LU R44, [R1+0x23f0] ;  /* 0x0023f000012c7983 */ /* 0x000ee80000300800 */
[----:B------:R-:W3:Y:S04]  /*b8e80*/  LDL.LU R45, [R1+0x23f4] ;  /* 0x0023f400012d7983 */ /* 0x000ee80000300800 */
[----:B------:R-:W3:Y:S04]  /*b8e90*/  LDL.LU R46, [R1+0x23f8] ;  /* 0x0023f800012e7983 */ /* 0x000ee80000300800 */
[----:B------:R-:W3:Y:S01]  /*b8ea0*/  LDL.LU R47, [R1+0x23fc] ;  /* 0x0023fc00012f7983 */ /* 0x000ee20000300800 */
[----:B------:R-:W-:-:S03]  /*b8eb0*/  IMAD.MOV.U32 R29, RZ, RZ, R36 ;  /* 0x000000ffff1d7224 */ /* 0x000fc600078e0024 */
[----:B0-----:R-:W3:Y:S04]  /*b8ec0*/  LDL.LU R12, [R1+0x2400] ;  /* 0x00240000010c7983 */ /* 0x001ee80000300800 */
        /* <DEDUP_REMOVED lines=10> */
[----:B------:R-:W3:Y:S04]  /*b8f70*/  LDL.LU R38, [R1+0x23c8] ;  /* 0x0023c80001267983 */ /* 0x000ee80000300800 */
[----:B------:R-:W3:Y:S01]  /*b8f80*/  LDL.LU R39, [R1+0x23cc] ;  /* 0x0023cc0001277983 */ /* 0x000ee20000300800 */
[C---:B----4-:R-:W-:Y:S06]  /*b8f90*/  HMMA.16816.F32 R20, R40.reuse, R16, R20 ;  /* 0x000000102814723c */ /* 0x050fec0000001814 */
[C---:B--2---:R-:W-:Y:S06]  /*b8fa0*/  HMMA.16816.F32 R32, R40.reuse, R48, R32 ;  /* 0x000000302820723c */ /* 0x044fec0000001820 */
[C---:B---3--:R-:W-:Y:S11]  /*b8fb0*/  HMMA.16816.F32 R8, R40.reuse, R50, R8 ;  /* 0x000000322808723c */ /* 0x048ff60000001808 */
        /* <DEDUP_REMOVED lines=40> */
[----:B------:R-:W3:Y:S02]  /*b9240*/  LDL.LU.64 R56, [R1+0x76d0] ;  /* 0x0076d00001387983 */ /* 0x000ee40000300a00 */
[----:B---3--:R-:W-:Y:S07]  /*b9250*/  HMMA.16816.F32 R56, R40, R60, R56 ;  /* 0x0000003c2838723c */ /* 0x008fee0000001838 */
[----:B----4-:R-:W-:-:S02]  /*b9260*/  IMAD.MOV.U32 R40, RZ, RZ, R55 ;  /* 0x000000ffff287224 */ /* 0x010fc400078e0037 */
[----:B------:R-:W2:Y:S04]  /*b9270*/  LDL.LU R55, [R1+0x76c8] ;  /* 0x0076c80001377983 */ /* 0x000ea80000300800 */
[----:B------:R-:W3:Y:S04]  /*b9280*/  LDL.LU R41, [R1+0x23b4] ;  /* 0x0023b40001297983 */ /* 0x000ee80000300800 */
[----:B------:R-:W3:Y:S04]  /*b9290*/  LDL.LU R42, [R1+0x23b8] ;  /* 0x0023b800012a7983 */ /* 0x000ee80000300800 */
[----:B------:R-:W3:Y:S04]  /*b92a0*/  LDL.LU R43, [R1+0x23bc] ;  /* 0x0023bc00012b7983 */ /* 0x000ee80000300800 */
[----:B------:R0:W-:Y:S04]  /*b92b0*/  STL [R1+0x6670], R56 ;  /* 0x0066703801007387 */ /* 0x0001e80000100800 */
[----:B------:R1:W-:Y:S01]  /*b92c0*/  STL [R1+0x666c], R57 ;  /* 0x00666c3901007387 */ /* 0x0003e20000100800 */
[----:B0-----:R-:W-:-:S02]  /*b92d0*/  IMAD.MOV.U32 R56, RZ, RZ, R33 ;  /* 0x000000ffff387224 */ /* 0x001fc400078e0021 */
[----:B-1----:R-:W-:Y:S01]  /*b92e0*/  IMAD.MOV.U32 R57, RZ, RZ, R32 ;  /* 0x000000ffff397224 */ /* 0x002fe200078e0020 */
[----:B------:R-:W-:Y:S01]  /*b92f0*/  STL.64 [R1+0x6648], R58 ;  /* 0x0066483a01007387 */ /* 0x000fe20000100a00 */
[----:B--2---:R-:W-:Y:S03]  /*b9300*/  HMMA.16816.F32 R32, R52, R34, R12 ;  /* 0x000000223420723c */ /* 0x004fe6000000180c */
[----:B------:R-:W2:Y:S04]  /*b9310*/  LDL.LU.64 R14, [R1+0x76c0] ;  /* 0x0076c000010e7983 */ /* 0x000ea80000300a00 */
[----:B------:R-:W2:-:S15]  /*b9320*/  LDL.LU.64 R12, [R1+0x76b8] ;  /* 0x0076b800010c7983 */ /* 0x000e9e0000300a00 */
[----:B------:R-:W-:-:S01]  /*b9330*/  NOP ;  /* 0x0000000000007918 */ /* 0x000fc20000000000 */
[----:B------:R0:W-:Y:S04]  /*b9340*/  STL.64 [R1+0x140], R32 ;  /* 0x0001402001007387 */ /* 0x0001e80000100a00 */
[----:B------:R1:W-:Y:S04]  /*b9350*/  STL.64 [R1+0x148], R34 ;  /* 0x0001482201007387 */ /* 0x0003e80000100a00 */
[----:B0-----:R-:W1:Y:S01]  /*b9360*/  LDL.LU.64 R32, [R1+0x76b0] ;  /* 0x0076b00001207983 */ /* 0x001e620000300a00 */
[C---:B------:R-:W-:Y:S06]  /*b9370*/  HMMA.16816.F32 R24, R52.reuse, R28, R24 ;  /* 0x0000001c3418723c */ /* 0x040fec0000001818 */
[C---:B------:R-:W-:Y:S06]  /*b9380*/  HMMA.16816.F32 R56, R52.reuse, R56, R36 ;  /* 0x000000383438723c */ /* 0x040fec0000001824 */
[C---:B--2---:R-:W-:Y:S06]  /*b9390*/  HMMA.16816.F32 R28, R52.reuse, R30, R12 ;  /* 0x0000001e341c723c */ /* 0x044fec000000180c */
[----:B-1----:R-:W-:Y:S01]  /*b93a0*/  HMMA.16816.F32 R32, R52, R32, R44 ;  /* 0x000000203420723c */ /* 0x002fe2000000182c */
[----:B------:R-:W2:Y:S04]  /*b93b0*/  LDL.LU.64 R46, [R1+0x76a8] ;  /* 0x0076a800012e7983 */ /* 0x000ea80000300a00 */
[----:B------:R-:W2:-:S15]  /*b93c0*/  LDL.LU.64 R44, [R1+0x76a0] ;  /* 0x0076a000012c7983 */ /* 0x000e9e0000300a00 */
[----:B------:R-:W-:-:S03]  /*b93d0*/  NOP ;  /* 0x0000000000007918 */ /* 0x000fc60000000000 */
[----:B------:R0:W-:Y:S04]  /*b93e0*/  STL.64 [R1+0x110], R32 ;  /* 0x0001102001007387 */ /* 0x0001e80000100a00 */
[----:B------:R1:W-:Y:S04]  /*b93f0*/  STL.64 [R1+0x118], R34 ;  /* 0x0001182201007387 */ /* 0x0003e80000100a00 */
[----:B0-----:R-:W4:Y:S04]  /*b9400*/  LDL.LU R32, [R1+0x2360] ;  /* 0x0023600001207983 */ /* 0x001f280000300800 */
[----:B------:R-:W4:Y:S04]  /*b9410*/  LDL.LU R33, [R1+0x2364] ;  /* 0x0023640001217983 */ /* 0x000f280000300800 */
[----:B-1----:R-:W4:Y:S04]  /*b9420*/  LDL.LU R34, [R1+0x2368] ;  /* 0x0023680001227983 */ /* 0x002f280000300800 */
[----:B------:R-:W-:Y:S04]  /*b9430*/  STL.64 [R1+0xf0], R24 ;  /* 0x0000f01801007387 */ /* 0x000fe80000100a00 */
[----:B------:R0:W-:Y:S04]  /*b9440*/  STL.64 [R1+0xf8], R26 ;  /* 0x0000f81a01007387 */ /* 0x0001e80000100a00 */
[----:B0-----:R-:W3:Y:S04]  /*b9450*/  LDL.LU.64 R26, [R1+0x7698] ;  /* 0x00769800011a7983 */ /* 0x001ee80000300a00 */
[----:B------:R-:W3:Y:S04]  /*b9460*/  LDL.LU.64 R24, [R1+0x7690] ;  /* 0x0076900001187983 */ /* 0x000ee80000300a00 */
[----:B------:R-:W2:Y:S04]  /*b9470*/  LDL.LU.64 R14, [R1+0x7688] ;  /* 0x00768800010e7983 */ /* 0x000ea80000300a00 */
[----:B------:R-:W2:Y:S04]  /*b9480*/  LDL.LU.64 R12, [R1+0x7680] ;  /* 0x00768000010c7983 */ /* 0x000ea80000300a00 */
[----:B------:R-:W-:Y:S04]  /*b9490*/  STL.64 [R1+0xc0], R28 ;  /* 0x0000c01c01007387 */ /* 0x000fe80000100a00 */
[----:B------:R0:W-:Y:S04]  /*b94a0*/  STL.64 [R1+0xc8], R30 ;  /* 0x0000c81e01007387 */ /* 0x0001e80000100a00 */
[----:B0-----:R-:W4:Y:S04]  /*b94b0*/  LDL.LU.64 R30, [R1+0x7678] ;  /* 0x00767800011e7983 */ /* 0x001f280000300a00 */
[----:B------:R-:W4:Y:S04]  /*b94c0*/  LDL.LU.64 R28, [R1+0x7670] ;  /* 0x00767000011c7983 */ /* 0x000f280000300a00 */
[----:B------:R-:W4:Y:S04]  /*b94d0*/  LDL.LU.64 R38, [R1+0x7668] ;  /* 0x0076680001267983 */ /* 0x000f280000300a00 */
[----:B------:R-:W4:Y:S04]  /*b94e0*/  LDL.LU.64 R36, [R1+0x7660] ;  /* 0x0076600001247983 */ /* 0x000f280000300a00 */
[----:B------:R0:W-:Y:S04]  /*b94f0*/  STL.64 [R1+0xb0], R56 ;  /* 0x0000b03801007387 */ /* 0x0001e80000100a00 */
[----:B------:R-:W-:Y:S01]  /*b9500*/  STL.64 [R1+0xb8], R58 ;  /* 0x0000b83a01007387 */ /* 0x000fe20000100a00 */
[----:B------:R-:W-:Y:S01]  /*b9510*/  IMAD.MOV.U32 R35, RZ, RZ, R0 ;  /* 0x000000ffff237224 */ /* 0x000fe200078e0000 */
[C---:B--2---:R-:W-:Y:S06]  /*b9520*/  HMMA.16816.F32 R12, R52.reuse, R48, R12 ;  /* 0x00000030340c723c */ /* 0x044fec000000180c */
[C---:B---3--:R-:W-:Y:S06]  /*b9530*/  HMMA.16816.F32 R24, R52.reuse, R16, R24 ;  /* 0x000000103418723c */ /* 0x048fec0000001818 */
[C---:B----4-:R-:W-:Y:S06]  /*b9540*/  HMMA.16816.F32 R40, R52.reuse, R28, R40 ;  /* 0x0000001c3428723c */ /* 0x050fec0000001828 */
[C---:B------:R-:W-:Y:S06]  /*b9550*/  HMMA.16816.F32 R28, R52.reuse, R30, R44 ;  /* 0x0000001e341c723c */ /* 0x040fec000000182c */
[----:B------:R-:W-:Y:S01]  /*b9560*/  HMMA.16816.F32 R48, R52, R50, R20 ;  /* 0x000000323430723c */ /* 0x000fe20000001814 */
[----:B------:R-:W-:-:S02]  /*b9570*/  IMAD.MOV.U32 R0, RZ, RZ, R15 ;  /* 0x000000ffff007224 */ /* 0x000fc400078e000f */
[----:B0-----:R-:W-:Y:S02]  /*b9580*/  IMAD.MOV.U32 R57, RZ, RZ, R14 ;  /* 0x000000ffff397224 */ /* 0x001fe400078e000e */
[----:B------:R-:W-:-:S06]  /*b9590*/  IMAD.MOV.U32 R56, RZ, RZ, R13 ;  /* 0x000000ffff387224 */ /* 0x000fcc00078e000d */
[----:B------:R-:W-:Y:S04]  /*b95a0*/  STL.64 [R1+0x90], R40 ;  /* 0x0000902801007387 */ /* 0x000fe80000100a00 */
[----:B------:R-:W-:Y:S04]  /*b95b0*/  STL.64 [R1+0x98], R42 ;  /* 0x0000982a01007387 */ /* 0x000fe80000100a00 */
[----:B------:R-:W-:Y:S04]  /*b95c0*/  STL.64 [R1+0x50], R28 ;  /* 0x0000501c01007387 */ /* 0x000fe80000100a00 */
[----:B------:R-:W-:Y:S04]  /*b95d0*/  STL.64 [R1+0x58], R30 ;  /* 0x0000581e01007387 */ /* 0x000fe80000100a00 */
[----:B------:R-:W-:Y:S04]  /*b95e0*/  STL.64 [R1+0x20], R24 ;  /* 0x0000201801007387 */ /* 0x000fe80000100a00 */
[----:B------:R-:W-:Y:S04]  /*b95f0*/  STL.64 [R1+0x28], R26 ;  /* 0x0000281a01007387 */ /* 0x000fe80000100a00 */
[----:B------:R0:W-:Y:S04]  /*b9600*/  STL [R1], R12 ;  /* 0x0000000c01007387 */ /* 0x0001e80000100800 */
[----:B------:R-:W-:Y:S04]  /*b9610*/  STL [R1+0x6f78], R0 ;  /* 0x006f780001007387 */ /* 0x000fe80000100800 */
[----:B------:R-:W-:Y:S04]  /*b9620*/  STL [R1+0x6abc], R57 ;  /* 0x006abc3901007387 */ /* 0x000fe80000100800 */
[----:B------:R-:W-:Y:S01]  /*b9630*/  STL [R1+0x6ab8], R56 ;  /* 0x006ab83801007387 */ /* 0x000fe20000100800 */
[----:B------:R-:W-:-:S03]  /*b9640*/  IMAD.MOV.U32 R20, RZ, RZ, R36 ;  /* 0x000000ffff147224 */ /* 0x000fc600078e0024 */
[----:B0-----:R-:W2:Y:S04]  /*b9650*/  LDL.LU R12, [R1+0x2350] ;  /* 0x00235000010c7983 */ /* 0x001ea80000300800 */
[----:B------:R-:W2:Y:S04]  /*b9660*/  LDL.LU R13, [R1+0x2354] ;  /* 0x00235400010d7983 */ /* 0x000ea80000300800 */
[----:B------:R-:W2:Y:S04]  /*b9670*/  LDL.LU R14, [R1+0x2358] ;  /* 0x00235800010e7983 */ /* 0x000ea80000300800 */
[----:B------:R-:W2:Y:S04]  /*b9680*/  LDL.LU R15, [R1+0x235c] ;  /* 0x00235c00010f7983 */ /* 0x000ea80000300800 */
[----:B------:R0:W-:Y:S01]  /*b9690*/  STL.64 [R1+0x65a8], R50 ;  /* 0x0065a83201007387 */ /* 0x0001e20000100a00 */
[----:B------:R-:W-:-:S02]  /*b96a0*/  IMAD.MOV.U32 R21, RZ, RZ, R37 ;  /* 0x000000ffff157224 */ /* 0x000fc400078e0025 */
[----:B------:R-:W-:Y:S02]  /*b96b0*/  IMAD.MOV.U32 R22, RZ, RZ, R38 ;  /* 0x000000ffff167224 */ /* 0x000fe400078e0026 */
[----:B------:R-:W-:Y:S01]  /*b96c0*/  IMAD.MOV.U32 R23, RZ, RZ, R39 ;  /* 0x000000ffff177224 */ /* 0x000fe200078e0027 */
[----:B0-----:R-:W3:Y:S04]  /*b96d0*/  LDL.LU R50, [R1+0x518] ;  /* 0x0005180001327983 */ /* 0x001ee80000300800 */
[----:B------:R-:W3:Y:S04]  /*b96e0*/  LDL.LU R51, [R1+0x51c] ;  /* 0x00051c0001337983 */ /* 0x000ee80000300800 */
[----:B------:R-:W4:Y:S04]  /*b96f0*/  LDL.LU R36, [R1+0x765c] ;  /* 0x00765c0001247983 */ /* 0x000f280000300800 */
[----:B------:R-:W4:Y:S04]  /*b9700*/  LDL.LU R37, [R1+0x7658] ;  /* 0x0076580001257983 */ /* 0x000f280000300800 */
[----:B------:R-:W4:Y:S04]  /*b9710*/  LDL.LU R38, [R1+0x7654] ;  /* 0x0076540001267983 */ /* 0x000f280000300800 */
[----:B------:R-:W4:Y:S04]  /*b9720*/  LDL.LU R39, [R1+0x7650] ;  /* 0x0076500001277983 */ /* 0x000f280000300800 */
[----:B------:R0:W-:Y:S04]  /*b9730*/  STL.64 [R1+0x65a0], R48 ;  /* 0x0065a03001007387 */ /* 0x0001e80000100a00 */
[----:B0-----:R-:W2:Y:S04]  /*b9740*/  LDL.LU R48, [R1+0x530] ;  /* 0x0005300001307983 */ /* 0x001ea80000300800 */
[----:B------:R-:W2:Y:S01]  /*b9750*/  LDL.LU R49, [R1+0x534] ;  /* 0x0005340001317983 */ /* 0x000ea20000300800 */
[----:B------:R-:W-:Y:S03]  /*b9760*/  HMMA.16816.F32 R40, R52, R8, R32 ;  /* 0x000000083428723c */ /* 0x000fe60000001820 */
[----:B---3--:R-:W-:Y:S04]  /*b9770*/  STL.64 [R1+0x7638], R50 ;  /* 0x0076383201007387 */ /* 0x008fe80000100a00 */
[----:B--2---:R-:W-:-:S15]  /*b9780*/  STL.64 [R1+0x7630], R48 ;  /* 0x0076303001007387 */ /* 0x004fde0000100a00 */
[----:B------:R-:W-:-:S01]  /*b9790*/  NOP ;  /* 0x0000000000007918 */ /* 0x000fc20000000000 */
[----:B------:R0:W-:Y:S04]  /*b97a0*/  STL.64 [R1+0x6598], R42 ;  /* 0x0065982a01007387 */ /* 0x0001e80000100a00 */
[----:B0-----:R-:W2:Y:S04]  /*b97b0*/  LDL.LU R42, [R1+0x500] ;  /* 0x00050000012a7983 */ /* 0x001ea80000300800 */
[----:B------:R-:W2:Y:S01]  /*b97c0*/  LDL.LU R43, [R1+0x504] ;  /* 0x00050400012b7983 */ /* 0x000ea20000300800 */
[C---:B----4-:R-:W-:Y:S06]  /*b97d0*/  HMMA.16816.F32 R36, R52.reuse, R10, R36 ;  /* 0x0000000a3424723c */ /* 0x050fec0000001824 */
[----:B------:R-:W-:Y:S01]  /*b97e0*/  HMMA.16816.F32 R28, R52, R4, R12 ;  /* 0x00000004341c723c */ /* 0x000fe2000000180c */
[----:B--2---:R-:W-:Y:S04]  /*b97f0*/  STL.64 [R1+0x7610], R42 ;  /* 0x0076102a01007387 */ /* 0x004fe80000100a00 */
[----:B------:R-:W-:-:S12]  /*b9800*/  STL.64 [R1+0x7608], R40 ;  /* 0x0076082801007387 */ /* 0x000fd80000100a00 */
[----:B------:R-:W-:Y:S04]  /*b9810*/  STL [R1+0x6594], R36 ;  /* 0x0065942401007387 */ /* 0x000fe80000100800 */
[----:B------:R-:W-:Y:S04]  /*b9820*/  STL [R1+0x6590], R37 ;  /* 0x0065902501007387 */ /* 0x000fe80000100800 */
[----:B------:R0:W-:Y:S04]  /*b9830*/  STL.64 [R1+0x6588], R38 ;  /* 0x0065882601007387 */ /* 0x0001e80000100a00 */
[----:B0-----:R-:W2:Y:S04]  /*b9840*/  LDL.LU R38, [R1+0x4e8] ;  /* 0x0004e80001267983 */ /* 0x001ea80000300800 */
[----:B------:R-:W2:Y:S04]  /*b9850*/  LDL.LU R39, [R1+0x4ec] ;  /* 0x0004ec0001277983 */ /* 0x000ea80000300800 */
[----:B------:R-:W3:Y:S04]  /*b9860*/  LDL R10, [R1+0x468] ;  /* 0x00046800010a7983 */ /* 0x000ee80000100800 */
[----:B------:R-:W3:Y:S04]  /*b9870*/  LDL R11, [R1+0x46c] ;  /* 0x00046c00010b7983 */ /* 0x000ee80000100800 */
[----:B------:R-:W4:Y:S04]  /*b9880*/  LDL R8, [R1+0x460] ;  /* 0x0004600001087983 */ /* 0x000f280000100800 */
[----:B------:R-:W4:Y:S04]  /*b9890*/  LDL R9, [R1+0x464] ;  /* 0x0004640001097983 */ /* 0x000f280000100800 */
[----:B---3--:R-:W-:Y:S04]  /*b98a0*/  STL.64 [R1+0x7648], R10 ;  /* 0x0076480a01007387 */ /* 0x008fe80000100a00 */
[----:B----4-:R-:W-:Y:S04]  /*b98b0*/  STL.64 [R1+0x7640], R8 ;  /* 0x0076400801007387 */ /* 0x010fe80000100a00 */
[----:B------:R-:W3:Y:S04]  /*b98c0*/  LDL.LU.64 R34, [R1+0x580] ;  /* 0x0005800001227983 */ /* 0x000ee80000300a00 */
[----:B------:R-:W4:Y:S04]  /*b98d0*/  LDL.LU.64 R46, [R1+0x590] ;  /* 0x00059000012e7983 */ /* 0x000f280000300a00 */
[----:B------:R-:W-:Y:S04]  /*b98e0*/  STL [R1+0x6584], R29 ;  /* 0x0065841d01007387 */ /* 0x000fe80000100800 */
[----:B------:R0:W-:Y:S04]  /*b98f0*/  STL.64 [R1+0x6570], R30 ;  /* 0x0065701e01007387 */ /* 0x0001e80000100a00 */
[----:B0-----:R-:W2:Y:S04]  /*b9900*/  LDL.LU R30, [R1+0x4d0] ;  /* 0x0004d000011e7983 */ /* 0x001ea80000300800 */
[----:B------:R-:W2:Y:S01]  /*b9910*/  LDL.LU R31, [R1+0x4d4] ;  /* 0x0004d400011f7983 */ /* 0x000ea20000300800 */
[C---:B------:R-:W-:Y:S03]  /*b9920*/  HMMA.16816.F32 R24, R52.reuse, R6, R20 ;  /* 0x000000063418723c */ /* 0x040fe60000001814 */
[----:B--2---:R-:W-:Y:S04]  /*b9930*/  STL.64 [R1+0x75f0], R30 ;  /* 0x0075f01e01007387 */ /* 0x004fe80000100a00 */
[----:B------:R0:W-:Y:S04]  /*b9940*/  STL [R1+0x75e8], R28 ;  /* 0x0075e81c01007387 */ /* 0x0001e80000100800 */
        /* <DEDUP_REMOVED lines=29> */
[----:B------:R-:W-:Y:S04]  /*b9b20*/  STL.64 [R1+0x7600], R38 ;  /* 0x0076002601007387 */ /* 0x000fe80000100a00 */
[----:B---3--:R0:W-:Y:S04]  /*b9b30*/  STL.64 [R1+0x75f8], R36 ;  /* 0x0075f82401007387 */ /* 0x0081e80000100a00 */
[----:B0-----:R-:W3:Y:S04]  /*b9b40*/  LDL.LU R36, [R1+0x2670] ;  /* 0x0026700001247983 */ /* 0x001ee80000300800 */
[----:B------:R-:W3:Y:S04]  /*b9b50*/  LDL.LU R37, [R1+0x2674] ;  /* 0x0026740001257983 */ /* 0x000ee80000300800 */
[----:B------:R-:W3:Y:S04]  /*b9b60*/  LDL.LU R38, [R1+0x2678] ;  /* 0x0026780001267983 */ /* 0x000ee80000300800 */
[----:B------:R-:W3:Y:S04]  /*b9b70*/  LDL.LU R39, [R1+0x267c] ;  /* 0x00267c0001277983 */ /* 0x000ee80000300800 */
[----:B------:R-:W4:Y:S01]  /*b9b80*/  LDL.LU.64 R58, [R1+0x488] ;  /* 0x00048800013a7983 */ /* 0x000f220000300a00 */
[C---:B------:R-:W-:Y:S03]  /*b9b90*/  HMMA.16816.F32 R16, R52.reuse, R18, R8 ;  /* 0x000000123410723c */ /* 0x040fe60000001808 */
[----:B----4-:R0:W-:Y:S04]  /*b9ba0*/  STL.64 [R1+0x75c0], R58 ;  /* 0x0075c03a01007387 */ /* 0x0101e80000100a00 */
[----:B------:R-:W4:Y:S04]  /*b9bb0*/  LDL.LU R56, [R1+0x2560] ;  /* 0x0025600001387983 */ /* 0x000f280000300800 */
[----:B------:R-:W4:Y:S04]  /*b9bc0*/  LDL.LU R57, [R1+0x2564] ;  /* 0x0025640001397983 */ /* 0x000f280000300800 */
[----:B0-----:R-:W4:Y:S04]  /*b9bd0*/  LDL.LU R58, [R1+0x2568] ;  /* 0x00256800013a7983 */ /* 0x001f280000300800 */
[----:B------:R-:W4:Y:S04]  /*b9be0*/  LDL.LU R59, [R1+0x256c] ;  /* 0x00256c00013b7983 */ /* 0x000f280000300800 */
[----:B------:R0:W-:Y:S04]  /*b9bf0*/  STL.64 [R1+0x65b8], R26 ;  /* 0x0065b81a01007387 */ /* 0x0001e80000100a00 */
[----:B0-----:R-:W3:Y:S04]  /*b9c00*/  LDL.LU.64 R26, [R1+0x4b8] ;  /* 0x0004b800011a7983 */ /* 0x001ee80000300a00 */
[----:B------:R0:W-:Y:S04]  /*b9c10*/  STL.64 [R1+0x65b0], R24 ;  /* 0x0065b01801007387 */ /* 0x0001e80000100a00 */
[----:B0-----:R-:W4:Y:S04]  /*b9c20*/  LDL.LU.64 R24, [R1+0x5a0] ;  /* 0x0005a00001187983 */ /* 0x001f280000300a00 */
[----:B------:R-:W2:Y:S04]  /*b9c30*/  LDL.LU.64 R10, [R1+0x7648] ;  /* 0x00764800010a7983 */ /* 0x000ea80000300a00 */
[----:B------:R-:W2:Y:S04]  /*b9c40*/  LDL.LU.64 R8, [R1+0x7640] ;  /* 0x0076400001087983 */ /* 0x000ea80000300a00 */
[----:B------:R-:W-:Y:S04]  /*b9c50*/  STL [R1+0x6580], R19 ;  /* 0x0065801301007387 */ /* 0x000fe80000100800 */
[----:B------:R-:W-:Y:S04]  /*b9c60*/  STL [R1+0x6680], R18 ;  /* 0x0066801201007387 */ /* 0x000fe80000100800 */
[----:B------:R0:W-:Y:S04]  /*b9c70*/  STL.64 [R1+0x6678], R16 ;  /* 0x0066781001007387 */ /* 0x0001e80000100a00 */
[----:B0-----:R-:W2:Y:S01]  /*b9c80*/  LDL.LU.64 R16, [R1+0x5b0] ;  /* 0x0005b00001107983 */ /* 0x001ea20000300a00 */
[----:B------:R-:W-:Y:S03]  /*b9c90*/  HMMA.16816.F32 R52, R52, R60, R48 ;  /* 0x0000003c3434723c */ /* 0x000fe60000001830 */
[----:B------:R-:W3:Y:S04]  /*b9ca0*/  LDL.LU.64 R50, [R1+0x7638] ;  /* 0x0076380001327983 */ /* 0x000ee80000300a00 */
[----:B------:R-:W3:Y:S04]  /*b9cb0*/  LDL.LU.64 R48, [R1+0x7630] ;  /* 0x0076300001307983 */ /* 0x000ee80000300a00 */
[----:B------:R-:W3:Y:S04]  /*b9cc0*/  LDL.LU R60, [R1+0x560] ;  /* 0x00056000013c7983 */ /* 0x000ee80000300800 */
[----:B------:R-:W3:Y:S08]  /*b9cd0*/  LDL.LU R61, [R1+0x564] ;  /* 0x00056400013d7983 */ /* 0x000ef00000300800 */
[----:B------:R-:W-:Y:S04]  /*b9ce0*/  STL [R1+0x657c], R55 ;  /* 0x00657c3701007387 */ /* 0x000fe80000100800 */
[----:B------:R-:W-:Y:S04]  /*b9cf0*/  STL [R1+0x6668], R54 ;  /* 0x0066683601007387 */ /* 0x000fe80000100800 */
[----:B------:R-:W-:Y:S01]  /*b9d00*/  STL.64 [R1+0x6660], R52 ;  /* 0x0066603401007387 */ /* 0x000fe20000100a00 */
[----:B--2---:R-:W-:Y:S06]  /*b9d10*/  HMMA.16816.F32 R4, R8, R16, R4 ;  /* 0x000000100804723c */ /* 0x004fec0000001804 */
[----:B------:R-:W-:-:S15]  /*b9d20*/  STL.64 [R1+0x75a0], R16 ;  /* 0x0075a01001007387 */ /* 0x000fde0000100a00 */
[----:B------:R-:W-:-:S02]  /*b9d30*/  NOP ;  /* 0x0000000000007918 */ /* 0x000fc40000000000 */
[----:B------:R0:W-:Y:S04]  /*b9d40*/  STL.64 [R1+0x65c8], R6 ;  /* 0x0065c80601007387 */ /* 0x0001e80000100a00 */
[----:B0-----:R-:W2:Y:S04]  /*b9d50*/  LDL.LU R6, [R1+0x548] ;  /* 0x0005480001067983 */ /* 0x001ea80000300800 */
[----:B------:R-:W2:Y:S04]  /*b9d60*/  LDL.LU R7, [R1+0x54c] ;  /* 0x00054c0001077983 */ /* 0x000ea80000300800 */
[----:B------:R0:W-:Y:S04]  /*b9d70*/  STL.64 [R1+0x65c0], R4 ;  /* 0x0065c00401007387 */ /* 0x0001e80000100a00 */
[----:B0-----:R-:W2:Y:S04]  /*b9d80*/  LDL.LU R4, [R1+0x570] ;  /* 0x0005700001047983 */ /* 0x001ea80000300800 */
[----:B------:R-:W2:Y:S01]  /*b9d90*/  LDL.LU R5, [R1+0x574] ;  /* 0x0005740001057983 */ /* 0x000ea20000300800 */
[C---:B----4-:R-:W-:Y:S03]  /*b9da0*/  HMMA.16816.F32 R12, R8.reuse, R24, R12 ;  /* 0x00000018080c723c */ /* 0x050fe6000000180c */
[----:B---3--:R-:W-:Y:S04]  /*b9db0*/  STL.64 [R1+0x75e0], R26 ;  /* 0x0075e01a01007387 */ /* 0x008fe80000100a00 */
[----:B------:R-:W-:Y:S01]  /*b9dc0*/  STL.64 [R1+0x75d8], R24 ;  /* 0x0075d81801007387 */ /* 0x000fe20000100a00 */
[----:B------:R-:W-:-:S15]  /*b9dd0*/  HMMA.16816.F32 R16, R8, R46, R56 ;  /* 0x0000002e0810723c */ /* 0x000fde0000001838 */
[----:B------:R-:W-:Y:S04]  /*b9de0*/  STL.64 [R1+0x65d8], R14 ;  /* 0x0065d80e01007387 */ /* 0x000fe80000100a00 */
[----:B------:R0:W-:Y:S02]  /*b9df0*/  STL.64 [R1+0x65d0], R12 ;  /* 0x0065d00c01007387 */ /* 0x0001e40000100a00 */
[C---:B0-----:R-:W-:Y:S02]  /*b9e00*/  HMMA.16816.F32 R12, R8.reuse, R34, R36 ;  /* 0x00000022080c723c */ /* 0x041fe40000001824 */
[----:B------:R-:W-:Y:S04]  /*b9e10*/  STL.64 [R1+0x75b8], R46 ;  /* 0x0075b82e01007387 */ /* 0x000fe80000100a00 */
[----:B------:R-:W-:Y:S04]  /*b9e20*/  STL.64 [R1+0x30], R16 ;  /* 0x0000301001007387 */ /* 0x000fe80000100a00 */
[----:B------:R-:W-:Y:S04]  /*b9e30*/  STL.64 [R1+0x38], R18 ;  /* 0x0000381201007387 */ /* 0x000fe80000100a00 */
[----:B------:R-:W-:Y:S09]  /*b9e40*/  STL.64 [R1+0x75c8], R34 ;  /* 0x0075c82201007387 */ /* 0x000ff20000100a00 */
[----:B------:R-:W-:Y:S04]  /*b9e50*/  STL.64 [R1+0x60], R12 ;  /* 0x0000600c01007387 */ /* 0x000fe80000100a00 */
[----:B------:R0:W-:Y:S02]  /*b9e60*/  STL.64 [R1+0x68], R14 ;  /* 0x0000680e01007387 */ /* 0x0001e40000100a00 */
[C---:B0-----:R-:W-:Y:S06]  /*b9e70*/  HMMA.16816.F32 R12, R8.reuse, R60, R40 ;  /* 0x0000003c080c723c */ /* 0x041fec0000001828 */
[C---:B--2---:R-:W-:Y:S06]  /*b9e80*/  HMMA.16816.F32 R16, R8.reuse, R4, R28 ;  /* 0x000000040810723c */ /* 0x044fec000000181c */
[----:B------:R-:W-:-:S15]  /*b9e90*/  HMMA.16816.F32 R8, R8, R6, R20 ;  /* 0x000000060808723c */ /* 0x000fde0000001814 */
[----:B------:R-:W-:-:S02]  /*b9ea0*/  NOP ;  /* 0x0000000000007918 */ /* 0x000fc40000000000 */
        /* <DEDUP_REMOVED lines=8> */
[----:B0-----:R-:W2:Y:S04]  /*b9f30*/  LDL.LU.64 R4, [R1+0x460] ;  /* 0x0004600001047983 */ /* 0x001ea80000300a00 */
[----:B------:R-:W2:Y:S04]  /*b9f40*/  LDL.LU.64 R6, [R1+0x468] ;  /* 0x0004680001067983 */ /* 0x000ea80000300a00 */
        /* <DEDUP_REMOVED lines=52> */
[----:B------:R-:W-:-:S02]  /*ba290*/  IMAD.MOV.U32 R10, RZ, RZ, R3 ;  /* 0x000000ffff0a7224 */ /* 0x000fc400078e0003 */
[----:B------:R-:W-:Y:S01]  /*ba2a0*/  IMAD.MOV.U32 R11, RZ, RZ, R2 ;  /* 0x000000ffff0b7224 */ /* 0x000fe200078e0002 */
        /* <DEDUP_REMOVED lines=18> */
[----:B------:R-:W2:Y:S04]  /*ba3d0*/  LDL.LU.64 R36, [R1+0x75f8] ;  /* 0x0075f80001247983 */ /* 0x000ea80000300a00 */
[----:B------:R-:W-:Y:S04]  /*ba3e0*/  STL.64 [R1+0x7588], R42 ;  /* 0x0075882a01007387 */ /* 0x000fe80000100a00 */
[----:B---3--:R0:W-:Y:S04]  /*ba3f0*/  STL.64 [R1+0x7580], R40 ;  /* 0x0075802801007387 */ /* 0x0081e80000100a00 */
        /* <DEDUP_REMOVED lines=9> */
[----:B------:R-:W3:Y:S01]  /*ba490*/  LDL.LU R28, [R1+0x75e8] ;  /* 0x0075e800011c7983 */ /* 0x000ee20000300800 */
[----:B----4-:R-:W-:-:S15]  /*ba4a0*/  HMMA.16816.F32 R24, R4, R30, R24 ;  /* 0x0000001e0418723c */ /* 0x010fde0000001818 */
[----:B------:R-:W-:-:S08]  /*ba4b0*/  NOP ;  /* 0x0000000000007918 */ /* 0x000fd00000000000 */
[----:B------:R-:W-:Y:S04]  /*ba4c0*/  STL.64 [R1+0x4f0], R24 ;  /* 0x0004f01801007387 */ /* 0x000fe80000100a00 */
[----:B------:R0:W-:Y:S04]  /*ba4d0*/  STL.64 [R1+0x4f8], R26 ;  /* 0x0004f81a01007387 */ /* 0x0001e80000100a00 */
[----:B0-----:R-:W4:Y:S01]  /*ba4e0*/  LDL.LU.64 R26, [R1+0x75e0] ;  /* 0x0075e000011a7983 */ /* 0x001f220000300a00 */
[----:B--2---:R-:W-:Y:S03]  /*ba4f0*/  HMMA.16816.F32 R56, R4, R36, R56 ;  /* 0x000000240438723c */ /* 0x004fe60000001838 */
[----:B------:R-:W2:Y:S04]  /*ba500*/  LDL.LU.64 R24, [R1+0x75d8] ;  /* 0x0075d80001187983 */ /* 0x000ea80000300a00 */
[----:B------:R-:W-:Y:S04]  /*ba510*/  STL.64 [R1+0x7568], R30 ;  /* 0x0075681e01007387 */ /* 0x000fe80000100a00 */
[----:B---3--:R0:W-:Y:S04]  /*ba520*/  STL [R1+0x7560], R28 ;  /* 0x0075601c01007387 */ /* 0x0081e80000100800 */
[----:B0-----:R-:W3:Y:S04]  /*ba530*/  LDL.LU R28, [R1+0x2dc0] ;  /* 0x002dc000011c7983 */ /* 0x001ee80000300800 */
[----:B------:R-:W3:Y:S01]  /*ba540*/  LDL.LU R29, [R1+0x2dc4] ;  /* 0x002dc400011d7983 */ /* 0x000ee20000300800 */
[----:B------:R-:W-:-:S02]  /*ba550*/  IMAD.MOV.U32 R30, RZ, RZ, R2 ;  /* 0x000000ffff1e7224 */ /* 0x000fc400078e0002 */
[----:B------:R-:W-:Y:S01]  /*ba560*/  IMAD.MOV.U32 R31, RZ, RZ, R3 ;  /* 0x000000ffff1f7224 */ /* 0x000fe200078e0003 */
[----:B------:R-:W2:Y:S04]  /*ba570*/  LDL.LU R2, [R1+0x75d4] ;  /* 0x0075d40001027983 */ /* 0x000ea80000300800 */
[----:B------:R-:W2:Y:S01]  /*ba580*/  LDL.LU R3, [R1+0x75d0] ;  /* 0x0075d00001037983 */ /* 0x000ea20000300800 */
[----:B----4-:R-:W-:-:S15]  /*ba590*/  HMMA.16816.F32 R32, R4, R26, R32 ;  /* 0x0000001a0420723c */ /* 0x010fde0000001820 */
[----:B------:R-:W-:-:S08]  /*ba5a0*/  NOP ;  /* 0x0000000000007918 */ /* 0x000fd00000000000 */
[----:B------:R-:W-:Y:S04]  /*ba5b0*/  STL.64 [R1+0x520], R32 ;  /* 0x0005202001007387 */ /* 0x000fe80000100a00 */
[----:B------:R0:W-:Y:S04]  /*ba5c0*/  STL.64 [R1+0x528], R34 ;  /* 0x0005282201007387 */ /* 0x0001e80000100a00 */
[----:B0-----:R-:W4:Y:S04]  /*ba5d0*/  LDL.LU.64 R34, [R1+0x75c8] ;  /* 0x0075c80001227983 */ /* 0x001f280000300a00 */
[----:B------:R-:W-:Y:S04]  /*ba5e0*/  STL.64 [R1+0x550], R56 ;  /* 0x0005503801007387 */ /* 0x000fe80000100a00 */
[----:B------:R0:W-:Y:S04]  /*ba5f0*/  STL.64 [R1+0x558], R58 ;  /* 0x0005583a01007387 */ /* 0x0001e80000100a00 */
[----:B0-----:R-:W3:Y:S04]  /*ba600*/  LDL.LU.64 R58, [R1+0x75c0] ;  /* 0x0075c000013a7983 */ /* 0x001ee80000300a00 */
[----:B------:R-:W-:Y:S04]  /*ba610*/  STL.64 [R1+0x7578], R38 ;  /* 0x0075782601007387 */ /* 0x000fe80000100a00 */
[----:B------:R0:W-:Y:S01]  /*ba620*/  STL.64 [R1+0x7570], R36 ;  /* 0x0075702401007387 */ /* 0x0001e20000100a00 */
[----:B------:R-:W-:-:S02]  /*ba630*/  IMAD.MOV.U32 R33, RZ, RZ, R5 ;  /* 0x000000ffff217224 */ /* 0x000fc400078e0005 */
[----:B------:R-:W-:Y:S02]  /*ba640*/  IMAD.MOV.U32 R32, RZ, RZ, R6 ;  /* 0x000000ffff207224 */ /* 0x000fe400078e0006 */
[----:B------:R-:W-:Y:S01]  /*ba650*/  IMAD.MOV.U32 R0, RZ, RZ, R7 ;  /* 0x000000ffff007224 */ /* 0x000fe200078e0007 */
[----:B0-----:R-:W4:Y:S04]  /*ba660*/  LDL.LU.64 R36, [R1+0x440] ;  /* 0x0004400001247983 */ /* 0x001f280000300a00 */
[----:B------:R-:W4:Y:S01]  /*ba670*/  LDL.LU.64 R38, [R1+0x448] ;  /* 0x0004480001267983 */ /* 0x000f220000300a00 */
[----:B------:R-:W-:Y:S01]  /*ba680*/  IMAD.MOV.U32 R57, RZ, RZ, R33 ;  /* 0x000000ffff397224 */ /* 0x000fe200078e0021 */
[----:B---3--:R-:W-:-:S15]  /*ba690*/  HMMA.16816.F32 R44, R4, R58, R44 ;  /* 0x0000003a042c723c */ /* 0x008fde000000182c */
[----:B------:R-:W-:-:S08]  /*ba6a0*/  NOP ;  /* 0x0000000000007918 */ /* 0x000fd00000000000 */
[----:B------:R0:W-:Y:S04]  /*ba6b0*/  STL.64 [R1+0xf90], R44 ;  /* 0x000f902c01007387 */ /* 0x0001e80000100a00 */
[----:B------:R1:W-:Y:S01]  /*ba6c0*/  STL.64 [R1+0xf98], R46 ;  /* 0x000f982e01007387 */ /* 0x0003e20000100a00 */
[----:B0-----:R-:W-:-:S03]  /*ba6d0*/  IMAD.MOV.U32 R44, RZ, RZ, R4 ;  /* 0x000000ffff2c7224 */ /* 0x001fc600078e0004 */
[----:B-1----:R-:W3:Y:S04]  /*ba6e0*/  LDL.LU.64 R46, [R1+0x75b8] ;  /* 0x0075b800012e7983 */ /* 0x002ee80000300a00 */
[----:B------:R-:W3:Y:S04]  /*ba6f0*/  LDL.LU.64 R6, [R1+0x75b0] ;  /* 0x0075b00001067983 */ /* 0x000ee80000300a00 */
[----:B------:R-:W3:Y:S04]  /*ba700*/  LDL.LU.64 R4, [R1+0x75a8] ;  /* 0x0075a80001047983 */ /* 0x000ee80000300a00 */
[----:B------:R0:W-:Y:S01]  /*ba710*/  STL.64 [R1+0x7538], R58 ;  /* 0x0075383a01007387 */ /* 0x0001e20000100a00 */
[----:B------:R-:W-:-:S02]  /*ba720*/  IMAD.MOV.U32 R56, RZ, RZ, R44 ;  /* 0x000000ffff387224 */ /* 0x000fc400078e002c */
[----:B0-----:R-:W-:Y:S02]  /*ba730*/  IMAD.MOV.U32 R58, RZ, RZ, R32 ;  /* 0x000000ffff3a7224 */ /* 0x001fe400078e0020 */
[----:B------:R-:W-:-:S07]  /*ba740*/  IMAD.MOV.U32 R59, RZ, RZ, R0 ;  /* 0x000000ffff3b7224 */ /* 0x000fce00078e0000 */
[----:B--2---:R-:W-:Y:S01]  /*ba750*/  HMMA.16816.F32 R56, R56, R2, R16 ;  /* 0x000000023838723c */ /* 0x004fe20000001810 */
[----:B------:R-:W2:-:S15]  /*ba760*/  LDL.LU.64 R16, [R1+0x75a0] ;  /* 0x0075a00001107983 */ /* 0x000e9e0000300a00 */
[----:B------:R-:W-:-:S07]  /*ba770*/  NOP ;  /* 0x0000000000007918 */ /* 0x000fce0000000000 */
[----:B------:R-:W-:Y:S04]  /*ba780*/  STL.64 [R1+0x460], R56 ;  /* 0x0004603801007387 */ /* 0x000fe80000100a00 */
[----:B------:R2:W-:Y:S01]  /*ba790*/  STL.64 [R1+0x468], R58 ;  /* 0x0004683a01007387 */ /* 0x0005e20000100a00 */
[----:B----4-:R-:W-:Y:S02]  /*ba7a0*/  IMAD.MOV.U32 R19, RZ, RZ, R37 ;  /* 0x000000ffff137224 */ /* 0x010fe400078e0025 */
[----:B------:R-:W-:Y:S02]  /*ba7b0*/  IMAD.MOV.U32 R0, RZ, RZ, R39 ;  /* 0x000000ffff007224 */ /* 0x000fe400078e0027 */
[----:B------:R-:W-:Y:S01]  /*ba7c0*/  IMAD.MOV.U32 R18, RZ, RZ, R38 ;  /* 0x000000ffff127224 */ /* 0x000fe200078e0026 */
[----:B--2---:R-:W-:Y:S07]  /*ba7d0*/  HMMA.16816.F32 R56, R36, R16, R28 ;  /* 0x000000102438723c */ /* 0x004fee000000181c */
[----:B------:R-:W-:-:S15]  /*ba7e0*/  IMAD.MOV.U32 R28, RZ, RZ, R36 ;  /* 0x000000ffff1c7224 */ /* 0x000fde00078e0024 */
[----:B------:R-:W-:-:S01]  /*ba7f0*/  NOP ;  /* 0x0000000000007918 */ /* 0x000fc20000000000 */
[----:B------:R-:W-:Y:S04]  /*ba800*/  STL.64 [R1+0x13c0], R56 ;  /* 0x0013c03801007387 */ /* 0x000fe80000100a00 */
[----:B------:R-:W-:Y:S04]  /*ba810*/  STL.64 [R1+0x13c8], R58 ;  /* 0x0013c83a01007387 */ /* 0x000fe80000100a00 */
[----:B------:R0:W-:Y:S02]  /*ba820*/  STL.64 [R1+0x7510], R16 ;  /* 0x0075101001007387 */ /* 0x0001e40000100a00 */
[----:B0-----:R-:W-:-:S02]  /*ba830*/  IMAD.MOV.U32 R17, RZ, RZ, R19 ;  /* 0x000000ffff117224 */ /* 0x001fc400078e0013 */
[----:B------:R-:W-:Y:S02]  /*ba840*/  IMAD.MOV.U32 R16, RZ, RZ, R28 ;  /* 0x000000ffff107224 */ /* 0x000fe400078e001c */
[----:B------:R-:W-:-:S07]  /*ba850*/  IMAD.MOV.U32 R19, RZ, RZ, R0 ;  /* 0x000000ffff137224 */ /* 0x000fce00078e0000 */
[C---:B------:R-:W-:Y:S06]  /*ba860*/  HMMA.16816.F32 R28, R16.reuse, R24, R40 ;  /* 0x00000018101c723c */ /* 0x040fec0000001828 */
[C---:B---3--:R-:W-:Y:S01]  /*ba870*/  HMMA.16816.F32 R12, R16.reuse, R46, R12 ;  /* 0x0000002e100c723c */ /* 0x048fe2000000180c */
[----:B------:R-:W-:Y:S04]  /*ba880*/  STL.64 [R1+0x7558], R26 ;  /* 0x0075581a01007387 */ /* 0x000fe80000100a00 */
[----:B------:R0:W-:Y:S01]  /*ba890*/  STL.64 [R1+0x7550], R24 ;  /* 0x0075501801007387 */ /* 0x0001e20000100a00 */
[C---:B------:R-:W-:Y:S06]  /*ba8a0*/  HMMA.16816.F32 R8, R16.reuse, R60, R8 ;  /* 0x0000003c1008723c */ /* 0x040fec0000001808 */
[C---:B0-----:R-:W-:Y:S05]  /*ba8b0*/  HMMA.16816.F32 R24, R16.reuse, R34, R52 ;  /* 0x000000221018723c */ /* 0x041fea0000001834 */
        /* <DEDUP_REMOVED lines=8> */
[----:B------:R-:W-:Y:S04]  /*ba940*/  STL.64 [R1+0x1368], R26 ;  /* 0x0013681a01007387 */ /* 0x000fe80000100a00 */
[----:B------:R-:W2:Y:S09]  /*ba950*/  LDL.LU R20, [R1+0x2c40] ;  /* 0x002c400001147983 */ /* 0x000eb20000300800 */
[----:B------:R0:W-:Y:S04]  /*ba960*/  STL.64 [R1+0x1340], R12 ;  /* 0x0013400c01007387 */ /* 0x0001e80000100a00 */
[----:B------:R1:W-:Y:S04]  /*ba970*/  STL.64 [R1+0x1348], R14 ;  /* 0x0013480e01007387 */ /* 0x0003e80000100a00 */
        /* <DEDUP_REMOVED lines=70> */
[C---:B--2---:R-:W-:Y:S06]  /*bade0*/  HMMA.16816.F32 R24, R16.reuse, R48, R24 ;  /* 0x000000301018723c */ /* 0x044fec0000001818 */
[C---:B------:R-:W-:Y:S11]  /*badf0*/  HMMA.16816.F32 R40, R16.reuse, R50, R40 ;  /* 0x000000321028723c */ /* 0x040ff60000001828 */
        /* <DEDUP_REMOVED lines=31> */
[C---:B--2---:R-:W-:Y:S03]  /*baff0*/  HMMA.16816.F32 R56, R16.reuse, R36, R56 ;  /* 0x000000241038723c */ /* 0x044fe60000001838 */
[----:B------:R-:W2:Y:S04]  /*bb000*/  LDL.LU.64 R24, [R1+0x7550] ;  /* 0x0075500001187983 */ /* 0x000ea80000300a00 */
[----:B------:R-:W-:Y:S04]  /*bb010*/  STL.64 [R1+0x74e8], R30 ;  /* 0x0074e81e01007387 */ /* 0x000fe80000100a00 */
[----:B---3--:R0:W-:Y:S04]  /*bb020*/  STL [R1+0x74e0], R28 ;  /* 0x0074e01c01007387 */ /* 0x0081e80000100800 */
        /* <DEDUP_REMOVED lines=13> */
[----:B------:R-:W-:Y:S04]  /*bb100*/  STL.64 [R1+0x74f8], R38 ;  /* 0x0074f82601007387 */ /* 0x000fe80000100a00 */
[----:B------:R0:W-:Y:S04]  /*bb110*/  STL.64 [R1+0x74f0], R36 ;  /* 0x0074f02401007387 */ /* 0x0001e80000100a00 */
[----:B0-----:R-:W4:Y:S04]  /*bb120*/  LDL.LU R36, [R1+0x2c80] ;  /* 0x002c800001247983 */ /* 0x001f280000300800 */
[----:B------:R-:W4:Y:S04]  /*bb130*/  LDL.LU R37, [R1+0x2c84] ;  /* 0x002c840001257983 */ /* 0x000f280000300800 */
[----:B------:R-:W4:Y:S04]  /*bb140*/  LDL.LU R38, [R1+0x2c88] ;  /* 0x002c880001267983 */ /* 0x000f280000300800 */
[----:B------:R-:W4:Y:S01]  /*bb150*/  LDL.LU R39, [R1+0x2c8c] ;  /* 0x002c8c0001277983 */ /* 0x000f220000300800 */
        /* <DEDUP_REMOVED lines=8> */
[----:B------:R-:W3:Y:S04]  /*bb1e0*/  LDL.LU.64 R56, [R1+0x420] ;  /* 0x0004200001387983 */ /* 0x000ee80000300a00 */
[----:B0-----:R-:W3:Y:S04]  /*bb1f0*/  LDL.LU.64 R58, [R1+0x428] ;  /* 0x00042800013a7983 */ /* 0x001ee80000300a00 */
[----:B------:R-:W2:Y:S04]  /*bb200*/  LDL.LU.64 R22, [R1+0x7520] ;  /* 0x0075200001167983 */ /* 0x000ea80000300a00 */
[----:B------:R-:W2:Y:S04]  /*bb210*/  LDL.LU.64 R20, [R1+0x7518] ;  /* 0x0075180001147983 */ /* 0x000ea80000300a00 */
[----:B------:R0:W-:Y:S04]  /*bb220*/  STL.64 [R1+0x440], R16 ;  /* 0x0004401001007387 */ /* 0x0001e80000100a00 */
[----:B------:R-:W-:Y:S04]  /*bb230*/  STL.64 [R1+0x448], R18 ;  /* 0x0004481201007387 */ /* 0x000fe80000100a00 */
[----:B0-----:R-:W4:Y:S01]  /*bb240*/  LDL.LU.64 R16, [R1+0x7510] ;  /* 0x0075100001107983 */ /* 0x001f220000300a00 */
[C---:B---3--:R-:W-:Y:S06]  /*bb250*/  HMMA.16816.F32 R44, R56.reuse, R24, R44 ;  /* 0x00000018382c723c */ /* 0x048fec000000182c */
[----:B----4-:R-:W-:-:S15]  /*bb260*/  HMMA.16816.F32 R32, R56, R16, R32 ;  /* 0x000000103820723c */ /* 0x010fde0000001820 */
[----:B------:R-:W-:-:S08]  /*bb270*/  NOP ;  /* 0x0000000000007918 */ /* 0x000fd00000000000 */
[----:B------:R-:W-:Y:S04]  /*bb280*/  STL.64 [R1+0x11f0], R32 ;  /* 0x0011f02001007387 */ /* 0x000fe80000100a00 */
[----:B------:R0:W-:Y:S04]  /*bb290*/  STL.64 [R1+0x11f8], R34 ;  /* 0x0011f82201007387 */ /* 0x0001e80000100a00 */
[----:B0-----:R-:W3:Y:S04]  /*bb2a0*/  LDL.LU.64 R34, [R1+0x7508] ;  /* 0x0075080001227983 */ /* 0x001ee80000300a00 */
        /* <DEDUP_REMOVED lines=8> */
[----:B------:R-:W-:Y:S04]  /*bb330*/  STL.64 [R1+0x74d8], R26 ;  /* 0x0074d81a01007387 */ /* 0x000fe80000100a00 */
[----:B------:R4:W-:Y:S01]  /*bb340*/  STL.64 [R1+0x74d0], R24 ;  /* 0x0074d01801007387 */ /* 0x0009e20000100a00 */
[C---:B------:R-:W-:Y:S06]  /*bb350*/  HMMA.16816.F32 R28, R56.reuse, R4, R28 ;  /* 0x00000004381c723c */ /* 0x040fec000000181c */
[C---:B------:R-:W-:Y:S06]  /*bb360*/  HMMA.16816.F32 R8, R56.reuse, R50, R8 ;  /* 0x000000323808723c */ /* 0x040fec0000001808 */
[C---:B----4-:R-:W-:Y:S06]  /*bb370*/  HMMA.16816.F32 R24, R56.reuse, R46, R16 ;  /* 0x0000002e3818723c */ /* 0x050fec0000001810 */
        /* <DEDUP_REMOVED lines=9> */
[C---:B--2---:R-:W-:Y:S06]  /*bb410*/  HMMA.16816.F32 R16, R56.reuse, R6, R52 ;  /* 0x000000063810723c */ /* 0x044fec0000001834 */
[C---:B------:R-:W-:Y:S01]  /*bb420*/  HMMA.16816.F32 R12, R56.reuse, R48, R20 ;  /* 0x00000030380c723c */ /* 0x040fe20000001814 */
[----:B------:R-:W-:Y:S04]  /*bb430*/  STL.64 [R1+0x1170], R28 ;  /* 0x0011701c01007387 */ /* 0x000fe80000100a00 */
[----:B------:R-:W-:Y:S06]  /*bb440*/  STL.64 [R1+0x1178], R30 ;  /* 0x0011781e01007387 */ /* 0x000fec0000100a00 */
[----:B------:R-:W-:Y:S04]  /*bb450*/  STL.64 [R1+0x1150], R24 ;  /* 0x0011501801007387 */ /* 0x000fe80000100a00 */
[----:B------:R-:W-:Y:S04]  /*bb460*/  STL.64 [R1+0x1158], R26 ;  /* 0x0011581a01007387 */ /* 0x000fe80000100a00 */
        /* <DEDUP_REMOVED lines=67> */
[----:B------:R-:W4:Y:S01]  /*bb8a0*/  LDL.LU R28, [R1+0x74e0] ;  /* 0x0074e000011c7983 */ /* 0x000f220000300800 */
[----:B--2---:R-:W-:-:S15]  /*bb8b0*/  HMMA.16816.F32 R24, R56, R30, R24 ;  /* 0x0000001e3818723c */ /* 0x004fde0000001818 */
[----:B------:R-:W-:-:S08]  /*bb8c0*/  NOP ;  /* 0x0000000000007918 */ /* 0x000fd00000000000 */
[----:B------:R-:W-:Y:S04]  /*bb8d0*/  STL.64 [R1+0x10a0], R24 ;  /* 0x0010a01801007387 */ /* 0x000fe80000100a00 */
[----:B------:R0:W-:Y:S04]  /*bb8e0*/  STL.64 [R1+0x10a8], R26 ;  /* 0x0010a81a01007387 */ /* 0x0001e80000100a00 */
[----:B0-----:R-:W2:Y:S01]  /*bb8f0*/  LDL.LU.64 R26, [R1+0x74d8] ;  /* 0x0074d800011a7983 */ /* 0x001ea20000300a00 */
[----:B---3--:R-:W-:Y:S03]  /*bb900*/  HMMA.16816.F32 R44, R56, R36, R44 ;  /* 0x00000024382c723c */ /* 0x008fe6000000182c */
[----:B------:R-:W3:Y:S04]  /*bb910*/  LDL.LU.64 R24, [R1+0x74d0] ;  /* 0x0074d00001187983 */ /* 0x000ee80000300a00 */
[----:B------:R-:W-:Y:S04]  /*bb920*/  STL.64 [R1+0x7468], R30 ;  /* 0x0074681e01007387 */ /* 0x000fe80000100a00 */
[----:B----4-:R0:W-:Y:S01]  /*bb930*/  STL [R1+0x7460], R28 ;  /* 0x0074601c01007387 */ /* 0x0101e20000100800 */
[----:B------:R-:W-:-:S03]  /*bb940*/  IMAD.MOV.U32 R0, RZ, RZ, R59 ;  /* 0x000000ffff007224 */ /* 0x000fc600078e003b */
        /* <DEDUP_REMOVED lines=9> */
[----:B------:R-:W-:Y:S04]  /*bb9e0*/  STL.64 [R1+0x1060], R44 ;  /* 0x0010602c01007387 */ /* 0x000fe80000100a00 */
[----:B------:R0:W-:Y:S01]  /*bb9f0*/  STL.64 [R1+0x1068], R46 ;  /* 0x0010682e01007387 */ /* 0x0001e20000100a00 */
[----:B------:R-:W-:-:S03]  /*bba00*/  IMAD.MOV.U32 R32, RZ, RZ, R58 ;  /* 0x000000ffff207224 */ /* 0x000fc600078e003a */
[----:B0-----:R-:W2:Y:S04]  /*bba10*/  LDL.LU.64 R46, [R1+0x74c0] ;  /* 0x0074c000012e7983 */ /* 0x001ea80000300a00 */
[----:B------:R-:W3:Y:S01]  /*bba20*/  LDL.LU.64 R58, [R1+0x74b8] ;  /* 0x0074b800013a7983 */ /* 0x000ee20000300a00 */
[----:B------:R-:W-:Y:S02]  /*bba30*/  IMAD.MOV.U32 R44, RZ, RZ, R56 ;  /* 0x000000ffff2c7224 */ /* 0x000fe400078e0038 */
[----:B------:R-:W-:Y:S01]  /*bba40*/  IMAD.MOV.U32 R33, RZ, RZ, R57 ;  /* 0x000000ffff217224 */ /* 0x000fe200078e0039 */
[----:B------:R0:W-:Y:S04]  /*bba50*/  STL.64 [R1+0x7478], R38 ;  /* 0x0074782601007387 */ /* 0x0001e80000100a00 */
[----:B------:R1:W-:Y:S01]  /*bba60*/  STL.64 [R1+0x7470], R36 ;  /* 0x0074702401007387 */ /* 0x0003e20000100a00 */
[----:B0-----:R-:W-:-:S02]  /*bba70*/  IMAD.MOV.U32 R38, RZ, RZ, R32 ;  /* 0x000000ffff267224 */ /* 0x001fc400078e0020 */
[----:B-1----:R-:W-:Y:S02]  /*bba80*/  IMAD.MOV.U32 R36, RZ, RZ, R44 ;  /* 0x000000ffff247224 */ /* 0x002fe400078e002c */
[----:B------:R-:W-:Y:S02]  /*bba90*/  IMAD.MOV.U32 R37, RZ, RZ, R33 ;  /* 0x000000ffff257224 */ /* 0x000fe400078e0021 */
[----:B------:R-:W-:-:S07]  /*bbaa0*/  IMAD.MOV.U32 R39, RZ, RZ, R0 ;  /* 0x000000ffff277224 */ /* 0x000fce00078e0000 */
[----:B---3--:R-:W-:-:S15]  /*bbab0*/  HMMA.16816.F32 R16, R36, R58, R16 ;  /* 0x0000003a2410723c */ /* 0x008fde0000001810 */
[----:B------:R-:W-:-:S08]  /*bbac0*/  NOP ;  /* 0x0000000000007918 */ /* 0x000fd00000000000 */
[----:B------:R0:W-:Y:S04]  /*bbad0*/  STL.64 [R1+0x1040], R16 ;  /* 0x0010401001007387 */ /* 0x0001e80000100a00 */
[----:B------:R-:W-:Y:S04]  /*bbae0*/  STL.64 [R1+0x1048], R18 ;  /* 0x0010481201007387 */ /* 0x000fe80000100a00 */
[----:B0-----:R-:W4:Y:S04]  /*bbaf0*/  LDL.LU.64 R16, [R1+0x74b0] ;  /* 0x0074b00001107983 */ /* 0x001f280000300a00 */
        /* <DEDUP_REMOVED lines=8> */
[----:B---3--:R-:W-:Y:S06]  /*bbb80*/  HMMA.16816.F32 R56, R36, R2, R56 ;  /* 0x000000022438723c */ /* 0x008fec0000001838 */
[----:B----4-:R-:W-:Y:S07]  /*bbb90*/  HMMA.16816.F32 R36, R40, R16, R28 ;  /* 0x000000102824723c */ /* 0x010fee000000181c */
[----:B------:R-:W-:-:S10]  /*bbba0*/  IMAD.MOV.U32 R28, RZ, RZ, R40 ;  /* 0x000000ffff1c7224 */ /* 0x000fd400078e0028 */
[----:B------:R-:W-:Y:S04]  /*bbbb0*/  STL.64 [R1+0x420], R56 ;  /* 0x0004203801007387 */ /* 0x000fe80000100a00 */
[----:B------:R-:W-:Y:S04]  /*bbbc0*/  STL.64 [R1+0x428], R58 ;  /* 0x0004283a01007387 */ /* 0x000fe80000100a00 */
[----:B------:R-:W-:Y:S04]  /*bbbd0*/  STL.64 [R1+0x1020], R36 ;  /* 0x0010202401007387 */ /* 0x000fe80000100a00 */
[----:B------:R-:W-:Y:S04]  /*bbbe0*/  STL.64 [R1+0x1028], R38 ;  /* 0x0010282601007387 */ /* 0x000fe80000100a00 */
[----:B------:R0:W-:Y:S02]  /*bbbf0*/  STL.64 [R1+0x7418], R16 ;  /* 0x0074181001007387 */ /* 0x0001e40000100a00 */
[----:B0-----:R-:W-:-:S02]  /*bbc00*/  IMAD.MOV.U32 R17, RZ, RZ, R19 ;  /* 0x000000ffff117224 */ /* 0x001fc400078e0013 */
[----:B------:R-:W-:Y:S02]  /*bbc10*/  IMAD.MOV.U32 R16, RZ, RZ, R28 ;  /* 0x000000ffff107224 */ /* 0x000fe400078e001c */
[----:B------:R-:W-:-:S07]  /*bbc20*/  IMAD.MOV.U32 R19, RZ, RZ, R0 ;  /* 0x000000ffff137224 */ /* 0x000fce00078e0000 */
[C---:B------:R-:W-:Y:S06]  /*bbc30*/  HMMA.16816.F32 R28, R16.reuse, R24, R48 ;  /* 0x00000018101c723c */ /* 0x040fec0000001830 */
[C---:B--2---:R-:W-:Y:S01]  /*bbc40*/  HMMA.16816.F32 R12, R16.reuse, R46, R12 ;  /* 0x0000002e100c723c */ /* 0x044fe2000000180c */
        /* <DEDUP_REMOVED lines=11> */
[----:B------:R0:W-:Y:S04]  /*bbd00*/  STL.64 [R1+0xfc0], R24 ;  /* 0x000fc01801007387 */ /* 0x0001e80000100a00 */
[----:B------:R1:W-:Y:S04]  /*bbd10*/  STL.64 [R1+0xfc8], R26 ;  /* 0x000fc81a01007387 */ /* 0x0003e80000100a00 */
[----:B------:R-:W2:Y:S09]  /*bbd20*/  LDL.LU R20, [R1+0x2a40] ;  /* 0x002a400001147983 */ /* 0x000eb20000300800 */
[----:B------:R-:W-:Y:S04]  /*bbd30*/  STL.64 [R1+0xfa0], R12 ;  /* 0x000fa00c01007387 */ /* 0x000fe80000100a00 */
[----:B------:R-:W-:Y:S04]  /*bbd40*/  STL.64 [R1+0xfa8], R14 ;  /* 0x000fa80e01007387 */ /* 0x000fe80000100a00 */
        /* <DEDUP_REMOVED lines=11> */
[----:B0-----:R-:W4:Y:S04]  /*bbe00*/  LDL.LU R24, [R1+0x2af0] ;  /* 0x002af00001187983 */ /* 0x001f280000300800 */
[----:B------:R-:W4:Y:S04]  /*bbe10*/  LDL.LU R25, [R1+0x2af4] ;  /* 0x002af40001197983 */ /* 0x000f280000300800 */
[----:B-1----:R-:W2:Y:S04]  /*bbe20*/  LDL.LU R26, [R1+0x2af8] ;  /* 0x002af800011a7983 */ /* 0x002ea80000300800 */
        /* <DEDUP_REMOVED lines=87> */
[C---:B---3--:R-:W-:Y:S03]  /*bc3a0*/  HMMA.16816.F32 R56, R16.reuse, R36, R56 ;  /* 0x000000241038723c */ /* 0x048fe60000001838 */
[----:B------:R-:W3:Y:S04]  /*bc3b0*/  LDL.LU.64 R24, [R1+0x7450] ;  /* 0x0074500001187983 */ /* 0x000ee80000300a00 */
[----:B------:R-:W-:Y:S04]  /*bc3c0*/  STL.64 [R1+0x73f8], R30 ;  /* 0x0073f81e01007387 */ /* 0x000fe80000100a00 */
[----:B----4-:R0:W-:Y:S04]  /*bc3d0*/  STL [R1+0x73f0], R28 ;  /* 0x0073f01c01007387 */ /* 0x0101e80000100800 */
        /* <DEDUP_REMOVED lines=27> */
[----:B------:R-:W2:Y:S04]  /*bc590*/  LDL.LU.64 R56, [R1+0x3e0] ;  /* 0x0003e00001387983 */ /* 0x000ea80000300a00 */
[----:B0-----:R-:W2:Y:S04]  /*bc5a0*/  LDL.LU.64 R58, [R1+0x3e8] ;  /* 0x0003e800013a7983 */ /* 0x001ea80000300a00 */
[----:B------:R-:W3:Y:S04]  /*bc5b0*/  LDL.LU.64 R34, [R1+0x7420] ;  /* 0x0074200001227983 */ /* 0x000ee80000300a00 */
[----:B------:R0:W-:Y:S04]  /*bc5c0*/  STL.64 [R1+0x400], R16 ;  /* 0x0004001001007387 */ /* 0x0001e80000100a00 */
[----:B------:R-:W-:Y:S04]  /*bc5d0*/  STL.64 [R1+0x408], R18 ;  /* 0x0004081201007387 */ /* 0x000fe80000100a00 */
[----:B0-----:R-:W2:Y:S02]  /*bc5e0*/  LDL.LU.64 R16, [R1+0x7418] ;  /* 0x0074180001107983 */ /* 0x001ea40000300a00 */
[----:B--2---:R-:W-:-:S15]  /*bc5f0*/  HMMA.16816.F32 R44, R56, R16, R44 ;  /* 0x00000010382c723c */ /* 0x004fde000000182c */
[----:B------:R-:W-:-:S08]  /*bc600*/  NOP ;  /* 0x0000000000007918 */ /* 0x000fd00000000000 */
[----:B------:R-:W-:Y:S04]  /*bc610*/  STL.64 [R1+0x2a90], R44 ;  /* 0x002a902c01007387 */ /* 0x000fe80000100a00 */
[----:B------:R0:W-:Y:S04]  /*bc620*/  STL.64 [R1+0x2a98], R46 ;  /* 0x002a982e01007387 */ /* 0x0001e80000100a00 */
[----:B0-----:R-:W2:Y:S01]  /*bc630*/  LDL.LU.64 R46, [R1+0x7410] ;  /* 0x00741000012e7983 */ /* 0x001ea20000300a00 */
[----:B------:R-:W-:Y:S02]  /*bc640*/  IMAD.MOV.U32 R19, RZ, RZ, R57 ;  /* 0x000000ffff137224 */ /* 0x000fe400078e0039 */
[----:B------:R-:W-:-:S02]  /*bc650*/  IMAD.MOV.U32 R32, RZ, RZ, R56 ;  /* 0x000000ffff207224 */ /* 0x000fc400078e0038 */
[----:B------:R-:W-:Y:S01]  /*bc660*/  IMAD.MOV.U32 R0, RZ, RZ, R59 ;  /* 0x000000ffff007224 */ /* 0x000fe200078e003b */
[----:B------:R0:W-:Y:S01]  /*bc670*/  STL.64 [R1+0x73a8], R16 ;  /* 0x0073a81001007387 */ /* 0x0001e20000100a00 */
[----:B------:R-:W-:-:S03]  /*bc680*/  IMAD.MOV.U32 R18, RZ, RZ, R58 ;  /* 0x000000ffff127224 */ /* 0x000fc600078e003a */
[----:B------:R-:W-:Y:S01]  /*bc690*/  STL.64 [R1+0x73e8], R26 ;  /* 0x0073e81a01007387 */ /* 0x000fe20000100a00 */
[----:B0-----:R-:W-:Y:S02]  /*bc6a0*/  IMAD.MOV.U32 R17, RZ, RZ, R19 ;  /* 0x000000ffff117224 */ /* 0x001fe400078e0013 */
[----:B------:R-:W-:Y:S02]  /*bc6b0*/  IMAD.MOV.U32 R16, RZ, RZ, R32 ;  /* 0x000000ffff107224 */ /* 0x000fe400078e0020 */
[----:B------:R-:W-:Y:S01]  /*bc6c0*/  IMAD.MOV.U32 R19, RZ, RZ, R0 ;  /* 0x000000ffff137224 */ /* 0x000fe200078e0000 */
[----:B------:R2:W-:Y:S06]  /*bc6d0*/  STL.64 [R1+0x73e0], R24 ;  /* 0x0073e01801007387 */ /* 0x0005ec0000100a00 */
[C---:B----4-:R-:W-:Y:S06]  /*bc6e0*/  HMMA.16816.F32 R36, R16.reuse, R24, R36 ;  /* 0x000000181024723c */ /* 0x050fec0000001824 */
[C---:B---3--:R-:W-:Y:S06]  /*bc6f0*/  HMMA.16816.F32 R12, R16.reuse, R34, R12 ;  /* 0x00000022100c723c */ /* 0x048fec000000180c */
[C---:B------:R-:W-:Y:S11]  /*bc700*/  HMMA.16816.F32 R8, R16.reuse, R6, R8 ;  /* 0x000000061008723c */ /* 0x040ff60000001808 */
[----:B------:R-:W-:Y:S04]  /*bc710*/  STL.64 [R1+0x2a80], R36 ;  /* 0x002a802401007387 */ /* 0x000fe80000100a00 */
[----:B------:R-:W-:Y:S01]  /*bc720*/  STL.64 [R1+0x2a88], R38 ;  /* 0x002a882601007387 */ /* 0x000fe20000100a00 */
[----:B--2---:R-:W-:Y:S06]  /*bc730*/  HMMA.16816.F32 R24, R16, R46, R28 ;  /* 0x0000002e1018723c */ /* 0x004fec000000181c */
[----:B------:R-:W-:-:S15]  /*bc740*/  STL.64 [R1+0x73a0], R46 ;  /* 0x0073a02e01007387 */ /* 0x000fde0000100a00 */
[----:B------:R-:W-:-:S02]  /*bc750*/  NOP ;  /* 0x0000000000007918 */ /* 0x000fc40000000000 */
[----:B------:R-:W-:Y:S04]  /*bc760*/  STL.64 [R1+0x2a70], R24 ;  /* 0x002a701801007387 */ /* 0x000fe80000100a00 */
[----:B------:R0:W-:Y:S04]  /*bc770*/  STL.64 [R1+0x2a78], R26 ;  /* 0x002a781a01007387 */ /* 0x0001e80000100a00 */
        /* <DEDUP_REMOVED lines=10> */
[----:B------:R1:W-:Y:S04]  /*bc820*/  STL.64 [R1+0x2a48], R14 ;  /* 0x002a480e01007387 */ /* 0x0003e80000100a00 */
[----:B------:R-:W-:Y:S04]  /*bc830*/  STL.64 [R1+0x73b8], R4 ;  /* 0x0073b80401007387 */ /* 0x000fe80000100a00 */
[----:B------:R2:W-:Y:S04]  /*bc840*/  STL.64 [R1+0x2a30], R8 ;  /* 0x002a300801007387 */ /* 0x0005e80000100a00 */
[----:B------:R3:W-:Y:S04]  /*bc850*/  STL.64 [R1+0x2a38], R10 ;  /* 0x002a380a01007387 */ /* 0x0007e80000100a00 */
        /* <DEDUP_REMOVED lines=12> */
[----:B--2---:R-:W-:Y:S04]  /*bc920*/  STL.64 [R1+0x73d8], R22 ;  /* 0x0073d81601007387 */ /* 0x004fe80000100a00 */
[----:B----4-:R2:W-:Y:S04]  /*bc930*/  STL.64 [R1+0x73d0], R20 ;  /* 0x0073d01401007387 */ /* 0x0105e80000100a00 */
        /* <DEDUP_REMOVED lines=10> */
[----:B---3--:R-:W4:Y:S04]  /*bc9e0*/  LDL.LU R10, [R1+0x2918] ;  /* 0x00291800010a7983 */ /* 0x008f280000300800 */
[----:B------:R-:W4:Y:S04]  /*bc9f0*/  LDL.LU R11, [R1+0x291c] ;  /* 0x00291c00010b7983 */ /* 0x000f280000300800 */
[----:B------:R-:W3:Y:S04]  /*bca00*/  LDL.LU R36, [R1+0x2a00] ;  /* 0x002a000001247983 */ /* 0x000ee80000300800 */
[----:B------:R-:W3:Y:S04]  /*bca10*/  LDL.LU R37, [R1+0x2a04] ;  /* 0x002a040001257983 */ /* 0x000ee80000300800 */
[----:B------:R-:W3:Y:S04]  /*bca20*/  LDL.LU R38, [R1+0x2a08] ;  /* 0x002a080001267983 */ /* 0x000ee80000300800 */
[----:B------:R-:W3:Y:S01]  /*bca30*/  LDL.LU R39, [R1+0x2a0c] ;  /* 0x002a0c0001277983 */ /* 0x000ee20000300800 */
[C---:B------:R-:W-:Y:S06]  /*bca40*/  HMMA.16816.F32 R4, R16.reuse, R48, R32 ;  /* 0x000000301004723c */ /* 0x040fec0000001820 */
[C---:B------:R-:W-:Y:S01]  /*bca50*/  HMMA.16816.F32 R32, R16.reuse, R50, R44 ;  /* 0x000000321020723c */ /* 0x040fe2000000182c */
        /* <DEDUP_REMOVED lines=16> */
[----:B------:R0:W-:Y:S04]  /*bcb60*/  STL.64 [R1+0x2a20], R4 ;  /* 0x002a200401007387 */ /* 0x0001e80000100a00 */
[----:B------:R1:W-:Y:S04]  /*bcb70*/  STL.64 [R1+0x2a28], R6 ;  /* 0x002a280601007387 */ /* 0x0003e80000100a00 */
[----:B0-----:R-:W2:Y:S04]  /*bcb80*/  LDL.LU R4, [R1+0x29b0] ;  /* 0x0029b00001047983 */ /* 0x001ea80000300800 */
[----:B------:R0:W-:Y:S04]  /*bcb90*/  STL.64 [R1+0x2a10], R32 ;  /* 0x002a102001007387 */ /* 0x0001e80000100a00 */
[----:B------:R0:W-:Y:S04]  /*bcba0*/  STL.64 [R1+0x2a18], R34 ;  /* 0x002a182201007387 */ /* 0x0001e80000100a00 */
[----:B------:R-:W2:Y:S04]  /*bcbb0*/  LDL.LU R5, [R1+0x29b4] ;  /* 0x0029b40001057983 */ /* 0x000ea80000300800 */
[----:B-1----:R-:W2:Y:S04]  /*bcbc0*/  LDL.LU R6, [R1+0x29b8] ;  /* 0x0029b80001067983 */ /* 0x002ea80000300800 */
[----:B------:R-:W2:Y:S04]  /*bcbd0*/  LDL.LU R7, [R1+0x29bc] ;  /* 0x0029bc0001077983 */ /* 0x000ea80000300800 */
[----:B0-----:R-:W2:Y:S04]  /*bcbe0*/  LDL.LU R32, [R1+0x2990] ;  /* 0x0029900001207983 */ /* 0x001ea80000300800 */
        /* <DEDUP_REMOVED lines=47> */
[----:B------:R0:W-:Y:S04]  /*bcee0*/  STL.64 [R1+0x7388], R38 ;  /* 0x0073882601007387 */ /* 0x0001e80000100a00 */
[----:B------:R1:W-:Y:S04]  /*bcef0*/  STL.64 [R1+0x7380], R36 ;  /* 0x0073802401007387 */ /* 0x0003e80000100a00 */
[----:B0-----:R-:W3:Y:S04]  /*bcf00*/  LDL R38, [R1+0x3c8] ;  /* 0x0003c80001267983 */ /* 0x001ee80000100800 */
[----:B-1----:R-:W3:Y:S04]  /*bcf10*/  LDL R36, [R1+0x3c0] ;  /* 0x0003c00001247983 */ /* 0x002ee80000100800 */
[----:B------:R-:W3:Y:S04]  /*bcf20*/  LDL R37, [R1+0x3c4] ;  /* 0x0003c40001257983 */ /* 0x000ee80000100800 */
[----:B------:R-:W3:Y:S01]  /*bcf30*/  LDL R39, [R1+0x3cc] ;  /* 0x0003cc0001277983 */ /* 0x000ee20000100800 */
[C---:B--2---:R-:W-:Y:S06]  /*bcf40*/  HMMA.16816.F32 R4, R16.reuse, R58, R4 ;  /* 0x0000003a1004723c */ /* 0x044fec0000001804 */
[----:B------:R-:W-:-:S15]  /*bcf50*/  HMMA.16816.F32 R16, R16, R2, R32 ;  /* 0x000000021010723c */ /* 0x000fde0000001820 */
[----:B------:R-:W-:-:S02]  /*bcf60*/  NOP ;  /* 0x0000000000007918 */ /* 0x000fc40000000000 */
        /* <DEDUP_REMOVED lines=8> */
[----:B------:R-:W4:Y:S04]  /*bcff0*/  LDL.LU R59, [R1+0x297c] ;  /* 0x00297c00013b7983 */ /* 0x000f280000300800 */
[----:B------:R-:W2:Y:S04]  /*bd000*/  LDL.LU.64 R34, [R1+0x73b0] ;  /* 0x0073b00001227983 */ /* 0x000ea80000300a00 */
        /* <DEDUP_REMOVED lines=8> */
[----:B------:R4:W-:Y:S02]  /*bd090*/  STL.64 [R1+0x7340], R16 ;  /* 0x0073401001007387 */ /* 0x0009e40000100a00 */
[----:B----4-:R-:W-:Y:S02]  /*bd0a0*/  HMMA.16816.F32 R16, R36, R24, R56 ;  /* 0x000000182410723c */ /* 0x010fe40000001838 */
[----:B------:R-:W-:Y:S04]  /*bd0b0*/  STL.64 [R1+0x7360], R26 ;  /* 0x0073601a01007387 */ /* 0x000fe80000100a00 */
[----:B------:R0:W-:-:S15]  /*bd0c0*/  STL.64 [R1+0x7358], R24 ;  /* 0x0073581801007387 */ /* 0x0001de0000100a00 */
[----:B------:R-:W-:-:S02]  /*bd0d0*/  NOP ;  /* 0x0000000000007918 */ /* 0x000fc40000000000 */
[----:B------:R-:W-:Y:S04]  /*bd0e0*/  STL.64 [R1+0x2970], R16 ;  /* 0x0029701001007387 */ /* 0x000fe80000100a00 */
[----:B------:R2:W-:Y:S04]  /*bd0f0*/  STL.64 [R1+0x2978], R18 ;  /* 0x0029781201007387 */ /* 0x0005e80000100a00 */
[----:B0-----:R-:W4:Y:S04]  /*bd100*/  LDL.LU.64 R24, [R1+0x3c0] ;  /* 0x0003c00001187983 */ /* 0x001f280000300a00 */
[----:B------:R-:W4:Y:S04]  /*bd110*/  LDL.LU.64 R26, [R1+0x3c8] ;  /* 0x0003c800011a7983 */ /* 0x000f280000300a00 */
[----:B---3--:R-:W-:Y:S01]  /*bd120*/  STL.64 [R1+0x7350], R46 ;  /* 0x0073502e01007387 */ /* 0x008fe20000100a00 */
[C---:B----4-:R-:W-:Y:S06]  /*bd130*/  HMMA.16816.F32 R28, R24.reuse, R46, R28 ;  /* 0x0000002e181c723c */ /* 0x050fec000000181c */
[C---:B--2---:R-:W-:Y:S06]  /*bd140*/  HMMA.16816.F32 R16, R24.reuse, R34, R40 ;  /* 0x000000221810723c */ /* 0x044fec0000001828 */
[C---:B------:R-:W-:Y:S11]  /*bd150*/  HMMA.16816.F32 R8, R24.reuse, R48, R8 ;  /* 0x000000301808723c */ /* 0x040ff60000001808 */
[----:B------:R-:W-:Y:S04]  /*bd160*/  STL.64 [R1+0x2960], R28 ;  /* 0x0029601c01007387 */ /* 0x000fe80000100a00 */
[----:B------:R0:W-:Y:S04]  /*bd170*/  STL.64 [R1+0x2968], R30 ;  /* 0x0029681e01007387 */ /* 0x0001e80000100a00 */
[----:B------:R-:W-:Y:S04]  /*bd180*/  STL.64 [R1+0x7368], R34 ;  /* 0x0073682201007387 */ /* 0x000fe80000100a00 */
[----:B------:R-:W-:Y:S04]  /*bd190*/  STL.64 [R1+0x2950], R16 ;  /* 0x0029501001007387 */ /* 0x000fe80000100a00 */
[----:B------:R1:W-:Y:S01]  /*bd1a0*/  STL.64 [R1+0x2958], R18 ;  /* 0x0029581201007387 */ /* 0x0003e20000100a00 */
[C---:B0-----:R-:W-:Y:S06]  /*bd1b0*/  HMMA.16816.F32 R28, R24.reuse, R4, R12 ;  /* 0x00000004181c723c */ /* 0x041fec000000180c */
[C---:B-1----:R-:W-:Y:S06]  /*bd1c0*/  HMMA.16816.F32 R16, R24.reuse, R60, R52 ;  /* 0x0000003c1810723c */ /* 0x042fec0000001834 */
[C---:B------:R-:W-:Y:S11]  /*bd1d0*/  HMMA.16816.F32 R12, R24.reuse, R6, R20 ;  /* 0x00000006180c723c */ /* 0x040ff60000001814 */
        /* <DEDUP_REMOVED lines=51> */
[----:B------:R-:W3:Y:S01]  /*bd510*/  LDL.LU R11, [R1+0x283c] ;  /* 0x00283c00010b7983 */ /* 0x000ee20000300800 */
        /* <DEDUP_REMOVED lines=15> */
[----:B------:R-:W3:Y:S04]  /*bd610*/  LDL.LU.64 R36, [R1+0x7380] ;  /* 0x0073800001247983 */ /* 0x000ee80000300a00 */
[----:B------:R-:W-:Y:S04]  /*bd620*/  STL.64 [R1+0x7318], R42 ;  /* 0x0073182a01007387 */ /* 0x000fe80000100a00 */
[----:B----4-:R0:W-:Y:S04]  /*bd630*/  STL.64 [R1+0x7310], R40 ;  /* 0x0073102801007387 */ /* 0x0101e80000100a00 */
        /* <DEDUP_REMOVED lines=9> */
[----:B------:R-:W3:Y:S01]  /*bd6d0*/  LDL.LU R28, [R1+0x7370] ;  /* 0x00737000011c7983 */ /* 0x000ee20000300800 */
[----:B------:R-:W-:Y:S01]  /*bd6e0*/  IMAD.MOV.U32 R0, RZ, RZ, R27 ;  /* 0x000000ffff007224 */ /* 0x000fe200078e001b */
[----:B--2---:R-:W-:-:S15]  /*bd6f0*/  HMMA.16816.F32 R32, R24, R30, R32 ;  /* 0x0000001e1820723c */ /* 0x004fde0000001820 */
[----:B------:R-:W-:-:S08]  /*bd700*/  NOP ;  /* 0x0000000000007918 */ /* 0x000fd00000000000 */
[----:B------:R0:W-:Y:S04]  /*bd710*/  STL.64 [R1+0x28d0], R32 ;  /* 0x0028d02001007387 */ /* 0x0001e80000100a00 */
[----:B------:R1:W-:Y:S01]  /*bd720*/  STL.64 [R1+0x28d8], R34 ;  /* 0x0028d82201007387 */ /* 0x0003e20000100a00 */
[----:B0-----:R-:W-:-:S03]  /*bd730*/  IMAD.MOV.U32 R32, RZ, RZ, R26 ;  /* 0x000000ffff207224 */ /* 0x001fc600078e001a */
[----:B-1----:R-:W2:Y:S04]  /*bd740*/  LDL.LU.64 R34, [R1+0x7368] ;  /* 0x0073680001227983 */ /* 0x002ea80000300a00 */
[----:B------:R-:W4:Y:S01]  /*bd750*/  LDL.LU.64 R26, [R1+0x7360] ;  /* 0x00736000011a7983 */ /* 0x000f220000300a00 */
[----:B------:R-:W-:Y:S02]  /*bd760*/  IMAD.MOV.U32 R33, RZ, RZ, R24 ;  /* 0x000000ffff217224 */ /* 0x000fe400078e0018 */
[----:B------:R-:W-:Y:S02]  /*bd770*/  IMAD.MOV.U32 R29, RZ, RZ, R25 ;  /* 0x000000ffff1d7224 */ /* 0x000fe400078e0019 */
[----:B------:R-:W2:Y:S04]  /*bd780*/  LDL.LU.64 R24, [R1+0x7358] ;  /* 0x0073580001187983 */ /* 0x000ea80000300a00 */
[----:B------:R-:W-:Y:S04]  /*bd790*/  STL.64 [R1+0x72f8], R30 ;  /* 0x0072f81e01007387 */ /* 0x000fe80000100a00 */
[----:B---3--:R0:W-:Y:S02]  /*bd7a0*/  STL [R1+0x72f0], R28 ;  /* 0x0072f01c01007387 */ /* 0x0081e40000100800 */
[----:B0-----:R-:W-:-:S02]  /*bd7b0*/  IMAD.MOV.U32 R28, RZ, RZ, R33 ;  /* 0x000000ffff1c7224 */ /* 0x001fc400078e0021 */
[----:B------:R-:W-:Y:S02]  /*bd7c0*/  IMAD.MOV.U32 R30, RZ, RZ, R32 ;  /* 0x000000ffff1e7224 */ /* 0x000fe400078e0020 */
[----:B------:R-:W-:-:S07]  /*bd7d0*/  IMAD.MOV.U32 R31, RZ, RZ, R0 ;  /* 0x000000ffff1f7224 */ /* 0x000fce00078e0000 */
[C---:B------:R-:W-:Y:S06]  /*bd7e0*/  HMMA.16816.F32 R56, R28.reuse, R36, R56 ;  /* 0x000000241c38723c */ /* 0x040fec0000001838 */
[----:B----4-:R-:W-:-:S15]  /*bd7f0*/  HMMA.16816.F32 R44, R28, R26, R44 ;  /* 0x0000001a1c2c723c */ /* 0x010fde000000182c */
[----:B------:R-:W-:-:S08]  /*bd800*/  NOP ;  /* 0x0000000000007918 */ /* 0x000fd00000000000 */
        /* <DEDUP_REMOVED lines=14> */
[----:B------:R0:W-:Y:S04]  /*bd8f0*/  STL.64 [R1+0x2890], R16 ;  /* 0x0028901001007387 */ /* 0x0001e80000100a00 */
[----:B------:R-:W-:Y:S04]  /*bd900*/  STL.64 [R1+0x2898], R18 ;  /* 0x0028981201007387 */ /* 0x000fe80000100a00 */
[----:B0-----:R-:W4:Y:S04]  /*bd910*/  LDL.LU.64 R16, [R1+0x7340] ;  /* 0x0073400001107983 */ /* 0x001f280000300a00 */
[----:B------:R2:W-:Y:S02]  /*bd920*/  STL.64 [R1+0x72c8], R58 ;  /* 0x0072c83a01007387 */ /* 0x0005e40000100a00 */
[----:B--2---:R-:W-:Y:S01]  /*bd930*/  HMMA.16816.F32 R56, R28, R2, R36 ;  /* 0x000000021c38723c */ /* 0x004fe20000001824 */
[----:B------:R-:W-:-:S02]  /*bd940*/  IMAD.MOV.U32 R19, RZ, RZ, R49 ;  /* 0x000000ffff137224 */ /* 0x000fc400078e0031 */
[----:B------:R-:W-:Y:S02]  /*bd950*/  IMAD.MOV.U32 R0, RZ, RZ, R51 ;  /* 0x000000ffff007224 */ /* 0x000fe400078e0033 */
[----:B------:R-:W-:Y:S02]  /*bd960*/  IMAD.MOV.U32 R18, RZ, RZ, R50 ;  /* 0x000000ffff127224 */ /* 0x000fe400078e0032 */
[----:B------:R-:W-:-:S15]  /*bd970*/  IMAD.MOV.U32 R28, RZ, RZ, R48 ;  /* 0x000000ffff1c7224 */ /* 0x000fde00078e0030 */
[----:B------:R-:W-:-:S01]  /*bd980*/  NOP ;  /* 0x0000000000007918 */ /* 0x000fc20000000000 */
[----:B------:R-:W-:Y:S04]  /*bd990*/  STL.64 [R1+0x3c0], R56 ;  /* 0x0003c03801007387 */ /* 0x000fe80000100a00 */
[----:B------:R-:W-:Y:S01]  /*bd9a0*/  STL.64 [R1+0x3c8], R58 ;  /* 0x0003c83a01007387 */ /* 0x000fe20000100a00 */
[----:B----4-:R-:W-:-:S15]  /*bd9b0*/  HMMA.16816.F32 R36, R48, R16, R40 ;  /* 0x000000103024723c */ /* 0x010fde0000001828 */
[----:B------:R-:W-:-:S08]  /*bd9c0*/  NOP ;  /* 0x0000000000007918 */ /* 0x000fd00000000000 */
[----:B------:R-:W-:Y:S04]  /*bd9d0*/  STL.64 [R1+0x2870], R36 ;  /* 0x0028702401007387 */ /* 0x000fe80000100a00 */
[----:B------:R-:W-:Y:S04]  /*bd9e0*/  STL.64 [R1+0x2878], R38 ;  /* 0x0028782601007387 */ /* 0x000fe80000100a00 */
[----:B------:R0:W-:Y:S02]  /*bd9f0*/  STL.64 [R1+0x72a0], R16 ;  /* 0x0072a01001007387 */ /* 0x0001e40000100a00 */
[----:B0-----:R-:W-:-:S02]  /*bda00*/  IMAD.MOV.U32 R17, RZ, RZ, R19 ;  /* 0x000000ffff117224 */ /* 0x001fc400078e0013 */
[----:B------:R-:W-:Y:S02]  /*bda10*/  IMAD.MOV.U32 R16, RZ, RZ, R28 ;  /* 0x000000ffff107224 */ /* 0x000fe400078e001c */
[----:B------:R-:W-:-:S07]  /*bda20*/  IMAD.MOV.U32 R19, RZ, RZ, R0 ;  /* 0x000000ffff137224 */ /* 0x000fce00078e0000 */
[C---:B------:R-:W-:Y:S01]  /*bda30*/  HMMA.16816.F32 R12, R16.reuse, R24, R12 ;  /* 0x00000018100c723c */ /* 0x040fe2000000180c */
[----:B------:R-:W-:Y:S05]  /*bda40*/  STL.64 [R1+0x72e8], R26 ;  /* 0x0072e81a01007387 */ /* 0x000fea0000100a00 */
[----:B------:R3:W-:Y:S01]  /*bda50*/  STL.64 [R1+0x72e0], R24 ;  /* 0x0072e01801007387 */ /* 0x0007e20000100a00 */
[C---:B------:R-:W-:Y:S06]  /*bda60*/  HMMA.16816.F32 R8, R16.reuse, R4, R8 ;  /* 0x000000041008723c */ /* 0x040fec0000001808 */
[C---:B---3--:R-:W-:Y:S10]  /*bda70*/  HMMA.16816.F32 R24, R16.reuse, R46, R52 ;  /* 0x0000002e1018723c */ /* 0x048ff40000001834 */
[----:B------:R-:W-:Y:S04]  /*bda80*/  STL.64 [R1+0x2860], R12 ;  /* 0x0028600c01007387 */ /* 0x000fe80000100a00 */
[----:B------:R0:W-:Y:S02]  /*bda90*/  STL.64 [R1+0x2868], R14 ;  /* 0x0028680e01007387 */ /* 0x0001e40000100a00 */
[C---:B0-----:R-:W-:Y:S02]  /*bdaa0*/  HMMA.16816.F32 R12, R16.reuse, R34, R20 ;  /* 0x00000022100c723c */ /* 0x041fe40000001814 */
[----:B------:R-:W-:Y:S05]  /*bdab0*/  STL.64 [R1+0x7290], R46 ;  /* 0x0072902e01007387 */ /* 0x000fea0000100a00 */
[----:B------:R-:W-:Y:S04]  /*bdac0*/  STL.64 [R1+0x2850], R24 ;  /* 0x0028501801007387 */ /* 0x000fe80000100a00 */
[----:B------:R-:W-:Y:S04]  /*bdad0*/  STL.64 [R1+0x2858], R26 ;  /* 0x0028581a01007387 */ /* 0x000fe80000100a00 */
[----:B------:R-:W-:Y:S08]  /*bdae0*/  STL.64 [R1+0x7298], R34 ;  /* 0x0072982201007387 */ /* 0x000ff00000100a00 */
[----:B------:R0:W-:Y:S04]  /*bdaf0*/  STL.64 [R1+0x2840], R12 ;  /* 0x0028400c01007387 */ /* 0x0001e80000100a00 */
[----:B------:R1:W-:Y:S04]  /*bdb00*/  STL.64 [R1+0x2848], R14 ;  /* 0x0028480e01007387 */ /* 0x0003e80000100a00 */
[----:B------:R-:W2:Y:S04]  /*bdb10*/  LDL.LU R20, [R1+0x26f0] ;  /* 0x0026f00001147983 */ /* 0x000ea80000300800 */
[----:B------:R3:W-:Y:S04]  /*bdb20*/  STL.64 [R1+0x2830], R8 ;  /* 0x0028300801007387 */ /* 0x0007e80000100a00 */
[----:B------:R4:W-:Y:S04]  /*bdb30*/  STL.64 [R1+0x2838], R10 ;  /* 0x0028380a01007387 */ /* 0x0009e80000100a00 */
        /* <DEDUP_REMOVED lines=19> */
[----:B----4-:R-:W3:Y:S04]  /*bdc70*/  LDL.LU R10, [R1+0x26e8] ;  /* 0x0026e800010a7983 */ /* 0x010ee80000300800 */
        /* <DEDUP_REMOVED lines=56> */
[----:B------:R-:W3:Y:S01]  /*be000*/  LDL.LU.64 R48, [R1+0x7330] ;  /* 0x0073300001307983 */ /* 0x000ee20000300a00 */
[----:B----4-:R-:W-:-:S15]  /*be010*/  HMMA.16816.F32 R44, R16, R6, R44 ;  /* 0x00000006102c723c */ /* 0x010fde000000182c */
[----:B------:R-:W-:-:S08]  /*be020*/  NOP ;  /* 0x0000000000007918 */ /* 0x000fd00000000000 */
[----:B------:R0:W-:Y:S04]  /*be030*/  STL.64 [R1+0x2810], R44 ;  /* 0x0028102c01007387 */ /* 0x0001e80000100a00 */
[----:B------:R1:W-:Y:S04]  /*be040*/  STL.64 [R1+0x2818], R46 ;  /* 0x0028182e01007387 */ /* 0x0003e80000100a00 */
[----:B0-----:R-:W4:Y:S04]  /*be050*/  LDL.LU R44, [R1+0x2750] ;  /* 0x00275000012c7983 */ /* 0x001f280000300800 */
[----:B------:R-:W4:Y:S04]  /*be060*/  LDL.LU R45, [R1+0x2754] ;  /* 0x00275400012d7983 */ /* 0x000f280000300800 */
[----:B-1----:R-:W4:Y:S04]  /*be070*/  LDL.LU R46, [R1+0x2758] ;  /* 0x00275800012e7983 */ /* 0x002f280000300800 */
        /* <DEDUP_REMOVED lines=18> */
[----:B---3--:R-:W-:-:S15]  /*be1a0*/  HMMA.16816.F32 R28, R16, R38, R28 ;  /* 0x00000026101c723c */ /* 0x008fde000000181c */
[----:B------:R-:W-:-:S08]  /*be1b0*/  NOP ;  /* 0x0000000000007918 */ /* 0x000fd00000000000 */
[----:B------:R-:W-:Y:S04]  /*be1c0*/  STL.64 [R1+0x27d0], R28 ;  /* 0x0027d01c01007387 */ /* 0x000fe80000100a00 */
[----:B------:R0:W-:Y:S04]  /*be1d0*/  STL.64 [R1+0x27d8], R30 ;  /* 0x0027d81e01007387 */ /* 0x0001e80000100a00 */
[----:B0-----:R-:W3:Y:S04]  /*be1e0*/  LDL.LU.64 R30, [R1+0x72f8] ;  /* 0x0072f800011e7983 */ /* 0x001ee80000300a00 */
[----:B------:R-:W2:Y:S01]  /*be1f0*/  LDL.LU R28, [R1+0x72f0] ;  /* 0x0072f000011c7983 */ /* 0x000ea20000300800 */
[----:B---3--:R-:W-:-:S15]  /*be200*/  HMMA.16816.F32 R24, R16, R30, R24 ;  /* 0x0000001e1018723c */ /* 0x008fde0000001818 */
[----:B------:R-:W-:-:S08]  /*be210*/  NOP ;  /* 0x0000000000007918 */ /* 0x000fd00000000000 */
[----:B------:R-:W-:Y:S04]  /*be220*/  STL.64 [R1+0x27c0], R24 ;  /* 0x0027c01801007387 */ /* 0x000fe80000100a00 */
[----:B------:R0:W-:Y:S04]  /*be230*/  STL.64 [R1+0x27c8], R26 ;  /* 0x0027c81a01007387 */ /* 0x0001e80000100a00 */
[----:B0-----:R-:W3:Y:S01]  /*be240*/  LDL.LU.64 R26, [R1+0x72e8] ;  /* 0x0072e800011a7983 */ /* 0x001ee20000300a00 */
[C---:B----4-:R-:W-:Y:S03]  /*be250*/  HMMA.16816.F32 R56, R16.reuse, R36, R56 ;  /* 0x000000241038723c */ /* 0x050fe60000001838 */
[----:B------:R-:W4:Y:S04]  /*be260*/  LDL.LU.64 R24, [R1+0x72e0] ;  /* 0x0072e00001187983 */ /* 0x000f280000300a00 */
[----:B------:R-:W-:Y:S04]  /*be270*/  STL.64 [R1+0x7270], R30 ;  /* 0x0072701e01007387 */ /* 0x000fe80000100a00 */
[----:B--2---:R0:W-:Y:S04]  /*be280*/  STL [R1+0x7268], R28 ;  /* 0x0072681c01007387 */ /* 0x0041e80000100800 */
        /* <DEDUP_REMOVED lines=15> */
[----:B0-----:R-:W2:Y:S04]  /*be380*/  LDL.LU.64 R36, [R1+0x380] ;  /* 0x0003800001247983 */ /* 0x001ea80000300a00 */
[----:B------:R-:W2:Y:S01]  /*be390*/  LDL.LU.64 R38, [R1+0x388] ;  /* 0x0003880001267983 */ /* 0x000ea20000300a00 */
        /* <DEDUP_REMOVED lines=12> */
[----:B------:R-:W4:Y:S04]  /*be460*/  LDL.LU.64 R22, [R1+0x72b0] ;  /* 0x0072b00001167983 */ /* 0x000f280000300a00 */
[----:B------:R-:W4:Y:S04]  /*be470*/  LDL.LU.64 R20, [R1+0x72a8] ;  /* 0x0072a80001147983 */ /* 0x000f280000300a00 */
[----:B------:R0:W-:Y:S04]  /*be480*/  STL.64 [R1+0x3a0], R16 ;  /* 0x0003a01001007387 */ /* 0x0001e80000100a00 */
[----:B------:R-:W-:Y:S04]  /*be490*/  STL.64 [R1+0x3a8], R18 ;  /* 0x0003a81201007387 */ /* 0x000fe80000100a00 */
[----:B0-----:R-:W3:Y:S01]  /*be4a0*/  LDL.LU.64 R16, [R1+0x72a0] ;  /* 0x0072a00001107983 */ /* 0x001ee20000300a00 */
[C---:B--2---:R-:W-:Y:S06]  /*be4b0*/  HMMA.16816.F32 R44, R36.reuse, R24, R44 ;  /* 0x00000018242c723c */ /* 0x044fec000000182c */
[----:B---3--:R-:W-:-:S15]  /*be4c0*/  HMMA.16816.F32 R32, R36, R16, R32 ;  /* 0x000000102420723c */ /* 0x008fde0000001820 */
[----:B------:R-:W-:-:S08]  /*be4d0*/  NOP ;  /* 0x0000000000007918 */ /* 0x000fd00000000000 */
[----:B------:R-:W-:Y:S04]  /*be4e0*/  STL.64 [R1+0x2760], R32 ;  /* 0x0027602001007387 */ /* 0x000fe80000100a00 */
[----:B------:R0:W-:Y:S04]  /*be4f0*/  STL.64 [R1+0x2768], R34 ;  /* 0x0027682201007387 */ /* 0x0001e80000100a00 */
[----:B0-----:R-:W2:Y:S04]  /*be500*/  LDL.LU.64 R34, [R1+0x7298] ;  /* 0x0072980001227983 */ /* 0x001ea80000300a00 */
[----:B------:R0:W-:Y:S04]  /*be510*/  STL.64 [R1+0x7250], R16 ;  /* 0x0072501001007387 */ /* 0x0001e80000100a00 */
[----:B0-----:R-:W3:Y:S04]  /*be520*/  LDL.LU R16, [R1+0x2740] ;  /* 0x0027400001107983 */ /* 0x001ee80000300800 */
[----:B------:R-:W3:Y:S04]  /*be530*/  LDL.LU R17, [R1+0x2744] ;  /* 0x0027440001117983 */ /* 0x000ee80000300800 */
[----:B------:R-:W3:Y:S04]  /*be540*/  LDL.LU R18, [R1+0x2748] ;  /* 0x0027480001127983 */ /* 0x000ee80000300800 */
[----:B------:R-:W3:Y:S04]  /*be550*/  LDL.LU R19, [R1+0x274c] ;  /* 0x00274c0001137983 */ /* 0x000ee80000300800 */
[----:B------:R-:W-:Y:S04]  /*be560*/  STL.64 [R1+0x2750], R44 ;  /* 0x0027502c01007387 */ /* 0x000fe80000100a00 */
[----:B------:R0:W-:Y:S04]  /*be570*/  STL.64 [R1+0x2758], R46 ;  /* 0x0027582e01007387 */ /* 0x0001e80000100a00 */
[----:B0-----:R-:W3:Y:S04]  /*be580*/  LDL.LU.64 R46, [R1+0x7290] ;  /* 0x00729000012e7983 */ /* 0x001ee80000300a00 */
[----:B------:R-:W-:Y:S04]  /*be590*/  STL.64 [R1+0x7260], R26 ;  /* 0x0072601a01007387 */ /* 0x000fe80000100a00 */
[----:B------:R3:W-:Y:S01]  /*be5a0*/  STL.64 [R1+0x7258], R24 ;  /* 0x0072581801007387 */ /* 0x0007e20000100a00 */
[C---:B------:R-:W-:Y:S06]  /*be5b0*/  HMMA.16816.F32 R28, R36.reuse, R4, R28 ;  /* 0x00000004241c723c */ /* 0x040fec000000181c */
[C---:B------:R-:W-:Y:S06]  /*be5c0*/  HMMA.16816.F32 R8, R36.reuse, R50, R8 ;  /* 0x000000322408723c */ /* 0x040fec0000001808 */
[C---:B---3--:R-:W-:Y:S06]  /*be5d0*/  HMMA.16816.F32 R24, R36.reuse, R46, R16 ;  /* 0x0000002e2418723c */ /* 0x048fec0000001810 */
[----:B--2---:R-:W-:Y:S01]  /*be5e0*/  HMMA.16816.F32 R16, R36, R34, R56 ;  /* 0x000000222410723c */ /* 0x004fe20000001838 */
[----:B------:R-:W-:-:S15]  /*be5f0*/  STL.64 [R1+0x7288], R46 ;  /* 0x0072882e01007387 */ /* 0x000fde0000100a00 */
[----:B------:R-:W-:-:S01]  /*be600*/  NOP ;  /* 0x0000000000007918 */ /* 0x000fc20000000000 */
[----:B------:R-:W-:Y:S04]  /*be610*/  STL.64 [R1+0x2740], R24 ;  /* 0x0027401801007387 */ /* 0x000fe80000100a00 */
[----:B------:R0:W-:Y:S04]  /*be620*/  STL.64 [R1+0x2748], R26 ;  /* 0x0027481a01007387 */ /* 0x0001e80000100a00 */
[----:B------:R-:W-:Y:S04]  /*be630*/  STL.64 [R1+0x2730], R16 ;  /* 0x0027301001007387 */ /* 0x000fe80000100a00 */
[----:B------:R4:W-:Y:S01]  /*be640*/  STL.64 [R1+0x2738], R18 ;  /* 0x0027381201007387 */ /* 0x0009e20000100a00 */
[C---:B0-----:R-:W-:Y:S06]  /*be650*/  HMMA.16816.F32 R24, R36.reuse, R60, R12 ;  /* 0x0000003c2418723c */ /* 0x041fec000000180c */
[C---:B----4-:R-:W-:Y:S06]  /*be660*/  HMMA.16816.F32 R16, R36.reuse, R6, R52 ;  /* 0x000000062410723c */ /* 0x050fec0000001834 */
[----:B------:R-:W-:Y:S01]  /*be670*/  HMMA.16816.F32 R12, R36, R48, R20 ;  /* 0x00000030240c723c */ /* 0x000fe20000001814 */
        /* <DEDUP_REMOVED lines=47> */
[----:B------:R-:W3:Y:S04]  /*be970*/  LDL.LU R51, [R1+0x265c] ;  /* 0x00265c0001337983 */ /* 0x000ee80000300800 */
[----:B------:R-:W4:Y:S04]  /*be980*/  LDL R10, [R1+0x348] ;  /* 0x00034800010a7983 */ /* 0x000f280000100800 */
[----:B------:R-:W4:Y:S04]  /*be990*/  LDL R11, [R1+0x34c] ;  /* 0x00034c00010b7983 */ /* 0x000f280000100800 */
[----:B------:R-:W3:Y:S04]  /*be9a0*/  LDL R8, [R1+0x340] ;  /* 0x0003400001087983 */ /* 0x000ee80000100800 */
[----:B------:R-:W3:Y:S01]  /*be9b0*/  LDL R9, [R1+0x344] ;  /* 0x0003440001097983 */ /* 0x000ee20000100800 */
[----:B------:R-:W-:-:S02]  /*be9c0*/  IMAD.MOV.U32 R32, RZ, RZ, R38 ;  /* 0x000000ffff207224 */ /* 0x000fc400078e0026 */
[----:B------:R-:W-:Y:S01]  /*be9d0*/  IMAD.MOV.U32 R0, RZ, RZ, R39 ;  /* 0x000000ffff007224 */ /* 0x000fe200078e0027 */
[----:B--2---:R-:W-:Y:S01]  /*be9e0*/  HMMA.16816.F32 R44, R36, R42, R44 ;  /* 0x0000002a242c723c */ /* 0x004fe2000000182c */
        /* <DEDUP_REMOVED lines=9> */
[----:B------:R-:W4:Y:S01]  /*bea80*/  LDL.LU.64 R38, [R1+0x7280] ;  /* 0x0072800001267983 */ /* 0x000f220000300a00 */
[----:B------:R-:W-:-:S02]  /*bea90*/  IMAD.MOV.U32 R44, RZ, RZ, R36 ;  /* 0x000000ffff2c7224 */ /* 0x000fc400078e0024 */
[----:B------:R-:W-:Y:S02]  /*beaa0*/  IMAD.MOV.U32 R33, RZ, RZ, R37 ;  /* 0x000000ffff217224 */ /* 0x000fe400078e0025 */
[----:B------:R-:W2:Y:S04]  /*beab0*/  LDL.LU.64 R36, [R1+0x7278] ;  /* 0x0072780001247983 */ /* 0x000ea80000300a00 */
[----:B------:R0:W-:Y:S04]  /*beac0*/  STL.64 [R1+0x7220], R42 ;  /* 0x0072202a01007387 */ /* 0x0001e80000100a00 */
[----:B------:R1:W-:Y:S01]  /*bead0*/  STL.64 [R1+0x7218], R40 ;  /* 0x0072182801007387 */ /* 0x0003e20000100a00 */
        /* <DEDUP_REMOVED lines=30> */
[----:B0-----:R-:W3:Y:S04]  /*becc0*/  LDL.LU.64 R58, [R1+0x7248] ;  /* 0x00724800013a7983 */ /* 0x001ee80000300a00 */
[----:B------:R-:W-:Y:S04]  /*becd0*/  STL.64 [R1+0x7210], R38 ;  /* 0x0072102601007387 */ /* 0x000fe80000100a00 */
[----:B------:R0:W-:Y:S04]  /*bece0*/  STL.64 [R1+0x7208], R36 ;  /* 0x0072082401007387 */ /* 0x0001e80000100a00 */
[----:B0-----:R-:W3:Y:S04]  /*becf0*/  LDL.LU R36, [R1+0x2680] ;  /* 0x0026800001247983 */ /* 0x001ee80000300800 */
[----:B------:R-:W3:Y:S04]  /*bed00*/  LDL.LU R37, [R1+0x2684] ;  /* 0x0026840001257983 */ /* 0x000ee80000300800 */
[----:B------:R-:W3:Y:S04]  /*bed10*/  LDL.LU R38, [R1+0x2688] ;  /* 0x0026880001267983 */ /* 0x000ee80000300800 */
[----:B------:R-:W3:Y:S01]  /*bed20*/  LDL.LU R39, [R1+0x268c] ;  /* 0x00268c0001277983 */ /* 0x000ee20000300800 */
[----:B--2---:R-:W-:Y:S06]  /*bed30*/  HMMA.16816.F32 R12, R8, R24, R12 ;  /* 0x00000018080c723c */ /* 0x004fec000000180c */
[----:B---3--:R-:W-:Y:S06]  /*bed40*/  HMMA.16816.F32 R36, R40, R58, R36 ;  /* 0x0000003a2824723c */ /* 0x008fec0000001824 */
[----:B------:R-:W-:-:S15]  /*bed50*/  STL.64 [R1+0x71d8], R58 ;  /* 0x0071d83a01007387 */ /* 0x000fde0000100a00 */
[----:B------:R-:W-:-:S02]  /*bed60*/  NOP ;  /* 0x0000000000007918 */ /* 0x000fc40000000000 */
[----:B------:R-:W-:Y:S04]  /*bed70*/  STL.64 [R1+0x2670], R36 ;  /* 0x0026702401007387 */ /* 0x000fe80000100a00 */
[----:B------:R0:W-:Y:S02]  /*bed80*/  STL.64 [R1+0x2678], R38 ;  /* 0x0026782601007387 */ /* 0x0001e40000100a00 */
[----:B0-----:R-:W-:Y:S06]  /*bed90*/  HMMA.16816.F32 R36, R40, R2, R28 ;  /* 0x000000022824723c */ /* 0x001fec000000181c */
[C---:B----4-:R-:W-:Y:S06]  /*beda0*/  HMMA.16816.F32 R28, R8.reuse, R16, R48 ;  /* 0x00000010081c723c */ /* 0x050fec0000001830 */
[----:B------:R0:W-:Y:S02]  /*bedb0*/  STL.64 [R1+0x71c8], R16 ;  /* 0x0071c81001007387 */ /* 0x0001e40000100a00 */
[C---:B0-----:R-:W-:Y:S09]  /*bedc0*/  HMMA.16816.F32 R16, R8.reuse, R46, R52 ;  /* 0x0000002e0810723c */ /* 0x041ff20000001834 */
        /* <DEDUP_REMOVED lines=12> */
[----:B------:R-:W-:Y:S04]  /*bee90*/  STL.64 [R1+0x71e0], R34 ;  /* 0x0071e02201007387 */ /* 0x000fe80000100a00 */
[----:B------:R-:W2:Y:S05]  /*beea0*/  LDL.LU R52, [R1+0x24e0] ;  /* 0x0024e00001347983 */ /* 0x000eaa0000300800 */
[----:B------:R0:W-:Y:S04]  /*beeb0*/  STL.64 [R1+0x2620], R12 ;  /* 0x0026200c01007387 */ /* 0x0001e80000100a00 */
[----:B------:R1:W-:Y:S04]  /*beec0*/  STL.64 [R1+0x2628], R14 ;  /* 0x0026280e01007387 */ /* 0x0003e80000100a00 */
        /* <DEDUP_REMOVED lines=61> */
[----:B------:R0:W-:Y:S04]  /*bf2a0*/  STL.64 [R1+0x2560], R44 ;  /* 0x0025602c01007387 */ /* 0x0001e80000100a00 */
[----:B------:R1:W-:Y:S04]  /*bf2b0*/  STL.64 [R1+0x2568], R46 ;  /* 0x0025682e01007387 */ /* 0x0003e80000100a00 */
[----:B0-----:R-:W3:Y:S04]  /*bf2c0*/  LDL.LU R44, [R1+0x2570] ;  /* 0x00257000012c7983 */ /* 0x001ee80000300800 */
[----:B------:R-:W3:Y:S04]  /*bf2d0*/  LDL.LU R45, [R1+0x2574] ;  /* 0x00257400012d7983 */ /* 0x000ee80000300800 */
[----:B-1----:R-:W3:Y:S04]  /*bf2e0*/  LDL.LU R46, [R1+0x2578] ;  /* 0x00257800012e7983 */ /* 0x002ee80000300800 */
[----:B------:R-:W3:Y:S04]  /*bf2f0*/  LDL.LU R47, [R1+0x257c] ;  /* 0x00257c00012f7983 */ /* 0x000ee80000300800 */
[----:B------:R-:W-:Y:S04]  /*bf300*/  STL.64 [R1+0x2440], R48 ;  /* 0x0024403001007387 */ /* 0x000fe80000100a00 */
[----:B------:R0:W-:Y:S04]  /*bf310*/  STL.64 [R1+0x2448], R50 ;  /* 0x0024483201007387 */ /* 0x0001e80000100a00 */
[----:B0-----:R-:W4:Y:S04]  /*bf320*/  LDL.LU.64 R50, [R1+0x7230] ;  /* 0x0072300001327983 */ /* 0x001f280000300a00 */
[----:B------:R-:W2:Y:S02]  /*bf330*/  LDL.LU.64 R48, [R1+0x7228] ;  /* 0x0072280001307983 */ /* 0x000ea40000300a00 */
[C---:B--2---:R-:W-:Y:S06]  /*bf340*/  HMMA.16816.F32 R16, R8.reuse, R48, R16 ;  /* 0x000000300810723c */ /* 0x044fec0000001810 */
[----:B----4-:R-:W-:-:S15]  /*bf350*/  HMMA.16816.F32 R40, R8, R50, R40 ;  /* 0x000000320828723c */ /* 0x010fde0000001828 */
[----:B------:R-:W-:-:S02]  /*bf360*/  NOP ;  /* 0x0000000000007918 */ /* 0x000fc40000000000 */
        /* <DEDUP_REMOVED lines=69> */
[----:B0-----:R-:W4:Y:S04]  /*bf7c0*/  LDL.LU.64 R10, [R1+0x71c0] ;  /* 0x0071c000010a7983 */ /* 0x001f280000300a00 */
[----:B------:R-:W4:Y:S04]  /*bf7d0*/  LDL.LU.64 R8, [R1+0x71b8] ;  /* 0x0071b80001087983 */ /* 0x000f280000300a00 */
[----:B---3--:R0:W-:Y:S01]  /*bf7e0*/  STL.64 [R1+0x7138], R16 ;  /* 0x0071381001007387 */ /* 0x0081e20000100a00 */
[C---:B----4-:R-:W-:Y:S06]  /*bf7f0*/  HMMA.16816.F32 R56, R8.reuse, R16, R56 ;  /* 0x000000100838723c */ /* 0x050fec0000001838 */
[----:B0-----:R-:W-:-:S15]  /*bf800*/  HMMA.16816.F32 R16, R8, R24, R36 ;  /* 0x000000180810723c */ /* 0x001fde0000001824 */
[----:B------:R-:W-:-:S02]  /*bf810*/  NOP ;  /* 0x0000000000007918 */ /* 0x000fc40000000000 */
[----:B------:R-:W-:Y:S04]  /*bf820*/  STL.64 [R1+0x23a0], R56 ;  /* 0x0023a03801007387 */ /* 0x000fe80000100a00 */
[----:B------:R-:W-:Y:S04]  /*bf830*/  STL.64 [R1+0x23a8], R58 ;  /* 0x0023a83a01007387 */ /* 0x000fe80000100a00 */
[----:B------:R-:W-:Y:S04]  /*bf840*/  STL.64 [R1+0x7170], R26 ;  /* 0x0071701a01007387 */ /* 0x000fe80000100a00 */
[----:B------:R-:W-:Y:S04]  /*bf850*/  STL.64 [R1+0x7168], R24 ;  /* 0x0071681801007387 */ /* 0x000fe80000100a00 */
[----:B------:R-:W-:Y:S04]  /*bf860*/  STL.64 [R1+0x2390], R16 ;  /* 0x0023901001007387 */ /* 0x000fe80000100a00 */
[----:B------:R2:W-:Y:S02]  /*bf870*/  STL.64 [R1+0x2398], R18 ;  /* 0x0023981201007387 */ /* 0x0005e40000100a00 */
[C---:B--2---:R-:W-:Y:S06]  /*bf880*/  HMMA.16816.F32 R16, R8.reuse, R46, R28 ;  /* 0x0000002e0810723c */ /* 0x044fec000000181c */
[----:B------:R-:W-:Y:S01]  /*bf890*/  STL.64 [R1+0x7150], R46 ;  /* 0x0071502e01007387 */ /* 0x000fe20000100a00 */
[----:B------:R-:W-:-:S15]  /*bf8a0*/  HMMA.16816.F32 R24, R8, R34, R40 ;  /* 0x000000220818723c */ /* 0x000fde0000001828 */
[----:B------:R-:W-:-:S01]  /*bf8b0*/  NOP ;  /* 0x0000000000007918 */ /* 0x000fc20000000000 */
[----:B------:R-:W-:Y:S04]  /*bf8c0*/  STL.64 [R1+0x2380], R16 ;  /* 0x0023801001007387 */ /* 0x000fe80000100a00 */
[----:B------:R0:W-:Y:S02]  /*bf8d0*/  STL.64 [R1+0x2388], R18 ;  /* 0x0023881201007387 */ /* 0x0001e40000100a00 */
[C---:B0-----:R-:W-:Y:S06]  /*bf8e0*/  HMMA.16816.F32 R16, R8.reuse, R4, R12 ;  /* 0x000000040810723c */ /* 0x041fec000000180c */
[C---:B------:R-:W-:Y:S06]  /*bf8f0*/  HMMA.16816.F32 R12, R8.reuse, R60, R52 ;  /* 0x0000003c080c723c */ /* 0x040fec0000001834 */
[----:B------:R-:W-:Y:S01]  /*bf900*/  HMMA.16816.F32 R8, R8, R6, R20 ;  /* 0x000000060808723c */ /* 0x000fe20000001814 */
        /* <DEDUP_REMOVED lines=118> */
[----:B------:R0:W-:Y:S01]  /*c0070*/  STL.64 [R1+0x7108], R36 ;  /* 0x0071082401007387 */ /* 0x0001e20000100a00 */
[----:B------:R-:W-:-:S02]  /*c0080*/  IMAD.MOV.U32 R33, RZ, RZ, R5 ;  /* 0x000000ffff217224 */ /* 0x000fc400078e0005 */
[----:B------:R-:W-:Y:S02]  /*c0090*/  IMAD.MOV.U32 R32, RZ, RZ, R6 ;  /* 0x000000ffff207224 */ /* 0x000fe400078e0006 */
[----:B------:R-:W-:Y:S01]  /*c00a0*/  IMAD.MOV.U32 R0, RZ, RZ, R7 ;  /* 0x000000ffff007224 */ /* 0x000fe200078e0007 */
[----:B0-----:R-:W3:Y:S04]  /*c00b0*/  LDL.LU.64 R36, [R1+0x310] ;  /* 0x0003100001247983 */ /* 0x001ee80000300a00 */
[----:B------:R-:W4:Y:S01]  /*c00c0*/  LDL.LU.64 R38, [R1+0x318] ;  /* 0x0003180001267983 */ /* 0x000f220000300a00 */
[----:B------:R-:W-:Y:S01]  /*c00d0*/  IMAD.MOV.U32 R57, RZ, RZ, R33 ;  /* 0x000000ffff397224 */ /* 0x000fe200078e0021 */
[----:B--2---:R-:W-:-:S15]  /*c00e0*/  HMMA.16816.F32 R44, R4, R58, R44 ;  /* 0x0000003a042c723c */ /* 0x004fde000000182c */
[----:B------:R-:W-:-:S08]  /*c00f0*/  NOP ;  /* 0x0000000000007918 */ /* 0x000fd00000000000 */
[----:B------:R0:W-:Y:S04]  /*c0100*/  STL.64 [R1+0x2270], R44 ;  /* 0x0022702c01007387 */ /* 0x0001e80000100a00 */
[----:B------:R1:W-:Y:S01]  /*c0110*/  STL.64 [R1+0x2278], R46 ;  /* 0x0022782e01007387 */ /* 0x0003e20000100a00 */
[----:B0-----:R-:W-:-:S03]  /*c0120*/  IMAD.MOV.U32 R44, RZ, RZ, R4 ;  /* 0x000000ffff2c7224 */ /* 0x001fc600078e0004 */
[----:B-1----:R-:W2:Y:S04]  /*c0130*/  LDL.LU.64 R46, [R1+0x7150] ;  /* 0x00715000012e7983 */ /* 0x002ea80000300a00 */
[----:B------:R-:W2:Y:S04]  /*c0140*/  LDL.LU.64 R6, [R1+0x7148] ;  /* 0x0071480001067983 */ /* 0x000ea80000300a00 */
[----:B------:R-:W2:Y:S04]  /*c0150*/  LDL.LU.64 R4, [R1+0x7140] ;  /* 0x0071400001047983 */ /* 0x000ea80000300a00 */
[----:B------:R0:W-:Y:S01]  /*c0160*/  STL.64 [R1+0x70d0], R58 ;  /* 0x0070d03a01007387 */ /* 0x0001e20000100a00 */
[----:B------:R-:W-:-:S02]  /*c0170*/  IMAD.MOV.U32 R56, RZ, RZ, R44 ;  /* 0x000000ffff387224 */ /* 0x000fc400078e002c */
[----:B0-----:R-:W-:Y:S02]  /*c0180*/  IMAD.MOV.U32 R58, RZ, RZ, R32 ;  /* 0x000000ffff3a7224 */ /* 0x001fe400078e0020 */
[----:B------:R-:W-:-:S07]  /*c0190*/  IMAD.MOV.U32 R59, RZ, RZ, R0 ;  /* 0x000000ffff3b7224 */ /* 0x000fce00078e0000 */
[----:B------:R-:W-:Y:S01]  /*c01a0*/  HMMA.16816.F32 R56, R56, R2, R16 ;  /* 0x000000023838723c */ /* 0x000fe20000001810 */
[----:B------:R-:W2:-:S15]  /*c01b0*/  LDL.LU.64 R16, [R1+0x7138] ;  /* 0x0071380001107983 */ /* 0x000e9e0000300a00 */
[----:B------:R-:W-:-:S07]  /*c01c0*/  NOP ;  /* 0x0000000000007918 */ /* 0x000fce0000000000 */
[----:B------:R-:W-:Y:S04]  /*c01d0*/  STL.64 [R1+0x14c0], R56 ;  /* 0x0014c03801007387 */ /* 0x000fe80000100a00 */
[----:B------:R2:W-:Y:S01]  /*c01e0*/  STL.64 [R1+0x14c8], R58 ;  /* 0x0014c83a01007387 */ /* 0x0005e20000100a00 */
[----:B---3--:R-:W-:Y:S02]  /*c01f0*/  IMAD.MOV.U32 R19, RZ, RZ, R37 ;  /* 0x000000ffff137224 */ /* 0x008fe400078e0025 */
[----:B----4-:R-:W-:Y:S02]  /*c0200*/  IMAD.MOV.U32 R0, RZ, RZ, R39 ;  /* 0x000000ffff007224 */ /* 0x010fe400078e0027 */
        /* <DEDUP_REMOVED lines=11> */
[C---:B------:R-:W-:Y:S01]  /*c02c0*/  HMMA.16816.F32 R12, R16.reuse, R46, R12 ;  /* 0x0000002e100c723c */ /* 0x040fe2000000180c */
        /* <DEDUP_REMOVED lines=393> */
[----:B------:R-:W3:Y:S02]  /*c1b60*/  LDL.LU.64 R48, [R1+0x7038] ;  /* 0x0070380001307983 */ /* 0x000ee40000300a00 */
[C---:B---3--:R-:W-:Y:S06]  /*c1b70*/  HMMA.16816.F32 R44, R16.reuse, R48, R44 ;  /* 0x00000030102c723c */ /* 0x048fec000000182c */
[----:B----4-:R-:W-:-:S15]  /*c1b80*/  HMMA.16816.F32 R40, R16, R50, R40 ;  /* 0x000000321028723c */ /* 0x010fde0000001828 */
[----:B------:R-:W-:-:S02]  /*c1b90*/  NOP ;  /* 0x0000000000007918 */ /* 0x000fc40000000000 */
        /* <DEDUP_REMOVED lines=15> */
[----:B------:R-:W3:Y:S04]  /*c1c90*/  LDL.LU.64 R36, [R1+0x7018] ;  /* 0x0070180001247983 */ /* 0x000ee80000300a00 */
[----:B------:R-:W-:Y:S04]  /*c1ca0*/  STL.64 [R1+0x6fc0], R42 ;  /* 0x006fc02a01007387 */ /* 0x000fe80000100a00 */
[----:B--2---:R0:W-:Y:S04]  /*c1cb0*/  STL.64 [R1+0x6fb8], R40 ;  /* 0x006fb82801007387 */ /* 0x0041e80000100a00 */
        /* <DEDUP_REMOVED lines=9> */
[----:B------:R-:W2:Y:S01]  /*c1d50*/  LDL.LU R28, [R1+0x7008] ;  /* 0x00700800011c7983 */ /* 0x000ea20000300800 */
[----:B----4-:R-:W-:-:S15]  /*c1d60*/  HMMA.16816.F32 R24, R16, R30, R24 ;  /* 0x0000001e1018723c */ /* 0x010fde0000001818 */
[----:B------:R-:W-:-:S08]  /*c1d70*/  NOP ;  /* 0x0000000000007918 */ /* 0x000fd00000000000 */
[----:B------:R-:W-:Y:S04]  /*c1d80*/  STL.64 [R1+0x1d50], R24 ;  /* 0x001d501801007387 */ /* 0x000fe80000100a00 */
[----:B------:R0:W-:Y:S04]  /*c1d90*/  STL.64 [R1+0x1d58], R26 ;  /* 0x001d581a01007387 */ /* 0x0001e80000100a00 */
[----:B0-----:R-:W4:Y:S01]  /*c1da0*/  LDL.LU.64 R26, [R1+0x7000] ;  /* 0x00700000011a7983 */ /* 0x001f220000300a00 */
[C---:B---3--:R-:W-:Y:S03]  /*c1db0*/  HMMA.16816.F32 R56, R16.reuse, R36, R56 ;  /* 0x000000241038723c */ /* 0x048fe60000001838 */
[----:B------:R-:W3:Y:S04]  /*c1dc0*/  LDL.LU.64 R24, [R1+0x6ff8] ;  /* 0x006ff80001187983 */ /* 0x000ee80000300a00 */
[----:B------:R-:W-:Y:S04]  /*c1dd0*/  STL.64 [R1+0x6fa0], R30 ;  /* 0x006fa01e01007387 */ /* 0x000fe80000100a00 */
[----:B--2---:R0:W-:Y:S04]  /*c1de0*/  STL [R1+0x6f98], R28 ;  /* 0x006f981c01007387 */ /* 0x0041e80000100800 */
[----:B------:R-:W2:Y:S04]  /*c1df0*/  LDL R29, [R1+0x284] ;  /* 0x00028400011d7983 */ /* 0x000ea80000100800 */
[----:B0-----:R-:W2:Y:S04]  /*c1e00*/  LDL R28, [R1+0x280] ;  /* 0x00028000011c7983 */ /* 0x001ea80000100800 */
[----:B------:R-:W2:Y:S04]  /*c1e10*/  LDL R30, [R1+0x288] ;  /* 0x00028800011e7983 */ /* 0x000ea80000100800 */
[----:B------:R-:W2:Y:S01]  /*c1e20*/  LDL R31, [R1+0x28c] ;  /* 0x00028c00011f7983 */ /* 0x000ea20000100800 */
        /* <DEDUP_REMOVED lines=21> */
[----:B------:R0:W-:Y:S04]  /*c1f80*/  STL.64 [R1+0x6f68], R58 ;  /* 0x006f683a01007387 */ /* 0x0001e80000100a00 */
[----:B------:R-:W2:Y:S04]  /*c1f90*/  LDL.LU R56, [R1+0x1cd0] ;  /* 0x001cd00001387983 */ /* 0x000ea80000300800 */
[----:B------:R-:W2:Y:S04]  /*c1fa0*/  LDL.LU R57, [R1+0x1cd4] ;  /* 0x001cd40001397983 */ /* 0x000ea80000300800 */
[----:B0-----:R-:W2:Y:S04]  /*c1fb0*/  LDL.LU R58, [R1+0x1cd8] ;  /* 0x001cd800013a7983 */ /* 0x001ea80000300800 */
[----:B------:R-:W2:Y:S04]  /*c1fc0*/  LDL.LU R59, [R1+0x1cdc] ;  /* 0x001cdc00013b7983 */ /* 0x000ea80000300800 */
[----:B------:R-:W3:Y:S04]  /*c1fd0*/  LDL.LU.64 R46, [R1+0x6fd0] ;  /* 0x006fd000012e7983 */ /* 0x000ee80000300a00 */
[----:B------:R0:W-:Y:S04]  /*c1fe0*/  STL.64 [R1+0x1440], R16 ;  /* 0x0014401001007387 */ /* 0x0001e80000100a00 */
[----:B------:R-:W-:Y:S04]  /*c1ff0*/  STL.64 [R1+0x1448], R18 ;  /* 0x0014481201007387 */ /* 0x000fe80000100a00 */
[----:B0-----:R-:W2:Y:S02]  /*c2000*/  LDL.LU.64 R16, [R1+0x6fc8] ;  /* 0x006fc80001107983 */ /* 0x001ea40000300a00 */
[C---:B--2---:R-:W-:Y:S06]  /*c2010*/  HMMA.16816.F32 R56, R28.reuse, R16, R56 ;  /* 0x000000101c38723c */ /* 0x044fec0000001838 */
[----:B------:R4:W-:Y:S02]  /*c2020*/  STL.64 [R1+0x6f60], R16 ;  /* 0x006f601001007387 */ /* 0x0009e40000100a00 */
[----:B----4-:R-:W-:-:S15]  /*c2030*/  HMMA.16816.F32 R16, R28, R24, R36 ;  /* 0x000000181c10723c */ /* 0x010fde0000001824 */
[----:B------:R-:W-:Y:S04]  /*c2040*/  STL.64 [R1+0x1ce0], R56 ;  /* 0x001ce03801007387 */ /* 0x000fe80000100a00 */
[----:B------:R-:W-:Y:S04]  /*c2050*/  STL.64 [R1+0x1ce8], R58 ;  /* 0x001ce83a01007387 */ /* 0x000fe80000100a00 */
[----:B------:R-:W-:Y:S04]  /*c2060*/  STL.64 [R1+0x6f88], R26 ;  /* 0x006f881a01007387 */ /* 0x000fe80000100a00 */
[----:B------:R0:W-:Y:S04]  /*c2070*/  STL.64 [R1+0x6f80], R24 ;  /* 0x006f801801007387 */ /* 0x0001e80000100a00 */
[----:B------:R-:W-:Y:S04]  /*c2080*/  STL.64 [R1+0x1cd0], R16 ;  /* 0x001cd01001007387 */ /* 0x000fe80000100a00 */
[----:B------:R1:W-:Y:S04]  /*c2090*/  STL.64 [R1+0x1cd8], R18 ;  /* 0x001cd81201007387 */ /* 0x0003e80000100a00 */
[----:B0-----:R-:W1:Y:S04]  /*c20a0*/  LDL.LU.64 R24, [R1+0x280] ;  /* 0x0002800001187983 */ /* 0x001e680000300a00 */
[----:B------:R-:W1:Y:S04]  /*c20b0*/  LDL.LU.64 R26, [R1+0x288] ;  /* 0x00028800011a7983 */ /* 0x000e680000300a00 */
[----:B---3--:R-:W-:Y:S01]  /*c20c0*/  STL.64 [R1+0x6f70], R46 ;  /* 0x006f702e01007387 */ /* 0x008fe20000100a00 */
[C---:B-1----:R-:W-:Y:S06]  /*c20d0*/  HMMA.16816.F32 R16, R24.reuse, R46, R40 ;  /* 0x0000002e1810723c */ /* 0x042fec0000001828 */
[C---:B------:R-:W-:Y:S06]  /*c20e0*/  HMMA.16816.F32 R12, R24.reuse, R34, R12 ;  /* 0x00000022180c723c */ /* 0x040fec000000180c */
[C---:B------:R-:W-:Y:S11]  /*c20f0*/  HMMA.16816.F32 R8, R24.reuse, R6, R8 ;  /* 0x000000061808723c */ /* 0x040ff60000001808 */
        /* <DEDUP_REMOVED lines=58> */
[C---:B--2---:R-:W-:Y:S06]  /*c24a0*/  HMMA.16816.F32 R16, R24.reuse, R48, R16 ;  /* 0x000000301810723c */ /* 0x044fec0000001810 */
[----:B------:R-:W-:-:S15]  /*c24b0*/  HMMA.16816.F32 R40, R24, R50, R40 ;  /* 0x000000321828723c */ /* 0x000fde0000001828 */
        /* <DEDUP_REMOVED lines=37> */
[----:B------:R0:W-:Y:S04]  /*c2710*/  STL.64 [R1+0x1c30], R32 ;  /* 0x001c302001007387 */ /* 0x0001e80000100a00 */
[----:B------:R1:W-:Y:S01]  /*c2720*/  STL.64 [R1+0x1c38], R34 ;  /* 0x001c382201007387 */ /* 0x0003e20000100a00 */
[----:B0-----:R-:W-:-:S03]  /*c2730*/  IMAD.MOV.U32 R33, RZ, RZ, R26 ;  /* 0x000000ffff217224 */ /* 0x001fc600078e001a */
[----:B-1----:R-:W4:Y:S01]  /*c2740*/  LDL.LU.64 R34, [R1+0x6f90] ;  /* 0x006f900001227983 */ /* 0x002f220000300a00 */
[----:B------:R-:W-:-:S03]  /*c2750*/  IMAD.MOV.U32 R32, RZ, RZ, R27 ;  /* 0x000000ffff207224 */ /* 0x000fc600078e001b */
[----:B------:R-:W3:Y:S01]  /*c2760*/  LDL.LU.64 R26, [R1+0x6f88] ;  /* 0x006f8800011a7983 */ /* 0x000ee20000300a00 */
[----:B------:R-:W-:Y:S02]  /*c2770*/  IMAD.MOV.U32 R0, RZ, RZ, R24 ;  /* 0x000000ffff007224 */ /* 0x000fe400078e0018 */
[----:B------:R-:W-:Y:S02]  /*c2780*/  IMAD.MOV.U32 R29, RZ, RZ, R25 ;  /* 0x000000ffff1d7224 */ /* 0x000fe400078e0019 */
[----:B------:R-:W4:Y:S04]  /*c2790*/  LDL.LU.64 R24, [R1+0x6f80] ;  /* 0x006f800001187983 */ /* 0x000f280000300a00 */
[----:B------:R-:W-:Y:S04]  /*c27a0*/  STL.64 [R1+0x6f18], R30 ;  /* 0x006f181e01007387 */ /* 0x000fe80000100a00 */
[----:B--2---:R0:W-:Y:S02]  /*c27b0*/  STL [R1+0x6f10], R28 ;  /* 0x006f101c01007387 */ /* 0x0041e40000100800 */
[----:B0-----:R-:W-:-:S02]  /*c27c0*/  IMAD.MOV.U32 R28, RZ, RZ, R0 ;  /* 0x000000ffff1c7224 */ /* 0x001fc400078e0000 */
[----:B------:R-:W-:Y:S02]  /*c27d0*/  IMAD.MOV.U32 R30, RZ, RZ, R33 ;  /* 0x000000ffff1e7224 */ /* 0x000fe400078e0021 */
[----:B------:R-:W-:Y:S01]  /*c27e0*/  IMAD.MOV.U32 R31, RZ, RZ, R32 ;  /* 0x000000ffff1f7224 */ /* 0x000fe200078e0020 */
[----:B------:R-:W2:Y:S06]  /*c27f0*/  LDL.LU R0, [R1+0x6f78] ;  /* 0x006f780001007983 */ /* 0x000eac0000300800 */
[C---:B------:R-:W-:Y:S06]  /*c2800*/  HMMA.16816.F32 R56, R28.reuse, R36, R56 ;  /* 0x000000241c38723c */ /* 0x040fec0000001838 */
[----:B---3--:R-:W-:-:S15]  /*c2810*/  HMMA.16816.F32 R44, R28, R26, R44 ;  /* 0x0000001a1c2c723c */ /* 0x008fde000000182c */
        /* <DEDUP_REMOVED lines=18> */
[----:B------:R0:W-:Y:S04]  /*c2940*/  STL.64 [R1+0x6ee8], R58 ;  /* 0x006ee83a01007387 */ /* 0x0001e80000100a00 */
[----:B------:R-:W3:Y:S04]  /*c2950*/  LDL.LU.64 R56, [R1+0x250] ;  /* 0x0002500001387983 */ /* 0x000ee80000300a00 */
[----:B0-----:R-:W3:Y:S01]  /*c2960*/  LDL.LU.64 R58, [R1+0x258] ;  /* 0x00025800013a7983 */ /* 0x001ee20000300a00 */
[----:B--2---:R-:W-:Y:S03]  /*c2970*/  HMMA.16816.F32 R36, R28, R2, R36 ;  /* 0x000000021c24723c */ /* 0x004fe60000001824 */
[----:B----4-:R0:W-:Y:S03]  /*c2980*/  STL.64 [R1+0x6ee0], R16 ;  /* 0x006ee01001007387 */ /* 0x0101e60000100a00 */
[C---:B---3--:R-:W-:Y:S06]  /*c2990*/  HMMA.16816.F32 R28, R56.reuse, R16, R40 ;  /* 0x00000010381c723c */ /* 0x048fec0000001828 */
[C---:B0-----:R-:W-:Y:S06]  /*c29a0*/  HMMA.16816.F32 R16, R56.reuse, R24, R48 ;  /* 0x000000183810723c */ /* 0x041fec0000001830 */
[C---:B------:R-:W-:Y:S05]  /*c29b0*/  HMMA.16816.F32 R12, R56.reuse, R46, R12 ;  /* 0x0000002e380c723c */ /* 0x040fea000000180c */
[----:B------:R-:W-:Y:S04]  /*c29c0*/  STL.64 [R1+0x1420], R36 ;  /* 0x0014202401007387 */ /* 0x000fe80000100a00 */
[----:B------:R-:W-:Y:S01]  /*c29d0*/  STL.64 [R1+0x1428], R38 ;  /* 0x0014282601007387 */ /* 0x000fe20000100a00 */
[C---:B------:R-:W-:Y:S03]  /*c29e0*/  HMMA.16816.F32 R8, R56.reuse, R60, R8 ;  /* 0x0000003c3808723c */ /* 0x040fe60000001808 */
        /* <DEDUP_REMOVED lines=95> */
[----:B------:R-:W2:Y:S04]  /*c2fe0*/  LDL.LU.64 R36, [R1+0x6f20] ;  /* 0x006f200001247983 */ /* 0x000ea80000300a00 */
[----:B------:R-:W-:Y:S04]  /*c2ff0*/  STL.64 [R1+0x6ec8], R42 ;  /* 0x006ec82a01007387 */ /* 0x000fe80000100a00 */
[----:B----4-:R0:W-:Y:S04]  /*c3000*/  STL.64 [R1+0x6ec0], R40 ;  /* 0x006ec02801007387 */ /* 0x0101e80000100a00 */
[----:B0-----:R-:W4:Y:S04]  /*c3010*/  LDL.LU.64 R40, [R1+0x220] ;  /* 0x0002200001287983 */ /* 0x001f280000300a00 */
[----:B------:R-:W4:Y:S01]  /*c3020*/  LDL.LU.64 R42, [R1+0x228] ;  /* 0x00022800012a7983 */ /* 0x000f220000300a00 */
[----:B---3--:R-:W-:-:S15]  /*c3030*/  HMMA.16816.F32 R28, R56, R38, R28 ;  /* 0x00000026381c723c */ /* 0x008fde000000181c */
[----:B------:R-:W-:-:S08]  /*c3040*/  NOP ;  /* 0x0000000000007918 */ /* 0x000fd00000000000 */
[----:B------:R-:W-:Y:S04]  /*c3050*/  STL.64 [R1+0x1b50], R28 ;  /* 0x001b501c01007387 */ /* 0x000fe80000100a00 */
[----:B------:R0:W-:Y:S04]  /*c3060*/  STL.64 [R1+0x1b58], R30 ;  /* 0x001b581e01007387 */ /* 0x0001e80000100a00 */
[----:B0-----:R-:W3:Y:S04]  /*c3070*/  LDL.LU.64 R30, [R1+0x6f18] ;  /* 0x006f1800011e7983 */ /* 0x001ee80000300a00 */
[----:B------:R-:W4:Y:S01]  /*c3080*/  LDL.LU R28, [R1+0x6f10] ;  /* 0x006f1000011c7983 */ /* 0x000f220000300800 */
[----:B---3--:R-:W-:-:S15]  /*c3090*/  HMMA.16816.F32 R24, R56, R30, R24 ;  /* 0x0000001e3818723c */ /* 0x008fde0000001818 */
[----:B------:R-:W-:-:S08]  /*c30a0*/  NOP ;  /* 0x0000000000007918 */ /* 0x000fd00000000000 */
[----:B------:R-:W-:Y:S04]  /*c30b0*/  STL.64 [R1+0x1b40], R24 ;  /* 0x001b401801007387 */ /* 0x000fe80000100a00 */
[----:B------:R0:W-:Y:S04]  /*c30c0*/  STL.64 [R1+0x1b48], R26 ;  /* 0x001b481a01007387 */ /* 0x0001e80000100a00 */
[----:B0-----:R-:W3:Y:S01]  /*c30d0*/  LDL.LU.64 R26, [R1+0x6f08] ;  /* 0x006f0800011a7983 */ /* 0x001ee20000300a00 */
[C---:B--2---:R-:W-:Y:S03]  /*c30e0*/  HMMA.16816.F32 R44, R56.reuse, R36, R44 ;  /* 0x00000024382c723c */ /* 0x044fe6000000182c */
[----:B------:R-:W2:Y:S04]  /*c30f0*/  LDL.LU.64 R24, [R1+0x6f00] ;  /* 0x006f000001187983 */ /* 0x000ea80000300a00 */
[----:B------:R-:W-:Y:S04]  /*c3100*/  STL.64 [R1+0x6ea8], R30 ;  /* 0x006ea81e01007387 */ /* 0x000fe80000100a00 */
[----:B----4-:R0:W-:Y:S04]  /*c3110*/  STL [R1+0x6ea0], R28 ;  /* 0x006ea01c01007387 */ /* 0x0101e80000100800 */
        /* <DEDUP_REMOVED lines=14> */
[----:B------:R-:W2:Y:S01]  /*c3200*/  LDL.LU.64 R58, [R1+0x6ee8] ;  /* 0x006ee800013a7983 */ /* 0x000ea20000300a00 */
        /* <DEDUP_REMOVED lines=8> */
[----:B--2---:R-:W-:-:S15]  /*c3290*/  HMMA.16816.F32 R16, R36, R58, R16 ;  /* 0x0000003a2410723c */ /* 0x004fde0000001810 */
[----:B------:R-:W-:-:S08]  /*c32a0*/  NOP ;  /* 0x0000000000007918 */ /* 0x000fd00000000000 */
[----:B------:R0:W-:Y:S04]  /*c32b0*/  STL.64 [R1+0x1b10], R16 ;  /* 0x001b101001007387 */ /* 0x0001e80000100a00 */
[----:B------:R-:W-:Y:S04]  /*c32c0*/  STL.64 [R1+0x1b18], R18 ;  /* 0x001b181201007387 */ /* 0x000fe80000100a00 */
[----:B0-----:R-:W4:Y:S04]  /*c32d0*/  LDL.LU.64 R16, [R1+0x6ee0] ;  /* 0x006ee00001107983 */ /* 0x001f280000300a00 */
[----:B------:R0:W-:Y:S04]  /*c32e0*/  STL.64 [R1+0x6e78], R58 ;  /* 0x006e783a01007387 */ /* 0x0001e80000100a00 */
[----:B------:R-:W2:Y:S04]  /*c32f0*/  LDL.LU R56, [R1+0x18d0] ;  /* 0x0018d00001387983 */ /* 0x000ea80000300800 */
[----:B------:R-:W2:Y:S04]  /*c3300*/  LDL.LU R57, [R1+0x18d4] ;  /* 0x0018d40001397983 */ /* 0x000ea80000300800 */
[----:B0-----:R-:W2:Y:S04]  /*c3310*/  LDL.LU R58, [R1+0x18d8] ;  /* 0x0018d800013a7983 */ /* 0x001ea80000300800 */
[----:B------:R-:W2:Y:S01]  /*c3320*/  LDL.LU R59, [R1+0x18dc] ;  /* 0x0018dc00013b7983 */ /* 0x000ea20000300800 */
[----:B------:R-:W-:-:S02]  /*c3330*/  IMAD.MOV.U32 R18, RZ, RZ, R42 ;  /* 0x000000ffff127224 */ /* 0x000fc400078e002a */
[----:B------:R-:W-:Y:S01]  /*c3340*/  IMAD.MOV.U32 R19, RZ, RZ, R43 ;  /* 0x000000ffff137224 */ /* 0x000fe200078e002b */
[----:B--2---:R-:W-:Y:S06]  /*c3350*/  HMMA.16816.F32 R56, R36, R2, R56 ;  /* 0x000000022438723c */ /* 0x004fec0000001838 */
[----:B----4-:R-:W-:Y:S07]  /*c3360*/  HMMA.16816.F32 R36, R40, R16, R28 ;  /* 0x000000102824723c */ /* 0x010fee000000181c */
[----:B------:R-:W-:-:S02]  /*c3370*/  IMAD.MOV.U32 R29, RZ, RZ, R40 ;  /* 0x000000ffff1d7224 */ /* 0x000fc400078e0028 */
[----:B------:R-:W-:-:S08]  /*c3380*/  IMAD.MOV.U32 R28, RZ, RZ, R41 ;  /* 0x000000ffff1c7224 */ /* 0x000fd000078e0029 */
[----:B------:R-:W-:Y:S04]  /*c3390*/  STL.64 [R1+0x1400], R56 ;  /* 0x0014003801007387 */ /* 0x000fe80000100a00 */
[----:B------:R-:W-:Y:S04]  /*c33a0*/  STL.64 [R1+0x1408], R58 ;  /* 0x0014083a01007387 */ /* 0x000fe80000100a00 */
[----:B------:R-:W-:Y:S04]  /*c33b0*/  STL.64 [R1+0x1b00], R36 ;  /* 0x001b002401007387 */ /* 0x000fe80000100a00 */
[----:B------:R-:W-:Y:S04]  /*c33c0*/  STL.64 [R1+0x1b08], R38 ;  /* 0x001b082601007387 */ /* 0x000fe80000100a00 */
[----:B------:R0:W-:Y:S02]  /*c33d0*/  STL.64 [R1+0x6e58], R16 ;  /* 0x006e581001007387 */ /* 0x0001e40000100a00 */
[----:B0-----:R-:W-:-:S02]  /*c33e0*/  IMAD.MOV.U32 R16, RZ, RZ, R29 ;  /* 0x000000ffff107224 */ /* 0x001fc400078e001d */
        /* <DEDUP_REMOVED lines=42> */
[----:B--2---:R0:W-:Y:S04]  /*c3690*/  STL.64 [R1+0x6ed0], R12 ;  /* 0x006ed00c01007387 */ /* 0x0041e80000100a00 */
[----:B------:R-:W2:Y:S04]  /*c36a0*/  LDL.LU R8, [R1+0x15c0] ;  /* 0x0015c00001087983 */ /* 0x000ea80000300800 */
[----:B------:R-:W2:Y:S04]  /*c36b0*/  LDL.LU R9, [R1+0x15c4] ;  /* 0x0015c40001097983 */ /* 0x000ea80000300800 */
[----:B----4-:R-:W2:Y:S04]  /*c36c0*/  LDL.LU R10, [R1+0x15c8] ;  /* 0x0015c800010a7983 */ /* 0x010ea80000300800 */
        /* <DEDUP_REMOVED lines=12> */
[----:B------:R-:W2:Y:S01]  /*c3790*/  LDL.LU R15, [R1+0x17dc] ;  /* 0x0017dc00010f7983 */ /* 0x000ea20000300800 */
[C---:B------:R-:W-:Y:S06]  /*c37a0*/  HMMA.16816.F32 R20, R16.reuse, R60, R32 ;  /* 0x0000003c1014723c */ /* 0x040fec0000001820 */
[C---:B------:R-:W-:Y:S01]  /*c37b0*/  HMMA.16816.F32 R32, R16.reuse, R6, R44 ;  /* 0x000000061020723c */ /* 0x040fe2000000182c */
        /* <DEDUP_REMOVED lines=17> */
[----:B------:R1:W-:Y:S04]  /*c38d0*/  STL.64 [R1+0x1ab8], R22 ;  /* 0x001ab81601007387 */ /* 0x0003e80000100a00 */
[----:B0-----:R-:W3:Y:S04]  /*c38e0*/  LDL.LU R20, [R1+0x16f0] ;  /* 0x0016f00001147983 */ /* 0x001ee80000300800 */
[----:B------:R0:W-:Y:S04]  /*c38f0*/  STL.64 [R1+0x1aa0], R32 ;  /* 0x001aa02001007387 */ /* 0x0001e80000100a00 */
[----:B------:R0:W-:Y:S04]  /*c3900*/  STL.64 [R1+0x1aa8], R34 ;  /* 0x001aa82201007387 */ /* 0x0001e80000100a00 */
[----:B------:R-:W3:Y:S04]  /*c3910*/  LDL.LU R21, [R1+0x16f4] ;  /* 0x0016f40001157983 */ /* 0x000ee80000300800 */
[----:B-1----:R-:W3:Y:S04]  /*c3920*/  LDL.LU R22, [R1+0x16f8] ;  /* 0x0016f80001167983 */ /* 0x002ee80000300800 */
        /* <DEDUP_REMOVED lines=84> */
[----:B0-----:R-:W2:Y:S04]  /*c3e70*/  LDL.LU.64 R46, [R1+0x6e50] ;  /* 0x006e5000012e7983 */ /* 0x001ea80000300a00 */
[----:B------:R4:W-:Y:S02]  /*c3e80*/  STL.64 [R1+0x6e00], R16 ;  /* 0x006e001001007387 */ /* 0x0009e40000100a00 */
[----:B----4-:R-:W-:Y:S02]  /*c3e90*/  HMMA.16816.F32 R16, R40, R24, R56 ;  /* 0x000000182810723c */ /* 0x010fe40000001838 */
[----:B------:R-:W-:Y:S04]  /*c3ea0*/  STL.64 [R1+0x6e48], R26 ;  /* 0x006e481a01007387 */ /* 0x000fe80000100a00 */
[----:B------:R0:W-:-:S15]  /*c3eb0*/  STL.64 [R1+0x6e40], R24 ;  /* 0x006e401801007387 */ /* 0x0001de0000100a00 */
[----:B------:R-:W-:-:S02]  /*c3ec0*/  NOP ;  /* 0x0000000000007918 */ /* 0x000fc40000000000 */
[----:B------:R-:W-:Y:S04]  /*c3ed0*/  STL.64 [R1+0x1a00], R16 ;  /* 0x001a001001007387 */ /* 0x000fe80000100a00 */
[----:B------:R2:W-:Y:S01]  /*c3ee0*/  STL.64 [R1+0x1a08], R18 ;  /* 0x001a081201007387 */ /* 0x0005e20000100a00 */
[C---:B---3--:R-:W-:Y:S06]  /*c3ef0*/  HMMA.16816.F32 R28, R40.reuse, R34, R28 ;  /* 0x00000022281c723c */ /* 0x048fec000000181c */
[C---:B0-----:R-:W-:Y:S06]  /*c3f00*/  HMMA.16816.F32 R24, R40.reuse, R4, R12 ;  /* 0x000000042818723c */ /* 0x041fec000000180c */
[C---:B------:R-:W-:Y:S06]  /*c3f10*/  HMMA.16816.F32 R12, R40.reuse, R6, R20 ;  /* 0x00000006280c723c */ /* 0x040fec0000001814 */
[C---:B------:R-:W-:Y:S06]  /*c3f20*/  HMMA.16816.F32 R8, R40.reuse, R48, R8 ;  /* 0x000000302808723c */ /* 0x040fec0000001808 */
[----:B--2---:R-:W-:-:S15]  /*c3f30*/  HMMA.16816.F32 R16, R40, R46, R36 ;  /* 0x0000002e2810723c */ /* 0x004fde0000001824 */
[----:B------:R-:W-:-:S08]  /*c3f40*/  NOP ;  /* 0x0000000000007918 */ /* 0x000fd00000000000 */
[----:B------:R-:W-:Y:S04]  /*c3f50*/  STL.64 [R1+0x19f0], R16 ;  /* 0x0019f01001007387 */ /* 0x000fe80000100a00 */
[----:B------:R0:W-:Y:S02]  /*c3f60*/  STL.64 [R1+0x19f8], R18 ;  /* 0x0019f81201007387 */ /* 0x0001e40000100a00 */
[----:B0-----:R-:W-:Y:S02]  /*c3f70*/  HMMA.16816.F32 R16, R40, R60, R52 ;  /* 0x0000003c2810723c */ /* 0x001fe40000001834 */
[----:B------:R-:W-:Y:S04]  /*c3f80*/  STL.64 [R1+0x19e0], R28 ;  /* 0x0019e01c01007387 */ /* 0x000fe80000100a00 */
[----:B------:R-:W-:Y:S04]  /*c3f90*/  STL.64 [R1+0x19e8], R30 ;  /* 0x0019e81e01007387 */ /* 0x000fe80000100a00 */
[----:B------:R-:W-:Y:S04]  /*c3fa0*/  STL.64 [R1+0x19d0], R24 ;  /* 0x0019d01801007387 */ /* 0x000fe80000100a00 */
[----:B------:R-:W-:Y:S09]  /*c3fb0*/  STL.64 [R1+0x19d8], R26 ;  /* 0x0019d81a01007387 */ /* 0x000ff20000100a00 */
        /* <DEDUP_REMOVED lines=42> */
[----:B------:R-:W-:-:S02]  /*c4260*/  IMAD.MOV.U32 R33, RZ, RZ, R42 ;  /* 0x000000ffff217224 */ /* 0x000fc400078e002a */
[----:B------:R-:W-:Y:S01]  /*c4270*/  IMAD.MOV.U32 R32, RZ, RZ, R43 ;  /* 0x000000ffff207224 */ /* 0x000fe200078e002b */
[----:B--2---:R-:W-:Y:S01]  /*c4280*/  HMMA.16816.F32 R24, R40, R50, R24 ;  /* 0x000000322818723c */ /* 0x004fe20000001818 */
        /* <DEDUP_REMOVED lines=9> */
[----:B------:R-:W2:Y:S04]  /*c4320*/  LDL.LU.64 R24, [R1+0x6e40] ;  /* 0x006e400001187983 */ /* 0x000ea80000300a00 */
[----:B------:R-:W4:Y:S01]  /*c4330*/  LDL.LU.64 R42, [R1+0x6e38] ;  /* 0x006e3800012a7983 */ /* 0x000f220000300a00 */
[----:B------:R-:W-:-:S02]  /*c4340*/  IMAD.MOV.U32 R44, RZ, RZ, R40 ;  /* 0x000000ffff2c7224 */ /* 0x000fc400078e0028 */
[----:B------:R-:W-:Y:S02]  /*c4350*/  IMAD.MOV.U32 R45, RZ, RZ, R41 ;  /* 0x000000ffff2d7224 */ /* 0x000fe400078e0029 */
[----:B------:R-:W3:Y:S04]  /*c4360*/  LDL.LU.64 R40, [R1+0x6e30] ;  /* 0x006e300001287983 */ /* 0x000ee80000300a00 */
[----:B------:R0:W-:Y:S04]  /*c4370*/  STL.64 [R1+0x6dd0], R50 ;  /* 0x006dd03201007387 */ /* 0x0001e80000100a00 */
[----:B------:R1:W-:Y:S01]  /*c4380*/  STL.64 [R1+0x6dc8], R48 ;  /* 0x006dc83001007387 */ /* 0x0003e20000100a00 */
[----:B0-----:R-:W-:-:S02]  /*c4390*/  IMAD.MOV.U32 R50, RZ, RZ, R33 ;  /* 0x000000ffff327224 */ /* 0x001fc400078e0021 */
[----:B-1----:R-:W-:Y:S02]  /*c43a0*/  IMAD.MOV.U32 R48, RZ, RZ, R44 ;  /* 0x000000ffff307224 */ /* 0x002fe400078e002c */
[----:B------:R-:W-:Y:S02]  /*c43b0*/  IMAD.MOV.U32 R49, RZ, RZ, R45 ;  /* 0x000000ffff317224 */ /* 0x000fe400078e002d */
[----:B------:R-:W-:Y:S01]  /*c43c0*/  IMAD.MOV.U32 R51, RZ, RZ, R32 ;  /* 0x000000ffff337224 */ /* 0x000fe200078e0020 */
[----:B------:R-:W2:Y:S06]  /*c43d0*/  LDL.LU R44, [R1+0x6e28] ;  /* 0x006e2800012c7983 */ /* 0x000eac0000300800 */
        /* <DEDUP_REMOVED lines=18> */
[C---:B------:R-:W-:Y:S06]  /*c4500*/  HMMA.16816.F32 R16, R48.reuse, R26, R16 ;  /* 0x0000001a3010723c */ /* 0x040fec0000001810 */
[C---:B--2---:R-:W-:Y:S06]  /*c4510*/  HMMA.16816.F32 R56, R48.reuse, R36, R56 ;  /* 0x000000243038723c */ /* 0x044fec0000001838 */
[----:B----4-:R-:W-:-:S15]  /*c4520*/  HMMA.16816.F32 R8, R48, R30, R8 ;  /* 0x0000001e3008723c */ /* 0x010fde0000001808 */
[----:B------:R-:W-:-:S08]  /*c4530*/  NOP ;  /* 0x0000000000007918 */ /* 0x000fd00000000000 */
[----:B------:R0:W-:Y:S04]  /*c4540*/  STL.64 [R1+0x1960], R8 ;  /* 0x0019600801007387 */ /* 0x0001e80000100a00 */
[----:B------:R1:W-:Y:S04]  /*c4550*/  STL.64 [R1+0x1968], R10 ;  /* 0x0019680a01007387 */ /* 0x0003e80000100a00 */
[----:B0-----:R-:W2:Y:S04]  /*c4560*/  LDL.LU R8, [R1+0x1430] ;  /* 0x0014300001087983 */ /* 0x001ea80000300800 */
[----:B------:R-:W2:Y:S04]  /*c4570*/  LDL.LU R9, [R1+0x1434] ;  /* 0x0014340001097983 */ /* 0x000ea80000300800 */
[----:B-1----:R-:W2:Y:S04]  /*c4580*/  LDL.LU R10, [R1+0x1438] ;  /* 0x00143800010a7983 */ /* 0x002ea80000300800 */
[----:B------:R-:W2:Y:S04]  /*c4590*/  LDL.LU R11, [R1+0x143c] ;  /* 0x00143c00010b7983 */ /* 0x000ea80000300800 */
[----:B------:R-:W-:Y:S04]  /*c45a0*/  STL.64 [R1+0x6df0], R30 ;  /* 0x006df01e01007387 */ /* 0x000fe80000100a00 */
[----:B---3--:R0:W-:Y:S04]  /*c45b0*/  STL [R1+0x6de8], R28 ;  /* 0x006de81c01007387 */ /* 0x0081e80000100800 */
[----:B0-----:R-:W3:Y:S04]  /*c45c0*/  LDL.LU R28, [R1+0x14e0] ;  /* 0x0014e000011c7983 */ /* 0x001ee80000300800 */
[----:B------:R-:W3:Y:S04]  /*c45d0*/  LDL.LU R29, [R1+0x14e4] ;  /* 0x0014e400011d7983 */ /* 0x000ee80000300800 */
[----:B------:R-:W3:Y:S04]  /*c45e0*/  LDL.LU R30, [R1+0x14e8] ;  /* 0x0014e800011e7983 */ /* 0x000ee80000300800 */
[----:B------:R-:W3:Y:S04]  /*c45f0*/  LDL.LU R31, [R1+0x14ec] ;  /* 0x0014ec00011f7983 */ /* 0x000ee80000300800 */
[----:B------:R0:W-:Y:S04]  /*c4600*/  STL.64 [R1+0x1950], R16 ;  /* 0x0019501001007387 */ /* 0x0001e80000100a00 */
[----:B------:R-:W-:Y:S04]  /*c4610*/  STL.64 [R1+0x1958], R18 ;  /* 0x0019581201007387 */ /* 0x000fe80000100a00 */
[----:B0-----:R-:W4:Y:S04]  /*c4620*/  LDL.LU.64 R16, [R1+0x6e00] ;  /* 0x006e000001107983 */ /* 0x001f280000300a00 */
[----:B------:R-:W-:Y:S04]  /*c4630*/  STL.64 [R1+0x1940], R56 ;  /* 0x0019403801007387 */ /* 0x000fe80000100a00 */
[----:B------:R0:W-:Y:S04]  /*c4640*/  STL.64 [R1+0x1948], R58 ;  /* 0x0019483a01007387 */ /* 0x0001e80000100a00 */
[----:B0-----:R-:W3:Y:S01]  /*c4650*/  LDL.LU.64 R58, [R1+0x6df8] ;  /* 0x006df800013a7983 */ /* 0x001ee20000300a00 */
[----:B------:R-:W-:Y:S06]  /*c4660*/  HMMA.16816.F32 R40, R48, R2, R40 ;  /* 0x000000023028723c */ /* 0x000fec0000001828 */
[----:B------:R-:W-:Y:S06]  /*c4670*/  HMMA.16816.F32 R20, R12, R24, R20 ;  /* 0x000000180c14723c */ /* 0x000fec0000001814 */
[----:B---3--:R-:W-:-:S15]  /*c4680*/  HMMA.16816.F32 R28, R48, R58, R28 ;  /* 0x0000003a301c723c */ /* 0x008fde000000181c */
[----:B------:R-:W-:-:S08]  /*c4690*/  NOP ;  /* 0x0000000000007918 */ /* 0x000fd00000000000 */
[----:B------:R-:W-:Y:S04]  /*c46a0*/  STL.64 [R1+0x1930], R28 ;  /* 0x0019301c01007387 */ /* 0x000fe80000100a00 */
[----:B------:R4:W-:Y:S02]  /*c46b0*/  STL.64 [R1+0x1938], R30 ;  /* 0x0019381e01007387 */ /* 0x0009e40000100a00 */
[C---:B----4-:R-:W-:Y:S06]  /*c46c0*/  HMMA.16816.F32 R28, R12.reuse, R16, R52 ;  /* 0x000000100c1c723c */ /* 0x050fec0000001834 */
[----:B------:R0:W-:Y:S04]  /*c46d0*/  STL.64 [R1+0x6db0], R16 ;  /* 0x006db01001007387 */ /* 0x0001e80000100a00 */
[----:B------:R-:W-:Y:S04]  /*c46e0*/  STL.64 [R1+0x14a0], R40 ;  /* 0x0014a02801007387 */ /* 0x000fe80000100a00 */
[----:B------:R-:W-:Y:S04]  /*c46f0*/  STL.64 [R1+0x14a8], R42 ;  /* 0x0014a82a01007387 */ /* 0x000fe80000100a00 */
[----:B0-----:R-:W3:Y:S05]  /*c4700*/  LDL.LU R16, [R1+0x1450] ;  /* 0x0014500001107983 */ /* 0x001eea0000300800 */
[----:B------:R0:W-:Y:S04]  /*c4710*/  STL.64 [R1+0x1490], R28 ;  /* 0x0014901c01007387 */ /* 0x0001e80000100a00 */
[----:B------:R1:W-:Y:S04]  /*c4720*/  STL.64 [R1+0x1498], R30 ;  /* 0x0014981e01007387 */ /* 0x0003e80000100a00 */
[----:B------:R-:W3:Y:S04]  /*c4730*/  LDL.LU R17, [R1+0x1454] ;  /* 0x0014540001117983 */ /* 0x000ee80000300800 */
[----:B------:R-:W3:Y:S04]  /*c4740*/  LDL.LU R18, [R1+0x1458] ;  /* 0x0014580001127983 */ /* 0x000ee80000300800 */
[----:B------:R-:W3:Y:S04]  /*c4750*/  LDL.LU R19, [R1+0x145c] ;  /* 0x00145c0001137983 */ /* 0x000ee80000300800 */
[----:B------:R-:W4:Y:S04]  /*c4760*/  LDL.LU R48, [R1+0x13d0] ;  /* 0x0013d00001307983 */ /* 0x000f280000300800 */
[----:B------:R2:W-:Y:S04]  /*c4770*/  STL.64 [R1+0x1920], R20 ;  /* 0x0019201401007387 */ /* 0x0005e80000100a00 */
[----:B------:R2:W-:Y:S04]  /*c4780*/  STL.64 [R1+0x1928], R22 ;  /* 0x0019281601007387 */ /* 0x0005e80000100a00 */
        /* <DEDUP_REMOVED lines=10> */
[----:B------:R-:W4:Y:S01]  /*c4830*/  LDL.LU R43, [R1+0x13fc] ;  /* 0x0013fc00012b7983 */ /* 0x000f220000300800 */
[C---:B--2---:R-:W-:Y:S03]  /*c4840*/  HMMA.16816.F32 R8, R12.reuse, R34, R8 ;  /* 0x000000220c08723c */ /* 0x044fe60000001808 */
        /* <DEDUP_REMOVED lines=9> */
[----:B------:R0:W-:Y:S01]  /*c48e0*/  STL [R1+0x6d80], R44 ;  /* 0x006d802c01007387 */ /* 0x0001e20000100800 */
[C---:B---3--:R-:W-:Y:S06]  /*c48f0*/  HMMA.16816.F32 R16, R12.reuse, R46, R16 ;  /* 0x0000002e0c10723c */ /* 0x048fec0000001810 */
[C---:B----4-:R-:W-:Y:S06]  /*c4900*/  HMMA.16816.F32 R28, R12.reuse, R4, R28 ;  /* 0x000000040c1c723c */ /* 0x050fec000000181c */
[C---:B------:R-:W-:Y:S06]  /*c4910*/  HMMA.16816.F32 R40, R12.reuse, R60, R40 ;  /* 0x0000003c0c28723c */ /* 0x040fec0000001828 */
[C---:B------:R-:W-:Y:S05]  /*c4920*/  HMMA.16816.F32 R48, R12.reuse, R6, R48 ;  /* 0x000000060c30723c */ /* 0x040fea0000001830 */
[----:B------:R1:W-:Y:S04]  /*c4930*/  STL.64 [R1+0x14b0], R16 ;  /* 0x0014b01001007387 */ /* 0x0003e80000100a00 */
[----:B------:R3:W-:Y:S04]  /*c4940*/  STL.64 [R1+0x14b8], R18 ;  /* 0x0014b81201007387 */ /* 0x0007e80000100a00 */
[----:B0-----:R-:W4:Y:S04]  /*c4950*/  LDL.LU R44, [R1+0x1330] ;  /* 0x00133000012c7983 */ /* 0x001f280000300800 */
[----:B------:R0:W-:Y:S04]  /*c4960*/  STL.64 [R1+0x1880], R8 ;  /* 0x0018800801007387 */ /* 0x0001e80000100a00 */
[----:B------:R2:W-:Y:S04]  /*c4970*/  STL.64 [R1+0x1888], R10 ;  /* 0x0018880a01007387 */ /* 0x0005e80000100a00 */
[----:B------:R-:W4:Y:S04]  /*c4980*/  LDL.LU R45, [R1+0x1334] ;  /* 0x00133400012d7983 */ /* 0x000f280000300800 */
[----:B------:R-:W4:Y:S04]  /*c4990*/  LDL.LU R46, [R1+0x1338] ;  /* 0x00133800012e7983 */ /* 0x000f280000300800 */
[----:B------:R-:W4:Y:S04]  /*c49a0*/  LDL.LU R47, [R1+0x133c] ;  /* 0x00133c00012f7983 */ /* 0x000f280000300800 */
[----:B-1----:R-:W4:Y:S04]  /*c49b0*/  LDL.LU R16, [R1+0x1310] ;  /* 0x0013100001107983 */ /* 0x002f280000300800 */
[----:B------:R-:W4:Y:S04]  /*c49c0*/  LDL.LU R17, [R1+0x1314] ;  /* 0x0013140001117983 */ /* 0x000f280000300800 */
[----:B---3--:R-:W3:Y:S04]  /*c49d0*/  LDL.LU R18, [R1+0x1318] ;  /* 0x0013180001127983 */ /* 0x008ee80000300800 */
[----:B------:R-:W3:Y:S04]  /*c49e0*/  LDL.LU R19, [R1+0x131c] ;  /* 0x00131c0001137983 */ /* 0x000ee80000300800 */
[----:B0-----:R-:W3:Y:S04]  /*c49f0*/  LDL.LU R8, [R1+0x12f0] ;  /* 0x0012f00001087983 */ /* 0x001ee80000300800 */
[----:B------:R-:W3:Y:S04]  /*c4a00*/  LDL.LU R9, [R1+0x12f4] ;  /* 0x0012f40001097983 */ /* 0x000ee80000300800 */
[----:B--2---:R-:W2:Y:S04]  /*c4a10*/  LDL.LU R10, [R1+0x12f8] ;  /* 0x0012f800010a7983 */ /* 0x004ea80000300800 */
[----:B------:R-:W2:Y:S04]  /*c4a20*/  LDL.LU R11, [R1+0x12fc] ;  /* 0x0012fc00010b7983 */ /* 0x000ea80000300800 */
[----:B------:R0:W-:Y:S04]  /*c4a30*/  STL.64 [R1+0x6d78], R34 ;  /* 0x006d782201007387 */ /* 0x0001e80000100a00 */
[----:B------:R-:W3:Y:S04]  /*c4a40*/  LDL.LU R32, [R1+0x1350] ;  /* 0x0013500001207983 */ /* 0x000ee80000300800 */
[----:B------:R-:W3:Y:S04]  /*c4a50*/  LDL.LU R33, [R1+0x1354] ;  /* 0x0013540001217983 */ /* 0x000ee80000300800 */
[----:B0-----:R-:W3:Y:S04]  /*c4a60*/  LDL.LU R34, [R1+0x1358] ;  /* 0x0013580001227983 */ /* 0x001ee80000300800 */
[----:B------:R-:W3:Y:S04]  /*c4a70*/  LDL.LU R35, [R1+0x135c] ;  /* 0x00135c0001237983 */ /* 0x000ee80000300800 */
[----:B------:R-:W-:Y:S04]  /*c4a80*/  STL.64 [R1+0x1780], R28 ;  /* 0x0017801c01007387 */ /* 0x000fe80000100a00 */
[----:B------:R0:W-:Y:S04]  /*c4a90*/  STL.64 [R1+0x1788], R30 ;  /* 0x0017881e01007387 */ /* 0x0001e80000100a00 */
[----:B0-----:R-:W4:Y:S04]  /*c4aa0*/  LDL.LU.64 R30, [R1+0x6df0] ;  /* 0x006df000011e7983 */ /* 0x001f280000300a00 */
        /* <DEDUP_REMOVED lines=19> */
[----:B--2---:R-:W-:Y:S06]  /*c4be0*/  HMMA.16816.F32 R4, R12, R50, R52 ;  /* 0x000000320c04723c */ /* 0x004fec0000001834 */
[----:B------:R-:W-:Y:S04]  /*c4bf0*/  STL.64 [R1+0x6d40], R50 ;  /* 0x006d403201007387 */ /* 0x000fe80000100a00 */
[----:B------:R-:W-:-:S13]  /*c4c00*/  STL.64 [R1+0x6d38], R48 ;  /* 0x006d383001007387 */ /* 0x000fda0000100a00 */
[----:B------:R-:W-:Y:S04]  /*c4c10*/  STL.64 [R1+0x1510], R4 ;  /* 0x0015100401007387 */ /* 0x000fe80000100a00 */
[----:B------:R0:W-:Y:S02]  /*c4c20*/  STL.64 [R1+0x1518], R6 ;  /* 0x0015180601007387 */ /* 0x0001e40000100a00 */
[----:B0-----:R-:W-:Y:S06]  /*c4c30*/  HMMA.16816.F32 R4, R12, R42, R20 ;  /* 0x0000002a0c04723c */ /* 0x001fec0000001814 */
[----:B------:R-:W-:Y:S04]  /*c4c40*/  STL.64 [R1+0x6d30], R42 ;  /* 0x006d302a01007387 */ /* 0x000fe80000100a00 */
[----:B----4-:R-:W-:-:S13]  /*c4c50*/  STL.64 [R1+0x6d28], R40 ;  /* 0x006d282801007387 */ /* 0x010fda0000100a00 */
[----:B------:R-:W-:Y:S04]  /*c4c60*/  STL.64 [R1+0x1520], R4 ;  /* 0x0015200401007387 */ /* 0x000fe80000100a00 */
[----:B------:R0:W-:Y:S04]  /*c4c70*/  STL.64 [R1+0x1528], R6 ;  /* 0x0015280601007387 */ /* 0x0001e80000100a00 */
[----:B------:R-:W2:Y:S04]  /*c4c80*/  LDL.LU R52, [R1+0x1070] ;  /* 0x0010700001347983 */ /* 0x000ea80000300800 */
[----:B------:R-:W2:Y:S04]  /*c4c90*/  LDL.LU R53, [R1+0x1074] ;  /* 0x0010740001357983 */ /* 0x000ea80000300800 */
[----:B------:R-:W3:Y:S04]  /*c4ca0*/  LDL.LU R54, [R1+0x1078] ;  /* 0x0010780001367983 */ /* 0x000ee80000300800 */
[----:B------:R-:W3:Y:S04]  /*c4cb0*/  LDL.LU R55, [R1+0x107c] ;  /* 0x00107c0001377983 */ /* 0x000ee80000300800 */
[----:B---3--:R-:W-:Y:S04]  /*c4cc0*/  STL.64 [R1+0x6ce0], R54 ;  /* 0x006ce03601007387 */ /* 0x008fe80000100a00 */
[----:B--2---:R-:W-:Y:S04]  /*c4cd0*/  STL.64 [R1+0x6cd8], R52 ;  /* 0x006cd83401007387 */ /* 0x004fe80000100a00 */
[----:B------:R-:W2:Y:S04]  /*c4ce0*/  LDL.LU.64 R20, [R1+0x160] ;  /* 0x0001600001147983 */ /* 0x000ea80000300a00 */
[----:B------:R-:W3:Y:S01]  /*c4cf0*/  LDL.LU.64 R22, [R1+0x168] ;  /* 0x0001680001167983 */ /* 0x000ee20000300a00 */
[C---:B0-----:R-:W-:Y:S03]  /*c4d00*/  HMMA.16816.F32 R4, R12.reuse, R30, R44 ;  /* 0x0000001e0c04723c */ /* 0x041fe6000000182c */
[----:B---3--:R-:W-:Y:S04]  /*c4d10*/  STL.64 [R1+0x6cf0], R22 ;  /* 0x006cf01601007387 */ /* 0x008fe80000100a00 */
[----:B--2---:R0:W-:Y:S02]  /*c4d20*/  STL.64 [R1+0x6ce8], R20 ;  /* 0x006ce81401007387 */ /* 0x0041e40000100a00 */
[----:B0-----:R-:W-:Y:S02]  /*c4d30*/  HMMA.16816.F32 R20, R12, R38, R32 ;  /* 0x000000260c14723c */ /* 0x001fe40000001820 */
[----:B------:R-:W-:-:S15]  /*c4d40*/  STL.64 [R1+0x6d10], R30 ;  /* 0x006d101e01007387 */ /* 0x000fde0000100a00 */
[----:B------:R-:W-:-:S06]  /*c4d50*/  NOP ;  /* 0x0000000000007918 */ /* 0x000fcc0000000000 */
[----:B------:R-:W-:Y:S04]  /*c4d60*/  STL.64 [R1+0x1530], R20 ;  /* 0x0015301401007387 */ /* 0x000fe80000100a00 */
[----:B------:R-:W-:Y:S04]  /*c4d70*/  STL.64 [R1+0x1538], R22 ;  /* 0x0015381601007387 */ /* 0x000fe80000100a00 */
[----:B------:R-:W-:Y:S04]  /*c4d80*/  STL [R1+0x6d08], R28 ;  /* 0x006d081c01007387 */ /* 0x000fe80000100800 */
[----:B------:R-:W-:Y:S04]  /*c4d90*/  STL.64 [R1+0x1540], R4 ;  /* 0x0015400401007387 */ /* 0x000fe80000100a00 */
[----:B------:R0:W-:Y:S02]  /*c4da0*/  STL.64 [R1+0x1548], R6 ;  /* 0x0015480601007387 */ /* 0x0001e40000100a00 */
[----:B0-----:R-:W-:Y:S06]  /*c4db0*/  HMMA.16816.F32 R4, R12, R26, R16 ;  /* 0x0000001a0c04723c */ /* 0x001fec0000001810 */
[----:B------:R-:W-:Y:S04]  /*c4dc0*/  STL.64 [R1+0x6d98], R26 ;  /* 0x006d981a01007387 */ /* 0x000fe80000100a00 */
[----:B------:R-:W-:-:S13]  /*c4dd0*/  STL.64 [R1+0x6d90], R24 ;  /* 0x006d901801007387 */ /* 0x000fda0000100a00 */
        /* <DEDUP_REMOVED lines=96> */
[----:B0-----:R-:W4:Y:S04]  /*c53e0*/  LDL.LU.64 R26, [R1+0x6d98] ;  /* 0x006d9800011a7983 */ /* 0x001f280000300a00 */
[----:B------:R-:W3:Y:S02]  /*c53f0*/  LDL.LU.64 R24, [R1+0x6d90] ;  /* 0x006d900001187983 */ /* 0x000ee40000300a00 */
        /* <DEDUP_REMOVED lines=76> */
[----:B0-----:R-:W3:Y:S04]  /*c58c0*/  LDL.LU.64 R22, [R1+0x6d00] ;  /* 0x006d000001167983 */ /* 0x001ee80000300a00 */
[----:B------:R-:W3:Y:S01]  /*c58d0*/  LDL.LU.64 R20, [R1+0x6cf8] ;  /* 0x006cf80001147983 */ /* 0x000ee20000300a00 */
        /* <DEDUP_REMOVED lines=10> */
[----:B------:R-:W2:Y:S01]  /*c5980*/  LDL.LU.64 R52, [R1+0x6cd8] ;  /* 0x006cd80001347983 */ /* 0x000ea20000300a00 */
[C---:B------:R-:W-:Y:S06]  /*c5990*/  HMMA.16816.F32 R4, R12.reuse, R58, R4 ;  /* 0x0000003a0c04723c */ /* 0x040fec0000001804 */
[----:B------:R-:W-:Y:S01]  /*c59a0*/  STL.64 [R1+0x6c98], R58 ;  /* 0x006c983a01007387 */ /* 0x000fe20000100a00 */
[----:B------:R-:W-:-:S15]  /*c59b0*/  HMMA.16816.F32 R32, R12, R2, R32 ;  /* 0x000000020c20723c */ /* 0x000fde0000001820 */
[----:B------:R-:W-:-:S01]  /*c59c0*/  NOP ;  /* 0x0000000000007918 */ /* 0x000fc20000000000 */
[----:B------:R-:W-:Y:S04]  /*c59d0*/  STL.64 [R1+0x1680], R4 ;  /* 0x0016800401007387 */ /* 0x000fe80000100a00 */
[----:B------:R2:W-:Y:S04]  /*c59e0*/  STL.64 [R1+0x1688], R6 ;  /* 0x0016880601007387 */ /* 0x0005e80000100a00 */
        /* <DEDUP_REMOVED lines=18> */
[----:B--2---:R-:W2:Y:S01]  /*c5b10*/  LDL.LU R4, [R1+0x1010] ;  /* 0x0010100001047983 */ /* 0x004ea20000300800 */
[----:B------:R-:W-:-:S02]  /*c5b20*/  IMAD.MOV.U32 R15, RZ, RZ, R20 ;  /* 0x000000ffff0f7224 */ /* 0x000fc400078e0014 */
[----:B------:R-:W-:Y:S02]  /*c5b30*/  IMAD.MOV.U32 R14, RZ, RZ, R21 ;  /* 0x000000ffff0e7224 */ /* 0x000fe400078e0015 */
[----:B------:R-:W-:Y:S02]  /*c5b40*/  IMAD.MOV.U32 R13, RZ, RZ, R22 ;  /* 0x000000ffff0d7224 */ /* 0x000fe400078e0016 */
[----:B------:R-:W-:Y:S01]  /*c5b50*/  IMAD.MOV.U32 R12, RZ, RZ, R23 ;  /* 0x000000ffff0c7224 */ /* 0x000fe200078e0017 */
[----:B------:R-:W2:Y:S04]  /*c5b60*/  LDL.LU R5, [R1+0x1014] ;  /* 0x0010140001057983 */ /* 0x000ea80000300800 */
[----:B---3--:R-:W2:Y:S04]  /*c5b70*/  LDL.LU R6, [R1+0x1018] ;  /* 0x0010180001067983 */ /* 0x008ea80000300800 */
[----:B------:R-:W2:Y:S04]  /*c5b80*/  LDL.LU R7, [R1+0x101c] ;  /* 0x00101c0001077983 */ /* 0x000ea80000300800 */
[----:B------:R0:W-:Y:S01]  /*c5b90*/  STL.64 [R1+0x6c70], R16 ;  /* 0x006c701001007387 */ /* 0x0001e20000100a00 */
[----:B------:R-:W-:-:S02]  /*c5ba0*/  IMAD.MOV.U32 R18, RZ, RZ, R13 ;  /* 0x000000ffff127224 */ /* 0x000fc400078e000d */
[----:B------:R-:W-:Y:S02]  /*c5bb0*/  IMAD.MOV.U32 R19, RZ, RZ, R12 ;  /* 0x000000ffff137224 */ /* 0x000fe400078e000c */
[----:B------:R-:W3:Y:S01]  /*c5bc0*/  LDL.LU R12, [R1+0xf70] ;  /* 0x000f7000010c7983 */ /* 0x000ee20000300800 */
[----:B0-----:R-:W-:Y:S02]  /*c5bd0*/  IMAD.MOV.U32 R16, RZ, RZ, R15 ;  /* 0x000000ffff107224 */ /* 0x001fe400078e000f */
[----:B------:R-:W-:-:S07]  /*c5be0*/  IMAD.MOV.U32 R17, RZ, RZ, R14 ;  /* 0x000000ffff117224 */ /* 0x000fce00078e000e */
[----:B------:R-:W-:-:S15]  /*c5bf0*/  HMMA.16816.F32 R8, R16, R24, R8 ;  /* 0x000000181008723c */ /* 0x000fde0000001808 */
[----:B------:R-:W-:-:S08]  /*c5c00*/  NOP ;  /* 0x0000000000007918 */ /* 0x000fd00000000000 */
        /* <DEDUP_REMOVED lines=24> */
[----:B------:R-:W-:Y:S04]  /*c5d90*/  STL.64 [R1+0x6c58], R46 ;  /* 0x006c582e01007387 */ /* 0x000fe80000100a00 */
[----:B------:R0:W-:Y:S04]  /*c5da0*/  STL [R1+0x6c50], R44 ;  /* 0x006c502c01007387 */ /* 0x0001e80000100800 */
        /* <DEDUP_REMOVED lines=9> */
[----:B------:R-:W4:Y:S04]  /*c5e40*/  LDL.LU.64 R4, [R1+0x6cc0] ;  /* 0x006cc00001047983 */ /* 0x000f280000300a00 */
[----:B------:R3:W-:Y:S02]  /*c5e50*/  STL.64 [R1+0x6c48], R34 ;  /* 0x006c482201007387 */ /* 0x0007e40000100a00 */
[C---:B---3--:R-:W-:Y:S06]  /*c5e60*/  HMMA.16816.F32 R32, R16.reuse, R60, R24 ;  /* 0x0000003c1020723c */ /* 0x048fec0000001818 */
[C---:B----4-:R-:W-:Y:S06]  /*c5e70*/  HMMA.16816.F32 R44, R16.reuse, R4, R44 ;  /* 0x00000004102c723c */ /* 0x050fec000000182c */
[----:B--2---:R-:W-:-:S15]  /*c5e80*/  HMMA.16816.F32 R24, R16, R6, R56 ;  /* 0x000000061018723c */ /* 0x004fde0000001838 */
[----:B------:R-:W-:-:S02]  /*c5e90*/  NOP ;  /* 0x0000000000007918 */ /* 0x000fc40000000000 */
[----:B------:R-:W-:Y:S04]  /*c5ea0*/  STL.64 [R1+0x16d0], R44 ;  /* 0x0016d02c01007387 */ /* 0x000fe80000100a00 */
[----:B------:R-:W-:Y:S04]  /*c5eb0*/  STL.64 [R1+0x16d8], R46 ;  /* 0x0016d82e01007387 */ /* 0x000fe80000100a00 */
[----:B------:R-:W-:Y:S04]  /*c5ec0*/  STL.64 [R1+0x6c40], R6 ;  /* 0x006c400601007387 */ /* 0x000fe80000100a00 */
[----:B------:R-:W-:Y:S04]  /*c5ed0*/  STL.64 [R1+0x16e0], R32 ;  /* 0x0016e02001007387 */ /* 0x000fe80000100a00 */
[----:B------:R-:W-:Y:S04]  /*c5ee0*/  STL.64 [R1+0x16e8], R34 ;  /* 0x0016e82201007387 */ /* 0x000fe80000100a00 */
[----:B------:R0:W-:Y:S02]  /*c5ef0*/  STL.64 [R1+0x6c38], R4 ;  /* 0x006c380401007387 */ /* 0x0001e40000100a00 */
[----:B0-----:R-:W-:Y:S02]  /*c5f00*/  HMMA.16816.F32 R4, R16, R48, R52 ;  /* 0x000000301004723c */ /* 0x001fe40000001834 */
[----:B------:R-:W-:Y:S04]  /*c5f10*/  STL.64 [R1+0x16f0], R24 ;  /* 0x0016f01801007387 */ /* 0x000fe80000100a00 */
[----:B------:R-:W-:Y:S04]  /*c5f20*/  STL.64 [R1+0x16f8], R26 ;  /* 0x0016f81a01007387 */ /* 0x000fe80000100a00 */
[----:B------:R-:W2:-:S13]  /*c5f30*/  LDL.LU R52, [R1+0x100] ;  /* 0x0001000001347983 */ /* 0x000e9a0000300800 */
[----:B------:R-:W-:Y:S04]  /*c5f40*/  STL.64 [R1+0x1700], R4 ;  /* 0x0017000401007387 */ /* 0x000fe80000100a00 */
[----:B------:R0:W-:Y:S04]  /*c5f50*/  STL.64 [R1+0x1708], R6 ;  /* 0x0017080601007387 */ /* 0x0001e80000100a00 */
[----:B------:R-:W2:Y:S04]  /*c5f60*/  LDL.LU R53, [R1+0x104] ;  /* 0x0001040001357983 */ /* 0x000ea80000300800 */
[----:B------:R-:W3:Y:S04]  /*c5f70*/  LDL.LU R54, [R1+0x108] ;  /* 0x0001080001367983 */ /* 0x000ee80000300800 */
[----:B------:R-:W3:Y:S01]  /*c5f80*/  LDL.LU R55, [R1+0x10c] ;  /* 0x00010c0001377983 */ /* 0x000ee20000300800 */
[C---:B0-----:R-:W-:Y:S03]  /*c5f90*/  HMMA.16816.F32 R4, R16.reuse, R50, R12 ;  /* 0x000000321004723c */ /* 0x041fe6000000180c */
        /* <DEDUP_REMOVED lines=17> */
[----:B0-----:R-:W-:Y:S06]  /*c60b0*/  HMMA.16816.F32 R4, R16, R38, R8 ;  /* 0x000000261004723c */ /* 0x001fec0000001808 */
        /* <DEDUP_REMOVED lines=94> */
[----:B------:R-:W2:Y:S04]  /*c66a0*/  LDL.LU.64 R54, [R1+0x6c80] ;  /* 0x006c800001367983 */ /* 0x000ea80000300a00 */
[----:B------:R-:W2:Y:S04]  /*c66b0*/  LDL.LU.64 R52, [R1+0x6c78] ;  /* 0x006c780001347983 */ /* 0x000ea80000300a00 */
        /* <DEDUP_REMOVED lines=9> */
[----:B------:R-:W2:Y:S04]  /*c6750*/  LDL.LU.64 R12, [R1+0x6c60] ;  /* 0x006c6000010c7983 */ /* 0x000ea80000300a00 */
        /* <DEDUP_REMOVED lines=13> */
[----:B0-----:R-:W3:Y:S04]  /*c6830*/  LDL.LU.64 R34, [R1+0x6c48] ;  /* 0x006c480001227983 */ /* 0x001ee80000300a00 */
        /* <DEDUP_REMOVED lines=11> */
[----:B------:R-:W4:Y:S01]  /*c68f0*/  LDL.LU.64 R4, [R1+0x6c38] ;  /* 0x006c380001047983 */ /* 0x000f220000300a00 */
[C---:B------:R-:W-:Y:S03]  /*c6900*/  HMMA.16816.F32 R40, R52.reuse, R60, R40 ;  /* 0x0000003c3428723c */ /* 0x040fe60000001828 */
        /* <DEDUP_REMOVED lines=15> */
[----:B------:R-:W3:Y:S04]  /*c6a00*/  LDL.LU.64 R40, [R1+0x6c18] ;  /* 0x006c180001287983 */ /* 0x000ee80000300a00 */
[----:B------:R-:W-:Y:S04]  /*c6a10*/  STL.64 [R1+0x17f0], R48 ;  /* 0x0017f03001007387 */ /* 0x000fe80000100a00 */
[----:B------:R0:W-:Y:S04]  /*c6a20*/  STL.64 [R1+0x17f8], R50 ;  /* 0x0017f83201007387 */ /* 0x0001e80000100a00 */
[----:B0-----:R-:W2:Y:S04]  /*c6a30*/  LDL.LU.64 R50, [R1+0x6c10] ;  /* 0x006c100001327983 */ /* 0x001ea80000300a00 */
[----:B------:R-:W4:Y:S04]  /*c6a40*/  LDL.LU.64 R48, [R1+0x6c08] ;  /* 0x006c080001307983 */ /* 0x000f280000300a00 */
[----:B------:R-:W-:Y:S04]  /*c6a50*/  STL.64 [R1+0x6bd0], R6 ;  /* 0x006bd00601007387 */ /* 0x000fe80000100a00 */
[----:B------:R0:W-:Y:S04]  /*c6a60*/  STL.64 [R1+0x6bc8], R4 ;  /* 0x006bc80401007387 */ /* 0x0001e80000100a00 */
[----:B0-----:R-:W4:Y:S04]  /*c6a70*/  LDL.LU R4, [R1+0xe70] ;  /* 0x000e700001047983 */ /* 0x001f280000300800 */
[----:B------:R-:W4:Y:S04]  /*c6a80*/  LDL.LU R5, [R1+0xe74] ;  /* 0x000e740001057983 */ /* 0x000f280000300800 */
[----:B------:R-:W4:Y:S04]  /*c6a90*/  LDL.LU R6, [R1+0xe78] ;  /* 0x000e780001067983 */ /* 0x000f280000300800 */
[----:B------:R-:W4:Y:S01]  /*c6aa0*/  LDL.LU R7, [R1+0xe7c] ;  /* 0x000e7c0001077983 */ /* 0x000f220000300800 */
[C---:B------:R-:W-:Y:S06]  /*c6ab0*/  HMMA.16816.F32 R16, R52.reuse, R38, R16 ;  /* 0x000000263410723c */ /* 0x040fec0000001810 */
[----:B----4-:R-:W-:-:S15]  /*c6ac0*/  HMMA.16816.F32 R4, R52, R48, R4 ;  /* 0x000000303404723c */ /* 0x010fde0000001804 */
        /* <DEDUP_REMOVED lines=10> */
[----:B---3--:R-:W-:-:S13]  /*c6b70*/  STL.64 [R1+0x6b78], R40 ;  /* 0x006b782801007387 */ /* 0x008fda0000100a00 */
[----:B------:R-:W-:Y:S04]  /*c6b80*/  STL.64 [R1+0x1820], R4 ;  /* 0x0018200401007387 */ /* 0x000fe80000100a00 */
[----:B------:R0:W-:Y:S02]  /*c6b90*/  STL.64 [R1+0x1828], R6 ;  /* 0x0018280601007387 */ /* 0x0001e40000100a00 */
[C---:B0-----:R-:W-:Y:S06]  /*c6ba0*/  HMMA.16816.F32 R4, R52.reuse, R30, R12 ;  /* 0x0000001e3404723c */ /* 0x041fec000000180c */
[----:B------:R-:W-:Y:S04]  /*c6bb0*/  STL.64 [R1+0x6b60], R30 ;  /* 0x006b601e01007387 */ /* 0x000fe80000100a00 */
[----:B------:R-:W-:Y:S04]  /*c6bc0*/  STL.64 [R1+0x1830], R16 ;  /* 0x0018301001007387 */ /* 0x000fe80000100a00 */
[----:B------:R-:W-:Y:S04]  /*c6bd0*/  STL.64 [R1+0x1838], R18 ;  /* 0x0018381201007387 */ /* 0x000fe80000100a00 */
[----:B------:R-:W-:Y:S01]  /*c6be0*/  STL [R1+0x6b58], R28 ;  /* 0x006b581c01007387 */ /* 0x000fe20000100800 */
[C---:B------:R-:W-:Y:S04]  /*c6bf0*/  HMMA.16816.F32 R12, R52.reuse, R26, R20 ;  /* 0x0000001a340c723c */ /* 0x040fe80000001814 */
[----:B------:R-:W-:Y:S04]  /*c6c00*/  STL.64 [R1+0x1840], R4 ;  /* 0x0018400401007387 */ /* 0x000fe80000100a00 */
[----:B------:R0:W-:Y:S02]  /*c6c10*/  STL.64 [R1+0x1848], R6 ;  /* 0x0018480601007387 */ /* 0x0001e40000100a00 */
[C---:B0-----:R-:W-:Y:S02]  /*c6c20*/  HMMA.16816.F32 R4, R52.reuse, R36, R8 ;  /* 0x000000243404723c */ /* 0x041fe40000001808 */
[----:B------:R-:W-:Y:S11]  /*c6c30*/  STL.64 [R1+0x6b70], R38 ;  /* 0x006b702601007387 */ /* 0x000ff60000100a00 */
[----:B------:R0:W-:Y:S04]  /*c6c40*/  STL.64 [R1+0x1850], R12 ;  /* 0x0018500c01007387 */ /* 0x0001e80000100a00 */
[----:B------:R1:W-:Y:S04]  /*c6c50*/  STL.64 [R1+0x1858], R14 ;  /* 0x0018580e01007387 */ /* 0x0003e80000100a00 */
[----:B------:R2:W-:Y:S04]  /*c6c60*/  STL.64 [R1+0x6b68], R36 ;  /* 0x006b682401007387 */ /* 0x0005e80000100a00 */
[----:B------:R-:W-:Y:S04]  /*c6c70*/  STL.64 [R1+0x1860], R4 ;  /* 0x0018600401007387 */ /* 0x000fe80000100a00 */
[----:B------:R-:W-:Y:S04]  /*c6c80*/  STL.64 [R1+0x1868], R6 ;  /* 0x0018680601007387 */ /* 0x000fe80000100a00 */
[----:B------:R-:W3:Y:S04]  /*c6c90*/  LDL.LU R20, [R1+0xce0] ;  /* 0x000ce00001147983 */ /* 0x000ee80000300800 */
[----:B------:R-:W3:Y:S04]  /*c6ca0*/  LDL.LU R21, [R1+0xce4] ;  /* 0x000ce40001157983 */ /* 0x000ee80000300800 */
[----:B------:R-:W4:Y:S04]  /*c6cb0*/  LDL.LU R22, [R1+0xce8] ;  /* 0x000ce80001167983 */ /* 0x000f280000300800 */
[----:B------:R-:W4:Y:S04]  /*c6cc0*/  LDL.LU R23, [R1+0xcec] ;  /* 0x000cec0001177983 */ /* 0x000f280000300800 */
[----:B----4-:R-:W-:Y:S04]  /*c6cd0*/  STL.64 [R1+0x6b90], R22 ;  /* 0x006b901601007387 */ /* 0x010fe80000100a00 */
[----:B---3--:R-:W-:Y:S04]  /*c6ce0*/  STL.64 [R1+0x6b88], R20 ;  /* 0x006b881401007387 */ /* 0x008fe80000100a00 */
[----:B0-----:R-:W3:Y:S04]  /*c6cf0*/  LDL.LU R12, [R1+0xcf0] ;  /* 0x000cf000010c7983 */ /* 0x001ee80000300800 */
[----:B------:R-:W3:Y:S04]  /*c6d00*/  LDL.LU R13, [R1+0xcf4] ;  /* 0x000cf400010d7983 */ /* 0x000ee80000300800 */
[----:B-1----:R-:W4:Y:S04]  /*c6d10*/  LDL.LU R14, [R1+0xcf8] ;  /* 0x000cf800010e7983 */ /* 0x002f280000300800 */
[----:B------:R-:W4:Y:S04]  /*c6d20*/  LDL.LU R15, [R1+0xcfc] ;  /* 0x000cfc00010f7983 */ /* 0x000f280000300800 */
[----:B----4-:R-:W-:Y:S04]  /*c6d30*/  STL.64 [R1+0x6bb0], R14 ;  /* 0x006bb00e01007387 */ /* 0x010fe80000100a00 */
[----:B---3--:R0:W-:Y:S04]  /*c6d40*/  STL.64 [R1+0x6ba8], R12 ;  /* 0x006ba80c01007387 */ /* 0x0081e80000100a00 */
[----:B------:R-:W3:Y:S04]  /*c6d50*/  LDL.LU R48, [R1+0xd80] ;  /* 0x000d800001307983 */ /* 0x000ee80000300800 */
[----:B------:R-:W3:Y:S04]  /*c6d60*/  LDL.LU R49, [R1+0xd84] ;  /* 0x000d840001317983 */ /* 0x000ee80000300800 */
        /* <DEDUP_REMOVED lines=22> */
[----:B----4-:R-:W-:Y:S04]  /*c6ed0*/  STL.64 [R1+0x6bc0], R50 ;  /* 0x006bc03201007387 */ /* 0x010fe80000100a00 */
[----:B---3--:R1:W-:Y:S04]  /*c6ee0*/  STL.64 [R1+0x6bb8], R48 ;  /* 0x006bb83001007387 */ /* 0x0083e80000100a00 */
[----:B0-----:R-:W3:Y:S04]  /*c6ef0*/  LDL.LU R12, [R1+0xd90] ;  /* 0x000d9000010c7983 */ /* 0x001ee80000300800 */
[----:B------:R-:W3:Y:S04]  /*c6f00*/  LDL.LU R13, [R1+0xd94] ;  /* 0x000d9400010d7983 */ /* 0x000ee80000300800 */
[----:B------:R-:W3:Y:S04]  /*c6f10*/  LDL.LU R14, [R1+0xd98] ;  /* 0x000d9800010e7983 */ /* 0x000ee80000300800 */
[----:B------:R-:W3:Y:S04]  /*c6f20*/  LDL.LU R15, [R1+0xd9c] ;  /* 0x000d9c00010f7983 */ /* 0x000ee80000300800 */
[----:B------:R-:W4:Y:S04]  /*c6f30*/  LDL.LU R4, [R1+0xdb0] ;  /* 0x000db00001047983 */ /* 0x000f280000300800 */
[----:B------:R-:W4:Y:S04]  /*c6f40*/  LDL.LU R5, [R1+0xdb4] ;  /* 0x000db40001057983 */ /* 0x000f280000300800 */
[----:B------:R-:W4:Y:S04]  /*c6f50*/  LDL.LU R6, [R1+0xdb8] ;  /* 0x000db80001067983 */ /* 0x000f280000300800 */
[----:B------:R-:W4:Y:S01]  /*c6f60*/  LDL.LU R7, [R1+0xdbc] ;  /* 0x000dbc0001077983 */ /* 0x000f220000300800 */
[C---:B------:R-:W-:Y:S06]  /*c6f70*/  HMMA.16816.F32 R32, R52.reuse, R58, R32 ;  /* 0x0000003a3420723c */ /* 0x040fec0000001820 */
[----:B------:R-:W-:Y:S01]  /*c6f80*/  HMMA.16816.F32 R52, R52, R2, R16 ;  /* 0x000000023434723c */ /* 0x000fe20000001810 */
        /* <DEDUP_REMOVED lines=12> */
[----:B------:R-:W3:Y:S04]  /*c7050*/  LDL.LU.64 R8, [R1+0xd0] ;  /* 0x0000d00001087983 */ /* 0x000ee80000300a00 */
        /* <DEDUP_REMOVED lines=8> */
[----:B------:R-:W2:Y:S02]  /*c70e0*/  LDL.LU.64 R52, [R1+0x6be8] ;  /* 0x006be80001347983 */ /* 0x000ea40000300a00 */
        /* <DEDUP_REMOVED lines=12> */
[----:B------:R-:W2:Y:S01]  /*c71b0*/  LDL.LU R44, [R1+0x6bd8] ;  /* 0x006bd800012c7983 */ /* 0x000ea20000300800 */
[C---:B----4-:R-:W-:Y:S06]  /*c71c0*/  HMMA.16816.F32 R4, R52.reuse, R34, R4 ;  /* 0x000000223404723c */ /* 0x050fec0000001804 */
[----:B---3--:R-:W-:-:S15]  /*c71d0*/  HMMA.16816.F32 R28, R52, R46, R28 ;  /* 0x0000002e341c723c */ /* 0x008fde000000181c */
[----:B------:R-:W-:-:S08]  /*c71e0*/  NOP ;  /* 0x0000000000007918 */ /* 0x000fd00000000000 */
[----:B------:R0:W-:Y:S04]  /*c71f0*/  STL.64 [R1+0x18b0], R28 ;  /* 0x0018b01c01007387 */ /* 0x0001e80000100a00 */
[----:B------:R1:W-:Y:S04]  /*c7200*/  STL.64 [R1+0x18b8], R30 ;  /* 0x0018b81e01007387 */ /* 0x0003e80000100a00 */
[----:B0-----:R-:W3:Y:S04]  /*c7210*/  LDL.LU R28, [R1+0xd40] ;  /* 0x000d4000011c7983 */ /* 0x001ee80000300800 */
[----:B------:R-:W3:Y:S04]  /*c7220*/  LDL.LU R29, [R1+0xd44] ;  /* 0x000d4400011d7983 */ /* 0x000ee80000300800 */
[----:B-1----:R-:W3:Y:S04]  /*c7230*/  LDL.LU R30, [R1+0xd48] ;  /* 0x000d4800011e7983 */ /* 0x002ee80000300800 */
[----:B------:R-:W3:Y:S04]  /*c7240*/  LDL.LU R31, [R1+0xd4c] ;  /* 0x000d4c00011f7983 */ /* 0x000ee80000300800 */
[----:B------:R-:W-:Y:S04]  /*c7250*/  STL.64 [R1+0x6b50], R46 ;  /* 0x006b502e01007387 */ /* 0x000fe80000100a00 */
[----:B--2---:R0:W-:Y:S04]  /*c7260*/  STL [R1+0x6b48], R44 ;  /* 0x006b482c01007387 */ /* 0x0041e80000100800 */
[----:B0-----:R-:W2:Y:S04]  /*c7270*/  LDL.LU R44, [R1+0xd00] ;  /* 0x000d0000012c7983 */ /* 0x001ea80000300800 */
[----:B------:R-:W2:Y:S04]  /*c7280*/  LDL.LU R45, [R1+0xd04] ;  /* 0x000d0400012d7983 */ /* 0x000ea80000300800 */
[----:B------:R-:W2:Y:S04]  /*c7290*/  LDL.LU R46, [R1+0xd08] ;  /* 0x000d0800012e7983 */ /* 0x000ea80000300800 */
[----:B------:R-:W2:Y:S04]  /*c72a0*/  LDL.LU R47, [R1+0xd0c] ;  /* 0x000d0c00012f7983 */ /* 0x000ea80000300800 */
        /* <DEDUP_REMOVED lines=8> */
[----:B0-----:R-:W4:Y:S04]  /*c7330*/  LDL.LU.64 R50, [R1+0x6bc0] ;  /* 0x006bc00001327983 */ /* 0x001f280000300a00 */
[----:B------:R-:W4:Y:S01]  /*c7340*/  LDL.LU.64 R48, [R1+0x6bb8] ;  /* 0x006bb80001307983 */ /* 0x000f220000300a00 */
[----:B------:R-:W-:-:S15]  /*c7350*/  HMMA.16816.F32 R12, R52, R60, R12 ;  /* 0x0000003c340c723c */ /* 0x000fde000000180c */
[----:B------:R-:W-:-:S08]  /*c7360*/  NOP ;  /* 0x0000000000007918 */ /* 0x000fd00000000000 */
        /* <DEDUP_REMOVED lines=50> */
[----:B------:R-:W4:Y:S01]  /*c7690*/  LDL.LU R28, [R1+0x6b58] ;  /* 0x006b5800011c7983 */ /* 0x000f220000300800 */
[C---:B--2---:R-:W-:Y:S06]  /*c76a0*/  HMMA.16816.F32 R4, R52.reuse, R36, R4 ;  /* 0x000000243404723c */ /* 0x044fec0000001804 */
[C---:B------:R-:W-:Y:S06]  /*c76b0*/  HMMA.16816.F32 R12, R52.reuse, R2, R12 ;  /* 0x00000002340c723c */ /* 0x040fec000000180c */
[C---:B---3--:R-:W-:Y:S06]  /*c76c0*/  HMMA.16816.F32 R40, R52.reuse, R30, R40 ;  /* 0x0000001e3428723c */ /* 0x048fec0000001828 */
[----:B------:R-:W-:Y:S04]  /*c76d0*/  STL.64 [R1+0x6b20], R30 ;  /* 0x006b201e01007387 */ /* 0x000fe80000100a00 */
[----:B----4-:R0:W-:Y:S02]  /*c76e0*/  STL [R1+0x6b18], R28 ;  /* 0x006b181c01007387 */ /* 0x0101e40000100800 */
[C---:B0-----:R-:W-:Y:S11]  /*c76f0*/  HMMA.16816.F32 R28, R52.reuse, R26, R48 ;  /* 0x0000001a341c723c */ /* 0x041ff60000001830 */
        /* <DEDUP_REMOVED lines=8> */
[----:B0-----:R-:W-:Y:S06]  /*c7780*/  HMMA.16816.F32 R28, R52, R58, R44 ;  /* 0x0000003a341c723c */ /* 0x001fec000000182c */
[----:B-1----:R-:W-:-:S15]  /*c7790*/  HMMA.16816.F32 R4, R8, R16, R20 ;  /* 0x000000100804723c */ /* 0x002fde0000001814 */
[----:B------:R-:W-:-:S02]  /*c77a0*/  NOP ;  /* 0x0000000000007918 */ /* 0x000fc40000000000 */
[----:B------:R-:W-:Y:S04]  /*c77b0*/  STL.64 [R1+0xf30], R28 ;  /* 0x000f301c01007387 */ /* 0x000fe80000100a00 */
[----:B------:R-:W-:Y:S04]  /*c77c0*/  STL.64 [R1+0xf38], R30 ;  /* 0x000f381e01007387 */ /* 0x000fe80000100a00 */
        /* <DEDUP_REMOVED lines=16> */
[----:B------:R-:W-:-:S02]  /*c78d0*/  IMAD.MOV.U32 R33, RZ, RZ, R8 ;  /* 0x000000ffff217224 */ /* 0x000fc400078e0008 */
[----:B------:R-:W-:Y:S01]  /*c78e0*/  IMAD.MOV.U32 R32, RZ, RZ, R9 ;  /* 0x000000ffff207224 */ /* 0x000fe200078e0009 */
        /* <DEDUP_REMOVED lines=30> */
[----:B------:R0:W-:Y:S02]  /*c7ad0*/  STL.64 [R1+0x6ae0], R16 ;  /* 0x006ae01001007387 */ /* 0x0001e40000100a00 */
[----:B0-----:R-:W-:-:S02]  /*c7ae0*/  IMAD.MOV.U32 R16, RZ, RZ, R33 ;  /* 0x000000ffff107224 */ /* 0x001fc400078e0021 */
[----:B------:R-:W-:-:S07]  /*c7af0*/  IMAD.MOV.U32 R17, RZ, RZ, R32 ;  /* 0x000000ffff117224 */ /* 0x000fce00078e0020 */
[----:B----4-:R-:W-:-:S15]  /*c7b00*/  HMMA.16816.F32 R44, R16, R24, R44 ;  /* 0x00000018102c723c */ /* 0x010fde000000182c */
[----:B------:R-:W-:-:S08]  /*c7b10*/  NOP ;  /* 0x0000000000007918 */ /* 0x000fd00000000000 */
[----:B------:R-:W-:Y:S04]  /*c7b20*/  STL.64 [R1+0xf00], R44 ;  /* 0x000f002c01007387 */ /* 0x000fe80000100a00 */
[----:B------:R0:W-:Y:S04]  /*c7b30*/  STL.64 [R1+0xf08], R46 ;  /* 0x000f082e01007387 */ /* 0x0001e80000100a00 */
[----:B0-----:R-:W4:Y:S04]  /*c7b40*/  LDL.LU.64 R46, [R1+0x6b50] ;  /* 0x006b5000012e7983 */ /* 0x001f280000300a00 */
[----:B------:R-:W3:Y:S01]  /*c7b50*/  LDL.LU R44, [R1+0x6b48] ;  /* 0x006b4800012c7983 */ /* 0x000ee20000300800 */
        /* <DEDUP_REMOVED lines=15> */
[----:B------:R-:W-:Y:S04]  /*c7c50*/  STL.64 [R1+0xed0], R4 ;  /* 0x000ed00401007387 */ /* 0x000fe80000100a00 */
[----:B------:R0:W-:Y:S04]  /*c7c60*/  STL.64 [R1+0xed8], R6 ;  /* 0x000ed80601007387 */ /* 0x0001e80000100a00 */
[----:B0-----:R-:W4:Y:S04]  /*c7c70*/  LDL.LU.64 R6, [R1+0x6b40] ;  /* 0x006b400001067983 */ /* 0x001f280000300a00 */
[----:B------:R-:W2:Y:S01]  /*c7c80*/  LDL.LU.64 R4, [R1+0x6b38] ;  /* 0x006b380001047983 */ /* 0x000ea20000300a00 */
[C---:B------:R-:W-:Y:S03]  /*c7c90*/  HMMA.16816.F32 R28, R16.reuse, R60, R28 ;  /* 0x0000003c101c723c */ /* 0x040fe6000000181c */
        /* <DEDUP_REMOVED lines=14> */
[----:B0-----:R-:W4:Y:S04]  /*c7d80*/  LDL.LU.64 R30, [R1+0x6b20] ;  /* 0x006b2000011e7983 */ /* 0x001f280000300a00 */
[----:B------:R-:W4:Y:S04]  /*c7d90*/  LDL.LU R28, [R1+0x6b18] ;  /* 0x006b1800011c7983 */ /* 0x000f280000300800 */
[----:B------:R-:W-:Y:S04]  /*c7da0*/  STL.64 [R1+0xea0], R48 ;  /* 0x000ea03001007387 */ /* 0x000fe80000100a00 */
[----:B------:R0:W-:Y:S04]  /*c7db0*/  STL.64 [R1+0xea8], R50 ;  /* 0x000ea83201007387 */ /* 0x0001e80000100a00 */
[----:B0-----:R-:W3:Y:S04]  /*c7dc0*/  LDL.LU.64 R50, [R1+0x6b10] ;  /* 0x006b100001327983 */ /* 0x001ee80000300a00 */
        /* <DEDUP_REMOVED lines=13> */
[----:B---3--:R-:W-:Y:S06]  /*c7ea0*/  HMMA.16816.F32 R4, R16, R50, R4 ;  /* 0x000000321004723c */ /* 0x008fec0000001804 */
[----:B------:R-:W-:Y:S04]  /*c7eb0*/  STL.64 [R1+0x6a68], R50 ;  /* 0x006a683201007387 */ /* 0x000fe80000100a00 */
[----:B------:R-:W-:-:S13]  /*c7ec0*/  STL.64 [R1+0x6a60], R48 ;  /* 0x006a603001007387 */ /* 0x000fda0000100a00 */
[----:B------:R-:W-:Y:S04]  /*c7ed0*/  STL.64 [R1+0xe80], R4 ;  /* 0x000e800401007387 */ /* 0x000fe80000100a00 */
[----:B------:R2:W-:Y:S02]  /*c7ee0*/  STL.64 [R1+0xe88], R6 ;  /* 0x000e880601007387 */ /* 0x0005e40000100a00 */
[C---:B--2---:R-:W-:Y:S06]  /*c7ef0*/  HMMA.16816.F32 R4, R16.reuse, R42, R32 ;  /* 0x0000002a1004723c */ /* 0x044fec0000001820 */
[----:B------:R-:W-:Y:S04]  /*c7f00*/  STL.64 [R1+0x6a78], R42 ;  /* 0x006a782a01007387 */ /* 0x000fe80000100a00 */
[----:B----4-:R-:W-:Y:S01]  /*c7f10*/  STL.64 [R1+0x6a70], R40 ;  /* 0x006a702801007387 */ /* 0x010fe20000100a00 */
[----:B------:R-:W-:-:S12]  /*c7f20*/  HMMA.16816.F32 R32, R16, R38, R44 ;  /* 0x000000261020723c */ /* 0x000fd8000000182c */
[----:B------:R-:W-:Y:S04]  /*c7f30*/  STL.64 [R1+0xe70], R4 ;  /* 0x000e700401007387 */ /* 0x000fe80000100a00 */
[----:B------:R0:W-:Y:S02]  /*c7f40*/  STL.64 [R1+0xe78], R6 ;  /* 0x000e780601007387 */ /* 0x0001e40000100a00 */
[C---:B0-----:R-:W-:Y:S06]  /*c7f50*/  HMMA.16816.F32 R4, R16.reuse, R30, R12 ;  /* 0x0000001e1004723c */ /* 0x041fec000000180c */
[----:B------:R-:W-:Y:S04]  /*c7f60*/  STL.64 [R1+0x6a88], R30 ;  /* 0x006a881e01007387 */ /* 0x000fe80000100a00 */
[----:B------:R-:W-:Y:S04]  /*c7f70*/  STL.64 [R1+0xe60], R32 ;  /* 0x000e602001007387 */ /* 0x000fe80000100a00 */
[----:B------:R-:W-:Y:S04]  /*c7f80*/  STL.64 [R1+0xe68], R34 ;  /* 0x000e682201007387 */ /* 0x000fe80000100a00 */
[----:B------:R-:W-:Y:S05]  /*c7f90*/  STL [R1+0x6a80], R28 ;  /* 0x006a801c01007387 */ /* 0x000fea0000100800 */
        /* <DEDUP_REMOVED lines=13> */
[----:B------:R-:W2:Y:S04]  /*c8070*/  LDL.LU R12, [R1+0xb40] ;  /* 0x000b4000010c7983 */ /* 0x000ea80000300800 */
[----:B------:R-:W2:Y:S04]  /*c8080*/  LDL.LU R13, [R1+0xb44] ;  /* 0x000b4400010d7983 */ /* 0x000ea80000300800 */
[----:B------:R-:W3:Y:S04]  /*c8090*/  LDL.LU R14, [R1+0xb48] ;  /* 0x000b4800010e7983 */ /* 0x000ee80000300800 */
[----:B------:R-:W3:Y:S01]  /*c80a0*/  LDL.LU R15, [R1+0xb4c] ;  /* 0x000b4c00010f7983 */ /* 0x000ee20000300800 */
[----:B0-----:R-:W-:Y:S03]  /*c80b0*/  HMMA.16816.F32 R4, R16, R58, R8 ;  /* 0x0000003a1004723c */ /* 0x001fe60000001808 */
[----:B---3--:R-:W-:Y:S04]  /*c80c0*/  STL.64 [R1+0x6af0], R14 ;  /* 0x006af00e01007387 */ /* 0x008fe80000100a00 */
[----:B--2---:R0:W-:Y:S04]  /*c80d0*/  STL.64 [R1+0x6ae8], R12 ;  /* 0x006ae80c01007387 */ /* 0x0041e80000100a00 */
[----:B------:R-:W2:-:S12]  /*c80e0*/  LDL.LU R8, [R1+0xb70] ;  /* 0x000b700001087983 */ /* 0x000e980000300800 */
[----:B------:R1:W-:Y:S04]  /*c80f0*/  STL.64 [R1+0xe20], R4 ;  /* 0x000e200401007387 */ /* 0x0003e80000100a00 */
[----:B------:R3:W-:Y:S04]  /*c8100*/  STL.64 [R1+0xe28], R6 ;  /* 0x000e280601007387 */ /* 0x0007e80000100a00 */
        /* <DEDUP_REMOVED lines=27> */
[----:B---3--:R-:W3:Y:S04]  /*c82c0*/  LDL.LU R6, [R1+0xbb8] ;  /* 0x000bb80001067983 */ /* 0x008ee80000300800 */
        /* <DEDUP_REMOVED lines=17> */
[----:B--2---:R-:W-:Y:S03]  /*c83e0*/  HMMA.16816.F32 R16, R16, R2, R12 ;  /* 0x000000021010723c */ /* 0x004fe6000000180c */
[----:B------:R-:W2:Y:S04]  /*c83f0*/  LDL.LU.64 R14, [R1+0x6af0] ;  /* 0x006af000010e7983 */ /* 0x000ea80000300a00 */
[----:B------:R-:W2:-:S15]  /*c8400*/  LDL.LU.64 R12, [R1+0x6ae8] ;  /* 0x006ae800010c7983 */ /* 0x000e9e0000300a00 */
[----:B------:R-:W-:-:S01]  /*c8410*/  NOP ;  /* 0x0000000000007918 */ /* 0x000fc20000000000 */
[----:B------:R0:W-:Y:S04]  /*c8420*/  STL.64 [R1+0xd90], R16 ;  /* 0x000d901001007387 */ /* 0x0001e80000100a00 */
[----:B------:R4:W-:Y:S04]  /*c8430*/  STL.64 [R1+0xd98], R18 ;  /* 0x000d981201007387 */ /* 0x0009e80000100a00 */
[----:B0-----:R-:W3:Y:S01]  /*c8440*/  LDL.LU.64 R16, [R1+0x6ae0] ;  /* 0x006ae00001107983 */ /* 0x001ee20000300a00 */
[----:B----4-:R-:W-:Y:S02]  /*c8450*/  IMAD.MOV.U32 R18, RZ, RZ, R26 ;  /* 0x000000ffff127224 */ /* 0x010fe400078e001a */
[----:B------:R-:W-:-:S02]  /*c8460*/  IMAD.MOV.U32 R19, RZ, RZ, R27 ;  /* 0x000000ffff137224 */ /* 0x000fc400078e001b */
[----:B------:R-:W-:Y:S02]  /*c8470*/  IMAD.MOV.U32 R57, RZ, RZ, R24 ;  /* 0x000000ffff397224 */ /* 0x000fe400078e0018 */
[----:B------:R-:W-:Y:S01]  /*c8480*/  IMAD.MOV.U32 R56, RZ, RZ, R25 ;  /* 0x000000ffff387224 */ /* 0x000fe200078e0019 */
[----:B---3--:R-:W-:-:S15]  /*c8490*/  HMMA.16816.F32 R36, R24, R16, R36 ;  /* 0x000000101824723c */ /* 0x008fde0000001824 */
[----:B------:R-:W-:-:S08]  /*c84a0*/  NOP ;  /* 0x0000000000007918 */ /* 0x000fd00000000000 */
[----:B------:R-:W-:Y:S04]  /*c84b0*/  STL.64 [R1+0xe10], R36 ;  /* 0x000e102401007387 */ /* 0x000fe80000100a00 */
[----:B------:R0:W-:Y:S04]  /*c84c0*/  STL.64 [R1+0xe18], R38 ;  /* 0x000e182601007387 */ /* 0x0001e80000100a00 */
[----:B0-----:R-:W2:Y:S04]  /*c84d0*/  LDL.LU.64 R38, [R1+0x6ad8] ;  /* 0x006ad80001267983 */ /* 0x001ea80000300a00 */
[----:B------:R-:W3:Y:S04]  /*c84e0*/  LDL.LU.64 R36, [R1+0x6ad0] ;  /* 0x006ad00001247983 */ /* 0x000ee80000300a00 */
[----:B------:R-:W4:Y:S04]  /*c84f0*/  LDL.LU.64 R26, [R1+0x6ac8] ;  /* 0x006ac800011a7983 */ /* 0x000f280000300a00 */
[----:B------:R-:W2:Y:S04]  /*c8500*/  LDL.LU.64 R24, [R1+0x6ac0] ;  /* 0x006ac00001187983 */ /* 0x000ea80000300a00 */
[----:B------:R0:W-:Y:S02]  /*c8510*/  STL.64 [R1+0x6a30], R16 ;  /* 0x006a301001007387 */ /* 0x0001e40000100a00 */
[----:B0-----:R-:W-:-:S02]  /*c8520*/  IMAD.MOV.U32 R16, RZ, RZ, R57 ;  /* 0x000000ffff107224 */ /* 0x001fc400078e0039 */
[----:B------:R-:W-:Y:S01]  /*c8530*/  IMAD.MOV.U32 R17, RZ, RZ, R56 ;  /* 0x000000ffff117224 */ /* 0x000fe200078e0038 */
[----:B------:R-:W4:Y:S04]  /*c8540*/  LDL.LU R57, [R1+0x6abc] ;  /* 0x006abc0001397983 */ /* 0x000f280000300800 */
[----:B------:R-:W4:Y:S02]  /*c8550*/  LDL.LU R56, [R1+0x6ab8] ;  /* 0x006ab80001387983 */ /* 0x000f240000300800 */
[----:B--2---:R-:W-:-:S15]  /*c8560*/  HMMA.16816.F32 R44, R16, R24, R44 ;  /* 0x00000018102c723c */ /* 0x004fde000000182c */
[----:B------:R-:W-:-:S08]  /*c8570*/  NOP ;  /* 0x0000000000007918 */ /* 0x000fd00000000000 */
[----:B------:R-:W-:Y:S04]  /*c8580*/  STL.64 [R1+0xe00], R44 ;  /* 0x000e002c01007387 */ /* 0x000fe80000100a00 */
[----:B------:R0:W-:Y:S04]  /*c8590*/  STL.64 [R1+0xe08], R46 ;  /* 0x000e082e01007387 */ /* 0x0001e80000100a00 */
[----:B0-----:R-:W2:Y:S04]  /*c85a0*/  LDL.LU.64 R46, [R1+0x6ab0] ;  /* 0x006ab000012e7983 */ /* 0x001ea80000300a00 */
[----:B------:R-:W3:Y:S01]  /*c85b0*/  LDL.LU R44, [R1+0x6aa8] ;  /* 0x006aa800012c7983 */ /* 0x000ee20000300800 */
[----:B--2---:R-:W-:-:S15]  /*c85c0*/  HMMA.16816.F32 R32, R16, R46, R32 ;  /* 0x0000002e1020723c */ /* 0x004fde0000001820 */
[----:B------:R-:W-:-:S08]  /*c85d0*/  NOP ;  /* 0x0000000000007918 */ /* 0x000fd00000000000 */
[----:B------:R-:W-:Y:S04]  /*c85e0*/  STL.64 [R1+0xde0], R32 ;  /* 0x000de02001007387 */ /* 0x000fe80000100a00 */
[----:B------:R0:W-:Y:S04]  /*c85f0*/  STL.64 [R1+0xde8], R34 ;  /* 0x000de82201007387 */ /* 0x0001e80000100a00 */
[----:B0-----:R-:W2:Y:S04]  /*c8600*/  LDL.LU.64 R34, [R1+0x6aa0] ;  /* 0x006aa00001227983 */ /* 0x001ea80000300a00 */
[----:B------:R-:W-:Y:S04]  /*c8610*/  STL.64 [R1+0x6a40], R46 ;  /* 0x006a402e01007387 */ /* 0x000fe80000100a00 */
[----:B---3--:R0:W-:Y:S04]  /*c8620*/  STL [R1+0x6a38], R44 ;  /* 0x006a382c01007387 */ /* 0x0081e80000100800 */
        /* <DEDUP_REMOVED lines=10> */
[C---:B------:R-:W-:Y:S03]  /*c86d0*/  HMMA.16816.F32 R40, R16.reuse, R60, R40 ;  /* 0x0000003c1028723c */ /* 0x040fe60000001828 */
        /* <DEDUP_REMOVED lines=11> */
[----:B------:R-:W4:Y:S04]  /*c8790*/  LDL.LU R28, [R1+0x6a80] ;  /* 0x006a8000011c7983 */ /* 0x000f280000300800 */
[----:B------:R-:W-:Y:S04]  /*c87a0*/  STL.64 [R1+0x1ec0], R40 ;  /* 0x001ec02801007387 */ /* 0x000fe80000100a00 */
[----:B------:R0:W-:Y:S04]  /*c87b0*/  STL.64 [R1+0x1ec8], R42 ;  /* 0x001ec82a01007387 */ /* 0x0001e80000100a00 */
[----:B0-----:R-:W2:Y:S04]  /*c87c0*/  LDL.LU.64 R42, [R1+0x6a78] ;  /* 0x006a7800012a7983 */ /* 0x001ea80000300a00 */
[----:B------:R-:W4:Y:S04]  /*c87d0*/  LDL.LU.64 R40, [R1+0x6a70] ;  /* 0x006a700001287983 */ /* 0x000f280000300a00 */
        /* <DEDUP_REMOVED lines=8> */
[----:B0-----:R-:W2:Y:S04]  /*c8860*/  LDL.LU.64 R10, [R1+0x6a58] ;  /* 0x006a5800010a7983 */ /* 0x001ea80000300a00 */
[----:B------:R-:W2:Y:S01]  /*c8870*/  LDL.LU.64 R8, [R1+0x6a50] ;  /* 0x006a500001087983 */ /* 0x000ea20000300a00 */
[----:B---3--:R-:W-:-:S15]  /*c8880*/  HMMA.16816.F32 R32, R16, R50, R32 ;  /* 0x000000321020723c */ /* 0x008fde0000001820 */
[----:B------:R-:W-:-:S08]  /*c8890*/  NOP ;  /* 0x0000000000007918 */ /* 0x000fd00000000000 */
[----:B------:R-:W-:Y:S04]  /*c88a0*/  STL.64 [R1+0x1e60], R32 ;  /* 0x001e602001007387 */ /* 0x000fe80000100a00 */
[----:B------:R0:W-:Y:S02]  /*c88b0*/  STL.64 [R1+0x1e68], R34 ;  /* 0x001e682201007387 */ /* 0x0001e40000100a00 */
[----:B0-----:R-:W-:Y:S06]  /*c88c0*/  HMMA.16816.F32 R32, R16, R42, R44 ;  /* 0x0000002a1020723c */ /* 0x001fec000000182c */
[----:B------:R-:W-:Y:S04]  /*c88d0*/  STL.64 [R1+0x6a28], R42 ;  /* 0x006a282a01007387 */ /* 0x000fe80000100a00 */
[----:B----4-:R-:W-:-:S13]  /*c88e0*/  STL.64 [R1+0x6a20], R40 ;  /* 0x006a202801007387 */ /* 0x010fda0000100a00 */
[----:B------:R-:W-:Y:S04]  /*c88f0*/  STL.64 [R1+0x1e40], R32 ;  /* 0x001e402001007387 */ /* 0x000fe80000100a00 */
[----:B------:R0:W-:Y:S02]  /*c8900*/  STL.64 [R1+0x1e48], R34 ;  /* 0x001e482201007387 */ /* 0x0001e40000100a00 */
[C---:B0-----:R-:W-:Y:S06]  /*c8910*/  HMMA.16816.F32 R32, R16.reuse, R38, R12 ;  /* 0x000000261020723c */ /* 0x041fec000000180c */
[----:B--2---:R-:W-:Y:S01]  /*c8920*/  HMMA.16816.F32 R12, R16, R30, R8 ;  /* 0x0000001e100c723c */ /* 0x004fe20000001808 */
[----:B------:R-:W2:-:S15]  /*c8930*/  LDL R8, [R1+0x70] ;  /* 0x0000700001087983 */ /* 0x000e9e0000100800 */
[----:B------:R-:W-:-:S01]  /*c8940*/  NOP ;  /* 0x0000000000007918 */ /* 0x000fc20000000000 */
[----:B------:R0:W-:Y:S04]  /*c8950*/  STL.64 [R1+0x1e20], R32 ;  /* 0x001e202001007387 */ /* 0x0001e80000100a00 */
[----:B------:R-:W-:Y:S04]  /*c8960*/  STL.64 [R1+0x1e28], R34 ;  /* 0x001e282201007387 */ /* 0x000fe80000100a00 */
[----:B------:R-:W-:Y:S04]  /*c8970*/  STL.64 [R1+0x1e00], R12 ;  /* 0x001e000c01007387 */ /* 0x000fe80000100a00 */
[----:B------:R1:W-:Y:S04]  /*c8980*/  STL.64 [R1+0x1e08], R14 ;  /* 0x001e080e01007387 */ /* 0x0003e80000100a00 */
[----:B------:R-:W2:Y:S04]  /*c8990*/  LDL R9, [R1+0x74] ;  /* 0x0000740001097983 */ /* 0x000ea80000100800 */
[----:B------:R-:W2:Y:S04]  /*c89a0*/  LDL R10, [R1+0x78] ;  /* 0x00007800010a7983 */ /* 0x000ea80000100800 */
[----:B------:R-:W2:Y:S04]  /*c89b0*/  LDL R11, [R1+0x7c] ;  /* 0x00007c00010b7983 */ /* 0x000ea80000100800 */
[----:B------:R-:W-:Y:S04]  /*c89c0*/  STL.64 [R1+0x6a08], R30 ;  /* 0x006a081e01007387 */ /* 0x000fe80000100a00 */
[----:B------:R3:W-:Y:S04]  /*c89d0*/  STL [R1+0x6a00], R28 ;  /* 0x006a001c01007387 */ /* 0x0007e80000100800 */
[----:B0-----:R-:W4:Y:S01]  /*c89e0*/  LDL.LU R32, [R1+0xb00] ;  /* 0x000b000001207983 */ /* 0x001f220000300800 */
[C---:B-1----:R-:W-:Y:S06]  /*c89f0*/  HMMA.16816.F32 R12, R16.reuse, R36, R20 ;  /* 0x00000024100c723c */ /* 0x042fec0000001814 */
[----:B---3--:R-:W-:-:S15]  /*c8a00*/  HMMA.16816.F32 R28, R16, R26, R52 ;  /* 0x0000001a101c723c */ /* 0x008fde0000001834 */
[----:B------:R-:W-:-:S08]  /*c8a10*/  NOP ;  /* 0x0000000000007918 */ /* 0x000fd00000000000 */
[----:B------:R-:W-:Y:S04]  /*c8a20*/  STL.64 [R1+0x1de0], R28 ;  /* 0x001de01c01007387 */ /* 0x000fe80000100a00 */
[----:B------:R-:W-:Y:S04]  /*c8a30*/  STL.64 [R1+0x1de8], R30 ;  /* 0x001de81e01007387 */ /* 0x000fe80000100a00 */
[----:B------:R0:W-:Y:S04]  /*c8a40*/  STL.64 [R1+0x1dc0], R12 ;  /* 0x001dc00c01007387 */ /* 0x0001e80000100a00 */
[----:B------:R1:W-:Y:S04]  /*c8a50*/  STL.64 [R1+0x1dc8], R14 ;  /* 0x001dc80e01007387 */ /* 0x0003e80000100a00 */
        /* <DEDUP_REMOVED lines=45> */
[----:B------:R-:W4:Y:S04]  /*c8d30*/  LDL.LU.64 R46, [R1+0x6a40] ;  /* 0x006a4000012e7983 */ /* 0x000f280000300a00 */
[----:B------:R-:W3:Y:S04]  /*c8d40*/  LDL.LU R44, [R1+0x6a38] ;  /* 0x006a3800012c7983 */ /* 0x000ee80000300800 */
[----:B------:R0:W-:Y:S04]  /*c8d50*/  STL.64 [R1+0xdb0], R16 ;  /* 0x000db01001007387 */ /* 0x0001e80000100a00 */
[----:B------:R-:W-:Y:S04]  /*c8d60*/  STL.64 [R1+0xdb8], R18 ;  /* 0x000db81201007387 */ /* 0x000fe80000100a00 */
[----:B0-----:R-:W2:Y:S02]  /*c8d70*/  LDL.LU.64 R16, [R1+0x6a30] ;  /* 0x006a300001107983 */ /* 0x001ea40000300a00 */
[C---:B--2---:R-:W-:Y:S06]  /*c8d80*/  HMMA.16816.F32 R56, R8.reuse, R16, R56 ;  /* 0x000000100838723c */ /* 0x044fec0000001838 */
[----:B------:R-:W-:Y:S01]  /*c8d90*/  HMMA.16816.F32 R8, R8, R24, R36 ;  /* 0x000000180808723c */ /* 0x000fe20000001824 */
[----:B------:R-:W-:-:S15]  /*c8da0*/  STL.64 [R1+0x69a8], R16 ;  /* 0x0069a81001007387 */ /* 0x000fde0000100a00 */
[----:B------:R-:W-:-:S01]  /*c8db0*/  NOP ;  /* 0x0000000000007918 */ /* 0x000fc20000000000 */
[----:B------:R-:W-:Y:S04]  /*c8dc0*/  STL.64 [R1+0x1d80], R56 ;  /* 0x001d803801007387 */ /* 0x000fe80000100a00 */
[----:B------:R-:W-:Y:S04]  /*c8dd0*/  STL.64 [R1+0x1d88], R58 ;  /* 0x001d883a01007387 */ /* 0x000fe80000100a00 */
[----:B------:R-:W-:Y:S04]  /*c8de0*/  STL.64 [R1+0x69e8], R26 ;  /* 0x0069e81a01007387 */ /* 0x000fe80000100a00 */
[----:B------:R0:W-:Y:S04]  /*c8df0*/  STL.64 [R1+0x69e0], R24 ;  /* 0x0069e01801007387 */ /* 0x0001e80000100a00 */
[----:B------:R1:W-:Y:S04]  /*c8e00*/  STL.64 [R1+0x1d60], R8 ;  /* 0x001d600801007387 */ /* 0x0003e80000100a00 */
[----:B------:R2:W-:Y:S04]  /*c8e10*/  STL.64 [R1+0x1d68], R10 ;  /* 0x001d680a01007387 */ /* 0x0005e80000100a00 */
[----:B0-----:R-:W4:Y:S04]  /*c8e20*/  LDL.LU.64 R24, [R1+0x70] ;  /* 0x0000700001187983 */ /* 0x001f280000300a00 */
[----:B------:R-:W4:Y:S04]  /*c8e30*/  LDL.LU.64 R26, [R1+0x78] ;  /* 0x00007800011a7983 */ /* 0x000f280000300a00 */
[----:B-1----:R-:W3:Y:S04]  /*c8e40*/  LDL.LU R8, [R1+0x10] ;  /* 0x0000100001087983 */ /* 0x002ee80000300800 */
[----:B------:R-:W3:Y:S04]  /*c8e50*/  LDL.LU R9, [R1+0x14] ;  /* 0x0000140001097983 */ /* 0x000ee80000300800 */
[----:B--2---:R-:W2:Y:S04]  /*c8e60*/  LDL.LU R10, [R1+0x18] ;  /* 0x00001800010a7983 */ /* 0x004ea80000300800 */
[----:B------:R-:W2:Y:S04]  /*c8e70*/  LDL.LU R11, [R1+0x1c] ;  /* 0x00001c00010b7983 */ /* 0x000ea80000300800 */
[----:B--2---:R-:W-:Y:S04]  /*c8e80*/  STL.64 [R1+0x68f8], R10 ;  /* 0x0068f80a01007387 */ /* 0x004fe80000100a00 */
[----:B---3--:R0:W-:Y:S04]  /*c8e90*/  STL.64 [R1+0x68f0], R8 ;  /* 0x0068f00801007387 */ /* 0x0081e80000100a00 */
[----:B0-----:R-:W2:Y:S04]  /*c8ea0*/  LDL.LU R8, [R1+0x40] ;  /* 0x0000400001087983 */ /* 0x001ea80000300800 */
[----:B------:R-:W2:Y:S04]  /*c8eb0*/  LDL.LU R9, [R1+0x44] ;  /* 0x0000440001097983 */ /* 0x000ea80000300800 */
[----:B------:R-:W3:Y:S04]  /*c8ec0*/  LDL.LU R10, [R1+0x48] ;  /* 0x00004800010a7983 */ /* 0x000ee80000300800 */
[----:B------:R-:W3:Y:S01]  /*c8ed0*/  LDL.LU R11, [R1+0x4c] ;  /* 0x00004c00010b7983 */ /* 0x000ee20000300800 */
[C---:B----4-:R-:W-:Y:S06]  /*c8ee0*/  HMMA.16816.F32 R12, R24.reuse, R4, R12 ;  /* 0x00000004180c723c */ /* 0x050fec000000180c */
[C---:B------:R-:W-:Y:S01]  /*c8ef0*/  HMMA.16816.F32 R16, R24.reuse, R60, R52 ;  /* 0x0000003c1810723c */ /* 0x040fe20000001834 */
[----:B---3--:R-:W-:Y:S04]  /*c8f00*/  STL.64 [R1+0x69c8], R10 ;  /* 0x0069c80a01007387 */ /* 0x008fe80000100a00 */
[----:B--2---:R0:W-:Y:S02]  /*c8f10*/  STL.64 [R1+0x69c0], R8 ;  /* 0x0069c00801007387 */ /* 0x0041e40000100a00 */
[----:B0-----:R-:W-:Y:S06]  /*c8f20*/  HMMA.16816.F32 R8, R24, R46, R28 ;  /* 0x0000002e1808723c */ /* 0x001fec000000181c */
[----:B------:R-:W-:Y:S04]  /*c8f30*/  STL.64 [R1+0x69f8], R46 ;  /* 0x0069f82e01007387 */ /* 0x000fe80000100a00 */
[----:B------:R-:W-:-:S13]  /*c8f40*/  STL [R1+0x69f0], R44 ;  /* 0x0069f02c01007387 */ /* 0x000fda0000100800 */
[----:B------:R-:W-:Y:S04]  /*c8f50*/  STL.64 [R1+0x1d40], R8 ;  /* 0x001d400801007387 */ /* 0x000fe80000100a00 */
[----:B------:R0:W-:Y:S02]  /*c8f60*/  STL.64 [R1+0x1d48], R10 ;  /* 0x001d480a01007387 */ /* 0x0001e40000100a00 */
[----:B0-----:R-:W-:-:S15]  /*c8f70*/  HMMA.16816.F32 R8, R24, R34, R40 ;  /* 0x000000221808723c */ /* 0x001fde0000001828 */
[----:B------:R-:W-:-:S08]  /*c8f80*/  NOP ;  /* 0x0000000000007918 */ /* 0x000fd00000000000 */
[----:B------:R-:W-:Y:S04]  /*c8f90*/  STL.64 [R1+0x1d20], R8 ;  /* 0x001d200801007387 */ /* 0x000fe80000100a00 */
[----:B------:R0:W-:Y:S02]  /*c8fa0*/  STL.64 [R1+0x1d28], R10 ;  /* 0x001d280a01007387 */ /* 0x0001e40000100a00 */
[C---:B0-----:R-:W-:Y:S02]  /*c8fb0*/  HMMA.16816.F32 R8, R24.reuse, R6, R20 ;  /* 0x000000061808723c */ /* 0x041fe40000001814 */
[----:B------:R0:W-:Y:S04]  /*c8fc0*/  STL.64 [R1+0x1cf0], R12 ;  /* 0x001cf00c01007387 */ /* 0x0001e80000100a00 */
[----:B------:R1:W-:Y:S04]  /*c8fd0*/  STL.64 [R1+0x1cf8], R14 ;  /* 0x001cf80e01007387 */ /* 0x0003e80000100a00 */
[----:B0-----:R-:W2:Y:S04]  /*c8fe0*/  LDL.LU R12, [R1+0x9c0] ;  /* 0x0009c000010c7983 */ /* 0x001ea80000300800 */
[----:B------:R0:W-:Y:S04]  /*c8ff0*/  STL.64 [R1+0x20d0], R16 ;  /* 0x0020d01001007387 */ /* 0x0001e80000100a00 */
[----:B------:R3:W-:Y:S05]  /*c9000*/  STL.64 [R1+0x20d8], R18 ;  /* 0x0020d81201007387 */ /* 0x0007ea0000100a00 */
[----:B------:R4:W-:Y:S04]  /*c9010*/  STL.64 [R1+0x20b0], R8 ;  /* 0x0020b00801007387 */ /* 0x0009e80000100a00 */
[----:B------:R4:W-:Y:S04]  /*c9020*/  STL.64 [R1+0x20b8], R10 ;  /* 0x0020b80a01007387 */ /* 0x0009e80000100a00 */
[----:B------:R-:W2:Y:S04]  /*c9030*/  LDL.LU R13, [R1+0x9c4] ;  /* 0x0009c400010d7983 */ /* 0x000ea80000300800 */
[----:B-1----:R-:W2:Y:S04]  /*c9040*/  LDL.LU R14, [R1+0x9c8] ;  /* 0x0009c800010e7983 */ /* 0x002ea80000300800 */
[----:B------:R-:W2:Y:S04]  /*c9050*/  LDL.LU R15, [R1+0x9cc] ;  /* 0x0009cc00010f7983 */ /* 0x000ea80000300800 */
[----:B0-----:R-:W2:Y:S04]  /*c9060*/  LDL.LU R16, [R1+0xa70] ;  /* 0x000a700001107983 */ /* 0x001ea80000300800 */
        /* <DEDUP_REMOVED lines=71> */
[----:B------:R-:W2:Y:S01]  /*c94e0*/  LDL.LU R28, [R1+0x6a00] ;  /* 0x006a0000011c7983 */ /* 0x000ea20000300800 */
[----:B------:R-:W-:-:S02]  /*c94f0*/  IMAD.MOV.U32 R32, RZ, RZ, R26 ;  /* 0x000000ffff207224 */ /* 0x000fc400078e001a */
[----:B------:R-:W-:Y:S01]  /*c9500*/  IMAD.MOV.U32 R33, RZ, RZ, R27 ;  /* 0x000000ffff217224 */ /* 0x000fe200078e001b */
[----:B---3--:R-:W-:-:S15]  /*c9510*/  HMMA.16816.F32 R44, R24, R30, R44 ;  /* 0x0000001e182c723c */ /* 0x008fde000000182c */
[----:B------:R-:W-:-:S08]  /*c9520*/  NOP ;  /* 0x0000000000007918 */ /* 0x000fd00000000000 */
[----:B------:R-:W-:Y:S04]  /*c9530*/  STL.64 [R1+0x2010], R44 ;  /* 0x0020102c01007387 */ /* 0x000fe80000100a00 */
[----:B------:R0:W-:Y:S04]  /*c9540*/  STL.64 [R1+0x2018], R46 ;  /* 0x0020182e01007387 */ /* 0x0001e80000100a00 */
[----:B0-----:R-:W3:Y:S04]  /*c9550*/  LDL.LU.64 R46, [R1+0x69f8] ;  /* 0x0069f800012e7983 */ /* 0x001ee80000300a00 */
[----:B------:R-:W4:Y:S04]  /*c9560*/  LDL.LU R44, [R1+0x69f0] ;  /* 0x0069f000012c7983 */ /* 0x000f280000300800 */
[----:B------:R-:W3:Y:S01]  /*c9570*/  LDL.LU.64 R26, [R1+0x69e8] ;  /* 0x0069e800011a7983 */ /* 0x000ee20000300a00 */
[----:B------:R-:W-:-:S02]  /*c9580*/  IMAD.MOV.U32 R45, RZ, RZ, R24 ;  /* 0x000000ffff2d7224 */ /* 0x000fc400078e0018 */
[----:B------:R-:W-:Y:S02]  /*c9590*/  IMAD.MOV.U32 R29, RZ, RZ, R25 ;  /* 0x000000ffff1d7224 */ /* 0x000fe400078e0019 */
[----:B------:R-:W4:Y:S04]  /*c95a0*/  LDL.LU.64 R24, [R1+0x69e0] ;  /* 0x0069e00001187983 */ /* 0x000f280000300a00 */
[----:B------:R-:W-:Y:S04]  /*c95b0*/  STL.64 [R1+0x6950], R30 ;  /* 0x0069501e01007387 */ /* 0x000fe80000100a00 */
[----:B--2---:R0:W-:Y:S02]  /*c95c0*/  STL [R1+0x6948], R28 ;  /* 0x0069481c01007387 */ /* 0x0041e40000100800 */
[----:B0-----:R-:W-:-:S02]  /*c95d0*/  IMAD.MOV.U32 R28, RZ, RZ, R45 ;  /* 0x000000ffff1c7224 */ /* 0x001fc400078e002d */
[----:B------:R-:W-:Y:S02]  /*c95e0*/  IMAD.MOV.U32 R30, RZ, RZ, R32 ;  /* 0x000000ffff1e7224 */ /* 0x000fe400078e0020 */
[----:B------:R-:W-:Y:S01]  /*c95f0*/  IMAD.MOV.U32 R31, RZ, RZ, R33 ;  /* 0x000000ffff1f7224 */ /* 0x000fe200078e0021 */
[----:B------:R-:W2:Y:S04]  /*c9600*/  LDL.LU R45, [R1+0x69d8] ;  /* 0x0069d800012d7983 */ /* 0x000ea80000300800 */
[----:B------:R-:W2:Y:S04]  /*c9610*/  LDL.LU R32, [R1+0x69d4] ;  /* 0x0069d40001207983 */ /* 0x000ea80000300800 */
[----:B------:R-:W2:Y:S01]  /*c9620*/  LDL.LU R33, [R1+0x69d0] ;  /* 0x0069d00001217983 */ /* 0x000ea20000300800 */
        /* <DEDUP_REMOVED lines=21> */
[----:B0-----:R-:W4:Y:S01]  /*c9780*/  LDL.LU.64 R16, [R1+0x69a8] ;  /* 0x0069a80001107983 */ /* 0x001f220000300a00 */
[----:B---3--:R-:W-:Y:S03]  /*c9790*/  HMMA.16816.F32 R36, R28, R2, R36 ;  /* 0x000000021c24723c */ /* 0x008fe60000001824 */
[----:B------:R-:W-:Y:S04]  /*c97a0*/  STL.64 [R1+0x6920], R58 ;  /* 0x0069203a01007387 */ /* 0x000fe80000100a00 */
[----:B--2---:R-:W-:Y:S01]  /*c97b0*/  STL.64 [R1+0x6918], R56 ;  /* 0x0069183801007387 */ /* 0x004fe20000100a00 */
[C---:B------:R-:W-:Y:S06]  /*c97c0*/  HMMA.16816.F32 R12, R8.reuse, R46, R12 ;  /* 0x0000002e080c723c */ /* 0x040fec000000180c */
[C---:B----4-:R-:W-:Y:S06]  /*c97d0*/  HMMA.16816.F32 R28, R8.reuse, R16, R40 ;  /* 0x00000010081c723c */ /* 0x050fec0000001828 */
[----:B------:R0:W-:Y:S02]  /*c97e0*/  STL.64 [R1+0x6900], R16 ;  /* 0x0069001001007387 */ /* 0x0001e40000100a00 */
[C---:B0-----:R-:W-:Y:S02]  /*c97f0*/  HMMA.16816.F32 R16, R8.reuse, R24, R48 ;  /* 0x000000180810723c */ /* 0x041fe40000001830 */
[----:B------:R-:W-:Y:S04]  /*c9800*/  STL.64 [R1+0x1ee0], R36 ;  /* 0x001ee02401007387 */ /* 0x000fe80000100a00 */
[----:B------:R-:W-:Y:S09]  /*c9810*/  STL.64 [R1+0x1ee8], R38 ;  /* 0x001ee82601007387 */ /* 0x000ff20000100a00 */
        /* <DEDUP_REMOVED lines=149> */
[C---:B---3--:R-:W-:Y:S06]  /*ca170*/  HMMA.16816.F32 R32, R8.reuse, R58, R32 ;  /* 0x0000003a0820723c */ /* 0x048fec0000001820 */
[----:B------:R-:W-:-:S15]  /*ca180*/  HMMA.16816.F32 R8, R8, R2, R16 ;  /* 0x000000020808723c */ /* 0x000fde0000001810 */
[----:B------:R-:W-:-:S02]  /*ca190*/  NOP ;  /* 0x0000000000007918 */ /* 0x000fc40000000000 */
        /* <DEDUP_REMOVED lines=9> */
[----:B------:R-:W4:Y:S04]  /*ca230*/  LDL.LU R59, [R1+0x8dc] ;  /* 0x0008dc00013b7983 */ /* 0x000f280000300800 */
[----:B------:R-:W2:Y:S04]  /*ca240*/  LDL.LU.64 R16, [R1+0x6900] ;  /* 0x0069000001107983 */ /* 0x000ea80000300a00 */
        /* <DEDUP_REMOVED lines=9> */
[----:B------:R-:W3:Y:S04]  /*ca2e0*/  LDL.LU.64 R44, [R1+0x68e0] ;  /* 0x0068e000012c7983 */ /* 0x000ee80000300a00 */
[----:B------:R4:W-:Y:S02]  /*ca2f0*/  STL.64 [R1+0x6878], R16 ;  /* 0x0068781001007387 */ /* 0x0009e40000100a00 */
[----:B----4-:R-:W-:Y:S02]  /*ca300*/  HMMA.16816.F32 R16, R8, R24, R56 ;  /* 0x000000180810723c */ /* 0x010fe40000001838 */
[----:B------:R-:W-:Y:S04]  /*ca310*/  STL.64 [R1+0x68b8], R26 ;  /* 0x0068b81a01007387 */ /* 0x000fe80000100a00 */
[----:B------:R0:W-:-:S15]  /*ca320*/  STL.64 [R1+0x68b0], R24 ;  /* 0x0068b01801007387 */ /* 0x0001de0000100a00 */
[----:B------:R-:W-:-:S02]  /*ca330*/  NOP ;  /* 0x0000000000007918 */ /* 0x000fc40000000000 */
[----:B------:R-:W-:Y:S04]  /*ca340*/  STL.64 [R1+0x2160], R16 ;  /* 0x0021601001007387 */ /* 0x000fe80000100a00 */
[----:B------:R2:W-:Y:S01]  /*ca350*/  STL.64 [R1+0x2168], R18 ;  /* 0x0021681201007387 */ /* 0x0005e20000100a00 */
[C---:B0-----:R-:W-:Y:S06]  /*ca360*/  HMMA.16816.F32 R24, R8.reuse, R4, R12 ;  /* 0x000000040818723c */ /* 0x041fec000000180c */
[C---:B------:R-:W-:Y:S06]  /*ca370*/  HMMA.16816.F32 R12, R8.reuse, R6, R20 ;  /* 0x00000006080c723c */ /* 0x040fec0000001814 */
[----:B--2---:R-:W-:Y:S06]  /*ca380*/  HMMA.16816.F32 R16, R8, R46, R36 ;  /* 0x0000002e0810723c */ /* 0x004fec0000001824 */
[----:B------:R-:W-:Y:S04]  /*ca390*/  STL.64 [R1+0x6888], R46 ;  /* 0x0068882e01007387 */ /* 0x000fe80000100a00 */
[----:B---3--:R-:W-:-:S13]  /*ca3a0*/  STL.64 [R1+0x6880], R44 ;  /* 0x0068802c01007387 */ /* 0x008fda0000100a00 */
        /* <DEDUP_REMOVED lines=9> */
[----:B------:R-:W-:Y:S04]  /*ca440*/  STL.64 [R1+0x20f8], R26 ;  /* 0x0020f81a01007387 */ /* 0x000fe80000100a00 */
[----:B------:R-:W2:-:S13]  /*ca450*/  LDL.LU R20, [R1+0x870] ;  /* 0x0008700001147983 */ /* 0x000e9a0000300800 */
[----:B------:R-:W-:Y:S04]  /*ca460*/  STL.64 [R1+0x2500], R16 ;  /* 0x0025001001007387 */ /* 0x000fe80000100a00 */
[----:B------:R-:W-:Y:S04]  /*ca470*/  STL.64 [R1+0x2508], R18 ;  /* 0x0025081201007387 */ /* 0x000fe80000100a00 */
        /* <DEDUP_REMOVED lines=40> */
[C---:B---3--:R-:W-:Y:S11]  /*ca700*/  HMMA.16816.F32 R36, R8.reuse, R42, R36 ;  /* 0x0000002a0824723c */ /* 0x048ff60000001824 */
        /* <DEDUP_REMOVED lines=9> */
[----:B------:R0:W-:Y:S04]  /*ca7a0*/  STL.64 [R1+0x24d0], R16 ;  /* 0x0024d01001007387 */ /* 0x0001e80000100a00 */
[----:B------:R1:W-:Y:S04]  /*ca7b0*/  STL.64 [R1+0x24d8], R18 ;  /* 0x0024d81201007387 */ /* 0x0003e80000100a00 */
[----:B0-----:R-:W4:Y:S04]  /*ca7c0*/  LDL.LU R16, [R1+0x7f0] ;  /* 0x0007f00001107983 */ /* 0x001f280000300800 */
[----:B------:R-:W4:Y:S04]  /*ca7d0*/  LDL.LU R17, [R1+0x7f4] ;  /* 0x0007f40001117983 */ /* 0x000f280000300800 */
[----:B-1----:R-:W4:Y:S04]  /*ca7e0*/  LDL.LU R18, [R1+0x7f8] ;  /* 0x0007f80001127983 */ /* 0x002f280000300800 */
        /* <DEDUP_REMOVED lines=34> */
[----:B0-----:R-:W4:Y:S04]  /*caa10*/  LDL.LU.64 R34, [R1+0x68a8] ;  /* 0x0068a80001227983 */ /* 0x001f280000300a00 */
        /* <DEDUP_REMOVED lines=27> */
[----:B0-----:R-:W4:Y:S04]  /*cabd0*/  LDL.LU.64 R10, [R1+0x6870] ;  /* 0x00687000010a7983 */ /* 0x001f280000300a00 */
[----:B------:R-:W4:Y:S04]  /*cabe0*/  LDL.LU.64 R8, [R1+0x6868] ;  /* 0x0068680001087983 */ /* 0x000f280000300a00 */
[----:B--2---:R0:W-:Y:S01]  /*cabf0*/  STL.64 [R1+0x6820], R16 ;  /* 0x0068201001007387 */ /* 0x0041e20000100a00 */
[C---:B----4-:R-:W-:Y:S06]  /*cac00*/  HMMA.16816.F32 R56, R8.reuse, R16, R56 ;  /* 0x000000100838723c */ /* 0x050fec0000001838 */
        /* <DEDUP_REMOVED lines=8> */
[----:B------:R-:W2:Y:S04]  /*cac90*/  LDL.LU R22, [R1+0x778] ;  /* 0x0007780001167983 */ /* 0x000ea80000300800 */
[----:B------:R-:W2:Y:S01]  /*caca0*/  LDL.LU R23, [R1+0x77c] ;  /* 0x00077c0001177983 */ /* 0x000ea20000300800 */
[C---:B0-----:R-:W-:Y:S03]  /*cacb0*/  HMMA.16816.F32 R16, R8.reuse, R46, R36 ;  /* 0x0000002e0810723c */ /* 0x041fe60000001824 */
[----:B------:R-:W-:Y:S03]  /*cacc0*/  STL.64 [R1+0x6830], R26 ;  /* 0x0068301a01007387 */ /* 0x000fe60000100a00 */
[C---:B------:R-:W-:Y:S01]  /*cacd0*/  HMMA.16816.F32 R28, R8.reuse, R34, R28 ;  /* 0x00000022081c723c */ /* 0x040fe2000000181c */
[----:B------:R0:W-:Y:S05]  /*cace0*/  STL.64 [R1+0x6828], R24 ;  /* 0x0068281801007387 */ /* 0x0001ea0000100a00 */
[C---:B0-----:R-:W-:Y:S11]  /*cacf0*/  HMMA.16816.F32 R24, R8.reuse, R4, R40 ;  /* 0x000000040818723c */ /* 0x041ff60000001828 */
[----:B------:R-:W-:Y:S04]  /*cad00*/  STL.64 [R1+0x2450], R16 ;  /* 0x0024501001007387 */ /* 0x000fe80000100a00 */
[----:B------:R0:W-:Y:S02]  /*cad10*/  STL.64 [R1+0x2458], R18 ;  /* 0x0024581201007387 */ /* 0x0001e40000100a00 */
[C---:B0-----:R-:W-:Y:S06]  /*cad20*/  HMMA.16816.F32 R16, R8.reuse, R60, R12 ;  /* 0x0000003c0810723c */ /* 0x041fec000000180c */
[C---:B------:R-:W-:Y:S01]  /*cad30*/  HMMA.16816.F32 R12, R8.reuse, R6, R52 ;  /* 0x00000006080c723c */ /* 0x040fe20000001834 */
[----:B------:R0:W-:Y:S04]  /*cad40*/  STL.64 [R1+0x2430], R28 ;  /* 0x0024301c01007387 */ /* 0x0001e80000100a00 */
[----:B------:R1:W-:Y:S04]  /*cad50*/  STL.64 [R1+0x2438], R30 ;  /* 0x0024381e01007387 */ /* 0x0003e80000100a00 */
[----:B------:R4:W-:Y:S04]  /*cad60*/  STL.64 [R1+0x2310], R24 ;  /* 0x0023101801007387 */ /* 0x0009e80000100a00 */
[----:B------:R3:W-:Y:S04]  /*cad70*/  STL.64 [R1+0x2318], R26 ;  /* 0x0023181a01007387 */ /* 0x0007e80000100a00 */
[----:B------:R-:W2:Y:S04]  /*cad80*/  LDL.LU R40, [R1+0x760] ;  /* 0x0007600001287983 */ /* 0x000ea80000300800 */
[----:B------:R3:W-:Y:S04]  /*cad90*/  STL.64 [R1+0x2770], R16 ;  /* 0x0027701001007387 */ /* 0x0007e80000100a00 */
[----:B------:R3:W-:Y:S04]  /*cada0*/  STL.64 [R1+0x2778], R18 ;  /* 0x0027781201007387 */ /* 0x0007e80000100a00 */
[----:B------:R-:W-:Y:S04]  /*cadb0*/  STL.64 [R1+0x2680], R12 ;  /* 0x0026800c01007387 */ /* 0x000fe80000100a00 */
        /* <DEDUP_REMOVED lines=25> */
[----:B------:R-:W2:-:S15]  /*caf50*/  LDL.LU R20, [R1+0x700] ;  /* 0x0007000001147983 */ /* 0x000e9e0000300800 */
[----:B------:R-:W-:-:S05]  /*caf60*/  NOP ;  /* 0x0000000000007918 */ /* 0x000fca0000000000 */
        /* <DEDUP_REMOVED lines=12> */
[----:B------:R-:W2:Y:S01]  /*cb030*/  LDL.LU R55, [R1+0x68c] ;  /* 0x00068c0001377983 */ /* 0x000ea20000300800 */
[----:B------:R-:W-:-:S15]  /*cb040*/  HMMA.16816.F32 R40, R8, R50, R40 ;  /* 0x000000320828723c */ /* 0x000fde0000001828 */
        /* <DEDUP_REMOVED lines=58> */
[----:B---3--:R0:W-:Y:S04]  /*cb3f0*/  STL.64 [R1+0x6788], R56 ;  /* 0x0067883801007387 */ /* 0x0081e80000100a00 */
[----:B0-----:R-:W3:Y:S04]  /*cb400*/  LDL.LU R56, [R1+0x6d0] ;  /* 0x0006d00001387983 */ /* 0x001ee80000300800 */
[----:B------:R-:W3:Y:S04]  /*cb410*/  LDL.LU R57, [R1+0x6d4] ;  /* 0x0006d40001397983 */ /* 0x000ee80000300800 */
[----:B------:R-:W3:Y:S04]  /*cb420*/  LDL.LU R58, [R1+0x6d8] ;  /* 0x0006d800013a7983 */ /* 0x000ee80000300800 */
[----:B------:R-:W3:Y:S01]  /*cb430*/  LDL.LU R59, [R1+0x6dc] ;  /* 0x0006dc00013b7983 */ /* 0x000ee20000300800 */
[----:B--2---:R-:W-:Y:S03]  /*cb440*/  HMMA.16816.F32 R8, R8, R2, R20 ;  /* 0x000000020808723c */ /* 0x004fe60000001814 */
[----:B------:R-:W4:Y:S04]  /*cb450*/  LDL.LU.64 R22, [R1+0x67f8] ;  /* 0x0067f80001167983 */ /* 0x000f280000300a00 */
[----:B------:R-:W4:-:S15]  /*cb460*/  LDL.LU.64 R20, [R1+0x67f0] ;  /* 0x0067f00001147983 */ /* 0x000f1e0000300a00 */
[----:B------:R-:W-:-:S01]  /*cb470*/  NOP ;  /* 0x0000000000007918 */ /* 0x000fc20000000000 */
[----:B------:R0:W-:Y:S04]  /*cb480*/  STL.64 [R1+0x25b0], R8 ;  /* 0x0025b00801007387 */ /* 0x0001e80000100a00 */
[----:B------:R1:W-:Y:S04]  /*cb490*/  STL.64 [R1+0x25b8], R10 ;  /* 0x0025b80a01007387 */ /* 0x0003e80000100a00 */
[----:B0-----:R-:W4:Y:S04]  /*cb4a0*/  LDL.LU R8, [R1+0x6e0] ;  /* 0x0006e00001087983 */ /* 0x001f280000300800 */
[----:B------:R-:W4:Y:S04]  /*cb4b0*/  LDL.LU R9, [R1+0x6e4] ;  /* 0x0006e40001097983 */ /* 0x000f280000300800 */
[----:B-1----:R-:W4:Y:S04]  /*cb4c0*/  LDL.LU R10, [R1+0x6e8] ;  /* 0x0006e800010a7983 */ /* 0x002f280000300800 */
[----:B------:R-:W4:Y:S01]  /*cb4d0*/  LDL.LU R11, [R1+0x6ec] ;  /* 0x0006ec00010b7983 */ /* 0x000f220000300800 */
[----:B------:R-:W-:-:S02]  /*cb4e0*/  IMAD.MOV.U32 R19, RZ, RZ, R34 ;  /* 0x000000ffff137224 */ /* 0x000fc400078e0022 */
[----:B------:R-:W-:Y:S01]  /*cb4f0*/  IMAD.MOV.U32 R18, RZ, RZ, R35 ;  /* 0x000000ffff127224 */ /* 0x000fe200078e0023 */
[----:B----4-:R-:W-:-:S15]  /*cb500*/  HMMA.16816.F32 R8, R20, R16, R8 ;  /* 0x000000101408723c */ /* 0x010fde0000001808 */
        /* <DEDUP_REMOVED lines=9> */
[----:B0-----:R-:W-:Y:S06]  /*cb5a0*/  HMMA.16816.F32 R8, R20, R46, R36 ;  /* 0x0000002e1408723c */ /* 0x001fec0000001824 */
[----:B------:R-:W-:Y:S04]  /*cb5b0*/  STL.64 [R1+0x6750], R46 ;  /* 0x0067502e01007387 */ /* 0x000fe80000100a00 */
[----:B------:R-:W-:-:S13]  /*cb5c0*/  STL.64 [R1+0x6748], R44 ;  /* 0x0067482c01007387 */ /* 0x000fda0000100a00 */
[----:B------:R-:W-:Y:S04]  /*cb5d0*/  STL.64 [R1+0x2580], R8 ;  /* 0x0025800801007387 */ /* 0x000fe80000100a00 */
[----:B------:R0:W-:Y:S02]  /*cb5e0*/  STL.64 [R1+0x2588], R10 ;  /* 0x0025880a01007387 */ /* 0x0001e40000100a00 */
[----:B0-----:R-:W-:-:S15]  /*cb5f0*/  HMMA.16816.F32 R8, R20, R34, R28 ;  /* 0x000000221408723c */ /* 0x001fde000000181c */
[----:B------:R-:W-:-:S08]  /*cb600*/  NOP ;  /* 0x0000000000007918 */ /* 0x000fd00000000000 */
[----:B------:R-:W-:Y:S04]  /*cb610*/  STL.64 [R1+0x2570], R8 ;  /* 0x0025700801007387 */ /* 0x000fe80000100a00 */
[----:B------:R-:W-:Y:S04]  /*cb620*/  STL.64 [R1+0x2578], R10 ;  /* 0x0025780a01007387 */ /* 0x000fe80000100a00 */
[----:B------:R-:W2:Y:S04]  /*cb630*/  LDL.LU.64 R34, [R1+0x67e8] ;  /* 0x0067e80001227983 */ /* 0x000ea80000300a00 */
[----:B------:R-:W-:Y:S04]  /*cb640*/  STL.64 [R1+0x67a0], R18 ;  /* 0x0067a01201007387 */ /* 0x000fe80000100a00 */
[----:B------:R0:W-:Y:S01]  /*cb650*/  STL.64 [R1+0x6798], R16 ;  /* 0x0067981001007387 */ /* 0x0001e20000100a00 */
[C---:B------:R-:W-:Y:S06]  /*cb660*/  HMMA.16816.F32 R12, R20.reuse, R60, R12 ;  /* 0x0000003c140c723c */ /* 0x040fec000000180c */
[C---:B0-----:R-:W-:Y:S06]  /*cb670*/  HMMA.16816.F32 R16, R20.reuse, R4, R40 ;  /* 0x000000041410723c */ /* 0x041fec0000001828 */
[----:B------:R-:W-:-:S15]  /*cb680*/  HMMA.16816.F32 R8, R20, R6, R52 ;  /* 0x000000061408723c */ /* 0x000fde0000001834 */
[----:B------:R-:W-:-:S02]  /*cb690*/  NOP ;  /* 0x0000000000007918 */ /* 0x000fc40000000000 */
[----:B------:R-:W-:Y:S04]  /*cb6a0*/  STL.64 [R1+0x2540], R16 ;  /* 0x0025401001007387 */ /* 0x000fe80000100a00 */
[----:B------:R-:W-:Y:S04]  /*cb6b0*/  STL.64 [R1+0x2548], R18 ;  /* 0x0025481201007387 */ /* 0x000fe80000100a00 */
[----:B------:R-:W-:Y:S04]  /*cb6c0*/  STL.64 [R1+0x6740], R6 ;  /* 0x0067400601007387 */ /* 0x000fe80000100a00 */
[----:B------:R-:W-:Y:S04]  /*cb6d0*/  STL.64 [R1+0x2c20], R12 ;  /* 0x002c200c01007387 */ /* 0x000fe80000100a00 */
[----:B------:R0:W-:Y:S04]  /*cb6e0*/  STL.64 [R1+0x2c28], R14 ;  /* 0x002c280e01007387 */ /* 0x0001e80000100a00 */
[----:B------:R1:W-:Y:S04]  /*cb6f0*/  STL.64 [R1+0x6738], R4 ;  /* 0x0067380401007387 */ /* 0x0003e80000100a00 */
[----:B------:R3:W-:Y:S04]  /*cb700*/  STL.64 [R1+0x2c10], R8 ;  /* 0x002c100801007387 */ /* 0x0007e80000100a00 */
[----:B------:R4:W-:Y:S01]  /*cb710*/  STL.64 [R1+0x2c18], R10 ;  /* 0x002c180a01007387 */ /* 0x0009e20000100a00 */
[----:B0-----:R-:W-:-:S02]  /*cb720*/  IMAD.MOV.U32 R15, RZ, RZ, R32 ;  /* 0x000000ffff0f7224 */ /* 0x001fc400078e0020 */
[----:B------:R-:W-:Y:S01]  /*cb730*/  IMAD.MOV.U32 R14, RZ, RZ, R33 ;  /* 0x000000ffff0e7224 */ /* 0x000fe200078e0021 */
[----:B------:R-:W4:Y:S04]  /*cb740*/  LDL.LU R32, [R1+0x600] ;  /* 0x0006000001207983 */ /* 0x000f280000300800 */
[----:B------:R-:W4:Y:S01]  /*cb750*/  LDL.LU R33, [R1+0x604] ;  /* 0x0006040001217983 */ /* 0x000f220000300800 */
[----:B--2---:R-:W-:Y:S02]  /*cb760*/  IMAD.MOV.U32 R13, RZ, RZ, R34 ;  /* 0x000000ffff0d7224 */ /* 0x004fe400078e0022 */
[----:B------:R-:W-:Y:S01]  /*cb770*/  IMAD.MOV.U32 R12, RZ, RZ, R35 ;  /* 0x000000ffff0c7224 */ /* 0x000fe200078e0023 */
        /* <DEDUP_REMOVED lines=112> */
[----:B------:R-:W-:Y:S04]  /*cbe80*/  STL.64 [R1+0x2ba0], R20 ;  /* 0x002ba01401007387 */ /* 0x000fe80000100a00 */
[----:B------:R-:W-:Y:S01]  /*cbe90*/  STL.64 [R1+0x2ba8], R22 ;  /* 0x002ba81601007387 */ /* 0x000fe20000100a00 */
[C---:B----4-:R-:W-:Y:S06]  /*cbea0*/  HMMA.16816.F32 R12, R32.reuse, R16, R12 ;  /* 0x00000010200c723c */ /* 0x050fec000000180c */
[----:B------:R-:W-:-:S15]  /*cbeb0*/  HMMA.16816.F32 R44, R32, R24, R44 ;  /* 0x00000018202c723c */ /* 0x000fde000000182c */
        /* <DEDUP_REMOVED lines=8> */
[----:B------:R-:W2:Y:S04]  /*cbf40*/  LDL.LU.64 R44, [R1+0x6748] ;  /* 0x00674800012c7983 */ /* 0x000ea80000300a00 */
[----:B------:R-:W-:Y:S04]  /*cbf50*/  STL.64 [R1+0x6718], R26 ;  /* 0x0067181a01007387 */ /* 0x000fe80000100a00 */
[----:B------:R0:W-:Y:S01]  /*cbf60*/  STL.64 [R1+0x6710], R24 ;  /* 0x0067101801007387 */ /* 0x0001e20000100a00 */
[----:B------:R-:W-:-:S02]  /*cbf70*/  IMAD.MOV.U32 R20, RZ, RZ, R19 ;  /* 0x000000ffff147224 */ /* 0x000fc400078e0013 */
[----:B------:R-:W-:Y:S01]  /*cbf80*/  IMAD.MOV.U32 R21, RZ, RZ, R18 ;  /* 0x000000ffff157224 */ /* 0x000fe200078e0012 */
[----:B0-----:R-:W2:Y:S04]  /*cbf90*/  LDL.LU R24, [R1+0x450] ;  /* 0x0004500001187983 */ /* 0x001ea80000300800 */
[----:B------:R-:W2:Y:S04]  /*cbfa0*/  LDL.LU R25, [R1+0x454] ;  /* 0x0004540001197983 */ /* 0x000ea80000300800 */
[----:B------:R-:W2:Y:S04]  /*cbfb0*/  LDL.LU R26, [R1+0x458] ;  /* 0x00045800011a7983 */ /* 0x000ea80000300800 */
[----:B------:R-:W2:Y:S01]  /*cbfc0*/  LDL.LU R27, [R1+0x45c] ;  /* 0x00045c00011b7983 */ /* 0x000ea20000300800 */
[----:B----4-:R-:W-:Y:S06]  /*cbfd0*/  HMMA.16816.F32 R4, R32, R46, R4 ;  /* 0x0000002e2004723c */ /* 0x010fec0000001804 */
[----:B------:R-:W-:-:S02]  /*cbfe0*/  IMAD.MOV.U32 R19, RZ, RZ, R46 ;  /* 0x000000ffff137224 */ /* 0x000fc400078e002e */
[----:B------:R-:W-:-:S15]  /*cbff0*/  IMAD.MOV.U32 R18, RZ, RZ, R47 ;  /* 0x000000ffff127224 */ /* 0x000fde00078e002f */
[----:B------:R-:W-:Y:S04]  /*cc000*/  STL.64 [R1+0x2b70], R4 ;  /* 0x002b700401007387 */ /* 0x000fe80000100a00 */
[----:B------:R0:W-:Y:S04]  /*cc010*/  STL.64 [R1+0x2b78], R6 ;  /* 0x002b780601007387 */ /* 0x0001e80000100a00 */
[----:B0-----:R-:W4:Y:S04]  /*cc020*/  LDL.LU.64 R6, [R1+0x6740] ;  /* 0x0067400001067983 */ /* 0x001f280000300a00 */
[----:B------:R-:W4:Y:S04]  /*cc030*/  LDL.LU.64 R4, [R1+0x6738] ;  /* 0x0067380001047983 */ /* 0x000f280000300a00 */
[----:B------:R-:W4:Y:S04]  /*cc040*/  LDL.LU.64 R46, [R1+0x6730] ;  /* 0x00673000012e7983 */ /* 0x000f280000300a00 */
[----:B------:R-:W-:Y:S04]  /*cc050*/  STL.64 [R1+0x6708], R18 ;  /* 0x0067081201007387 */ /* 0x000fe80000100a00 */
[----:B------:R0:W-:Y:S04]  /*cc060*/  STL.64 [R1+0x6700], R16 ;  /* 0x0067001001007387 */ /* 0x0001e80000100a00 */
[----:B0-----:R-:W4:Y:S04]  /*cc070*/  LDL.LU R16, [R1+0x470] ;  /* 0x0004700001107983 */ /* 0x001f280000300800 */
[----:B------:R-:W4:Y:S04]  /*cc080*/  LDL.LU R17, [R1+0x474] ;  /* 0x0004740001117983 */ /* 0x000f280000300800 */
[----:B------:R-:W4:Y:S04]  /*cc090*/  LDL.LU R18, [R1+0x478] ;  /* 0x0004780001127983 */ /* 0x000f280000300800 */
[----:B------:R-:W4:Y:S01]  /*cc0a0*/  LDL.LU R19, [R1+0x47c] ;  /* 0x00047c0001137983 */ /* 0x000f220000300800 */
[C---:B---3--:R-:W-:Y:S06]  /*cc0b0*/  HMMA.16816.F32 R56, R32.reuse, R60, R56 ;  /* 0x0000003c2038723c */ /* 0x048fec0000001838 */
[C---:B--2---:R-:W-:Y:S06]  /*cc0c0*/  HMMA.16816.F32 R12, R32.reuse, R50, R12 ;  /* 0x00000032200c723c */ /* 0x044fec000000180c */
[----:B----4-:R-:W-:-:S15]  /*cc0d0*/  HMMA.16816.F32 R16, R32, R20, R16 ;  /* 0x000000142010723c */ /* 0x010fde0000001810 */
[----:B------:R-:W-:-:S08]  /*cc0e0*/  NOP ;  /* 0x0000000000007918 */ /* 0x000fd00000000000 */
[----:B------:R-:W-:Y:S04]  /*cc0f0*/  STL.64 [R1+0x2b60], R16 ;  /* 0x002b601001007387 */ /* 0x000fe80000100a00 */
[----:B------:R0:W-:Y:S02]  /*cc100*/  STL.64 [R1+0x2b68], R18 ;  /* 0x002b681201007387 */ /* 0x0001e40000100a00 */
[C---:B0-----:R-:W-:Y:S06]  /*cc110*/  HMMA.16816.F32 R16, R32.reuse, R4, R24 ;  /* 0x000000042010723c */ /* 0x041fec0000001818 */
[----:B------:R-:W-:-:S15]  /*cc120*/  HMMA.16816.F32 R24, R32, R6, R28 ;  /* 0x000000062018723c */ /* 0x000fde000000181c */
[----:B------:R-:W-:-:S02]  /*cc130*/  NOP ;  /* 0x0000000000007918 */ /* 0x000fc40000000000 */
[----:B------:R-:W-:Y:S04]  /*cc140*/  STL.64 [R1+0x2ac0], R16 ;  /* 0x002ac01001007387 */ /* 0x000fe80000100a00 */
[----:B------:R0:W-:Y:S02]  /*cc150*/  STL.64 [R1+0x2ac8], R18 ;  /* 0x002ac81201007387 */ /* 0x0001e40000100a00 */
[C---:B0-----:R-:W-:Y:S06]  /*cc160*/  HMMA.16816.F32 R16, R32.reuse, R48, R8 ;  /* 0x000000302010723c */ /* 0x041fec0000001808 */
[----:B------:R-:W-:Y:S01]  /*cc170*/  HMMA.16816.F32 R8, R32, R42, R52 ;  /* 0x0000002a2008723c */ /* 0x000fe20000001834 */
[----:B------:R-:W-:Y:S04]  /*cc180*/  STL.64 [R1+0x2d40], R56 ;  /* 0x002d403801007387 */ /* 0x000fe80000100a00 */
[----:B------:R-:W-:Y:S04]  /*cc190*/  STL.64 [R1+0x2d48], R58 ;  /* 0x002d483a01007387 */ /* 0x000fe80000100a00 */
[----:B------:R0:W-:Y:S04]  /*cc1a0*/  STL.64 [R1+0x2d30], R24 ;  /* 0x002d301801007387 */ /* 0x0001e80000100a00 */
[----:B------:R1:W-:Y:S04]  /*cc1b0*/  STL.64 [R1+0x2d38], R26 ;  /* 0x002d381a01007387 */ /* 0x0003e80000100a00 */
[----:B------:R2:W-:Y:S04]  /*cc1c0*/  STL.64 [R1+0x2d20], R16 ;  /* 0x002d201001007387 */ /* 0x0005e80000100a00 */
[----:B------:R3:W-:Y:S04]  /*cc1d0*/  STL.64 [R1+0x2d28], R18 ;  /* 0x002d281201007387 */ /* 0x0007e80000100a00 */
[----:B0-----:R-:W4:Y:S04]  /*cc1e0*/  LDL.LU R24, [R1+0x370] ;  /* 0x0003700001187983 */ /* 0x001f280000300800 */
[----:B------:R-:W-:Y:S04]  /*cc1f0*/  STL.64 [R1+0x2d10], R12 ;  /* 0x002d100c01007387 */ /* 0x000fe80000100a00 */
[----:B------:R-:W-:Y:S04]  /*cc200*/  STL.64 [R1+0x2d18], R14 ;  /* 0x002d180e01007387 */ /* 0x000fe80000100a00 */
[----:B------:R0:W-:Y:S04]  /*cc210*/  STL.64 [R1+0x2d00], R8 ;  /* 0x002d000801007387 */ /* 0x0001e80000100a00 */
[----:B------:R0:W-:Y:S04]  /*cc220*/  STL.64 [R1+0x2d08], R10 ;  /* 0x002d080a01007387 */ /* 0x0001e80000100a00 */
        /* <DEDUP_REMOVED lines=14> */
[----:B------:R-:W2:Y:S01]  /*cc310*/  LDL.LU R19, [R1+0x35c] ;  /* 0x00035c0001137983 */ /* 0x000ea20000300800 */
[----:B------:R-:W-:-:S02]  /*cc320*/  IMAD.MOV.U32 R55, RZ, RZ, R44 ;  /* 0x000000ffff377224 */ /* 0x000fc400078e002c */
[----:B------:R-:W-:Y:S01]  /*cc330*/  IMAD.MOV.U32 R54, RZ, RZ, R45 ;  /* 0x000000ffff367224 */ /* 0x000fe200078e002d */
[----:B------:R-:W3:Y:S01]  /*cc340*/  LDL.LU R44, [R1+0x320] ;  /* 0x00032000012c7983 */ /* 0x000ee20000300800 */
[----:B------:R-:W-:-:S03]  /*cc350*/  IMAD.MOV.U32 R53, RZ, RZ, R46 ;  /* 0x000000ffff357224 */ /* 0x000fc600078e002e */
[----:B------:R-:W3:Y:S01]  /*cc360*/  LDL.LU R45, [R1+0x324] ;  /* 0x00032400012d7983 */ /* 0x000ee20000300800 */
[----:B------:R-:W-:-:S03]  /*cc370*/  IMAD.MOV.U32 R52, RZ, RZ, R47 ;  /* 0x000000ffff347224 */ /* 0x000fc600078e002f */
        /* <DEDUP_REMOVED lines=27> */
[C---:B------:R-:W-:Y:S03]  /*cc530*/  HMMA.16816.F32 R56, R32.reuse, R36, R56 ;  /* 0x000000242038723c */ /* 0x040fe60000001838 */
[----:B------:R-:W3:Y:S04]  /*cc540*/  LDL.LU.64 R24, [R1+0x6710] ;  /* 0x0067100001187983 */ /* 0x000ee80000300a00 */
[----:B------:R-:W-:Y:S04]  /*cc550*/  STL.64 [R1+0x6698], R30 ;  /* 0x0066981e01007387 */ /* 0x000fe80000100a00 */
[----:B--2---:R0:W-:Y:S04]  /*cc560*/  STL [R1+0x6690], R28 ;  /* 0x0066901c01007387 */ /* 0x0041e80000100800 */
        /* <DEDUP_REMOVED lines=28> */
[----:B----4-:R0:W-:Y:S04]  /*cc730*/  STL.64 [R1+0x66c0], R56 ;  /* 0x0066c03801007387 */ /* 0x0101e80000100a00 */
[----:B0-----:R-:W2:Y:S04]  /*cc740*/  LDL.LU R56, [R1+0x2d0] ;  /* 0x0002d00001387983 */ /* 0x001ea80000300800 */
[----:B------:R-:W2:Y:S04]  /*cc750*/  LDL.LU R57, [R1+0x2d4] ;  /* 0x0002d40001397983 */ /* 0x000ea80000300800 */
[----:B------:R-:W2:Y:S04]  /*cc760*/  LDL.LU R58, [R1+0x2d8] ;  /* 0x0002d800013a7983 */ /* 0x000ea80000300800 */
[----:B------:R-:W2:Y:S01]  /*cc770*/  LDL.LU R59, [R1+0x2dc] ;  /* 0x0002dc00013b7983 */ /* 0x000ea20000300800 */
[----:B---3--:R-:W-:Y:S03]  /*cc780*/  HMMA.16816.F32 R32, R32, R2, R44 ;  /* 0x000000022020723c */ /* 0x008fe6000000182c */
[----:B------:R-:W2:Y:S04]  /*cc790*/  LDL.LU.64 R46, [R1+0x66d8] ;  /* 0x0066d800012e7983 */ /* 0x000ea80000300a00 */
[----:B------:R-:W2:-:S15]  /*cc7a0*/  LDL.LU.64 R44, [R1+0x66d0] ;  /* 0x0066d000012c7983 */ /* 0x000e9e0000300a00 */
[----:B------:R-:W-:-:S01]  /*cc7b0*/  NOP ;  /* 0x0000000000007918 */ /* 0x000fc20000000000 */
[----:B------:R0:W-:Y:S04]  /*cc7c0*/  STL.64 [R1+0x2cc0], R32 ;  /* 0x002cc02001007387 */ /* 0x0001e80000100a00 */
[----:B------:R-:W-:Y:S01]  /*cc7d0*/  STL.64 [R1+0x2cc8], R34 ;  /* 0x002cc82201007387 */ /* 0x000fe20000100a00 */
[C---:B--2---:R-:W-:Y:S06]  /*cc7e0*/  HMMA.16816.F32 R56, R44.reuse, R16, R56 ;  /* 0x000000102c38723c */ /* 0x044fec0000001838 */
[----:B------:R-:W-:-:S15]  /*cc7f0*/  HMMA.16816.F32 R36, R44, R24, R36 ;  /* 0x000000182c24723c */ /* 0x000fde0000001824 */
[----:B------:R-:W-:-:S02]  /*cc800*/  NOP ;  /* 0x0000000000007918 */ /* 0x000fc40000000000 */
[----:B------:R-:W-:Y:S04]  /*cc810*/  STL.64 [R1+0x2cb0], R56 ;  /* 0x002cb03801007387 */ /* 0x000fe80000100a00 */
[----:B------:R-:W-:Y:S04]  /*cc820*/  STL.64 [R1+0x2cb8], R58 ;  /* 0x002cb83a01007387 */ /* 0x000fe80000100a00 */
[----:B------:R-:W-:Y:S04]  /*cc830*/  STL.64 [R1+0x2ca0], R36 ;  /* 0x002ca02401007387 */ /* 0x000fe80000100a00 */
[----:B------:R-:W-:Y:S04]  /*cc840*/  STL.64 [R1+0x2ca8], R38 ;  /* 0x002ca82601007387 */ /* 0x000fe80000100a00 */
[----:B------:R-:W2:Y:S01]  /*cc850*/  LDL.LU R23, [R1+0x3ce0] ;  /* 0x003ce00001177983 */ /* 0x000ea20000300800 */
[----:B------:R-:W-:-:S02]  /*cc860*/  IMAD.MOV.U32 R22, RZ, RZ, R19 ;  /* 0x000000ffff167224 */ /* 0x000fc400078e0013 */
[----:B0-----:R-:W-:Y:S02]  /*cc870*/  IMAD.MOV.U32 R33, RZ, RZ, R16 ;  /* 0x000000ffff217224 */ /* 0x001fe400078e0010 */
[----:B------:R-:W-:Y:S02]  /*cc880*/  IMAD.MOV.U32 R32, RZ, RZ, R17 ;  /* 0x000000ffff207224 */ /* 0x000fe400078e0011 */
[----:B------:R-:W-:Y:S02]  /*cc890*/  IMAD.MOV.U32 R17, RZ, RZ, R24 ;  /* 0x000000ffff117224 */ /* 0x000fe400078e0018 */
[----:B------:R-:W-:Y:S02]  /*cc8a0*/  IMAD.MOV.U32 R16, RZ, RZ, R25 ;  /* 0x000000ffff107224 */ /* 0x000fe400078e0019 */
[C---:B------:R-:W-:Y:S06]  /*cc8b0*/  HMMA.16816.F32 R24, R44.reuse, R20, R40 ;  /* 0x000000142c18723c */ /* 0x040fec0000001828 */
[----:B------:R-:W-:Y:S01]  /*cc8c0*/  HMMA.16816.F32 R12, R44, R60, R12 ;  /* 0x0000003c2c0c723c */ /* 0x000fe2000000180c */
[----:B--2---:R0:W-:Y:S02]  /*cc8d0*/  STL [R1+0x65e0], R23 ;  /* 0x0065e01701007387 */ /* 0x0041e40000100800 */
[----:B0-----:R-:W-:-:S07]  /*cc8e0*/  IMAD.MOV.U32 R23, RZ, RZ, R18 ;  /* 0x000000ffff177224 */ /* 0x001fce00078e0012 */
[----:B------:R-:W-:Y:S01]  /*cc8f0*/  HMMA.16816.F32 R28, R44, R22, R28 ;  /* 0x000000162c1c723c */ /* 0x000fe2000000181c */
[----:B------:R-:W-:-:S15]  /*cc900*/  STL.64 [R1+0x65f8], R20 ;  /* 0x0065f81401007387 */ /* 0x000fde0000100a00 */
[----:B------:R-:W-:-:S07]  /*cc910*/  NOP ;  /* 0x0000000000007918 */ /* 0x000fce0000000000 */
[----:B------:R-:W-:Y:S04]  /*cc920*/  STL.64 [R1+0x2c90], R28 ;  /* 0x002c901c01007387 */ /* 0x000fe80000100a00 */
[----:B------:R-:W-:Y:S04]  /*cc930*/  STL.64 [R1+0x2c98], R30 ;  /* 0x002c981e01007387 */ /* 0x000fe80000100a00 */
[----:B------:R0:W-:Y:S02]  /*cc940*/  STL.64 [R1+0x6610], R22 ;  /* 0x0066101601007387 */ /* 0x0001e40000100a00 */
[C---:B0-----:R-:W-:Y:S06]  /*cc950*/  HMMA.16816.F32 R20, R44.reuse, R4, R8 ;  /* 0x000000042c14723c */ /* 0x041fec0000001808 */
[----:B------:R-:W-:Y:S01]  /*cc960*/  HMMA.16816.F32 R8, R44, R6, R52 ;  /* 0x000000062c08723c */ /* 0x000fe20000001834 */
[----:B------:R-:W-:Y:S04]  /*cc970*/  STL.64 [R1+0x2c80], R24 ;  /* 0x002c801801007387 */ /* 0x000fe80000100a00 */
[----:B------:R-:W-:-:S12]  /*cc980*/  STL.64 [R1+0x2c88], R26 ;  /* 0x002c881a01007387 */ /* 0x000fd80000100a00 */
        /* <DEDUP_REMOVED lines=23> */
[----:B------:R-:W3:Y:S01]  /*ccb00*/  LDL.LU R11, [R1+0xfc] ;  /* 0x0000fc00010b7983 */ /* 0x000ee20000300800 */
[----:B------:R-:W-:-:S02]  /*ccb10*/  IMAD.MOV.U32 R21, RZ, RZ, R16 ;  /* 0x000000ffff157224 */ /* 0x000fc400078e0010 */
[----:B------:R-:W-:Y:S01]  /*ccb20*/  IMAD.MOV.U32 R20, RZ, RZ, R17 ;  /* 0x000000ffff147224 */ /* 0x000fe200078e0011 */
[----:B---3--:R-:W-:Y:S04]  /*ccb30*/  STL.64 [R1+0x6630], R10 ;  /* 0x0066300a01007387 */ /* 0x008fe80000100a00 */
[----:B--2---:R-:W-:Y:S04]  /*ccb40*/  STL.64 [R1+0x6628], R8 ;  /* 0x0066280801007387 */ /* 0x004fe80000100a00 */
        /* <DEDUP_REMOVED lines=79> */
[C---:B--2---:R-:W-:Y:S06]  /*cd040*/  HMMA.16816.F32 R52, R44.reuse, R36, R52 ;  /* 0x000000242c34723c */ /* 0x044fec0000001834 */
[----:B------:R-:W-:Y:S01]  /*cd050*/  HMMA.16816.F32 R12, R44, R58, R12 ;  /* 0x0000003a2c0c723c */ /* 0x000fe2000000180c */
[----:B---3--:R-:W-:-:S05]  /*cd060*/  IMAD.MOV.U32 R25, RZ, RZ, R56 ;  /* 0x000000ffff197224 */ /* 0x008fca00078e0038 */
[----:B----4-:R-:W-:Y:S06]  /*cd070*/  HMMA.16816.F32 R16, R44, R26, R16 ;  /* 0x0000001a2c10723c */ /* 0x010fec0000001810 */
[----:B------:R-:W-:Y:S02]  /*cd080*/  IMAD.MOV.U32 R29, RZ, RZ, R26 ;  /* 0x000000ffff1d7224 */ /* 0x000fe400078e001a */
[----:B------:R-:W-:-:S15]  /*cd090*/  IMAD.MOV.U32 R26, RZ, RZ, R57 ;  /* 0x000000ffff1a7224 */ /* 0x000fde00078e0039 */
[----:B------:R-:W-:Y:S04]  /*cd0a0*/  STL.64 [R1+0x2d90], R16 ;  /* 0x002d901001007387 */ /* 0x000fe80000100a00 */
[----:B------:R0:W-:Y:S04]  /*cd0b0*/  STL.64 [R1+0x2d98], R18 ;  /* 0x002d981201007387 */ /* 0x0001e80000100a00 */
[----:B0-----:R-:W2:Y:S04]  /*cd0c0*/  LDL.LU R18, [R1+0x6680] ;  /* 0x0066800001127983 */ /* 0x001ea80000300800 */
[----:B------:R-:W2:Y:S04]  /*cd0d0*/  LDL.LU.64 R16, [R1+0x6678] ;  /* 0x0066780001107983 */ /* 0x000ea80000300a00 */
[----:B------:R-:W3:Y:S04]  /*cd0e0*/  LDL.LU R24, [R1] ;  /* 0x0000000001187983 */ /* 0x000ee80000300800 */
[----:B------:R-:W4:Y:S04]  /*cd0f0*/  LDL.LU R56, [R1+0x6670] ;  /* 0x0066700001387983 */ /* 0x000f280000300800 */
[----:B------:R-:W4:Y:S04]  /*cd100*/  LDL.LU R57, [R1+0x666c] ;  /* 0x00666c0001397983 */ /* 0x000f280000300800 */
[----:B------:R-:W-:Y:S04]  /*cd110*/  STL.64 [R1+0x2e20], R52 ;  /* 0x002e203401007387 */ /* 0x000fe80000100a00 */
[----:B------:R0:W-:Y:S01]  /*cd120*/  STL.64 [R1+0x2e28], R54 ;  /* 0x002e283601007387 */ /* 0x0001e20000100a00 */
[----:B------:R-:W-:-:S02]  /*cd130*/  IMAD.MOV.U32 R19, RZ, RZ, R27 ;  /* 0x000000ffff137224 */ /* 0x000fc400078e001b */
[----:B------:R-:W-:Y:S02]  /*cd140*/  IMAD.MOV.U32 R27, RZ, RZ, R0 ;  /* 0x000000ffff1b7224 */ /* 0x000fe400078e0000 */
[----:B------:R-:W-:Y:S02]  /*cd150*/  IMAD.MOV.U32 R0, RZ, RZ, R37 ;  /* 0x000000ffff007224 */ /* 0x000fe400078e0025 */
[----:B------:R-:W-:Y:S01]  /*cd160*/  IMAD.MOV.U32 R37, RZ, RZ, R59 ;  /* 0x000000ffff257224 */ /* 0x000fe200078e003b */
[----:B0-----:R-:W2:Y:S04]  /*cd170*/  LDL.LU R54, [R1+0x6668] ;  /* 0x0066680001367983 */ /* 0x001ea80000300800 */
[----:B------:R-:W2:Y:S04]  /*cd180*/  LDL.LU.64 R52, [R1+0x6660] ;  /* 0x0066600001347983 */ /* 0x000ea80000300a00 */
[----:B------:R-:W-:Y:S04]  /*cd190*/  STL.64 [R1+0x2e10], R12 ;  /* 0x002e100c01007387 */ /* 0x000fe80000100a00 */
[----:B------:R0:W-:Y:S01]  /*cd1a0*/  STL.64 [R1+0x2e18], R14 ;  /* 0x002e180e01007387 */ /* 0x0001e20000100a00 */
[----:B------:R-:W-:-:S02]  /*cd1b0*/  IMAD.MOV.U32 R55, RZ, RZ, R36 ;  /* 0x000000ffff377224 */ /* 0x000fc400078e0024 */
[----:B------:R-:W-:Y:S01]  /*cd1c0*/  IMAD.MOV.U32 R36, RZ, RZ, R58 ;  /* 0x000000ffff247224 */ /* 0x000fe200078e003a */
[----:B0-----:R-:W3:Y:S04]  /*cd1d0*/  LDL.LU.64 R14, [R1+0x6658] ;  /* 0x00665800010e7983 */ /* 0x001ee80000300a00 */
[----:B------:R-:W3:Y:S04]  /*cd1e0*/  LDL.LU.64 R12, [R1+0x6650] ;  /* 0x00665000010c7983 */ /* 0x000ee80000300a00 */
[----:B------:R-:W4:Y:S02]  /*cd1f0*/  LDL.LU.64 R58, [R1+0x6648] ;  /* 0x00664800013a7983 */ /* 0x000f240000300a00 */
[----:B----4-:R-:W-:Y:S02]  /*cd200*/  HMMA.16816.F32 R44, R44, R2, R56 ;  /* 0x000000022c2c723c */ /* 0x010fe40000001838 */
[----:B------:R-:W4:Y:S04]  /*cd210*/  LDL.LU.64 R58, [R1+0x6640] ;  /* 0x00664000013a7983 */ /* 0x000f280000300a00 */
[----:B------:R-:W4:-:S15]  /*cd220*/  LDL.LU.64 R56, [R1+0x6638] ;  /* 0x0066380001387983 */ /* 0x000f1e0000300a00 */
[----:B------:R-:W-:-:S02]  /*cd230*/  NOP ;  /* 0x0000000000007918 */ /* 0x000fc40000000000 */
[----:B------:R0:W-:Y:S04]  /*cd240*/  STL.64 [R1+0x2d80], R44 ;  /* 0x002d802c01007387 */ /* 0x0001e80000100a00 */
[----:B------:R1:W-:Y:S04]  /*cd250*/  STL.64 [R1+0x2d88], R46 ;  /* 0x002d882e01007387 */ /* 0x0003e80000100a00 */
[----:B0-----:R-:W2:Y:S04]  /*cd260*/  LDL.LU R44, [R1+0xb0] ;  /* 0x0000b000012c7983 */ /* 0x001ea80000300800 */
[----:B------:R-:W2:Y:S04]  /*cd270*/  LDL.LU R45, [R1+0xb4] ;  /* 0x0000b400012d7983 */ /* 0x000ea80000300800 */
[----:B-1----:R-:W2:Y:S04]  /*cd280*/  LDL.LU R46, [R1+0xb8] ;  /* 0x0000b800012e7983 */ /* 0x002ea80000300800 */
        /* <DEDUP_REMOVED lines=12> */
[----:B0-----:R-:W3:Y:S02]  /*cd350*/  LDL.LU.64 R22, [R1+0x6610] ;  /* 0x0066100001167983 */ /* 0x001ee40000300a00 */
[----:B---3--:R-:W-:Y:S02]  /*cd360*/  HMMA.16816.F32 R20, R56, R22, R8 ;  /* 0x000000163814723c */ /* 0x008fe40000001808 */
[----:B------:R-:W3:Y:S04]  /*cd370*/  LDL.LU.64 R10, [R1+0x6608] ;  /* 0x00660800010a7983 */ /* 0x000ee80000300a00 */
[----:B------:R-:W3:-:S15]  /*cd380*/  LDL.LU.64 R8, [R1+0x6600] ;  /* 0x0066000001087983 */ /* 0x000ede0000300a00 */
[----:B------:R-:W-:-:S02]  /*cd390*/  NOP ;  /* 0x0000000000007918 */ /* 0x000fc40000000000 */
[----:B------:R0:W-:Y:S04]  /*cd3a0*/  STL.64 [R1+0x2c30], R20 ;  /* 0x002c301401007387 */ /* 0x0001e80000100a00 */
[----:B------:R1:W-:Y:S04]  /*cd3b0*/  STL.64 [R1+0x2c38], R22 ;  /* 0x002c381601007387 */ /* 0x0003e80000100a00 */
[----:B0-----:R-:W1:Y:S02]  /*cd3c0*/  LDL.LU.64 R20, [R1+0x65f8] ;  /* 0x0065f80001147983 */ /* 0x001e640000300a00 */
[C---:B-1----:R-:W-:Y:S02]  /*cd3d0*/  HMMA.16816.F32 R20, R56.reuse, R20, R4 ;  /* 0x000000143814723c */ /* 0x042fe40000001804 */
[----:B------:R-:W4:Y:S04]  /*cd3e0*/  LDL.LU.64 R6, [R1+0x65f0] ;  /* 0x0065f00001067983 */ /* 0x000f280000300a00 */
[----:B------:R-:W2:Y:S01]  /*cd3f0*/  LDL.LU.64 R4, [R1+0x65e8] ;  /* 0x0065e80001047983 */ /* 0x000ea20000300a00 */
[C---:B---3--:R-:W-:Y:S06]  /*cd400*/  HMMA.16816.F32 R8, R56.reuse, R60, R8 ;  /* 0x0000003c3808723c */ /* 0x048fec0000001808 */
[C---:B------:R-:W-:Y:S06]  /*cd410*/  HMMA.16816.F32 R32, R56.reuse, R48, R32 ;  /* 0x000000303820723c */ /* 0x040fec0000001820 */
[C---:B------:R-:W-:Y:S04]  /*cd420*/  HMMA.16816.F32 R48, R56.reuse, R50, R24 ;  /* 0x000000323830723c */ /* 0x040fe80000001818 */
[----:B------:R-:W-:Y:S04]  /*cd430*/  STL.64 [R1+0x2aa0], R20 ;  /* 0x002aa01401007387 */ /* 0x000fe80000100a00 */
[----:B------:R0:W-:Y:S04]  /*cd440*/  STL.64 [R1+0x2aa8], R22 ;  /* 0x002aa81601007387 */ /* 0x0001e80000100a00 */
[----:B0-----:R-:W3:Y:S01]  /*cd450*/  LDL.LU R23, [R1+0x65e0] ;  /* 0x0065e00001177983 */ /* 0x001ee20000300800 */
[C---:B--2---:R-:W-:Y:S06]  /*cd460*/  HMMA.16816.F32 R44, R56.reuse, R4, R44 ;  /* 0x00000004382c723c */ /* 0x044fec000000182c */
[----:B----4-:R-:W-:-:S15]  /*cd470*/  HMMA.16816.F32 R4, R56, R6, R12 ;  /* 0x000000063804723c */ /* 0x010fde000000180c */
[----:B------:R-:W-:-:S02]  /*cd480*/  NOP ;  /* 0x0000000000007918 */ /* 0x000fc40000000000 */
[----:B------:R0:W-:Y:S04]  /*cd490*/  STL.64 [R1+0x2880], R44 ;  /* 0x0028802c01007387 */ /* 0x0001e80000100a00 */
[----:B------:R-:W-:Y:S04]  /*cd4a0*/  STL.64 [R1+0x2888], R46 ;  /* 0x0028882e01007387 */ /* 0x000fe80000100a00 */
[----:B0-----:R-:W2:Y:S04]  /*cd4b0*/  LDL.LU R44, [R1+0x2f64] ;  /* 0x002f6400012c7983 */ /* 0x001ea80000300800 */
[----:B------:R-:W4:Y:S04]  /*cd4c0*/  LDL.LU R45, [R1+0x2f6c] ;  /* 0x002f6c00012d7983 */ /* 0x000f280000300800 */
[----:B------:R-:W-:Y:S04]  /*cd4d0*/  STL.64 [R1+0x29b0], R8 ;  /* 0x0029b00801007387 */ /* 0x000fe80000100a00 */
[----:B------:R0:W-:Y:S04]  /*cd4e0*/  STL.64 [R1+0x29b8], R10 ;  /* 0x0029b80a01007387 */ /* 0x0001e80000100a00 */
[----:B0-----:R-:W4:Y:S04]  /*cd4f0*/  LDL.LU R10, [R1+0x2f74] ;  /* 0x002f7400010a7983 */ /* 0x001f280000300800 */
[----:B------:R-:W4:Y:S04]  /*cd500*/  LDL.LU R60, [R1+0x2f7c] ;  /* 0x002f7c00013c7983 */ /* 0x000f280000300800 */
[----:B------:R0:W5:Y:S04]  /*cd510*/  LDL.LU.64 R14, [R1+0x65d8] ;  /* 0x0065d800010e7983 */ /* 0x0001680000300a00 */
[----:B------:R0:W5:Y:S04]  /*cd520*/  LDL.LU.64 R12, [R1+0x65d0] ;  /* 0x0065d000010c7983 */ /* 0x0001680000300a00 */
[----:B------:R-:W-:Y:S04]  /*cd530*/  STL.64 [R1+0x2790], R4 ;  /* 0x0027900401007387 */ /* 0x000fe80000100a00 */
[----:B------:R1:W-:Y:S04]  /*cd540*/  STL.64 [R1+0x2798], R6 ;  /* 0x0027980601007387 */ /* 0x0003e80000100a00 */
[----:B-1----:R0:W5:Y:S04]  /*cd550*/  LDL.LU.64 R6, [R1+0x65c8] ;  /* 0x0065c80001067983 */ /* 0x0021680000300a00 */
[----:B------:R0:W5:Y:S04]  /*cd560*/  LDL.LU.64 R4, [R1+0x65c0] ;  /* 0x0065c00001047983 */ /* 0x0001680000300a00 */
[----:B------:R-:W4:Y:S04]  /*cd570*/  LDL.LU R46, [R1+0x2f84] ;  /* 0x002f8400012e7983 */ /* 0x000f280000300800 */
[----:B------:R-:W4:Y:S04]  /*cd580*/  LDL.LU R47, [R1+0x2f50] ;  /* 0x002f5000012f7983 */ /* 0x000f280000300800 */
[----:B------:R1:W-:Y:S04]  /*cd590*/  STL.64 [R1+0x2530], R32 ;  /* 0x0025302001007387 */ /* 0x0003e80000100a00 */
[----:B------:R3:W-:Y:S04]  /*cd5a0*/  STL.64 [R1+0x2538], R34 ;  /* 0x0025382201007387 */ /* 0x0007e80000100a00 */
        /* <DEDUP_REMOVED lines=15> */
[----:B-1----:R-:W2:Y:S04]  /*cd6a0*/  LDL.LU.64 R50, [R1+0x65a8] ;  /* 0x0065a80001327983 */ /* 0x002ea80000300a00 */
[----:B------:R-:W2:Y:S02]  /*cd6b0*/  LDL.LU.64 R48, [R1+0x65a0] ;  /* 0x0065a00001307983 */ /* 0x000ea40000300a00 */
[----:B--2---:R-:W-:Y:S02]  /*cd6c0*/  HMMA.16816.F32 R48, R56, R42, R48 ;  /* 0x0000002a3830723c */ /* 0x004fe40000001830 */
[----:B------:R-:W2:-:S15]  /*cd6d0*/  LDL.LU.64 R42, [R1+0x6598] ;  /* 0x00659800012a7983 */ /* 0x000e9e0000300a00 */
[----:B------:R-:W-:-:S06]  /*cd6e0*/  NOP ;  /* 0x0000000000007918 */ /* 0x000fcc0000000000 */
[----:B------:R1:W-:Y:S04]  /*cd6f0*/  STL.64 [R1+0x5d0], R48 ;  /* 0x0005d03001007387 */ /* 0x0003e80000100a00 */
[----:B------:R0:W-:Y:S01]  /*cd700*/  STL.64 [R1+0x5d8], R50 ;  /* 0x0005d83201007387 */ /* 0x0001e20000100a00 */
[----:B-1----:R-:W-:Y:S02]  /*cd710*/  IMAD.MOV.U32 R48, RZ, RZ, R36 ;  /* 0x000000ffff307224 */ /* 0x002fe400078e0024 */
[----:B------:R-:W-:Y:S01]  /*cd720*/  IMAD.MOV.U32 R49, RZ, RZ, R37 ;  /* 0x000000ffff317224 */ /* 0x000fe200078e0025 */
[----:B------:R-:W4:Y:S04]  /*cd730*/  LDL.LU R36, [R1+0x6594] ;  /* 0x0065940001247983 */ /* 0x000f280000300800 */
[----:B------:R-:W4:Y:S04]  /*cd740*/  LDL.LU R37, [R1+0x6590] ;  /* 0x0065900001257983 */ /* 0x000f280000300800 */
[----:B0-----:R-:W3:Y:S04]  /*cd750*/  LDL.LU R50, [R1+0x2f54] ;  /* 0x002f540001327983 */ /* 0x001ee80000300800 */
[----:B------:R-:W3:Y:S01]  /*cd760*/  LDL.LU R51, [R1+0x2f5c] ;  /* 0x002f5c0001337983 */ /* 0x000ee20000300800 */
[----:B--2---:R-:W-:Y:S03]  /*cd770*/  HMMA.16816.F32 R40, R56, R38, R40 ;  /* 0x000000263828723c */ /* 0x004fe60000001828 */
[----:B------:R-:W4:-:S15]  /*cd780*/  LDL.LU.64 R38, [R1+0x6588] ;  /* 0x0065880001267983 */ /* 0x000f1e0000300a00 */
[----:B------:R-:W-:-:S05]  /*cd790*/  NOP ;  /* 0x0000000000007918 */ /* 0x000fca0000000000 */
[----:B------:R0:W-:Y:S04]  /*cd7a0*/  STL.64 [R1+0x5c0], R40 ;  /* 0x0005c02801007387 */ /* 0x0001e80000100a00 */
[----:B------:R1:W-:Y:S01]  /*cd7b0*/  STL.64 [R1+0x5c8], R42 ;  /* 0x0005c82a01007387 */ /* 0x0003e20000100a00 */
[----:B0-----:R-:W-:Y:S02]  /*cd7c0*/  IMAD.MOV.U32 R40, RZ, RZ, R29 ;  /* 0x000000ffff287224 */ /* 0x001fe400078e001d */
[----:B------:R-:W-:Y:S01]  /*cd7d0*/  IMAD.MOV.U32 R41, RZ, RZ, R19 ;  /* 0x000000ffff297224 */ /* 0x000fe200078e0013 */
[----:B------:R-:W2:Y:S04]  /*cd7e0*/  LDL.LU R29, [R1+0x6584] ;  /* 0x00658400011d7983 */ /* 0x000ea80000300800 */
[----:B------:R-:W2:Y:S01]  /*cd7f0*/  LDL.LU R19, [R1+0x6580] ;  /* 0x0065800001137983 */ /* 0x000ea20000300800 */
[----:B-1----:R-:W-:-:S02]  /*cd800*/  IMAD.MOV.U32 R42, RZ, RZ, R55 ;  /* 0x000000ffff2a7224 */ /* 0x002fc400078e0037 */
[----:B------:R-:W-:Y:S01]  /*cd810*/  IMAD.MOV.U32 R43, RZ, RZ, R0 ;  /* 0x000000ffff2b7224 */ /* 0x000fe200078e0000 */
[----:B------:R-:W2:Y:S04]  /*cd820*/  LDL.LU R55, [R1+0x657c] ;  /* 0x00657c0001377983 */ /* 0x000ea80000300800 */
[----:B------:R0:W5:Y:S01]  /*cd830*/  LDL.LU R0, [R1+0x6578] ;  /* 0x0065780001007983 */ /* 0x0001620000300800 */
[----:B----4-:R-:W-:Y:S03]  /*cd840*/  HMMA.16816.F32 R36, R56, R30, R36 ;  /* 0x0000001e3824723c */ /* 0x010fe60000001824 */
[----:B------:R-:W2:-:S15]  /*cd850*/  LDL.LU.64 R30, [R1+0x6570] ;  /* 0x00657000011e7983 */ /* 0x000e9e0000300a00 */
[----:B------:R-:W-:-:S05]  /*cd860*/  NOP ;  /* 0x0000000000007918 */ /* 0x000fca0000000000 */
[----:B------:R-:W-:Y:S04]  /*cd870*/  STL.64 [R1+0x540], R36 ;  /* 0x0005402401007387 */ /* 0x000fe80000100a00 */
[----:B------:R2:W-:Y:S01]  /*cd880*/  STL.64 [R1+0x548], R38 ;  /* 0x0005482601007387 */ /* 0x0005e20000100a00 */
[----:B------:R-:W-:Y:S01]  /*cd890*/  VIADD R23, R23, 0x1 ;  /* 0x0000000117177836 */ /* 0x000fe20000000000 */
[----:B---3--:R-:W-:Y:S02]  /*cd8a0*/  IADD3 R50, P6, R50, UR23, RZ ;  /* 0x0000001732327c10 */ /* 0x008fe4000ffde0ff */
[----:B------:R-:W-:Y:S02]  /*cd8b0*/  IADD3 R51, P5, R51, UR23, RZ ;  /* 0x0000001733337c10 */ /* 0x000fe4000ffbe0ff */
[----:B------:R-:W-:-:S02]  /*cd8c0*/  IADD3 R44, P4, R44, UR23, RZ ;  /* 0x000000172c2c7c10 */ /* 0x000fc4000ff9e0ff */
[----:B------:R-:W-:Y:S02]  /*cd8d0*/  IADD3 R10, P2, R10, UR23, RZ ;  /* 0x000000170a0a7c10 */ /* 0x000fe4000ff5e0ff */
[----:B------:R-:W-:Y:S02]  /*cd8e0*/  IADD3 R45, P3, R45, UR23, RZ ;  /* 0x000000172d2d7c10 */ /* 0x000fe4000ff7e0ff */
[----:B------:R-:W-:Y:S02]  /*cd8f0*/  IADD3 R60, P1, R60, UR23, RZ ;  /* 0x000000173c3c7c10 */ /* 0x000fe4000ff3e0ff */
[----:B------:R-:W-:Y:S02]  /*cd900*/  IADD3 R46, P0, R46, UR23, RZ ;  /* 0x000000172e2e7c10 */ /* 0x000fe4000ff1e0ff */
[----:B------:R-:W-:Y:S02]  /*cd910*/  IADD3.X R47, R47, UR32, RZ, P6, !PT ;  /* 0x000000202f2f7c10 */ /* 0x000fe4000b7fe4ff */
[----:B------:R-:W-:-:S02]  /*cd920*/  IADD3 R32, P6, R32, UR23, RZ ;  /* 0x0000001720207c10 */ /* 0x000fc4000ffde0ff */
[----:B------:R-:W-:Y:S02]  /*cd930*/  IADD3.X R33, R33, UR32, RZ, P5, !PT ;  /* 0x0000002021217c10 */ /* 0x000fe4000affe4ff */
[----:B------:R-:W-:Y:S02]  /*cd940*/  IADD3 R34, P5, R34, UR23, RZ ;  /* 0x0000001722227c10 */ /* 0x000fe4000ffbe0ff */
[----:B------:R-:W-:Y:S02]  /*cd950*/  IADD3.X R35, R35, UR32, RZ, P4, !PT ;  /* 0x0000002023237c10 */ /* 0x000fe4000a7fe4ff */
[----:B------:R-:W-:Y:S02]  /*cd960*/  IADD3 R20, P4, R20, UR23, RZ ;  /* 0x0000001714147c10 */ /* 0x000fe4000ff9e0ff */
[----:B------:R-:W-:Y:S02]  /*cd970*/  IADD3.X R21, R21, UR32, RZ, P3, !PT ;  /* 0x0000002015157c10 */ /* 0x000fe40009ffe4ff */
[----:B------:R-:W-:-:S02]  /*cd980*/  IADD3 R22, P3, R22, UR23, RZ ;  /* 0x0000001716167c10 */ /* 0x000fc4000ff7e0ff */
[----:B------:R-:W-:Y:S02]  /*cd990*/  IADD3.X R8, R8, UR32, RZ, P2, !PT ;  /* 0x0000002008087c10 */ /* 0x000fe400097fe4ff */
[----:B------:R-:W-:Y:S02]  /*cd9a0*/  IADD3 R9, P2, R9, UR23, RZ ;  /* 0x0000001709097c10 */ /* 0x000fe4000ff5e0ff */
[----:B------:R-:W-:Y:S02]  /*cd9b0*/  IADD3.X R11, R11, UR32, RZ, P1, !PT ;  /* 0x000000200b0b7c10 */ /* 0x000fe40008ffe4ff */
[----:B------:R-:W-:Y:S01]  /*cd9c0*/  IADD3 R61, P1, R61, UR23, RZ ;  /* 0x000000173d3d7c10 */ /* 0x000fe2000ff3e0ff */
[C---:B--2---:R-:W-:Y:S06]  /*cd9d0*/  HMMA.16816.F32 R36, R56.reuse, R40, R28 ;  /* 0x000000283824723c */ /* 0x044fec000000181c */
[C---:B------:R-:W-:Y:S06]  /*cd9e0*/  HMMA.16816.F32 R28, R56.reuse, R42, R24 ;  /* 0x0000002a381c723c */ /* 0x040fec0000001818 */
[C---:B------:R-:W-:Y:S06]  /*cd9f0*/  HMMA.16816.F32 R24, R56.reuse, R48, R16 ;  /* 0x000000303818723c */ /* 0x040fec0000001810 */
[----:B------:R-:W-:Y:S05]  /*cda00*/  HMMA.16816.F32 R16, R56, R2, R52 ;  /* 0x000000023810723c */ /* 0x000fea0000001834 */
        /* <DEDUP_REMOVED lines=9> */
[----:B------:R-:W-:Y:S04]  /*cdaa0*/  STL [R1+0x2f54], R50 ;  /* 0x002f543201007387 */ /* 0x000fe80000100800 */
[----:B------:R-:W-:Y:S04]  /*cdab0*/  STL [R1+0x2f5c], R51 ;  /* 0x002f5c3301007387 */ /* 0x000fe80000100800 */
[----:B------:R-:W-:Y:S04]  /*cdac0*/  STL [R1+0x2f64], R44 ;  /* 0x002f642c01007387 */ /* 0x000fe80000100800 */
[----:B------:R1:W-:Y:S04]  /*cdad0*/  STL [R1+0x2f74], R10 ;  /* 0x002f740a01007387 */ /* 0x0003e80000100800 */
[----:B------:R-:W-:Y:S04]  /*cdae0*/  STL [R1+0x2f6c], R45 ;  /* 0x002f6c2d01007387 */ /* 0x000fe80000100800 */
[----:B-1----:R-:W2:Y:S04]  /*cdaf0*/  LDL.LU R10, [R1+0x2f80] ;  /* 0x002f8000010a7983 */ /* 0x002ea80000300800 */
[----:B------:R1:W-:Y:S04]  /*cdb00*/  STL [R1+0x2f7c], R60 ;  /* 0x002f7c3c01007387 */ /* 0x0003e80000100800 */
[----:B-1----:R-:W3:Y:S04]  /*cdb10*/  LDL.LU R60, [R1+0x2fbc] ;  /* 0x002fbc00013c7983 */ /* 0x002ee80000300800 */
        /* <DEDUP_REMOVED lines=10> */
[----:B------:R-:W4:Y:S04]  /*cdbc0*/  LDL.LU R36, [R1+0x2f88] ;  /* 0x002f880001247983 */ /* 0x000f280000300800 */
[----:B------:R-:W-:Y:S04]  /*cdbd0*/  STL [R1+0x2fac], R9 ;  /* 0x002fac0901007387 */ /* 0x000fe80000100800 */
[----:B------:R-:W4:Y:S04]  /*cdbe0*/  LDL.LU R37, [R1+0x2fc4] ;  /* 0x002fc40001257983 */ /* 0x000f280000300800 */
[----:B------:R1:W-:Y:S04]  /*cdbf0*/  STL [R1+0x2f78], R11 ;  /* 0x002f780b01007387 */ /* 0x0003e80000100800 */
        /* <DEDUP_REMOVED lines=15> */
[----:B------:R-:W4:Y:S04]  /*cdcf0*/  LDL.LU R46, [R1+0x2fc8] ;  /* 0x002fc800012e7983 */ /* 0x000f280000300800 */
[----:B------:R-:W4:Y:S01]  /*cdd00*/  LDL.LU R47, [R1+0x5c1c] ;  /* 0x005c1c00012f7983 */ /* 0x000f220000300800 */
[----:B--2---:R-:W-:-:S05]  /*cdd10*/  IADD3.X R10, R10, UR32, RZ, P0, !PT ;  /* 0x000000200a0a7c10 */ /* 0x004fca00087fe4ff */
[----:B------:R0:W-:Y:S04]  /*cdd20*/  STL [R1+0x2f80], R10 ;  /* 0x002f800a01007387 */ /* 0x0001e80000100800 */
[----:B------:R-:W2:Y:S01]  /*cdd30*/  LDL.LU R32, [R1+0x5c48] ;  /* 0x005c480001207983 */ /* 0x000ea20000300800 */
[----:B---3--:R-:W-:-:S05]  /*cdd40*/  IADD3 R60, P0, R60, UR23, RZ ;  /* 0x000000173c3c7c10 */ /* 0x008fca000ff1e0ff */
[----:B------:R1:W-:Y:S04]  /*cdd50*/  STL [R1+0x2fbc], R60 ;  /* 0x002fbc3c01007387 */ /* 0x0003e80000100800 */
        /* <DEDUP_REMOVED lines=9> */
[----:B-1----:R-:W3:Y:S01]  /*cddf0*/  LDL.LU R60, [R1+0x5c20] ;  /* 0x005c2000013c7983 */ /* 0x002ee20000300800 */
[----:B----4-:R-:W-:-:S02]  /*cde00*/  IADD3.X R36, R36, UR32, RZ, P6, !PT ;  /* 0x0000002024247c10 */ /* 0x010fc4000b7fe4ff */
[----:B------:R-:W-:Y:S02]  /*cde10*/  IADD3 R37, P6, R37, UR23, RZ ;  /* 0x0000001725257c10 */ /* 0x000fe4000ffde0ff */
[----:B------:R-:W-:Y:S02]  /*cde20*/  IADD3.X R38, R38, UR32, RZ, P5, !PT ;  /* 0x0000002026267c10 */ /* 0x000fe4000affe4ff */
[----:B------:R-:W-:Y:S02]  /*cde30*/  IADD3 R39, P5, R39, UR23, RZ ;  /* 0x0000001727277c10 */ /* 0x000fe4000ffbe0ff */
[----:B------:R-:W-:Y:S01]  /*cde40*/  IADD3.X R40, R40, UR32, RZ, P4, !PT ;  /* 0x0000002028287c10 */ /* 0x000fe2000a7fe4ff */
[----:B------:R-:W-:Y:S01]  /*cde50*/  STL [R1+0x2f88], R36 ;  /* 0x002f882401007387 */ /* 0x000fe20000100800 */
[----:B------:R-:W-:-:S03]  /*cde60*/  IADD3 R41, P4, R41, UR23, RZ ;  /* 0x0000001729297c10 */ /* 0x000fc6000ff9e0ff */
[----:B------:R-:W-:Y:S01]  /*cde70*/  STL [R1+0x2fc4], R37 ;  /* 0x002fc42501007387 */ /* 0x000fe20000100800 */
[----:B------:R-:W-:-:S03]  /*cde80*/  IADD3.X R42, R42, UR32, RZ, P3, !PT ;  /* 0x000000202a2a7c10 */ /* 0x000fc60009ffe4ff */
        /* <DEDUP_REMOVED lines=13> */
[----:B------:R-:W-:-:S03]  /*cdf60*/  IADD3.X R11, R11, UR32, RZ, P6, !PT ;  /* 0x000000200b0b7c10 */ /* 0x000fc6000b7fe4ff */
[----:B------:R-:W-:Y:S01]  /*cdf70*/  STL [R1+0x5c3c], R49 ;  /* 0x005c3c3101007387 */ /* 0x000fe20000100800 */
[----:B------:R-:W-:-:S03]  /*cdf80*/  IADD3 R45, P0, R45, UR23, RZ ;  /* 0x000000172d2d7c10 */ /* 0x000fc6000ff1e0ff */
[----:B------:R-:W-:Y:S04]  /*cdf90*/  STL [R1+0x2fb0], R50 ;  /* 0x002fb03201007387 */ /* 0x000fe80000100800 */
[----:B------:R-:W-:Y:S01]  /*cdfa0*/  STL [R1+0x5c34], R51 ;  /* 0x005c343301007387 */ /* 0x000fe20000100800 */
[----:B------:R-:W-:-:S03]  /*cdfb0*/  IADD3 R61, P6, R61, UR23, RZ ;  /* 0x000000173d3d7c10 */ /* 0x000fc6000ffde0ff */
[----:B------:R-:W-:Y:S04]  /*cdfc0*/  STL [R1+0x2fb8], R44 ;  /* 0x002fb82c01007387 */ /* 0x000fe80000100800 */
[----:B------:R0:W-:Y:S04]  /*cdfd0*/  STL [R1+0x2fc0], R11 ;  /* 0x002fc00b01007387 */ /* 0x0001e80000100800 */
[----:B------:R-:W-:Y:S04]  /*cdfe0*/  STL [R1+0x5c2c], R45 ;  /* 0x005c2c2d01007387 */ /* 0x000fe80000100800 */
[----:B0-----:R-:W4:Y:S04]  /*cdff0*/  LDL.LU R11, [R1+0x5bec] ;  /* 0x005bec00010b7983 */ /* 0x001f280000300800 */
[----:B------:R0:W-:Y:S04]  /*ce000*/  STL [R1+0x5c24], R61 ;  /* 0x005c243d01007387 */ /* 0x0001e80000100800 */
[----:B0-----:R-:W4:Y:S01]  /*ce010*/  LDL.LU R61, [R1+0x5c18] ;  /* 0x005c1800013d7983 */ /* 0x001f220000300800 */
[----:B------:R-:W-:-:S02]  /*ce020*/  IADD3.X R46, R46, UR32, RZ, P5, !PT ;  /* 0x000000202e2e7c10 */ /* 0x000fc4000affe4ff */
[----:B------:R-:W-:-:S03]  /*ce030*/  IADD3 R47, P5, R47, UR23, RZ ;  /* 0x000000172f2f7c10 */ /* 0x000fc6000ffbe0ff */
[----:B------:R-:W-:Y:S04]  /*ce040*/  STL [R1+0x2fc8], R46 ;  /* 0x002fc82e01007387 */ /* 0x000fe80000100800 */
[----:B------:R-:W-:Y:S01]  /*ce050*/  STL [R1+0x5c1c], R47 ;  /* 0x005c1c2f01007387 */ /* 0x000fe20000100800 */
[----:B--2---:R-:W-:-:S05]  /*ce060*/  IADD3.X R32, R32, UR32, RZ, P4, !PT ;  /* 0x0000002020207c10 */ /* 0x004fca000a7fe4ff */
[----:B------:R-:W-:Y:S01]  /*ce070*/  STL [R1+0x5c48], R32 ;  /* 0x005c482001007387 */ /* 0x000fe20000100800 */
[----:B---3--:R-:W-:Y:S02]  /*ce080*/  IADD3 R33, P4, R33, UR23, RZ ;  /* 0x0000001721217c10 */ /* 0x008fe4000ff9e0ff */
[----:B------:R-:W-:Y:S02]  /*ce090*/  IADD3.X R34, R34, UR32, RZ, P3, !PT ;  /* 0x0000002022227c10 */ /* 0x000fe40009ffe4ff */
[----:B------:R-:W-:Y:S02]  /*ce0a0*/  IADD3 R35, P3, R35, UR23, RZ ;  /* 0x0000001723237c10 */ /* 0x000fe4000ff7e0ff */
[----:B------:R-:W-:Y:S02]  /*ce0b0*/  IADD3.X R20, R20, UR32, RZ, P2, !PT ;  /* 0x0000002014147c10 */ /* 0x000fe400097fe4ff */
[----:B------:R-:W-:Y:S01]  /*ce0c0*/  IADD3 R21, P2, R21, UR23, RZ ;  /* 0x0000001715157c10 */ /* 0x000fe2000ff5e0ff */
[----:B------:R-:W-:Y:S01]  /*ce0d0*/  STL [R1+0x5c14], R33 ;  /* 0x005c142101007387 */ /* 0x000fe20000100800 */
[----:B------:R-:W-:-:S03]  /*ce0e0*/  IADD3.X R22, R22, UR32, RZ, P1, !PT ;  /* 0x0000002016167c10 */ /* 0x000fc60008ffe4ff */
[----:B------:R-:W-:Y:S01]  /*ce0f0*/  STL [R1+0x5c40], R34 ;  /* 0x005c402201007387 */ /* 0x000fe20000100800 */
[----:B------:R-:W-:-:S03]  /*ce100*/  IADD3 R8, P1, R8, UR23, RZ ;  /* 0x0000001708087c10 */ /* 0x000fc6000ff3e0ff */
[----:B------:R-:W-:Y:S04]  /*ce110*/  STL [R1+0x5c0c], R35 ;  /* 0x005c0c2301007387 */ /* 0x000fe80000100800 */
[----:B------:R-:W-:Y:S01]  /*ce120*/  STL [R1+0x5c38], R20 ;  /* 0x005c381401007387 */ /* 0x000fe20000100800 */
[----:B------:R-:W-:-:S03]  /*ce130*/  IADD3.X R9, R9, UR32, RZ, P0, !PT ;  /* 0x0000002009097c10 */ /* 0x000fc600087fe4ff */
[----:B------:R-:W-:Y:S01]  /*ce140*/  STL [R1+0x5c04], R21 ;  /* 0x005c041501007387 */ /* 0x000fe20000100800 */
[----:B------:R-:W-:-:S03]  /*ce150*/  IADD3 R10, P0, R10, UR23, RZ ;  /* 0x000000170a0a7c10 */ /* 0x000fc6000ff1e0ff */
[----:B------:R-:W-:Y:S04]  /*ce160*/  STL [R1+0x5c30], R22 ;  /* 0x005c301601007387 */ /* 0x000fe80000100800 */
[----:B------:R-:W-:Y:S01]  /*ce170*/  STL [R1+0x5bfc], R8 ;  /* 0x005bfc0801007387 */ /* 0x000fe20000100800 */
[----:B------:R-:W-:-:S03]  /*ce180*/  IADD3.X R60, R60, UR32, RZ, P6, !PT ;  /* 0x000000203c3c7c10 */ /* 0x000fc6000b7fe4ff */
[----:B------:R-:W2:Y:S04]  /*ce190*/  LDL.LU R36, [R1+0x5be4] ;  /* 0x005be40001247983 */ /* 0x000ea80000300800 */
[----:B------:R-:W-:Y:S04]  /*ce1a0*/  STL [R1+0x5c28], R9 ;  /* 0x005c280901007387 */ /* 0x000fe80000100800 */
        /* <DEDUP_REMOVED lines=16> */
[----:B-1----:R-:W3:Y:S04]  /*ce2b0*/  LDL.LU R60, [R1+0x5bd8] ;  /* 0x005bd800013c7983 */ /* 0x002ee80000300800 */
[----:B------:R-:W3:Y:S04]  /*ce2c0*/  LDL.LU R46, [R1+0x5ba4] ;  /* 0x005ba400012e7983 */ /* 0x000ee80000300800 */
[----:B------:R-:W3:Y:S01]  /*ce2d0*/  LDL.LU R47, [R1+0x5bd0] ;  /* 0x005bd000012f7983 */ /* 0x000ee20000300800 */
[----:B----4-:R-:W-:-:S05]  /*ce2e0*/  IADD3 R11, P6, R11, UR23, RZ ;  /* 0x000000170b0b7c10 */ /* 0x010fca000ffde0ff */
[----:B------:R0:W-:Y:S04]  /*ce2f0*/  STL [R1+0x5bec], R11 ;  /* 0x005bec0b01007387 */ /* 0x0001e80000100800 */
[----:B------:R-:W4:Y:S01]  /*ce300*/  LDL.LU R32, [R1+0x5b9c] ;  /* 0x005b9c0001207983 */ /* 0x000f220000300800 */
[----:B------:R-:W-:-:S05]  /*ce310*/  IADD3.X R61, R61, UR32, RZ, P5, !PT ;  /* 0x000000203d3d7c10 */ /* 0x000fca000affe4ff */
        /* <DEDUP_REMOVED lines=10> */
[----:B-1----:R-:W4:Y:S01]  /*ce3c0*/  LDL.LU R61, [R1+0x5b74] ;  /* 0x005b7400013d7983 */ /* 0x002f220000300800 */
[----:B--2---:R-:W-:-:S02]  /*ce3d0*/  IADD3 R36, P5, R36, UR23, RZ ;  /* 0x0000001724247c10 */ /* 0x004fc4000ffbe0ff */
[----:B---3--:R-:W-:Y:S02]  /*ce3e0*/  IADD3.X R37, R37, UR32, RZ, P4, !PT ;  /* 0x0000002025257c10 */ /* 0x008fe4000a7fe4ff */
[----:B------:R-:W-:Y:S02]  /*ce3f0*/  IADD3 R38, P4, R38, UR23, RZ ;  /* 0x0000001726267c10 */ /* 0x000fe4000ff9e0ff */
[----:B------:R-:W-:Y:S02]  /*ce400*/  IADD3.X R39, R39, UR32, RZ, P3, !PT ;  /* 0x0000002027277c10 */ /* 0x000fe40009ffe4ff */
[----:B------:R-:W-:Y:S01]  /*ce410*/  IADD3 R40, P3, R40, UR23, RZ ;  /* 0x0000001728287c10 */ /* 0x000fe2000ff7e0ff */
        /* <DEDUP_REMOVED lines=15> */
[----:B------:R-:W-:Y:S02]  /*ce510*/  IADD3 R44, P6, R44, UR23, RZ ;  /* 0x000000172c2c7c10 */ /* 0x000fe4000ffde0ff */
[----:B------:R-:W-:Y:S01]  /*ce520*/  IADD3.X R45, R45, UR32, RZ, P5, !PT ;  /* 0x000000202d2d7c10 */ /* 0x000fe2000affe4ff */
[----:B------:R-:W-:Y:S01]  /*ce530*/  STL [R1+0x5bc4], R48 ;  /* 0x005bc43001007387 */ /* 0x000fe20000100800 */
[----:B------:R-:W-:-:S03]  /*ce540*/  IADD3 R10, P5, R10, UR23, RZ ;  /* 0x000000170a0a7c10 */ /* 0x000fc6000ffbe0ff */
[----:B------:R-:W-:Y:S04]  /*ce550*/  STL [R1+0x5bf0], R49 ;  /* 0x005bf03101007387 */ /* 0x000fe80000100800 */
[----:B------:R-:W-:Y:S04]  /*ce560*/  STL [R1+0x5bbc], R50 ;  /* 0x005bbc3201007387 */ /* 0x000fe80000100800 */
[----:B------:R-:W-:Y:S01]  /*ce570*/  STL [R1+0x5be8], R51 ;  /* 0x005be83301007387 */ /* 0x000fe20000100800 */
[----:B------:R-:W-:-:S03]  /*ce580*/  IADD3.X R60, R60, UR32, RZ, P4, !PT ;  /* 0x000000203c3c7c10 */ /* 0x000fc6000a7fe4ff */
[----:B------:R-:W-:Y:S04]  /*ce590*/  STL [R1+0x5bb4], R44 ;  /* 0x005bb42c01007387 */ /* 0x000fe80000100800 */
[----:B------:R0:W-:Y:S04]  /*ce5a0*/  STL [R1+0x5bac], R10 ;  /* 0x005bac0a01007387 */ /* 0x0001e80000100800 */
[----:B------:R-:W-:Y:S04]  /*ce5b0*/  STL [R1+0x5be0], R45 ;  /* 0x005be02d01007387 */ /* 0x000fe80000100800 */
[----:B0-----:R-:W2:Y:S04]  /*ce5c0*/  LDL.LU R10, [R1+0x5ba0] ;  /* 0x005ba000010a7983 */ /* 0x001ea80000300800 */
[----:B------:R0:W-:Y:S04]  /*ce5d0*/  STL [R1+0x5bd8], R60 ;  /* 0x005bd83c01007387 */ /* 0x0001e80000100800 */
[----:B0-----:R-:W3:Y:S01]  /*ce5e0*/  LDL.LU R60, [R1+0x5b6c] ;  /* 0x005b6c00013c7983 */ /* 0x001ee20000300800 */
[----:B------:R-:W-:-:S02]  /*ce5f0*/  IADD3 R46, P4, R46, UR23, RZ ;  /* 0x000000172e2e7c10 */ /* 0x000fc4000ff9e0ff */
[----:B------:R-:W-:Y:S02]  /*ce600*/  IADD3.X R47, R47, UR32, RZ, P3, !PT ;  /* 0x000000202f2f7c10 */ /* 0x000fe40009ffe4ff */
[----:B----4-:R-:W-:Y:S02]  /*ce610*/  IADD3 R32, P3, R32, UR23, RZ ;  /* 0x0000001720207c10 */ /* 0x010fe4000ff7e0ff */
        /* <DEDUP_REMOVED lines=12> */
[----:B------:R-:W-:Y:S04]  /*ce6e0*/  STL [R1+0x5bc0], R35 ;  /* 0x005bc02301007387 */ /* 0x000fe80000100800 */
[----:B------:R-:W-:Y:S01]  /*ce6f0*/  STL [R1+0x5b8c], R20 ;  /* 0x005b8c1401007387 */ /* 0x000fe20000100800 */
[----:B------:R-:W-:-:S03]  /*ce700*/  IADD3 R9, P6, R9, UR23, RZ ;  /* 0x0000001709097c10 */ /* 0x000fc6000ffde0ff */
[----:B------:R-:W-:Y:S01]  /*ce710*/  STL [R1+0x5bb8], R21 ;  /* 0x005bb81501007387 */ /* 0x000fe20000100800 */
[----:B------:R-:W-:-:S03]  /*ce720*/  IADD3.X R11, R11, UR32, RZ, P5, !PT ;  /* 0x000000200b0b7c10 */ /* 0x000fc6000affe4ff */
[----:B------:R-:W-:Y:S04]  /*ce730*/  STL [R1+0x5b84], R22 ;  /* 0x005b841601007387 */ /* 0x000fe80000100800 */
[----:B------:R-:W-:Y:S01]  /*ce740*/  STL [R1+0x5bb0], R8 ;  /* 0x005bb00801007387 */ /* 0x000fe20000100800 */
[----:B------:R-:W-:-:S03]  /*ce750*/  IADD3 R61, P5, R61, UR23, RZ ;  /* 0x000000173d3d7c10 */ /* 0x000fc6000ffbe0ff */
        /* <DEDUP_REMOVED lines=18> */
[----:B-1----:R-:W4:Y:S04]  /*ce880*/  LDL.LU R61, [R1+0x5b2c] ;  /* 0x005b2c00013d7983 */ /* 0x002f280000300800 */
        /* <DEDUP_REMOVED lines=332> */
[----:B----4-:R-:W-:Y:S01]  /*cfd50*/  IADD3 R32, P4, R32, UR23, RZ ;  /* 0x0000001720207c10 */ /* 0x010fe2000ff9e0ff */
[----:B------:R-:W-:Y:S04]  /*cfd60*/  STL [R1+0x59b4], R46 ;  /* 0x0059b42e01007387 */ /* 0x000fe80000100800 */
[----:B------:R-:W-:Y:S01]  /*cfd70*/  STL [R1+0x59e0], R47 ;  /* 0x0059e02f01007387 */ /* 0x000fe20000100800 */
[----:B------:R-:W-:Y:S02]  /*cfd80*/  IADD3.X R33, R33, UR32, RZ, P3, !PT ;  /* 0x0000002021217c10 */ /* 0x000fe40009ffe4ff */
[----:B------:R-:W-:-:S02]  /*cfd90*/  IADD3 R34, P3, R34, UR23, RZ ;  /* 0x0000001722227c10 */ /* 0x000fc4000ff7e0ff */
        /* <DEDUP_REMOVED lines=369> */
[----:B------:R-:W-:Y:S04]  /*d14b0*/  STL [R1+0x57f0], R47 ;  /* 0x0057f02f01007387 */ /* 0x000fe80000100800 */
[----:B------:R-:W-:Y:S01]  /*d14c0*/  STL [R1+0x57bc], R32 ;  /* 0x0057bc2001007387 */ /* 0x000fe20000100800 */
[----:B------:R-:W-:-:S02]  /*d14d0*/  IADD3.X R33, R33, UR32, RZ, P4, !PT ;  /* 0x0000002021217c10 */ /* 0x000fc4000a7fe4ff */
        /* <DEDUP_REMOVED lines=5085> */
[----:B------:R0:W-:Y:S01]  /*e52b0*/  STL [R1+0x3d6c], R39 ;  /* 0x003d6c2701007387 */ /* 0x0001e20000100800 */
        /* <DEDUP_REMOVED lines=18> */
[----:B------:R-:W-:Y:S01]  /*e53e0*/  STL [R1+0x3d44], R45 ;  /* 0x003d442d01007387 */ /* 0x000fe20000100800 */
[----:B------:R-:W-:Y:S01]  /*e53f0*/  IADD3.X R46, R46, UR32, RZ, P0, !PT ;  /* 0x000000202e2e7c10 */ /* 0x000fe200087fe4ff */
[----:B0-----:R-:W0:Y:S02]  /*e5400*/  LDC R39, c[0x0][0x23c] ;  /* 0x00008f00ff277b82 */ /* 0x001e240000000800 */
[----:B-1----:R-:W4:Y:S04]  /*e5410*/  LDL.LU R11, [R1+0x3d04] ;  /* 0x003d0400010b7983 */ /* 0x002f280000300800 */
[----:B------:R1:W-:Y:S04]  /*e5420*/  STL [R1+0x3d3c], R61 ;  /* 0x003d3c3d01007387 */ /* 0x0003e80000100800 */
[----:B-1----:R-:W4:Y:S01]  /*e5430*/  LDL.LU R61, [R1+0x3d30] ;  /* 0x003d3000013d7983 */ /* 0x002f220000300800 */
[----:B------:R-:W-:-:S03]  /*e5440*/  IADD3 R47, P0, R47, UR23, RZ ;  /* 0x000000172f2f7c10 */ /* 0x000fc6000ff1e0ff */
[----:B------:R1:W-:Y:S04]  /*e5450*/  STL [R1+0x3d68], R46 ;  /* 0x003d682e01007387 */ /* 0x0003e80000100800 */
[----:B------:R1:W-:Y:S01]  /*e5460*/  STL [R1+0x3d34], R47 ;  /* 0x003d342f01007387 */ /* 0x0003e20000100800 */
        /* <DEDUP_REMOVED lines=22> */
[----:B------:R-:W-:Y:S04]  /*e55d0*/  STL [R1+0x3d0c], R10 ;  /* 0x003d0c0a01007387 */ /* 0x000fe80000100800 */
        /* <DEDUP_REMOVED lines=14> */
[----:B0-----:R-:W3:Y:S04]  /*e56c0*/  LDL.LU R60, [R1+0x3cf0] ;  /* 0x003cf000013c7983 */ /* 0x001ee80000300800 */
        /* <DEDUP_REMOVED lines=16> */
[----:B------:R-:W-:-:S05]  /*e57d0*/  IMAD.SHL.U32 R16, R39, 0x40, RZ ;  /* 0x0000004027107824 */ /* 0x000fca00078e00ff */
[----:B------:R-:W-:Y:S02]  /*e57e0*/  SHF.R.S32.HI R2, RZ, 0x1f, R16 ;  /* 0x0000001fff027819 */ /* 0x000fe40000011410 */
[----:B--2---:R-:W-:Y:S02]  /*e57f0*/  IADD3 R36, P0, R36, UR23, RZ ;  /* 0x0000001724247c10 */ /* 0x004fe4000ff1e0ff */
[----:B---3--:R-:W-:Y:S02]  /*e5800*/  IADD3.X R37, R37, UR32, RZ, P6, !PT ;  /* 0x0000002025257c10 */ /* 0x008fe4000b7fe4ff */
[----:B------:R-:W-:Y:S02]  /*e5810*/  IADD3 R38, P6, R38, UR23, RZ ;  /* 0x0000001726267c10 */ /* 0x000fe4000ffde0ff */
[----:B------:R-:W-:Y:S02]  /*e5820*/  IADD3.X R40, R40, UR32, RZ, P5, !PT ;  /* 0x0000002028287c10 */ /* 0x000fe4000affe4ff */
[----:B------:R-:W-:Y:S01]  /*e5830*/  IADD3 R41, P5, R41, UR23, RZ ;  /* 0x0000001729297c10 */ /* 0x000fe2000ffbe0ff */
[----:B------:R-:W-:Y:S01]  /*e5840*/  STL [R1+0x3cfc], R36 ;  /* 0x003cfc2401007387 */ /* 0x000fe20000100800 */
[----:B------:R-:W-:-:S03]  /*e5850*/  IADD3.X R42, R42, UR32, RZ, P4, !PT ;  /* 0x000000202a2a7c10 */ /* 0x000fc6000a7fe4ff */
[----:B------:R-:W-:Y:S01]  /*e5860*/  STL [R1+0x3d28], R37 ;  /* 0x003d282501007387 */ /* 0x000fe20000100800 */
[----:B------:R-:W-:-:S03]  /*e5870*/  IADD3 R43, P4, R16, R43, RZ ;  /* 0x0000002b102b7210 */ /* 0x000fc60007f9e0ff */
        /* <DEDUP_REMOVED lines=15> */
[----:B------:R-:W-:-:S03]  /*e5970*/  IADD3.X R46, R46, UR32, RZ, P0, !PT ;  /* 0x000000202e2e7c10 */ /* 0x000fc600087fe4ff */
[----:B------:R-:W-:Y:S04]  /*e5980*/  STL [R1+0x5c80], R51 ;  /* 0x005c803301007387 */ /* 0x000fe80000100800 */
[----:B------:R-:W-:Y:S04]  /*e5990*/  STL [R1+0x3d00], R44 ;  /* 0x003d002c01007387 */ /* 0x000fe80000100800 */
[----:B------:R-:W-:Y:S04]  /*e59a0*/  STL [R1+0x5c88], R45 ;  /* 0x005c882d01007387 */ /* 0x000fe80000100800 */
[----:B------:R0:W-:Y:S04]  /*e59b0*/  STL [R1+0x3cf0], R60 ;  /* 0x003cf03c01007387 */ /* 0x0001e80000100800 */
[----:B------:R1:W-:Y:S04]  /*e59c0*/  STL [R1+0x3cf8], R46 ;  /* 0x003cf82e01007387 */ /* 0x0003e80000100800 */
[----:B0-----:R-:W2:Y:S01]  /*e59d0*/  LDL.LU R60, [R1+0x5cd0] ;  /* 0x005cd000013c7983 */ /* 0x001ea20000300800 */
[----:B------:R-:W-:-:S02]  /*e59e0*/  IADD3 R47, P0, R16, R47, RZ ;  /* 0x0000002f102f7210 */ /* 0x000fc40007f1e0ff */
[C---:B------:R-:W-:Y:S02]  /*e59f0*/  IADD3 R32, P6, R16.reuse, R32, RZ ;  /* 0x0000002010207210 */ /* 0x040fe40007fde0ff */
[----:B------:R-:W-:Y:S01]  /*e5a00*/  IADD3.X R33, R33, UR32, RZ, P5, !PT ;  /* 0x0000002021217c10 */ /* 0x000fe2000affe4ff */
[----:B------:R0:W-:Y:S04]  /*e5a10*/  STL [R1+0x5cb0], R47 ;  /* 0x005cb02f01007387 */ /* 0x0001e80000100800 */
[----:B------:R-:W-:Y:S04]  /*e5a20*/  STL [R1+0x5cac], R32 ;  /* 0x005cac2001007387 */ /* 0x000fe80000100800 */
[----:B------:R-:W-:Y:S01]  /*e5a30*/  STL [R1+0x3ce8], R33 ;  /* 0x003ce82101007387 */ /* 0x000fe20000100800 */
[----:B----4-:R-:W-:-:S05]  /*e5a40*/  IADD3 R34, P5, R16, R34, RZ ;  /* 0x0000002210227210 */ /* 0x010fca0007fbe0ff */
[----:B------:R-:W-:Y:S01]  /*e5a50*/  STL [R1+0x5ca8], R34 ;  /* 0x005ca82201007387 */ /* 0x000fe20000100800 */
[----:B------:R-:W-:Y:S01]  /*e5a60*/  IMAD.X R35, R2, 0x1, R35, P4 ;  /* 0x0000000102237824 */ /* 0x000fe200020e0623 */
[----:B------:R-:W-:Y:S01]  /*e5a70*/  IADD3 R20, P4, R16, R20, RZ ;  /* 0x0000001410147210 */ /* 0x000fe20007f9e0ff */
[----:B------:R-:W-:Y:S01]  /*e5a80*/  IMAD.X R21, R2, 0x1, R21, P3 ;  /* 0x0000000102157824 */ /* 0x000fe200018e0615 */
[----:B------:R-:W-:Y:S01]  /*e5a90*/  IADD3 R22, P3, R16, R22, RZ ;  /* 0x0000001610167210 */ /* 0x000fe20007f7e0ff */
[----:B------:R-:W-:Y:S01]  /*e5aa0*/  IMAD.X R8, R2, 0x1, R8, P2 ;  /* 0x0000000102087824 */ /* 0x000fe200010e0608 */
[----:B------:R-:W-:Y:S01]  /*e5ab0*/  STL [R1+0x643c], R35 ;  /* 0x00643c2301007387 */ /* 0x000fe20000100800 */
[----:B------:R-:W-:-:S03]  /*e5ac0*/  IADD3 R9, P2, R16, R9, RZ ;  /* 0x0000000910097210 */ /* 0x000fc60007f5e0ff */
[----:B------:R-:W-:Y:S04]  /*e5ad0*/  STL [R1+0x5ca4], R20 ;  /* 0x005ca41401007387 */ /* 0x000fe80000100800 */
[----:B------:R-:W-:Y:S01]  /*e5ae0*/  STL [R1+0x645c], R21 ;  /* 0x00645c1501007387 */ /* 0x000fe20000100800 */
[----:B------:R-:W-:-:S03]  /*e5af0*/  IMAD.X R10, R2, 0x1, R10, P1 ;  /* 0x00000001020a7824 */ /* 0x000fc600008e060a */
[----:B------:R-:W-:Y:S01]  /*e5b00*/  STL [R1+0x5ca0], R22 ;  /* 0x005ca01601007387 */ /* 0x000fe20000100800 */
[----:B------:R-:W-:-:S03]  /*e5b10*/  IADD3 R11, P1, R16, R11, RZ ;  /* 0x0000000b100b7210 */ /* 0x000fc60007f3e0ff */
[----:B------:R-:W-:Y:S04]  /*e5b20*/  STL [R1+0x3ce4], R8 ;  /* 0x003ce40801007387 */ /* 0x000fe80000100800 */
[----:B------:R-:W-:Y:S01]  /*e5b30*/  STL [R1+0x5cc0], R9 ;  /* 0x005cc00901007387 */ /* 0x000fe20000100800 */
[----:B------:R-:W-:-:S03]  /*e5b40*/  IMAD.X R61, R2, 0x1, R61, P0 ;  /* 0x00000001023d7824 */ /* 0x000fc600000e063d */
[----:B------:R-:W3:Y:S04]  /*e5b50*/  LDL.LU R31, [R1+0x5c78] ;  /* 0x005c7800011f7983 */ /* 0x000ee80000300800 */
[----:B------:R-:W-:Y:S04]  /*e5b60*/  STL [R1+0x5c68], R10 ;  /* 0x005c680a01007387 */ /* 0x000fe80000100800 */
[----:B------:R-:W4:Y:S04]  /*e5b70*/  LDL.LU R36, [R1+0x5ccc] ;  /* 0x005ccc0001247983 */ /* 0x000f280000300800 */
[----:B------:R-:W-:Y:S04]  /*e5b80*/  STL [R1+0x5cbc], R11 ;  /* 0x005cbc0b01007387 */ /* 0x000fe80000100800 */
        /* <DEDUP_REMOVED lines=17> */
[----:B------:R-:W4:Y:S04]  /*e5ca0*/  LDL.LU R32, [R1+0x5c8c] ;  /* 0x005c8c0001207983 */ /* 0x000f280000300800 */
[----:B------:R-:W4:Y:S04]  /*e5cb0*/  LDL.LU R33, [R1+0x5d20] ;  /* 0x005d200001217983 */ /* 0x000f280000300800 */
[----:B------:R-:W4:Y:S01]  /*e5cc0*/  LDL.LU R34, [R1+0x5cb8] ;  /* 0x005cb80001227983 */ /* 0x000f220000300800 */
[----:B--2---:R-:W-:-:S05]  /*e5cd0*/  IADD3 R60, P0, R16, R60, RZ ;  /* 0x0000003c103c7210 */ /* 0x004fca0007f1e0ff */
        /* <DEDUP_REMOVED lines=9> */
[----:B0-----:R-:W2:Y:S01]  /*e5d70*/  LDL.LU R60, [R1+0x5d3c] ;  /* 0x005d3c00013c7983 */ /* 0x001ea20000300800 */
[----:B---3--:R-:W-:Y:S01]  /*e5d80*/  IMAD.X R31, R2, 0x1, R31, P6 ;  /* 0x00000001021f7824 */ /* 0x008fe200030e061f */
[----:B----4-:R-:W-:Y:S01]  /*e5d90*/  IADD3 R36, P6, R16, R36, RZ ;  /* 0x0000002410247210 */ /* 0x010fe20007fde0ff */
[----:B------:R-:W-:Y:S01]  /*e5da0*/  IMAD.X R37, R2, 0x1, R37, P5 ;  /* 0x0000000102257824 */ /* 0x000fe200028e0625 */
[----:B------:R-:W-:Y:S01]  /*e5db0*/  IADD3 R38, P5, R16, R38, RZ ;  /* 0x0000002610267210 */ /* 0x000fe20007fbe0ff */
[----:B------:R-:W-:Y:S01]  /*e5dc0*/  IMAD.X R39, R2, 0x1, R39, P4 ;  /* 0x0000000102277824 */ /* 0x000fe200020e0627 */
[----:B------:R-:W-:Y:S01]  /*e5dd0*/  STL [R1+0x5c78], R31 ;  /* 0x005c781f01007387 */ /* 0x000fe20000100800 */
[----:B------:R-:W-:-:S03]  /*e5de0*/  IADD3 R40, P4, R16, R40, RZ ;  /* 0x0000002810287210 */ /* 0x000fc60007f9e0ff */
[----:B------:R-:W-:Y:S01]  /*e5df0*/  STL [R1+0x5ccc], R36 ;  /* 0x005ccc2401007387 */ /* 0x000fe20000100800 */
[----:B------:R-:W-:-:S03]  /*e5e00*/  IMAD.X R41, R2, 0x1, R41, P3 ;  /* 0x0000000102297824 */ /* 0x000fc600018e0629 */
        /* <DEDUP_REMOVED lines=15> */
[C---:B------:R-:W-:Y:S02]  /*e5f00*/  IMAD.X R45, R2.reuse, 0x1, R45, P6 ;  /* 0x00000001022d7824 */ /* 0x040fe400030e062d */
[----:B------:R-:W-:Y:S01]  /*e5f10*/  IMAD.X R47, R2, 0x1, R47, P5 ;  /* 0x00000001022f7824 */ /* 0x000fe200028e062f */
[----:B------:R-:W-:Y:S01]  /*e5f20*/  STL [R1+0x5c9c], R49 ;  /* 0x005c9c3101007387 */ /* 0x000fe20000100800 */
[----:B------:R-:W-:-:S03]  /*e5f30*/  IADD3 R61, P5, R16, R61, RZ ;  /* 0x0000003d103d7210 */ /* 0x000fc60007fbe0ff */
[----:B------:R-:W-:Y:S01]  /*e5f40*/  STL [R1+0x5d00], R50 ;  /* 0x005d003201007387 */ /* 0x000fe20000100800 */
[----:B------:R-:W-:-:S03]  /*e5f50*/  IADD3 R46, P6, R16, R46, RZ ;  /* 0x0000002e102e7210 */ /* 0x000fc60007fde0ff */
[----:B------:R-:W-:Y:S04]  /*e5f60*/  STL [R1+0x5c98], R51 ;  /* 0x005c983301007387 */ /* 0x000fe80000100800 */
[----:B------:R-:W-:Y:S04]  /*e5f70*/  STL [R1+0x5cfc], R44 ;  /* 0x005cfc2c01007387 */ /* 0x000fe80000100800 */
[----:B------:R-:W-:Y:S04]  /*e5f80*/  STL [R1+0x5c94], R45 ;  /* 0x005c942d01007387 */ /* 0x000fe80000100800 */
[----:B------:R0:W-:Y:S04]  /*e5f90*/  STL [R1+0x5d0c], R61 ;  /* 0x005d0c3d01007387 */ /* 0x0001e80000100800 */
[----:B------:R1:W-:Y:S04]  /*e5fa0*/  STL [R1+0x5d10], R46 ;  /* 0x005d102e01007387 */ /* 0x0003e80000100800 */
[----:B0-----:R-:W3:Y:S01]  /*e5fb0*/  LDL.LU R61, [R1+0x5cd4] ;  /* 0x005cd400013d7983 */ /* 0x001ee20000300800 */
[----:B------:R-:W-:Y:S01]  /*e5fc0*/  IMAD.X R32, R2, 0x1, R32, P4 ;  /* 0x0000000102207824 */ /* 0x000fe200020e0620 */
[----:B------:R-:W-:Y:S01]  /*e5fd0*/  IADD3 R33, P4, R16, R33, RZ ;  /* 0x0000002110217210 */ /* 0x000fe20007f9e0ff */
[----:B------:R-:W-:Y:S01]  /*e5fe0*/  IMAD.X R34, R2, 0x1, R34, P3 ;  /* 0x0000000102227824 */ /* 0x000fe200018e0622 */
[----:B------:R0:W-:Y:S04]  /*e5ff0*/  STL [R1+0x5c90], R47 ;  /* 0x005c902f01007387 */ /* 0x0001e80000100800 */
[----:B------:R-:W-:Y:S04]  /*e6000*/  STL [R1+0x5c8c], R32 ;  /* 0x005c8c2001007387 */ /* 0x000fe80000100800 */
[----:B------:R-:W-:Y:S04]  /*e6010*/  STL [R1+0x5d20], R33 ;  /* 0x005d202101007387 */ /* 0x000fe80000100800 */
[----:B------:R-:W-:Y:S01]  /*e6020*/  STL [R1+0x5cb8], R34 ;  /* 0x005cb82201007387 */ /* 0x000fe20000100800 */
[----:B--2---:R-:W-:Y:S01]  /*e6030*/  IADD3 R35, P3, R16, R35, RZ ;  /* 0x0000002310237210 */ /* 0x004fe20007f7e0ff */
[----:B------:R-:W-:Y:S01]  /*e6040*/  IMAD.X R20, R2, 0x1, R20, P2 ;  /* 0x0000000102147824 */ /* 0x000fe200010e0614 */
[----:B------:R-:W-:Y:S01]  /*e6050*/  IADD3 R21, P2, R16, R21, RZ ;  /* 0x0000001510157210 */ /* 0x000fe20007f5e0ff */
[----:B------:R-:W-:Y:S01]  /*e6060*/  IMAD.X R22, R2, 0x1, R22, P1 ;  /* 0x0000000102167824 */ /* 0x000fe200008e0616 */
[----:B------:R-:W-:Y:S01]  /*e6070*/  IADD3 R8, P1, R16, R8, RZ ;  /* 0x0000000810087210 */ /* 0x000fe20007f3e0ff */
[----:B------:R-:W-:Y:S01]  /*e6080*/  STL [R1+0x5d1c], R35 ;  /* 0x005d1c2301007387 */ /* 0x000fe20000100800 */
[----:B------:R-:W-:-:S03]  /*e6090*/  IMAD.X R9, R2, 0x1, R9, P0 ;  /* 0x0000000102097824 */ /* 0x000fc600000e0609 */
[----:B------:R-:W-:Y:S04]  /*e60a0*/  STL [R1+0x5cb4], R20 ;  /* 0x005cb41401007387 */ /* 0x000fe80000100800 */
[----:B------:R-:W-:Y:S01]  /*e60b0*/  STL [R1+0x5d30], R21 ;  /* 0x005d301501007387 */ /* 0x000fe20000100800 */
[----:B------:R-:W-:-:S03]  /*e60c0*/  IADD3 R10, P0, R16, R10, RZ ;  /* 0x0000000a100a7210 */ /* 0x000fc60007f1e0ff */
[----:B------:R-:W-:Y:S01]  /*e60d0*/  STL [R1+0x5cc8], R22 ;  /* 0x005cc81601007387 */ /* 0x000fe20000100800 */
[----:B------:R-:W-:-:S03]  /*e60e0*/  IMAD.X R11, R2, 0x1, R11, P6 ;  /* 0x00000001020b7824 */ /* 0x000fc600030e060b */
[----:B------:R-:W-:Y:S04]  /*e60f0*/  STL [R1+0x5d2c], R8 ;  /* 0x005d2c0801007387 */ /* 0x000fe80000100800 */
[----:B------:R-:W-:Y:S01]  /*e6100*/  STL [R1+0x5cc4], R9 ;  /* 0x005cc40901007387 */ /* 0x000fe20000100800 */
[----:B------:R-:W-:-:S03]  /*e6110*/  IADD3 R60, P6, R16, R60, RZ ;  /* 0x0000003c103c7210 */ /* 0x000fc60007fde0ff */
[----:B------:R-:W2:Y:S04]  /*e6120*/  LDL.LU R31, [R1+0x5d50] ;  /* 0x005d5000011f7983 */ /* 0x000ea80000300800 */
        /* <DEDUP_REMOVED lines=23> */
[----:B---3--:R-:W-:-:S05]  /*e62a0*/  IMAD.X R61, R2, 0x1, R61, P5 ;  /* 0x00000001023d7824 */ /* 0x008fca00028e063d */
        /* <DEDUP_REMOVED lines=9> */
[----:B0-----:R-:W3:Y:S01]  /*e6340*/  LDL.LU R61, [R1+0x5d58] ;  /* 0x005d5800013d7983 */ /* 0x001ee20000300800 */
[----:B--2---:R-:W-:Y:S01]  /*e6350*/  IADD3 R31, P5, R16, R31, RZ ;  /* 0x0000001f101f7210 */ /* 0x004fe20007fbe0ff */
[----:B----4-:R-:W-:Y:S01]  /*e6360*/  IMAD.X R36, R2, 0x1, R36, P4 ;  /* 0x0000000102247824 */ /* 0x010fe200020e0624 */
[----:B------:R-:W-:Y:S01]  /*e6370*/  IADD3 R37, P4, R16, R37, RZ ;  /* 0x0000002510257210 */ /* 0x000fe20007f9e0ff */
[----:B------:R-:W-:Y:S01]  /*e6380*/  IMAD.X R38, R2, 0x1, R38, P3 ;  /* 0x0000000102267824 */ /* 0x000fe200018e0626 */
[----:B------:R-:W-:Y:S01]  /*e6390*/  IADD3 R39, P3, R16, R39, RZ ;  /* 0x0000002710277210 */ /* 0x000fe20007f7e0ff */
        /* <DEDUP_REMOVED lines=23> */
[----:B------:R-:W-:-:S03]  /*e6510*/  IMAD.X R46, R2, 0x1, R46, P4 ;  /* 0x00000001022e7824 */ /* 0x000fc600020e062e */
[----:B------:R-:W-:Y:S04]  /*e6520*/  STL [R1+0x5d7c], R51 ;  /* 0x005d7c3301007387 */ /* 0x000fe80000100800 */
[----:B------:R-:W-:Y:S04]  /*e6530*/  STL [R1+0x5d18], R44 ;  /* 0x005d182c01007387 */ /* 0x000fe80000100800 */
[----:B------:R-:W-:Y:S04]  /*e6540*/  STL [R1+0x5d80], R45 ;  /* 0x005d802d01007387 */ /* 0x000fe80000100800 */
[----:B------:R0:W-:Y:S04]  /*e6550*/  STL [R1+0x5d28], R60 ;  /* 0x005d283c01007387 */ /* 0x0001e80000100800 */
[----:B------:R1:W-:Y:S04]  /*e6560*/  STL [R1+0x5d14], R46 ;  /* 0x005d142e01007387 */ /* 0x0003e80000100800 */
[----:B0-----:R-:W2:Y:S01]  /*e6570*/  LDL.LU R60, [R1+0x5dc0] ;  /* 0x005dc000013c7983 */ /* 0x001ea20000300800 */
[----:B------:R-:W-:-:S02]  /*e6580*/  IADD3 R47, P4, R16, R47, RZ ;  /* 0x0000002f102f7210 */ /* 0x000fc40007f9e0ff */
[----:B------:R-:W-:Y:S01]  /*e6590*/  IADD3 R32, P3, R16, R32, RZ ;  /* 0x0000002010207210 */ /* 0x000fe20007f7e0ff */
[----:B------:R-:W-:Y:S01]  /*e65a0*/  IMAD.X R33, R2, 0x1, R33, P2 ;  /* 0x0000000102217824 */ /* 0x000fe200010e0621 */
[----:B------:R-:W-:Y:S01]  /*e65b0*/  IADD3 R34, P2, R16, R34, RZ ;  /* 0x0000002210227210 */ /* 0x000fe20007f5e0ff */
[----:B------:R0:W-:Y:S04]  /*e65c0*/  STL [R1+0x5d8c], R47 ;  /* 0x005d8c2f01007387 */ /* 0x0001e80000100800 */
[----:B------:R-:W-:Y:S04]  /*e65d0*/  STL [R1+0x5d90], R32 ;  /* 0x005d902001007387 */ /* 0x000fe80000100800 */
[----:B------:R-:W-:Y:S04]  /*e65e0*/  STL [R1+0x5d24], R33 ;  /* 0x005d242101007387 */ /* 0x000fe80000100800 */
[----:B------:R-:W-:Y:S01]  /*e65f0*/  STL [R1+0x5d9c], R34 ;  /* 0x005d9c2201007387 */ /* 0x000fe20000100800 */
[----:B---3--:R-:W-:Y:S01]  /*e6600*/  IMAD.X R35, R2, 0x1, R35, P1 ;  /* 0x0000000102237824 */ /* 0x008fe200008e0623 */
        /* <DEDUP_REMOVED lines=1213> */
[----:B------:R2:W-:Y:S01]  /*eb1e0*/  STL [R1+0x63ec], R35 ;  /* 0x0063ec2301007387 */ /* 0x0005e20000100800 */
[----:B------:R-:W-:-:S03]  /*eb1f0*/  IMAD.X R9, R2, 0x1, R9, P0 ;  /* 0x0000000102097824 */ /* 0x000fc600000e0609 */
[----:B------:R4:W-:Y:S04]  /*eb200*/  STL [R1+0x6388], R20 ;  /* 0x0063881401007387 */ /* 0x0009e80000100800 */
[----:B------:R4:W-:Y:S01]  /*eb210*/  STL [R1+0x63f0], R21 ;  /* 0x0063f01501007387 */ /* 0x0009e20000100800 */
[----:B------:R-:W-:-:S03]  /*eb220*/  IADD3 R10, P0, R16, R10, RZ ;  /* 0x0000000a100a7210 */ /* 0x000fc60007f1e0ff */
[----:B------:R4:W-:Y:S01]  /*eb230*/  STL [R1+0x6384], R22 ;  /* 0x0063841601007387 */ /* 0x0009e20000100800 */
[----:B------:R-:W-:-:S03]  /*eb240*/  IMAD.X R11, R2, 0x1, R11, P6 ;  /* 0x00000001020b7824 */ /* 0x000fc600030e060b */
[----:B------:R4:W-:Y:S04]  /*eb250*/  STL [R1+0x63fc], R8 ;  /* 0x0063fc0801007387 */ /* 0x0009e80000100800 */
[----:B------:R4:W-:Y:S01]  /*eb260*/  STL [R1+0x6398], R9 ;  /* 0x0063980901007387 */ /* 0x0009e20000100800 */
[----:B------:R-:W-:-:S03]  /*eb270*/  IADD3 R60, P6, R16, R60, RZ ;  /* 0x0000003c103c7210 */ /* 0x000fc60007fde0ff */
[----:B------:R-:W4:Y:S04]  /*eb280*/  LDL.LU R31, [R1+0x6410] ;  /* 0x00641000011f7983 */ /* 0x000f280000300800 */
[----:B------:R4:W-:Y:S04]  /*eb290*/  STL [R1+0x6400], R10 ;  /* 0x0064000a01007387 */ /* 0x0009e80000100800 */
        /* <DEDUP_REMOVED lines=18> */
[----:B--2---:R-:W2:Y:S04]  /*eb3c0*/  LDL.LU R35, [R1+0x63e4] ;  /* 0x0063e40001237983 */ /* 0x004ea80000300800 */
[----:B------:R-:W2:Y:S04]  /*eb3d0*/  LDL.LU R32, [R1+0x6450] ;  /* 0x0064500001207983 */ /* 0x000ea80000300800 */
[----:B------:R-:W2:Y:S04]  /*eb3e0*/  LDL.LU R33, [R1+0x63f8] ;  /* 0x0063f80001217983 */ /* 0x000ea80000300800 */
[----:B------:R-:W2:Y:S01]  /*eb3f0*/  LDL.LU R34, [R1+0x644c] ;  /* 0x00644c0001227983 */ /* 0x000ea20000300800 */
[----:B---3--:R-:W-:-:S05]  /*eb400*/  IMAD.X R61, R2, 0x1, R61, P5 ;  /* 0x00000001023d7824 */ /* 0x008fca00028e063d */
[----:B------:R0:W-:Y:S04]  /*eb410*/  STL [R1+0x63a8], R61 ;  /* 0x0063a83d01007387 */ /* 0x0001e80000100800 */
[----:B----4-:R-:W3:Y:S04]  /*eb420*/  LDL.LU R20, [R1+0x63f4] ;  /* 0x0063f40001147983 */ /* 0x010ee80000300800 */
[----:B------:R-:W4:Y:S04]  /*eb430*/  LDL.LU R21, [R1+0x6454] ;  /* 0x0064540001157983 */ /* 0x000f280000300800 */
[----:B------:R-:W4:Y:S04]  /*eb440*/  LDL.LU R22, [R1+0x6408] ;  /* 0x0064080001167983 */ /* 0x000f280000300800 */
[----:B------:R-:W4:Y:S04]  /*eb450*/  LDL.LU R8, [R1+0x6404] ;  /* 0x0064040001087983 */ /* 0x000f280000300800 */
[----:B------:R-:W4:Y:S04]  /*eb460*/  LDL.LU R9, [R1+0x6418] ;  /* 0x0064180001097983 */ /* 0x000f280000300800 */
[----:B------:R-:W4:Y:S04]  /*eb470*/  LDL.LU R10, [R1+0x6414] ;  /* 0x00641400010a7983 */ /* 0x000f280000300800 */
[----:B------:R-:W4:Y:S04]  /*eb480*/  LDL.LU R11, [R1+0x6428] ;  /* 0x00642800010b7983 */ /* 0x000f280000300800 */
[----:B------:R-:W4:Y:S04]  /*eb490*/  LDL.LU R60, [R1+0x6424] ;  /* 0x00642400013c7983 */ /* 0x000f280000300800 */
[----:B0-----:R-:W4:Y:S01]  /*eb4a0*/  LDL.LU R61, [R1+0x6434] ;  /* 0x00643400013d7983 */ /* 0x001f220000300800 */
[----:B------:R-:W-:Y:S01]  /*eb4b0*/  IADD3 R31, P5, R16, R31, RZ ;  /* 0x0000001f101f7210 */ /* 0x000fe20007fbe0ff */
[----:B------:R-:W-:Y:S01]  /*eb4c0*/  IMAD.X R36, R2, 0x1, R36, P4 ;  /* 0x0000000102247824 */ /* 0x000fe200020e0624 */
        /* <DEDUP_REMOVED lines=24> */
[----:B--2---:R-:W-:-:S03]  /*eb650*/  IMAD.X R35, R2, 0x1, R35, P3 ;  /* 0x0000000102237824 */ /* 0x004fc600018e0623 */
[----:B------:R-:W-:Y:S04]  /*eb660*/  STL [R1+0x63d8], R50 ;  /* 0x0063d83201007387 */ /* 0x000fe80000100800 */
[----:B------:R-:W-:Y:S04]  /*eb670*/  STL [R1+0x6440], R51 ;  /* 0x0064403301007387 */ /* 0x000fe80000100800 */
[----:B------:R-:W-:Y:S04]  /*eb680*/  STL [R1+0x63d4], R44 ;  /* 0x0063d42c01007387 */ /* 0x000fe80000100800 */
[----:B------:R-:W-:Y:S04]  /*eb690*/  STL [R1+0x6448], R45 ;  /* 0x0064482d01007387 */ /* 0x000fe80000100800 */
[----:B------:R0:W-:Y:S02]  /*eb6a0*/  STL [R1+0x63e4], R35 ;  /* 0x0063e42301007387 */ /* 0x0001e40000100800 */
[----:B0-----:R-:W0:Y:S01]  /*eb6b0*/  LDC R35, c[0x0][0x230] ;  /* 0x00008c00ff237b82 */ /* 0x001e220000000800 */
[----:B------:R-:W-:Y:S01]  /*eb6c0*/  IMAD.X R46, R2, 0x1, R46, P4 ;  /* 0x00000001022e7824 */ /* 0x000fe200020e062e */
[----:B------:R-:W-:-:S02]  /*eb6d0*/  IADD3 R47, P4, R16, R47, RZ ;  /* 0x0000002f102f7210 */ /* 0x000fc40007f9e0ff */
[----:B------:R-:W-:Y:S01]  /*eb6e0*/  IADD3 R32, P3, R16, R32, RZ ;  /* 0x0000002010207210 */ /* 0x000fe20007f7e0ff */
[----:B------:R-:W-:Y:S01]  /*eb6f0*/  IMAD.X R33, R2, 0x1, R33, P2 ;  /* 0x0000000102217824 */ /* 0x000fe200010e0621 */
[----:B------:R-:W-:Y:S01]  /*eb700*/  IADD3 R34, P2, R16, R34, RZ ;  /* 0x0000002210227210 */ /* 0x000fe20007f5e0ff */
[----:B------:R2:W-:Y:S04]  /*eb710*/  STL [R1+0x63e8], R46 ;  /* 0x0063e82e01007387 */ /* 0x0005e80000100800 */
[----:B------:R2:W-:Y:S04]  /*eb720*/  STL [R1+0x6444], R47 ;  /* 0x0064442f01007387 */ /* 0x0005e80000100800 */
[----:B------:R2:W-:Y:S04]  /*eb730*/  STL [R1+0x6450], R32 ;  /* 0x0064502001007387 */ /* 0x0005e80000100800 */
[----:B------:R2:W-:Y:S04]  /*eb740*/  STL [R1+0x63f8], R33 ;  /* 0x0063f82101007387 */ /* 0x0005e80000100800 */
[----:B------:R2:W-:Y:S01]  /*eb750*/  STL [R1+0x644c], R34 ;  /* 0x00644c2201007387 */ /* 0x0005e20000100800 */
[----:B0-----:R-:W-:-:S02]  /*eb760*/  VIADD R35, R35, 0x3f ;  /* 0x0000003f23237836 */ /* 0x001fc40000000000 */
[----:B---3--:R-:W-:Y:S01]  /*eb770*/  IMAD.X R20, R2, 0x1, R20, P1 ;  /* 0x0000000102147824 */ /* 0x008fe200008e0614 */
[----:B----4-:R-:W-:Y:S01]  /*eb780*/  IADD3 R21, P1, R16, R21, RZ ;  /* 0x0000001510157210 */ /* 0x010fe20007f3e0ff */
[C---:B------:R-:W-:Y:S02]  /*eb790*/  IMAD.X R22, R2.reuse, 0x1, R22, P0 ;  /* 0x0000000102167824 */ /* 0x040fe400000e0616 */
[C---:B------:R-:W-:Y:S02]  /*eb7a0*/  IMAD.X R8, R2.reuse, 0x1, R8, P6 ;  /* 0x0000000102087824 */ /* 0x040fe400030e0608 */
[C---:B------:R-:W-:Y:S01]  /*eb7b0*/  IMAD.X R9, R2.reuse, 0x1, R9, P5 ;  /* 0x0000000102097824 */ /* 0x040fe200028e0609 */
[----:B------:R2:W-:Y:S01]  /*eb7c0*/  STL [R1+0x63f4], R20 ;  /* 0x0063f41401007387 */ /* 0x0005e20000100800 */
[C---:B------:R-:W-:Y:S01]  /*eb7d0*/  IMAD.X R10, R2.reuse, 0x1, R10, P4 ;  /* 0x00000001020a7824 */ /* 0x040fe200020e060a */
[----:B------:R-:W-:Y:S02]  /*eb7e0*/  SHF.R.S32.HI R3, RZ, 0x1f, R35 ;  /* 0x0000001fff037819 */ /* 0x000fe40000011423 */
[----:B------:R2:W-:Y:S01]  /*eb7f0*/  STL [R1+0x6454], R21 ;  /* 0x0064541501007387 */ /* 0x0005e20000100800 */
[----:B------:R-:W-:-:S03]  /*eb800*/  IMAD.X R61, R2, 0x1, R61, P1 ;  /* 0x00000001023d7824 */ /* 0x000fc600008e063d */
[----:B------:R2:W-:Y:S01]  /*eb810*/  STL [R1+0x6408], R22 ;  /* 0x0064081601007387 */ /* 0x0005e20000100800 */
[----:B------:R-:W-:-:S03]  /*eb820*/  IMAD.X R11, R2, 0x1, R11, P3 ;  /* 0x00000001020b7824 */ /* 0x000fc600018e060b */
[----:B------:R2:W-:Y:S01]  /*eb830*/  STL [R1+0x6404], R8 ;  /* 0x0064040801007387 */ /* 0x0005e20000100800 */
[----:B------:R-:W-:-:S03]  /*eb840*/  IMAD.X R60, R2, 0x1, R60, P2 ;  /* 0x00000001023c7824 */ /* 0x000fc600010e063c */
[----:B------:R2:W-:Y:S01]  /*eb850*/  STL [R1+0x6418], R9 ;  /* 0x0064180901007387 */ /* 0x0005e20000100800 */
[----:B------:R-:W-:-:S03]  /*eb860*/  LEA.HI R3, R3, R35, RZ, 0x6 ;  /* 0x0000002303037211 */ /* 0x000fc600078f30ff */
[----:B------:R2:W-:Y:S04]  /*eb870*/  STL [R1+0x6414], R10 ;  /* 0x0064140a01007387 */ /* 0x0005e80000100800 */
[----:B------:R2:W-:Y:S04]  /*eb880*/  STL [R1+0x6434], R61 ;  /* 0x0064343d01007387 */ /* 0x0005e80000100800 */
[----:B------:R2:W-:Y:S04]  /*eb890*/  STL [R1+0x6428], R11 ;  /* 0x0064280b01007387 */ /* 0x0005e80000100800 */
[----:B------:R2:W-:Y:S01]  /*eb8a0*/  STL [R1+0x6424], R60 ;  /* 0x0064243c01007387 */ /* 0x0005e20000100800 */
[----:B------:R-:W-:-:S04]  /*eb8b0*/  SHF.R.S32.HI R3, RZ, 0x6, R3 ;  /* 0x00000006ff037819 */ /* 0x000fc80000011403 */
[----:B------:R-:W-:-:S13]  /*eb8c0*/  ISETP.NE.U32.AND P0, PT, R23, R3, PT ;  /* 0x000000031700720c */ /* 0x000fda0003f05070 */
[----:B--2---:R-:W-:Y:S05]  /*eb8d0*/  @P0 BRA `(.L_x_1) ;  /* 0xfffff47000ec0947 */ /* 0x004fea000383ffff */
.L_x_0:
[----:B-----5:R-:W2:Y:S01]  /*eb8e0*/  LDL.LU R0, [R1+0x8c] ;  /* 0x00008c0001007983 */ /* 0x020ea20000300800 */
[----:B------:R-:W-:Y:S01]  /*eb8f0*/  F2FP.SATFINITE.E5M2.F32.PACK_AB_MERGE_C R4, R5, R4, RZ ;  /* 0x000000040504723e */ /* 0x000fe200048060ff */
[----:B------:R-:W-:Y:S01]  /*eb900*/  ULDC UR6, c[0x0][0x248] ;  /* 0x0000920000067ab9 */ /* 0x000fe20000000800 */
[----:B------:R-:W-:Y:S01]  /*eb910*/  F2FP.SATFINITE.E5M2.F32.PACK_AB_MERGE_C R6, R7, R6, RZ ;  /* 0x000000060706723e */ /* 0x000fe200048060ff */
[----:B------:R-:W3:Y:S01]  /*eb920*/  LDL.LU R47, [R1+0xe0] ;  /* 0x0000e000012f7983 */ /* 0x000ee20000300800 */
[----:B------:R-:W-:Y:S01]  /*eb930*/  ULDC.64 UR8, c[0x0][0x228] ;  /* 0x00008a0000087ab9 */ /* 0x000fe20000000a00 */
[----:B------:R-:W-:Y:S01]  /*eb940*/  ULDC UR10, c[0x0][0x248] ;  /* 0x00009200000a7ab9 */ /* 0x000fe20000000800 */
[----:B------:R-:W-:Y:S01]  /*eb950*/  ULDC UR11, c[0x0][0x244] ;  /* 0x00009100000b7ab9 */ /* 0x000fe20000000800 */
[----:B------:R-:W3:Y:S01]  /*eb960*/  LDL.LU R46, [R1+0xe4] ;  /* 0x0000e400012e7983 */ /* 0x000ee20000300800 */
[----:B------:R-:W-:Y:S01]  /*eb970*/  ULDC.64 UR12, c[0x0][0x220] ;  /* 0x00008800000c7ab9 */ /* 0x000fe20000000a00 */
[----:B------:R-:W-:Y:S01]  /*eb980*/  ULDC UR14, c[0x0][0x248] ;  /* 0x00009200000e7ab9 */ /* 0x000fe20000000800 */
[----:B------:R-:W-:Y:S01]  /*eb990*/  ULDC UR15, c[0x0][0x248] ;  /* 0x00009200000f7ab9 */ /* 0x000fe20000000800 */
[----:B------:R-:W4:Y:S01]  /*eb9a0*/  LDL.LU R45, [R1+0xe8] ;  /* 0x0000e800012d7983 */ /* 0x000f220000300800 */
[----:B------:R-:W-:Y:S01]  /*eb9b0*/  ULDC UR16, c[0x0][0x248] ;  /* 0x0000920000107ab9 */ /* 0x000fe20000000800 */
        /* <DEDUP_REMOVED lines=23> */
[----:B------:R-:W-:Y:S01]  /*ebb30*/  ULDC.64 UR34, c[0x0][0x228] ;  /* 0x00008a0000227ab9 */ /* 0x000fe20000000a00 */
[----:B------:R-:W-:Y:S01]  /*ebb40*/  ULDC.64 UR38, c[0x0][0x228] ;  /* 0x00008a0000267ab9 */ /* 0x000fe20000000a00 */
[----:B------:R-:W-:Y:S01]  /*ebb50*/  ULDC.64 UR36, c[0x0][0x228] ;  /* 0x00008a0000247ab9 */ /* 0x000fe20000000a00 */
        /* <DEDUP_REMOVED lines=14> */
[----:B------:R-:W-:-:S02]  /*ebc40*/  ULDC.64 UR58, c[0x0][0x228] ;  /* 0x00008a00003a7ab9 */ /* 0x000fc40000000a00 */
        /* <DEDUP_REMOVED lines=24> */
[----:B0-----:R-:W2:Y:S04]  /*ebdd0*/  LDL.LU R16, [R1+0x88] ;  /* 0x0000880001107983 */ /* 0x001ea80000300800 */
[----:B------:R0:W-:Y:S04]  /*ebde0*/  STL [R1+0x6734], R61 ;  /* 0x0067343d01007387 */ /* 0x0001e80000100800 */
[----:B0-----:R-:W3:Y:S04]  /*ebdf0*/  LDL.LU R61, [R1+0x84] ;  /* 0x00008400013d7983 */ /* 0x001ee80000300800 */
[----:B------:R0:W-:Y:S04]  /*ebe00*/  STL [R1+0x65e4], R60 ;  /* 0x0065e43c01007387 */ /* 0x0001e80000100800 */
[----:B0-----:R-:W3:Y:S04]  /*ebe10*/  LDL.LU R60, [R1+0x80] ;  /* 0x00008000013c7983 */ /* 0x001ee80000300800 */
[----:B------:R0:W-:Y:S04]  /*ebe20*/  STL [R1+0x65e0], R59 ;  /* 0x0065e03b01007387 */ /* 0x0001e80000100800 */
[----:B0-----:R-:W4:Y:S04]  /*ebe30*/  LDL.LU R59, [R1+0x6c] ;  /* 0x00006c00013b7983 */ /* 0x001f280000300800 */
[----:B------:R0:W-:Y:S04]  /*ebe40*/  STL [R1+0x65dc], R58 ;  /* 0x0065dc3a01007387 */ /* 0x0001e80000100800 */
[----:B0-----:R-:W4:Y:S04]  /*ebe50*/  LDL.LU R58, [R1+0x68] ;  /* 0x00006800013a7983 */ /* 0x001f280000300800 */
        /* <DEDUP_REMOVED lines=12> */
[----:B------:R-:W-:-:S03]  /*ebf20*/  F2FP.SATFINITE.E5M2.F32.PACK_AB_MERGE_C R5, R13, R12, RZ ;  /* 0x0000000c0d05723e */ /* 0x000fc600048060ff */
[----:B------:R-:W-:Y:S04]  /*ebf30*/  STL [R1+0x65c0], R51 ;  /* 0x0065c03301007387 */ /* 0x000fe80000100800 */
[----:B------:R-:W-:Y:S04]  /*ebf40*/  STL [R1+0x65bc], R50 ;  /* 0x0065bc3201007387 */ /* 0x000fe80000100800 */
[----:B------:R-:W-:Y:S04]  /*ebf50*/  STL [R1+0x65b8], R49 ;  /* 0x0065b83101007387 */ /* 0x000fe80000100800 */
[----:B------:R-:W-:Y:S04]  /*ebf60*/  STL [R1+0x65b4], R48 ;  /* 0x0065b43001007387 */ /* 0x000fe80000100800 */
[----:B------:R0:W-:Y:S02]  /*ebf70*/  STL [R1+0x65b0], R17 ;  /* 0x0065b01101007387 */ /* 0x0001e40000100800 */
[----:B0-----:R-:W-:-:S05]  /*ebf80*/  MOV R17, UR4 ;  /* 0x0000000400117c02 */ /* 0x001fca0008000f00 */
[----:B------:R-:W-:Y:S04]  /*ebf90*/  STL [R1+0x254], R17 ;  /* 0x0002541101007387 */ /* 0x000fe80000100800 */
[----:B------:R0:W-:Y:S04]  /*ebfa0*/  STL [R1+0x5698], R4 ;  /* 0x0056980401007387 */ /* 0x0001e80000100800 */
[----:B------:R3:W-:Y:S04]  /*ebfb0*/  STL [R1+0x56a4], R6 ;  /* 0x0056a40601007387 */ /* 0x0007e80000100800 */
[----:B------:R-:W-:Y:S01]  /*ebfc0*/  STL [R1+0x673c], R15 ;  /* 0x00673c0f01007387 */ /* 0x000fe20000100800 */
[----:B0-----:R-:W-:-:S03]  /*ebfd0*/  F2FP.SATFINITE.E5M2.F32.PACK_AB_MERGE_C R4, R15, R14, RZ ;  /* 0x0000000e0f04723e */ /* 0x001fc600048060ff */
[----:B------:R-:W-:Y:S04]  /*ebfe0*/  STL [R1+0x55b0], R5 ;  /* 0x0055b00501007387 */ /* 0x000fe80000100800 */
[----:B------:R4:W-:Y:S01]  /*ebff0*/  STL [R1+0x55b8], R4 ;  /* 0x0055b80401007387 */ /* 0x0009e20000100800 */
[----:B--2---:R-:W-:Y:S02]  /*ec000*/  F2FP.SATFINITE.E5M2.F32.PACK_AB_MERGE_C R0, R0, R16, RZ ;  /* 0x000000100000723e */ /* 0x004fe400048060ff */
[----:B---3--:R-:W-:Y:S02]  /*ec010*/  F2FP.SATFINITE.E5M2.F32.PACK_AB_MERGE_C R6, R57, R56, RZ ;  /* 0x000000383906723e */ /* 0x008fe400048060ff */
[----:B----4-:R-:W-:Y:S02]  /*ec020*/  F2FP.SATFINITE.E5M2.F32.PACK_AB_MERGE_C R4, R55, R54, RZ ;  /* 0x000000363704723e */ /* 0x010fe400048060ff */
[----:B------:R-:W-:-:S05]  /*ec030*/  F2FP.SATFINITE.E5M2.F32.PACK_AB_MERGE_C R5, R53, R52, RZ ;  /* 0x000000343505723e */ /* 0x000fca00048060ff */
[----:B------:R0:W-:Y:S04]  /*ec040*/  STL [R1+0x54a4], R5 ;  /* 0x0054a40501007387 */ /* 0x0001e80000100800 */
[----:B------:R1:W-:Y:S04]  /*ec050*/  STL [R1+0x5498], R4 ;  /* 0x0054980401007387 */ /* 0x0003e80000100800 */
[----:B------:R-:W-:Y:S01]  /*ec060*/  STL [R1+0x5410], R6 ;  /* 0x0054100601007387 */ /* 0x000fe20000100800 */
[----:B0-----:R-:W-:Y:S02]  /*ec070*/  F2FP.SATFINITE.E5M2.F32.PACK_AB_MERGE_C R5, R59, R58, RZ ;  /* 0x0000003a3b05723e */ /* 0x001fe400048060ff */
[----:B-1----:R-:W-:-:S03]  /*ec080*/  F2FP.SATFINITE.E5M2.F32.PACK_AB_MERGE_C R4, R61, R60, RZ ;  /* 0x0000003c3d04723e */ /* 0x002fc600048060ff */
[----:B------:R0:W-:Y:S04]  /*ec090*/  STL [R1+0x5420], R5 ;  /* 0x0054200501007387 */ /* 0x0001e80000100800 */
[----:B------:R1:W-:Y:S04]  /*ec0a0*/  STL [R1+0x535c], R4 ;  /* 0x00535c0401007387 */ /* 0x0003e80000100800 */
[----:B------:R2:W-:Y:S01]  /*ec0b0*/  STL [R1+0x5364], R0 ;  /* 0x0053640001007387 */ /* 0x0005e20000100800 */
[----:B0-----:R-:W-:Y:S02]  /*ec0c0*/  F2FP.SATFINITE.E5M2.F32.PACK_AB_MERGE_C R5, R46, R47, RZ ;  /* 0x0000002f2e05723e */ /* 0x001fe400048060ff */
[----:B-1----:R-:W-:-:S03]  /*ec0d0*/  F2FP.SATFINITE.E5M2.F32.PACK_AB_MERGE_C R4, R44, R45, RZ ;  /* 0x0000002d2c04723e */ /* 0x002fc600048060ff */
[----:B------:R0:W-:Y:S01]  /*ec0e0*/  STL [R1+0x52bc], R5 ;  /* 0x0052bc0501007387 */ /* 0x0001e20000100800 */
[----:B--2---:R-:W-:-:S03]  /*ec0f0*/  F2FP.SATFINITE.E5M2.F32.PACK_AB_MERGE_C R0, R42, R43, RZ ;  /* 0x0000002b2a00723e */ /* 0x004fc600048060ff */
        /* <DEDUP_REMOVED lines=28> */
[----:B------:R-:W-:Y:S01]  /*ec2c0*/  STL [R1+0x740], R5 ;  /* 0x0007400501007387 */ /* 0x000fe20000100800 */
[----:B--2---:R-:W-:-:S03]  /*ec2d0*/  F2FP.SATFINITE.E5M2.F32.PACK_AB_MERGE_C R0, R2, R3, RZ ;  /* 0x000000030200723e */ /* 0x004fc600048060ff */
[----:B------:R-:W2:Y:S04]  /*ec2e0*/  LDL.LU R15, [R1+0xf94] ;  /* 0x000f9400010f7983 */ /* 0x000ea80000300800 */
[----:B------:R-:W-:Y:S04]  /*ec2f0*/  STL [R1+0x734], R4 ;  /* 0x0007340401007387 */ /* 0x000fe80000100800 */
[----:B------:R-:W3:Y:S04]  /*ec300*/  LDL.LU R16, [R1+0xf98] ;  /* 0x000f980001107983 */ /* 0x000ee80000300800 */
[----:B------:R-:W-:Y:S04]  /*ec310*/  STL [R1+0x724], R0 ;  /* 0x0007240001007387 */ /* 0x000fe80000100800 */
[----:B---3--:R0:W-:Y:S04]  /*ec320*/  STL [R1+0x6740], R16 ;  /* 0x0067401001007387 */ /* 0x0081e80000100800 */
[----:B0-----:R-:W2:Y:S04]  /*ec330*/  LDL.LU R16, [R1+0xf90] ;  /* 0x000f900001107983 */ /* 0x001ea80000300800 */
        /* <DEDUP_REMOVED lines=59> */
[----:B--2---:R-:W-:-:S03]  /*ec6f0*/  F2FP.SATFINITE.E5M2.F32.PACK_AB_MERGE_C R15, R15, R16, RZ ;  /* 0x000000100f0f723e */ /* 0x004fc600048060ff */
[----:B------:R-:W2:Y:S04]  /*ec700*/  LDL.LU R16, [R1+0x6740] ;  /* 0x0067400001107983 */ /* 0x000ea80000300800 */
[----:B------:R0:W-:Y:S01]  /*ec710*/  STL [R1+0x710], R15 ;  /* 0x0007100f01007387 */ /* 0x0001e20000100800 */
[----:B----4-:R-:W-:-:S03]  /*ec720*/  F2FP.SATFINITE.E5M2.F32.PACK_AB_MERGE_C R13, R13, R14, RZ ;  /* 0x0000000e0d0d723e */ /* 0x010fc600048060ff */
[----:B0-----:R-:W4:Y:S01]  /*ec730*/  LDL.LU R15, [R1+0x673c] ;  /* 0x00673c00010f7983 */ /* 0x001f220000300800 */
[----:B---3--:R-:W-:Y:S01]  /*ec740*/  F2FP.SATFINITE.E5M2.F32.PACK_AB_MERGE_C R7, R7, R12, RZ ;  /* 0x0000000c0707723e */ /* 0x008fe200048060ff */
[----:B------:R-:W-:Y:S01]  /*ec750*/  UMOV UR4, UR9 ;  /* 0x0000000900047c82 */ /* 0x000fe20008000000 */
[----:B------:R-:W0:Y:S01]  /*ec760*/  LDC R12, c[0x0][0x244] ;  /* 0x00009100ff0c7b82 */ /* 0x000e220000000800 */
[----:B------:R-:W-:Y:S02]  /*ec770*/  F2FP.SATFINITE.E5M2.F32.PACK_AB_MERGE_C R5, R5, R6, RZ ;  /* 0x000000060505723e */ /* 0x000fe400048060ff */
[----:B------:R-:W-:Y:S02]  /*ec780*/  F2FP.SATFINITE.E5M2.F32.PACK_AB_MERGE_C R4, R17, R4, RZ ;  /* 0x000000041104723e */ /* 0x000fe400048060ff */
[----:B------:R-:W-:Y:S02]  /*ec790*/  F2FP.SATFINITE.E5M2.F32.PACK_AB_MERGE_C R6, R49, R48, RZ ;  /* 0x000000303106723e */ /* 0x000fe400048060ff */
[----:B------:R-:W-:-:S02]  /*ec7a0*/  F2FP.SATFINITE.E5M2.F32.PACK_AB_MERGE_C R0, R0, R60, RZ ;  /* 0x0000003c0000723e */ /* 0x000fc400048060ff */
[----:B--2---:R-:W-:Y:S02]  /*ec7b0*/  F2FP.SATFINITE.E5M2.F32.PACK_AB_MERGE_C R61, R61, R16, RZ ;  /* 0x000000103d3d723e */ /* 0x004fe400048060ff */
[----:B------:R-:W2:Y:S04]  /*ec7c0*/  LDL.LU R16, [R1+0x6738] ;  /* 0x0067380001107983 */ /* 0x000ea80000300800 */
[----:B------:R1:W-:Y:S04]  /*ec7d0*/  STL [R1+0x70c], R61 ;  /* 0x00070c3d01007387 */ /* 0x0003e80000100800 */
[----:B-1----:R-:W3:Y:S04]  /*ec7e0*/  LDL.LU R61, [R1+0x6734] ;  /* 0x00673400013d7983 */ /* 0x002ee80000300800 */
[----:B------:R1:W-:Y:S04]  /*ec7f0*/  STL [R1+0x6d8], R13 ;  /* 0x0006d80d01007387 */ /* 0x0003e80000100800 */
[----:B------:R-:W-:Y:S04]  /*ec800*/  STL [R1+0x6e0], R7 ;  /* 0x0006e00701007387 */ /* 0x000fe80000100800 */
[----:B------:R0:W-:Y:S01]  /*ec810*/  STL [R1+0x5694], R5 ;  /* 0x0056940501007387 */ /* 0x0001e20000100800 */
[----:B------:R-:W-:Y:S01]  /*ec820*/  IMAD.U32 R17, RZ, RZ, UR8 ;  /* 0x00000008ff117e24 */ /* 0x000fe2000f8e00ff */
[----:B----4-:R-:W-:Y:S01]  /*ec830*/  LOP3.LUT R15, R15, 0xfdffffff, RZ, 0xc0, !PT ;  /* 0xfdffffff0f0f7812 */ /* 0x010fe200078ec0ff */
[----:B------:R-:W-:Y:S01]  /*ec840*/  ULDC.64 UR8, c[0x0][0x228] ;  /* 0x00008a0000087ab9 */ /* 0x000fe20000000a00 */
[----:B------:R4:W-:Y:S01]  /*ec850*/  STL [R1+0x5690], R4 ;  /* 0x0056900401007387 */ /* 0x0009e20000100800 */
[----:B-1----:R-:W1:Y:S03]  /*ec860*/  LDC R13, c[0x0][0x244] ;  /* 0x00009100ff0d7b82 */ /* 0x002e660000000800 */
[----:B------:R4:W-:Y:S01]  /*ec870*/  STL [R1+0x5588], R6 ;  /* 0x0055880601007387 */ /* 0x0009e20000100800 */
[----:B0-----:R-:W-:-:S02]  /*ec880*/  F2FP.SATFINITE.E5M2.F32.PACK_AB_MERGE_C R5, R51, R50, RZ ;  /* 0x000000323305723e */ /* 0x001fc400048060ff */
[----:B----4-:R-:W-:-:S03]  /*ec890*/  F2FP.SATFINITE.E5M2.F32.PACK_AB_MERGE_C R4, R53, R52, RZ ;  /* 0x000000343504723e */ /* 0x010fc600048060ff */
[----:B------:R0:W-:Y:S01]  /*ec8a0*/  STL [R1+0x55a8], R5 ;  /* 0x0055a80501007387 */ /* 0x0001e20000100800 */
[----:B------:R-:W-:-:S03]  /*ec8b0*/  F2FP.SATFINITE.E5M2.F32.PACK_AB_MERGE_C R6, R55, R54, RZ ;  /* 0x000000363706723e */ /* 0x000fc600048060ff */
[----:B------:R4:W-:Y:S04]  /*ec8c0*/  STL [R1+0x5490], R4 ;  /* 0x0054900401007387 */ /* 0x0009e80000100800 */
[----:B------:R-:W-:Y:S01]  /*ec8d0*/  STL [R1+0x5480], R6 ;  /* 0x0054800601007387 */ /* 0x000fe20000100800 */
[----:B0-----:R-:W-:Y:S02]  /*ec8e0*/  F2FP.SATFINITE.E5M2.F32.PACK_AB_MERGE_C R5, R57, R56, RZ ;  /* 0x000000383905723e */ /* 0x001fe400048060ff */
[----:B----4-:R-:W-:-:S03]  /*ec8f0*/  F2FP.SATFINITE.E5M2.F32.PACK_AB_MERGE_C R4, R59, R58, RZ ;  /* 0x0000003a3b04723e */ /* 0x010fc600048060ff */
[----:B------:R0:W-:Y:S04]  /*ec900*/  STL [R1+0x540c], R5 ;  /* 0x00540c0501007387 */ /* 0x0001e80000100800 */
[----:B------:R4:W-:Y:S04]  /*ec910*/  STL [R1+0x5404], R4 ;  /* 0x0054040401007387 */ /* 0x0009e80000100800 */
[----:B------:R1:W-:Y:S01]  /*ec920*/  STL [R1+0x5344], R0 ;  /* 0x0053440001007387 */ /* 0x0003e20000100800 */
[----:B0-----:R-:W-:Y:S02]  /*ec930*/  F2FP.SATFINITE.E5M2.F32.PACK_AB_MERGE_C R5, R46, R47, RZ ;  /* 0x0000002f2e05723e */ /* 0x001fe400048060ff */
[----:B----4-:R-:W-:-:S03]  /*ec940*/  F2FP.SATFINITE.E5M2.F32.PACK_AB_MERGE_C R4, R44, R45, RZ ;  /* 0x0000002d2c04723e */ /* 0x010fc600048060ff */
[----:B------:R0:W-:Y:S01]  /*ec950*/  STL [R1+0x5348], R5 ;  /* 0x0053480501007387 */ /* 0x0001e20000100800 */
[----:B-1----:R-:W-:-:S03]  /*ec960*/  F2FP.SATFINITE.E5M2.F32.PACK_AB_MERGE_C R0, R42, R43, RZ ;  /* 0x0000002b2a00723e */ /* 0x002fc600048060ff */
[----:B------:R1:W-:Y:S04]  /*ec970*/  STL [R1+0x52a8], R4 ;  /* 0x0052a80401007387 */ /* 0x0003e80000100800 */
[----:B------:R4:W-:Y:S01]  /*ec980*/  STL [R1+0x52a0], R0 ;  /* 0x0052a00001007387 */ /* 0x0009e20000100800 */
[----:B0-----:R-:W-:Y:S02]  /*ec990*/  F2FP.SATFINITE.E5M2.F32.PACK_AB_MERGE_C R5, R40, R41, RZ ;  /* 0x000000292805723e */ /* 0x001fe400048060ff */
[----:B-1----:R-:W-:-:S03]  /*ec9a0*/  F2FP.SATFINITE.E5M2.F32.PACK_AB_MERGE_C R4, R38, R39, RZ ;  /* 0x000000272604723e */ /* 0x002fc600048060ff */
[----:B------:R0:W-:Y:S01]  /*ec9b0*/  STL [R1+0x520c], R5 ;  /* 0x00520c0501007387 */ /* 0x0001e20000100800 */
[----:B----4-:R-:W-:-:S03]  /*ec9c0*/  F2FP.SATFINITE.E5M2.F32.PACK_AB_MERGE_C R0, R36, R37, RZ ;  /* 0x000000252400723e */ /* 0x010fc600048060ff */
        /* <DEDUP_REMOVED lines=22> */
[----:B------:R-:W-:Y:S01]  /*ecb30*/  STL [R1+0x738], R5 ;  /* 0x0007380501007387 */ /* 0x000fe20000100800 */
[----:B----4-:R-:W-:-:S03]  /*ecb40*/  F2FP.SATFINITE.E5M2.F32.PACK_AB_MERGE_C R0, R2, R3, RZ ;  /* 0x000000030200723e */ /* 0x010fc600048060ff */
[----:B------:R-:W4:Y:S04]  /*ecb50*/  LDL.LU R11, [R1+0x1238] ;  /* 0x00123800010b7983 */ /* 0x000f280000300800 */
[----:B------:R-:W-:Y:S04]  /*ecb60*/  STL [R1+0x730], R4 ;  /* 0x0007300401007387 */ /* 0x000fe80000100800 */
[----:B------:R-:W4:Y:S04]  /*ecb70*/  LDL.LU R2, [R1+0x123c] ;  /* 0x00123c0001027983 */ /* 0x000f280000300800 */
[----:B------:R0:W-:Y:S04]  /*ecb80*/  STL [R1+0x714], R0 ;  /* 0x0007140001007387 */ /* 0x0001e80000100800 */
        /* <DEDUP_REMOVED lines=41> */
[----:B----4-:R-:W-:-:S03]  /*ece20*/  F2FP.SATFINITE.E5M2.F32.PACK_AB_MERGE_C R4, R2, R11, RZ ;  /* 0x0000000b0204723e */ /* 0x010fc600048060ff */
[----:B------:R-:W4:Y:S04]  /*ece30*/  LDL.LU R2, [R1+0x10f4] ;  /* 0x0010f40001027983 */ /* 0x000f280000300800 */
[----:B------:R2:W-:Y:S04]  /*ece40*/  STL [R1+0x708], R4 ;  /* 0x0007080401007387 */ /* 0x0005e80000100800 */
[----:B------:R-:W4:Y:S04]  /*ece50*/  LDL.LU R20, [R1+0x10f8] ;  /* 0x0010f80001147983 */ /* 0x000f280000300800 */
[----:B------:R-:W4:Y:S04]  /*ece60*/  LDL.LU R19, [R1+0x10fc] ;  /* 0x0010fc0001137983 */ /* 0x000f280000300800 */
[----:B------:R-:W4:Y:S04]  /*ece70*/  LDL.LU R18, [R1+0x10d0] ;  /* 0x0010d00001127983 */ /* 0x000f280000300800 */
[----:B------:R-:W4:Y:S01]  /*ece80*/  LDL.LU R11, [R1+0x10d4] ;  /* 0x0010d400010b7983 */ /* 0x000f220000300800 */
[----:B--2---:R-:W-:-:S02]  /*ece90*/  F2FP.SATFINITE.E5M2.F32.PACK_AB_MERGE_C R4, R9, R10, RZ ;  /* 0x0000000a0904723e */ /* 0x004fc400048060ff */
[----:B---3--:R-:W-:Y:S01]  /*ecea0*/  F2FP.SATFINITE.E5M2.F32.PACK_AB_MERGE_C R3, R3, R8, RZ ;  /* 0x000000080303723e */ /* 0x008fe200048060ff */
[----:B------:R-:W2:Y:S01]  /*eceb0*/  LDL.LU R10, [R1+0x10d8] ;  /* 0x0010d800010a7983 */ /* 0x000ea20000300800 */
[----:B------:R-:W-:-:S03]  /*ecec0*/  F2FP.SATFINITE.E5M2.F32.PACK_AB_MERGE_C R5, R53, R52, RZ ;  /* 0x000000343505723e */ /* 0x000fc600048060ff */
[----:B------:R0:W-:Y:S04]  /*eced0*/  STL [R1+0x6e4], R4 ;  /* 0x0006e40401007387 */ /* 0x0001e80000100800 */
[----:B------:R-:W2:Y:S04]  /*ecee0*/  LDL.LU R9, [R1+0x10dc] ;  /* 0x0010dc0001097983 */ /* 0x000ea80000300800 */
[----:B------:R1:W-:Y:S01]  /*ecef0*/  STL [R1+0x6dc], R3 ;  /* 0x0006dc0301007387 */ /* 0x0003e20000100800 */
[----:B0-----:R-:W-:-:S03]  /*ecf00*/  F2FP.SATFINITE.E5M2.F32.PACK_AB_MERGE_C R4, R55, R54, RZ ;  /* 0x000000363704723e */ /* 0x001fc600048060ff */
[----:B------:R-:W3:Y:S01]  /*ecf10*/  LDL.LU R8, [R1+0x10b0] ;  /* 0x0010b00001087983 */ /* 0x000ee20000300800 */
[----:B------:R-:W-:-:S03]  /*ecf20*/  F2FP.SATFINITE.E5M2.F32.PACK_AB_MERGE_C R6, R57, R56, RZ ;  /* 0x000000383906723e */ /* 0x000fc600048060ff */
[----:B-1----:R-:W3:Y:S04]  /*ecf30*/  LDL.LU R3, [R1+0x10b4] ;  /* 0x0010b40001037983 */ /* 0x002ee80000300800 */
[----:B------:R0:W-:Y:S04]  /*ecf40*/  STL [R1+0x6ac], R5 ;  /* 0x0006ac0501007387 */ /* 0x0001e80000100800 */
[----:B------:R1:W-:Y:S01]  /*ecf50*/  STL [R1+0x6a8], R4 ;  /* 0x0006a80401007387 */ /* 0x0003e20000100800 */
[----:B0-----:R-:W-:-:S03]  /*ecf60*/  F2FP.SATFINITE.E5M2.F32.PACK_AB_MERGE_C R5, R59, R58, RZ ;  /* 0x0000003a3b05723e */ /* 0x001fc600048060ff */
[----:B------:R-:W-:Y:S01]  /*ecf70*/  STL [R1+0x563c], R6 ;  /* 0x00563c0601007387 */ /* 0x000fe20000100800 */
[----:B-1----:R-:W-:-:S03]  /*ecf80*/  F2FP.SATFINITE.E5M2.F32.PACK_AB_MERGE_C R4, R0, R60, RZ ;  /* 0x0000003c0004723e */ /* 0x002fc600048060ff */
[----:B------:R0:W-:Y:S01]  /*ecf90*/  STL [R1+0x565c], R5 ;  /* 0x00565c0501007387 */ /* 0x0001e20000100800 */
[----:B------:R-:W-:-:S03]  /*ecfa0*/  F2FP.SATFINITE.E5M2.F32.PACK_AB_MERGE_C R0, R46, R47, RZ ;  /* 0x0000002f2e00723e */ /* 0x000fc600048060ff */
[----:B------:R1:W-:Y:S01]  /*ecfb0*/  STL [R1+0x54ec], R4 ;  /* 0x0054ec0401007387 */ /* 0x0003e20000100800 */
[----:B0-----:R-:W-:-:S03]  /*ecfc0*/  F2FP.SATFINITE.E5M2.F32.PACK_AB_MERGE_C R5, R44, R45, RZ ;  /* 0x0000002d2c05723e */ /* 0x001fc600048060ff */
[----:B------:R0:W-:Y:S01]  /*ecfd0*/  STL [R1+0x5540], R0 ;  /* 0x0055400001007387 */ /* 0x0001e20000100800 */
[----:B-1----:R-:W-:-:S03]  /*ecfe0*/  F2FP.SATFINITE.E5M2.F32.PACK_AB_MERGE_C R4, R42, R43, RZ ;  /* 0x0000002b2a04723e */ /* 0x002fc600048060ff */
[----:B------:R1:W-:Y:S04]  /*ecff0*/  STL [R1+0x545c], R5 ;  /* 0x00545c0501007387 */ /* 0x0003e80000100800 */
[----:B------:R1:W-:Y:S01]  /*ed000*/  STL [R1+0x544c], R4 ;  /* 0x00544c0401007387 */ /* 0x0003e20000100800 */
[----:B0-----:R-:W-:Y:S02]  /*ed010*/  F2FP.SATFINITE.E5M2.F32.PACK_AB_MERGE_C R0, R40, R41, RZ ;  /* 0x000000292800723e */ /* 0x001fe400048060ff */
[----:B-1----:R-:W-:-:S03]  /*ed020*/  F2FP.SATFINITE.E5M2.F32.PACK_AB_MERGE_C R5, R38, R39, RZ ;  /* 0x000000272605723e */ /* 0x002fc600048060ff */
[----:B------:R0:W-:Y:S04]  /*ed030*/  STL [R1+0x53c0], R0 ;  /* 0x0053c00001007387 */ /* 0x0001e80000100800 */
[----:B------:R1:W-:Y:S01]  /*ed040*/  STL [R1+0x53c8], R5 ;  /* 0x0053c80501007387 */ /* 0x0003e20000100800 */
[----:B------:R-:W-:-:S05]  /*ed050*/  F2FP.SATFINITE.E5M2.F32.PACK_AB_MERGE_C R4, R36, R37, RZ ;  /* 0x000000252404723e */ /* 0x000fca00048060ff */
        /* <DEDUP_REMOVED lines=10> */
[----:B------:R-:W-:Y:S01]  /*ed100*/  STL [R1+0x51f0], R5 ;  /* 0x0051f00501007387 */ /* 0x000fe20000100800 */
[----:B------:R-:W-:-:S03]  /*ed110*/  F2FP.SATFINITE.E5M2.F32.PACK_AB_MERGE_C R4, R24, R25, RZ ;  /* 0x000000191804723e */ /* 0x000fc600048060ff */
[----:B------:R-:W3:Y:S04]  /*ed120*/  LDL.LU R26, [R1+0x10b8] ;  /* 0x0010b800011a7983 */ /* 0x000ee80000300800 */
[----:B------:R-:W-:Y:S01]  /*ed130*/  STL [R1+0x515c], R4 ;  /* 0x00515c0401007387 */ /* 0x000fe20000100800 */
[----:B0-----:R-:W-:-:S03]  /*ed140*/  F2FP.SATFINITE.E5M2.F32.PACK_AB_MERGE_C R0, R22, R23, RZ ;  /* 0x000000171600723e */ /* 0x001fc600048060ff */
[----:B------:R-:W3:Y:S04]  /*ed150*/  LDL.LU R22, [R1+0x10bc] ;  /* 0x0010bc0001167983 */ /* 0x000ee80000300800 */
[----:B------:R4:W-:Y:S04]  /*ed160*/  STL [R1+0x5164], R0 ;  /* 0x0051640001007387 */ /* 0x0009e80000100800 */
[----:B------:R-:W3:Y:S01]  /*ed170*/  LDL.LU R25, [R1+0x10a0] ;  /* 0x0010a00001197983 */ /* 0x000ee20000300800 */
[----:B----4-:R-:W-:-:S03]  /*ed180*/  F2FP.SATFINITE.E5M2.F32.PACK_AB_MERGE_C R0, R2, R21, RZ ;  /* 0x000000150200723e */ /* 0x010fc600048060ff */
[----:B------:R-:W4:Y:S04]  /*ed190*/  LDL.LU R2, [R1+0x10a4] ;  /* 0x0010a40001027983 */ /* 0x000f280000300800 */
[----:B------:R0:W-:Y:S04]  /*ed1a0*/  STL [R1+0x894], R0 ;  /* 0x0008940001007387 */ /* 0x0001e80000100800 */
[----:B------:R-:W4:Y:S01]  /*ed1b0*/  LDL.LU R23, [R1+0x10a8] ;  /* 0x0010a80001177983 */ /* 0x000f220000300800 */
[----:B------:R-:W-:-:S05]  /*ed1c0*/  F2FP.SATFINITE.E5M2.F32.PACK_AB_MERGE_C R4, R19, R20, RZ ;  /* 0x000000141304723e */ /* 0x000fca00048060ff */
[----:B------:R2:W-:Y:S01]  /*ed1d0*/  STL [R1+0x2e34], R4 ;  /* 0x002e340401007387 */ /* 0x0005e20000100800 */
[----:B0-----:R-:W-:-:S03]  /*ed1e0*/  F2FP.SATFINITE.E5M2.F32.PACK_AB_MERGE_C R0, R11, R18, RZ ;  /* 0x000000120b00723e */ /* 0x001fc600048060ff */
[----:B------:R-:W4:Y:S04]  /*ed1f0*/  LDL.LU R21, [R1+0x10ac] ;  /* 0x0010ac0001157983 */ /* 0x000f280000300800 */
[----:B------:R3:W-:Y:S04]  /*ed200*/  STL [R1+0x7f0], R0 ;  /* 0x0007f00001007387 */ /* 0x0007e80000100800 */
[----:B------:R-:W4:Y:S04]  /*ed210*/  LDL.LU R20, [R1+0x1080] ;  /* 0x0010800001147983 */ /* 0x000f280000300800 */
[----:B------:R-:W4:Y:S01]  /*ed220*/  LDL.LU R19, [R1+0x1084] ;  /* 0x0010840001137983 */ /* 0x000f220000300800 */
[----:B--2---:R-:W-:-:S03]  /*ed230*/  F2FP.SATFINITE.E5M2.F32.PACK_AB_MERGE_C R4, R9, R10, RZ ;  /* 0x0000000a0904723e */ /* 0x004fc600048060ff */
[----:B------:R-:W2:Y:S04]  /*ed240*/  LDL.LU R18, [R1+0x1088] ;  /* 0x0010880001127983 */ /* 0x000ea80000300800 */
[----:B------:R-:W-:Y:S04]  /*ed250*/  STL [R1+0x7fc], R4 ;  /* 0x0007fc0401007387 */ /* 0x000fe80000100800 */
[----:B------:R-:W2:Y:S01]  /*ed260*/  LDL.LU R11, [R1+0x108c] ;  /* 0x00108c00010b7983 */ /* 0x000ea20000300800 */
[----:B---3--:R-:W-:-:S05]  /*ed270*/  F2FP.SATFINITE.E5M2.F32.PACK_AB_MERGE_C R0, R3, R8, RZ ;  /* 0x000000080300723e */ /* 0x008fca00048060ff */
        /* <DEDUP_REMOVED lines=13> */
[----:B0-----:R-:W3:Y:S04]  /*ed350*/  LDL R0, [R1+0x2e30] ;  /* 0x002e300001007983 */ /* 0x001ee80000100800 */
[----:B------:R-:W3:Y:S04]  /*ed360*/  LDL.LU R32, [R1+0x1020] ;  /* 0x0010200001207983 */ /* 0x000ee80000300800 */
[----:B------:R-:W3:Y:S04]  /*ed370*/  LDL.LU R31, [R1+0x1024] ;  /* 0x00102400011f7983 */ /* 0x000ee80000300800 */
[----:B------:R-:W3:Y:S04]  /*ed380*/  LDL.LU R30, [R1+0x1028] ;  /* 0x00102800011e7983 */ /* 0x000ee80000300800 */
[----:B------:R-:W3:Y:S04]  /*ed390*/  LDL.LU R29, [R1+0x102c] ;  /* 0x00102c00011d7983 */ /* 0x000ee80000300800 */
[----:B------:R-:W3:Y:S01]  /*ed3a0*/  LDL.LU R28, [R1+0x1000] ;  /* 0x00100000011c7983 */ /* 0x000ee20000300800 */
[----:B------:R-:W-:-:S03]  /*ed3b0*/  F2FP.SATFINITE.E5M2.F32.PACK_AB_MERGE_C R4, R22, R26, RZ ;  /* 0x0000001a1604723e */ /* 0x000fc600048060ff */
[----:B------:R-:W3:Y:S04]  /*ed3c0*/  LDL.LU R22, [R1+0x1004] ;  /* 0x0010040001167983 */ /* 0x000ee80000300800 */
[----:B------:R-:W-:Y:S04]  /*ed3d0*/  STL [R1+0x76c], R4 ;  /* 0x00076c0401007387 */ /* 0x000fe80000100800 */
[----:B------:R-:W3:Y:S04]  /*ed3e0*/  LDL.LU R27, [R1+0x1008] ;  /* 0x00100800011b7983 */ /* 0x000ee80000300800 */
[----:B------:R-:W3:Y:S01]  /*ed3f0*/  LDL.LU R26, [R1+0x100c] ;  /* 0x00100c00011a7983 */ /* 0x000ee20000300800 */
[----:B----4-:R-:W-:-:S05]  /*ed400*/  F2FP.SATFINITE.E5M2.F32.PACK_AB_MERGE_C R2, R2, R25, RZ ;  /* 0x000000190202723e */ /* 0x010fca00048060ff */
[----:B------:R0:W-:Y:S04]  /*ed410*/  STL [R1+0x73c], R2 ;  /* 0x00073c0201007387 */ /* 0x0001e80000100800 */
[----:B------:R-:W4:Y:S04]  /*ed420*/  LDL.LU R25, [R1+0xfe0] ;  /* 0x000fe00001197983 */ /* 0x000f280000300800 */
[----:B0-----:R-:W4:Y:S01]  /*ed430*/  LDL.LU R2, [R1+0xfe4] ;  /* 0x000fe40001027983 */ /* 0x001f220000300800 */
[----:B------:R-:W-:-:S03]  /*ed440*/  F2FP.SATFINITE.E5M2.F32.PACK_AB_MERGE_C R5, R21, R23, RZ ;  /* 0x000000171505723e */ /* 0x000fc600048060ff */
[----:B------:R-:W4:Y:S04]  /*ed450*/  LDL.LU R23, [R1+0xfe8] ;  /* 0x000fe80001177983 */ /* 0x000f280000300800 */
[----:B------:R-:W-:Y:S04]  /*ed460*/  STL [R1+0x72c], R5 ;  /* 0x00072c0501007387 */ /* 0x000fe80000100800 */
[----:B------:R-:W4:Y:S01]  /*ed470*/  LDL.LU R21, [R1+0xfec] ;  /* 0x000fec0001157983 */ /* 0x000f220000300800 */
[----:B------:R-:W-:-:S05]  /*ed480*/  F2FP.SATFINITE.E5M2.F32.PACK_AB_MERGE_C R4, R19, R20, RZ ;  /* 0x000000141304723e */ /* 0x000fca00048060ff */
[----:B------:R2:W-:Y:S04]  /*ed490*/  STL [R1+0x6fc], R4 ;  /* 0x0006fc0401007387 */ /* 0x0005e80000100800 */
[----:B------:R-:W4:Y:S04]  /*ed4a0*/  LDL.LU R20, [R1+0xfc0] ;  /* 0x000fc00001147983 */ /* 0x000f280000300800 */
[----:B------:R-:W4:Y:S01]  /*ed4b0*/  LDL.LU R19, [R1+0xfc4] ;  /* 0x000fc40001137983 */ /* 0x000f220000300800 */
[----:B--2---:R-:W-:-:S03]  /*ed4c0*/  F2FP.SATFINITE.E5M2.F32.PACK_AB_MERGE_C R4, R11, R18, RZ ;  /* 0x000000120b04723e */ /* 0x004fc600048060ff */
[----:B------:R-:W2:Y:S04]  /*ed4d0*/  LDL.LU R18, [R1+0xfc8] ;  /* 0x000fc80001127983 */ /* 0x000ea80000300800 */
[----:B------:R-:W2:Y:S04]  /*ed4e0*/  LDL.LU R11, [R1+0xfcc] ;  /* 0x000fcc00010b7983 */ /* 0x000ea80000300800 */
[----:B------:R3:W-:Y:S02]  /*ed4f0*/  STL [R1+0x6f8], R4 ;  /* 0x0006f80401007387 */ /* 0x0007e40000100800 */
[----:B---3--:R-:W-:-:S02]  /*ed500*/  F2FP.SATFINITE.E5M2.F32.PACK_AB_MERGE_C R4, R9, R10, RZ ;  /* 0x0000000a0904723e */ /* 0x008fc400048060ff */
[----:B------:R-:W3:Y:S04]  /*ed510*/  LDL.LU R10, [R1+0xfa0] ;  /* 0x000fa000010a7983 */ /* 0x000ee80000300800 */
[----:B------:R-:W3:Y:S04]  /*ed520*/  LDL.LU R9, [R1+0xfa4] ;  /* 0x000fa40001097983 */ /* 0x000ee80000300800 */
[----:B------:R0:W-:Y:S01]  /*ed530*/  STL [R1+0x6cc], R4 ;  /* 0x0006cc0401007387 */ /* 0x0001e20000100800 */
[----:B------:R-:W-:Y:S02]  /*ed540*/  F2FP.SATFINITE.E5M2.F32.PACK_AB_MERGE_C R6, R38, R39, RZ ;  /* 0x000000272606723e */ /* 0x000fe400048060ff */
[----:B------:R-:W-:-:S02]  /*ed550*/  F2FP.SATFINITE.E5M2.F32.PACK_AB_MERGE_C R5, R36, R37, RZ ;  /* 0x000000252405723e */ /* 0x000fc400048060ff */
[----:B0-----:R-:W-:Y:S02]  /*ed560*/  F2FP.SATFINITE.E5M2.F32.PACK_AB_MERGE_C R4, R3, R8, RZ ;  /* 0x000000080304723e */ /* 0x001fe400048060ff */
[----:B------:R-:W3:Y:S04]  /*ed570*/  LDL.LU R8, [R1+0xfa8] ;  /* 0x000fa80001087983 */ /* 0x000ee80000300800 */
[----:B------:R-:W3:Y:S04]  /*ed580*/  LDL.LU R3, [R1+0xfac] ;  /* 0x000fac0001037983 */ /* 0x000ee80000300800 */
[----:B------:R0:W-:Y:S04]  /*ed590*/  STL [R1+0x6c8], R4 ;  /* 0x0006c80401007387 */ /* 0x0001e80000100800 */
[----:B------:R-:W-:Y:S04]  /*ed5a0*/  STL [R1+0x6a4], R6 ;  /* 0x0006a40601007387 */ /* 0x000fe80000100800 */
[----:B------:R1:W-:Y:S01]  /*ed5b0*/  STL [R1+0x6a0], R5 ;  /* 0x0006a00501007387 */ /* 0x0003e20000100800 */
[----:B0-----:R-:W-:-:S02]  /*ed5c0*/  F2FP.SATFINITE.E5M2.F32.PACK_AB_MERGE_C R4, R34, R35, RZ ;  /* 0x000000232204723e */ /* 0x001fc400048060ff */
[----:B-1----:R-:W-:-:S03]  /*ed5d0*/  F2FP.SATFINITE.E5M2.F32.PACK_AB_MERGE_C R5, R24, R33, RZ ;  /* 0x000000211805723e */ /* 0x002fc600048060ff */
[----:B------:R0:W-:Y:S01]  /*ed5e0*/  STL [R1+0x264], R4 ;  /* 0x0002640401007387 */ /* 0x0001e20000100800 */
[----:B------:R-:W-:Y:S01]  /*ed5f0*/  IMAD R24, R0, UR6, RZ ;  /* 0x0000000600187c24 */ /* 0x000fe2000f8e02ff */
[----:B------:R-:W-:Y:S01]  /*ed600*/  F2FP.SATFINITE.E5M2.F32.PACK_AB_MERGE_C R0, R29, R30, RZ ;  /* 0x0000001e1d00723e */ /* 0x000fe200048060ff */
[----:B------:R-:W-:Y:S01]  /*ed610*/  ULDC UR6, c[0x0][0x248] ;  /* 0x0000920000067ab9 */ /* 0x000fe20000000800 */
[----:B------:R1:W-:Y:S01]  /*ed620*/  STL [R1+0x274], R5 ;  /* 0x0002740501007387 */ /* 0x0003e20000100800 */
[----:B0-----:R-:W-:-:S03]  /*ed630*/  F2FP.SATFINITE.E5M2.F32.PACK_AB_MERGE_C R4, R31, R32, RZ ;  /* 0x000000201f04723e */ /* 0x001fc600048060ff */
[----:B-1----:R-:W3:Y:S04]  /*ed640*/  LDL.LU R5, [R1+0x6468] ;  /* 0x0064680001057983 */ /* 0x002ee80000300800 */
[----:B------:R-:W-:Y:S04]  /*ed650*/  STL [R1+0x5638], R4 ;  /* 0x0056380401007387 */ /* 0x000fe80000100800 */
[----:B------:R0:W-:Y:S04]  /*ed660*/  STL [R1+0x5620], R0 ;  /* 0x0056200001007387 */ /* 0x0001e80000100800 */
[----:B------:R-:W-:Y:S01]  /*ed670*/  STL [R1+0x6724], R24 ;  /* 0x0067241801007387 */ /* 0x000fe20000100800 */
[----:B0-----:R-:W-:-:S05]  /*ed680*/  F2FP.SATFINITE.E5M2.F32.PACK_AB_MERGE_C R0, R22, R28, RZ ;  /* 0x0000001c1600723e */ /* 0x001fca00048060ff */
[----:B------:R4:W-:Y:S01]  /*ed690*/  STL [R1+0x54d4], R0 ;  /* 0x0054d40001007387 */ /* 0x0009e20000100800 */
[----:B------:R-:W-:-:S05]  /*ed6a0*/  F2FP.SATFINITE.E5M2.F32.PACK_AB_MERGE_C R4, R26, R27, RZ ;  /* 0x0000001b1a04723e */ /* 0x000fca00048060ff */
[----:B------:R0:W-:Y:S01]  /*ed6b0*/  STL [R1+0x54e0], R4 ;  /* 0x0054e00401007387 */ /* 0x0001e20000100800 */
[----:B----4-:R-:W-:-:S03]  /*ed6c0*/  F2FP.SATFINITE.E5M2.F32.PACK_AB_MERGE_C R0, R2, R25, RZ ;  /* 0x000000190200723e */ /* 0x010fc600048060ff */
[----:B------:R-:W4:Y:S01]  /*ed6d0*/  LDL.LU R2, [R1+0x646c] ;  /* 0x00646c0001027983 */ /* 0x000f220000300800 */
[----:B------:R-:W-:Y:S01]  /*ed6e0*/  VIADD R22, R24, UR6 ;  /* 0x0000000618167c36 */ /* 0x000fe20008000000 */
[----:B------:R-:W-:Y:S02]  /*ed6f0*/  ULDC UR6, c[0x0][0x248] ;  /* 0x0000920000067ab9 */ /* 0x000fe40000000800 */
[----:B------:R1:W-:Y:S01]  /*ed700*/  STL [R1+0x5448], R0 ;  /* 0x0054480001007387 */ /* 0x0003e20000100800 */
[----:B------:R-:W-:Y:S01]  /*ed710*/  VIADD R27, R22, UR6 ;  /* 0x00000006161b7c36 */ /* 0x000fe20008000000 */
[----:B------:R-:W-:Y:S02]  /*ed720*/  ULDC UR6, c[0x0][0x248] ;  /* 0x0000920000067ab9 */ /* 0x000fe40000000800 */
[----:B------:R-:W-:Y:S01]  /*ed730*/  STL [R1+0x6728], R22 ;  /* 0x0067281601007387 */ /* 0x000fe20000100800 */
[----:B0-----:R-:W-:-:S05]  /*ed740*/  F2FP.SATFINITE.E5M2.F32.PACK_AB_MERGE_C R4, R21, R23, RZ ;  /* 0x000000171504723e */ /* 0x001fca00048060ff */
[----:B------:R2:W-:Y:S04]  /*ed750*/  STL [R1+0x543c], R4 ;  /* 0x00543c0401007387 */ /* 0x0005e80000100800 */
[----:B------:R-:W-:Y:S01]  /*ed760*/  STL [R1+0x672c], R27 ;  /* 0x00672c1b01007387 */ /* 0x000fe20000100800 */
[----:B-1----:R-:W-:-:S05]  /*ed770*/  F2FP.SATFINITE.E5M2.F32.PACK_AB_MERGE_C R0, R19, R20, RZ ;  /* 0x000000141300723e */ /* 0x002fca00048060ff */
[----:B------:R0:W-:Y:S01]  /*ed780*/  STL [R1+0x53b8], R0 ;  /* 0x0053b80001007387 */ /* 0x0001e20000100800 */
[----:B--2---:R-:W-:Y:S01]  /*ed790*/  F2FP.SATFINITE.E5M2.F32.PACK_AB_MERGE_C R4, R11, R18, RZ ;  /* 0x000000120b04723e */ /* 0x004fe200048060ff */
[----:B------:R-:W-:Y:S01]  /*ed7a0*/  VIADD R26, R27, UR6 ;  /* 0x000000061b1a7c36 */ /* 0x000fe20008000000 */
[----:B------:R-:W-:Y:S01]  /*ed7b0*/  ULDC UR6, c[0x0][0x248] ;  /* 0x0000920000067ab9 */ /* 0x000fe20000000800 */
[----:B------:R-:W-:Y:S01]  /*ed7c0*/  UMOV UR7, UR9 ;  /* 0x0000000900077c82 */ /* 0x000fe20008000000 */
[----:B------:R-:W1:Y:S01]  /*ed7d0*/  LDC R11, c[0x0][0x244] ;  /* 0x00009100ff0b7b82 */ /* 0x000e620000000800 */
[----:B0-----:R-:W2:Y:S04]  /*ed7e0*/  LDL.LU R0, [R1+0x6470] ;  /* 0x0064700001007983 */ /* 0x001ea80000300800 */
[----:B------:R3:W-:Y:S03]  /*ed7f0*/  STL [R1+0x53a8], R4 ;  /* 0x0053a80401007387 */ /* 0x0007e60000100800 */
[----:B------:R-:W0:Y:S01]  /*ed800*/  LDC R18, c[0x0][0x244] ;  /* 0x00009100ff127b82 */ /* 0x000e220000000800 */
[----:B------:R-:W-:Y:S01]  /*ed810*/  STL [R1+0x6730], R26 ;  /* 0x0067301a01007387 */ /* 0x000fe20000100800 */
[----:B---3--:R-:W-:-:S05]  /*ed820*/  F2FP.SATFINITE.E5M2.F32.PACK_AB_MERGE_C R4, R9, R10, RZ ;  /* 0x0000000a0904723e */ /* 0x008fca00048060ff */
[----:B------:R3:W-:Y:S04]  /*ed830*/  STL [R1+0x52e8], R4 ;  /* 0x0052e80401007387 */ /* 0x0007e80000100800 */
[----:B---3--:R-:W3:Y:S01]  /*ed840*/  LDL R4, [R1+0x2fd0] ;  /* 0x002fd00001047983 */ /* 0x008ee20000100800 */
[----:B------:R-:W-:-:S03]  /*ed850*/  F2FP.SATFINITE.E5M2.F32.PACK_AB_MERGE_C R6, R3, R8, RZ ;  /* 0x000000080306723e */ /* 0x000fc600048060ff */
[----:B------:R-:W3:Y:S01]  /*ed860*/  LDL.LU R3, [R1+0x6474] ;  /* 0x0064740001037983 */ /* 0x000ee20000300800 */
[----:B------:R-:W-:Y:S01]  /*ed870*/  VIADD R25, R26, UR6 ;  /* 0x000000061a197c36 */ /* 0x000fe20008000000 */
[----:B------:R-:W-:-:S03]  /*ed880*/  ULDC UR6, c[0x0][0x248] ;  /* 0x0000920000067ab9 */ /* 0x000fc60000000800 */
[----:B------:R-:W-:Y:S01]  /*ed890*/  VIADD R59, R25, UR6 ;  /* 0x00000006193b7c36 */ /* 0x000fe20008000000 */
[----:B------:R-:W-:Y:S01]  /*ed8a0*/  STL [R1+0x52f0], R6 ;  /* 0x0052f00601007387 */ /* 0x000fe20000100800 */
[----:B------:R-:W-:-:S03]  /*ed8b0*/  ULDC UR6, c[0x0][0x248] ;  /* 0x0000920000067ab9 */ /* 0x000fc60000000800 */
[----:B------:R1:W-:Y:S04]  /*ed8c0*/  STL.64 [R1+0x65e8], R16 ;  /* 0x0065e81001007387 */ /* 0x0003e80000100a00 */
[----:B------:R0:W-:Y:S01]  /*ed8d0*/  STL [R1+0x65f8], R59 ;  /* 0x0065f83b01007387 */ /* 0x0001e20000100800 */
[----:B------:R-:W-:Y:S01]  /*ed8e0*/  ISETP.GE.AND P0, PT, R5, UR4, PT ;  /* 0x0000000405007c0c */ /* 0x000fe2000bf06270 */
[----:B------:R-:W-:Y:S01]  /*ed8f0*/  VIADD R60, R59, UR6 ;  /* 0x000000063b3c7c36 */ /* 0x000fe20008000000 */
[----:B------:R-:W3:Y:S11]  /*ed900*/  LDC R5, c[0x0][0x244] ;  /* 0x00009100ff057b82 */ /* 0x000ef60000000800 */
[----:B------:R-:W-:-:S02]  /*ed910*/  @P0 LOP3.LUT R15, R15, 0x2000000, RZ, 0xfc, !PT ;  /* 0x020000000f0f0812 */ /* 0x000fc400078efcff */
[----:B----4-:R-:W-:Y:S01]  /*ed920*/  ISETP.GE.AND P0, PT, R2, UR7, PT ;  /* 0x0000000702007c0c */ /* 0x010fe2000bf06270 */
[----:B------:R-:W-:Y:S01]  /*ed930*/  ULDC.64 UR6, c[0x0][0x228] ;  /* 0x00008a0000067ab9 */ /* 0x000fe20000000a00 */
[----:B------:R-:W4:Y:S01]  /*ed940*/  LDL R2, [R1+0x2f4c] ;  /* 0x002f4c0001027983 */ /* 0x000f220000100800 */
[----:B------:R-:W-:Y:S01]  /*ed950*/  LOP3.LUT R15, R15, 0xffefffff, RZ, 0xc0, !PT ;  /* 0xffefffff0f0f7812 */ /* 0x000fe200078ec0ff */
[----:B------:R-:W-:Y:S01]  /*ed960*/  UMOV UR4, UR8 ;  /* 0x0000000800047c82 */ /* 0x000fe20008000000 */
[----:B------:R-:W-:-:S08]  /*ed970*/  ULDC UR8, c[0x0][0x248] ;  /* 0x0000920000087ab9 */ /* 0x000fd00000000800 */
[----:B------:R-:W-:Y:S01]  /*ed980*/  @P0 LOP3.LUT R15, R15, 0x100000, RZ, 0xfc, !PT ;  /* 0x001000000f0f0812 */ /* 0x000fe200078efcff */
[----:B-1----:R-:W-:Y:S01]  /*ed990*/  VIADD R16, R60, UR8 ;  /* 0x000000083c107c36 */ /* 0x002fe20008000000 */
[----:B------:R-:W-:Y:S02]  /*ed9a0*/  ULDC.64 UR8, c[0x0][0x228] ;  /* 0x00008a0000087ab9 */ /* 0x000fe40000000a00 */
[----:B------:R-:W-:Y:S01]  /*ed9b0*/  LOP3.LUT R15, R15, 0xfff7ffff, RZ, 0xc0, !PT ;  /* 0xfff7ffff0f0f7812 */ /* 0x000fe200078ec0ff */
[----:B------:R-:W-:Y:S01]  /*ed9c0*/  STL.64 [R1+0x65f0], R60 ;  /* 0x0065f03c01007387 */ /* 0x000fe20000100a00 */
[----:B--2---:R-:W-:Y:S01]  /*ed9d0*/  ISETP.GE.AND P0, PT, R0, UR7, PT ;  /* 0x0000000700007c0c */ /* 0x004fe2000bf06270 */
[----:B------:R-:W-:Y:S02]  /*ed9e0*/  ULDC UR7, c[0x0][0x248] ;  /* 0x0000920000077ab9 */ /* 0x000fe40000000800 */
[----:B------:R1:W-:Y:S01]  /*ed9f0*/  STL [R1+0x65fc], R16 ;  /* 0x0065fc1001007387 */ /* 0x0003e20000100800 */
[----:B------:R-:W-:Y:S01]  /*eda00*/  VIADD R21, R16, UR7 ;  /* 0x0000000710157c36 */ /* 0x000fe20008000000 */
[----:B------:R-:W-:Y:S01]  /*eda10*/  ULDC UR7, c[0x0][0x248] ;  /* 0x0000920000077ab9 */ /* 0x000fe20000000800 */
[----:B------:R-:W2:Y:S07]  /*eda20*/  LDC R0, c[0x0][0x244] ;  /* 0x00009100ff007b82 */ /* 0x000eae0000000800 */
[----:B------:R-:W-:Y:S01]  /*eda30*/  @P0 LOP3.LUT R15, R15, 0x80000, RZ, 0xfc, !PT ;  /* 0x000800000f0f0812 */ /* 0x000fe200078efcff */
[----:B0-----:R-:W-:Y:S01]  /*eda40*/  VIADD R59, R21, UR7 ;  /* 0x00000007153b7c36 */ /* 0x001fe20008000000 */
[----:B------:R-:W-:-:S02]  /*eda50*/  ULDC UR7, c[0x0][0x248] ;  /* 0x0000920000077ab9 */ /* 0x000fc40000000800 */
[----:B------:R-:W-:Y:S01]  /*eda60*/  LOP3.LUT R15, R15, 0xfffbffff, RZ, 0xc0, !PT ;  /* 0xfffbffff0f0f7812 */ /* 0x000fe200078ec0ff */
[----:B-1----:R-:W-:Y:S01]  /*eda70*/  VIADD R16, R59, UR10 ;  /* 0x0000000a3b107c36 */ /* 0x002fe20008000000 */
[----:B------:R-:W-:Y:S01]  /*eda80*/  STL [R1+0x6600], R59 ;  /* 0x0066003b01007387 */ /* 0x000fe20000100800 */
[----:B---3--:R-:W-:-:S03]  /*eda90*/  ISETP.GE.AND P0, PT, R3, UR9, PT ;  /* 0x0000000903007c0c */ /* 0x008fc6000bf06270 */
[----:B------:R-:W-:Y:S01]  /*edaa0*/  STL [R1+0xf8], R16 ;  /* 0x0000f81001007387 */ /* 0x000fe20000100800 */
[----:B------:R-:W-:Y:S01]  /*edab0*/  IMAD R9, R4, UR11, RZ ;  /* 0x0000000b04097c24 */ /* 0x000fe2000f8e02ff */
[----:B------:R-:W-:Y:S01]  /*edac0*/  ULDC.64 UR10, c[0x0][0x220] ;  /* 0x00008800000a7ab9 */ /* 0x000fe20000000a00 */
[----:B------:R-:W-:Y:S01]  /*edad0*/  ULDC UR9, c[0x0][0x248] ;  /* 0x0000920000097ab9 */ /* 0x000fe20000000800 */
[----:B------:R-:W0:Y:S06]  /*edae0*/  LDC R3, c[0x0][0x244] ;  /* 0x00009100ff037b82 */ /* 0x000e2c0000000800 */
[----:B------:R-:W-:-:S05]  /*edaf0*/  @P0 LOP3.LUT R15, R15, 0x40000, RZ, 0xfc, !PT ;  /* 0x000400000f0f0812 */ /* 0x000fca00078efcff */
[----:B------:R1:W-:Y:S01]  /*edb00*/  STL [R1+0x6604], R15 ;  /* 0x0066040f01007387 */ /* 0x0003e20000100800 */
[----:B------:R-:W-:Y:S01]  /*edb10*/  IADD3 R10, P0, R9, UR10, RZ ;  /* 0x0000000a090a7c10 */ /* 0x000fe2000ff1e0ff */
[----:B-1----:R-:W-:Y:S01]  /*edb20*/  VIADD R15, R16, UR7 ;  /* 0x00000007100f7c36 */ /* 0x002fe20008000000 */
[----:B------:R-:W-:-:S03]  /*edb30*/  ULDC UR7, c[0x0][0x248] ;  /* 0x0000920000077ab9 */ /* 0x000fc60000000800 */
[----:B------:R-:W-:Y:S01]  /*edb40*/  VIADD R40, R15, UR7 ;  /* 0x000000070f287c36 */ /* 0x000fe20008000000 */
[----:B------:R-:W-:-:S03]  /*edb50*/  ULDC UR7, c[0x0][0x244] ;  /* 0x0000910000077ab9 */ /* 0x000fc60000000800 */
[----:B------:R-:W-:Y:S01]  /*edb60*/  VIADD R4, R40, UR9 ;  /* 0x0000000928047c36 */ /* 0x000fe20008000000 */
[----:B------:R-:W-:Y:S01]  /*edb70*/  LEA.HI.X.SX32 R9, R9, UR11, 0x1, P0 ;  /* 0x0000000b09097c11 */ /* 0x000fe200080f0eff */
[----:B------:R-:W-:Y:S01]  /*edb80*/  ULDC.64 UR10, c[0x0][0x220] ;  /* 0x00008800000a7ab9 */ /* 0x000fe20000000a00 */
[----:B------:R-:W-:Y:S01]  /*edb90*/  STL [R1+0xf0], R40 ;  /* 0x0000f02801007387 */ /* 0x000fe20000100800 */
[----:B------:R-:W-:-:S03]  /*edba0*/  ULDC UR9, c[0x0][0x248] ;  /* 0x0000920000097ab9 */ /* 0x000fc60000000800 */
[----:B------:R1:W-:Y:S01]  /*edbb0*/  STL [R1+0xec], R4 ;  /* 0x0000ec0401007387 */ /* 0x0003e20000100800 */
[----:B------:R-:W-:Y:S01]  /*edbc0*/  SHF.R.S32.HI R16, RZ, 0x1f, R16 ;  /* 0x0000001fff107819 */ /* 0x000fe20000011410 */
[----:B----4-:R-:W-:Y:S01]  /*edbd0*/  IMAD R2, R2, UR7, RZ ;  /* 0x0000000702027c24 */ /* 0x010fe2000f8e02ff */
[----:B------:R-:W-:Y:S02]  /*edbe0*/  ULDC UR7, c[0x0][0x248] ;  /* 0x0000920000077ab9 */ /* 0x000fe40000000800 */
[----:B------:R-:W-:Y:S01]  /*edbf0*/  VIADD R41, R4, UR7 ;  /* 0x0000000704297c36 */ /* 0x000fe20008000000 */
[----:B------:R-:W-:Y:S01]  /*edc00*/  ULDC UR7, c[0x0][0x248] ;  /* 0x0000920000077ab9 */ /* 0x000fe20000000800 */
[----:B------:R-:W-:Y:S01]  /*edc10*/  IADD3 R8, P0, R2, UR10, RZ ;  /* 0x0000000a02087c10 */ /* 0x000fe2000ff1e0ff */
[----:B--2---:R-:W-:Y:S02]  /*edc20*/  IMAD R0, R0, 0x40, R2 ;  /* 0x0000004000007824 */ /* 0x004fe400078e0202 */
[----:B-1----:R-:W-:Y:S01]  /*edc30*/  VIADD R4, R41, UR7 ;  /* 0x0000000729047c36 */ /* 0x002fe20008000000 */
[----:B------:R-:W-:Y:S01]  /*edc40*/  ULDC UR7, c[0x0][0x248] ;  /* 0x0000920000077ab9 */ /* 0x000fe20000000800 */
[----:B------:R-:W-:Y:S01]  /*edc50*/  LEA.HI.X.SX32 R20, R2, UR11, 0x1, P0 ;  /* 0x0000000b02147c11 */ /* 0x000fe200080f0eff */
[----:B------:R-:W-:Y:S01]  /*edc60*/  ULDC.64 UR10, c[0x0][0x220] ;  /* 0x00008800000a7ab9 */ /* 0x000fe20000000a00 */
[----:B------:R-:W-:Y:S01]  /*edc70*/  VIADD R39, R4, UR7 ;  /* 0x0000000704277c36 */ /* 0x000fe20008000000 */
[----:B------:R-:W-:Y:S01]  /*edc80*/  STL [R1+0xe8], R41 ;  /* 0x0000e82901007387 */ /* 0x000fe20000100800 */
[C---:B------:R-:W-:Y:S01]  /*edc90*/  IADD3 R7, P0, R0.reuse, UR10, RZ ;  /* 0x0000000a00077c10 */ /* 0x040fe2000ff1e0ff */
[----:B------:R-:W-:Y:S01]  /*edca0*/  IMAD R5, R5, 0x20, R0 ;  /* 0x0000002005057824 */ /* 0x000fe200078e0200 */
[----:B------:R-:W-:Y:S01]  /*edcb0*/  ULDC UR7, c[0x0][0x248] ;  /* 0x0000920000077ab9 */ /* 0x000fe20000000800 */
[----:B------:R1:W-:Y:S01]  /*edcc0*/  STL [R1+0xe4], R4 ;  /* 0x0000e40401007387 */ /* 0x0003e20000100800 */
[----:B------:R-:W-:Y:S01]  /*edcd0*/  LEA.HI.X.SX32 R0, R0, UR11, 0x1, P0 ;  /* 0x0000000b00007c11 */ /* 0x000fe200080f0eff */
[----:B------:R-:W2:Y:S01]  /*edce0*/  LDC R2, c[0x0][0x244] ;  /* 0x00009100ff027b82 */ /* 0x000ea20000000800 */
[----:B------:R-:W-:Y:S01]  /*edcf0*/  ULDC.64 UR10, c[0x0][0x220] ;  /* 0x00008800000a7ab9 */ /* 0x000fe20000000a00 */
[----:B------:R-:W-:Y:S01]  /*edd00*/  STL [R1+0x44], R20 ;  /* 0x0000441401007387 */ /* 0x000fe20000100800 */
[----:B-1----:R-:W-:-:S03]  /*edd10*/  VIADD R4, R39, UR9 ;  /* 0x0000000927047c36 */ /* 0x002fc60008000000 */
[----:B------:R-:W-:Y:S01]  /*edd20*/  STL [R1+0xe0], R39 ;  /* 0x0000e02701007387 */ /* 0x000fe20000100800 */
[----:B------:R-:W-:Y:S01]  /*edd30*/  ULDC UR9, c[0x0][0x248] ;  /* 0x0000920000097ab9 */ /* 0x000fe20000000800 */
[----:B------:R-:W-:Y:S02]  /*edd40*/  VIADD R26, R4, UR7 ;  /* 0x00000007041a7c36 */ /* 0x000fe40008000000 */
[----:B------:R-:W-:Y:S01]  /*edd50*/  STL [R1+0xdc], R4 ;  /* 0x0000dc0401007387 */ /* 0x000fe20000100800 */
[----:B------:R-:W-:-:S03]  /*edd60*/  ULDC UR7, c[0x0][0x248] ;  /* 0x0000920000077ab9 */ /* 0x000fc60000000800 */
[----:B------:R1:W-:Y:S04]  /*edd70*/  STL [R1+0x40], R0 ;  /* 0x0000400001007387 */ /* 0x0003e80000100800 */
[----:B------:R-:W-:Y:S01]  /*edd80*/  STL [R1+0xd8], R26 ;  /* 0x0000d81a01007387 */ /* 0x000fe20000100800 */
[----:B-1----:R-:W-:Y:S01]  /*edd90*/  VIADD R0, R26, UR7 ;  /* 0x000000071a007c36 */ /* 0x002fe20008000000 */
[----:B------:R-:W-:-:S03]  /*edda0*/  ULDC UR7, c[0x0][0x248] ;  /* 0x0000920000077ab9 */ /* 0x000fc60000000800 */
[----:B------:R-:W-:Y:S01]  /*eddb0*/  VIADD R38, R0, UR7 ;  /* 0x0000000700267c36 */ /* 0x000fe20008000000 */
[----:B------:R-:W-:Y:S01]  /*eddc0*/  ULDC UR7, c[0x0][0x248] ;  /* 0x0000920000077ab9 */ /* 0x000fe20000000800 */
[----:B------:R1:W-:Y:S01]  /*eddd0*/  STL [R1+0xd4], R0 ;  /* 0x0000d40001007387 */ /* 0x0003e20000100800 */
[----:B------:R-:W-:Y:S01]  /*edde0*/  IADD3 R6, P0, R5, UR10, RZ ;  /* 0x0000000a05067c10 */ /* 0x000fe2000ff1e0ff */
[----:B0-----:R-:W-:Y:S02]  /*eddf0*/  IMAD R3, R3, 0x20, R5 ;  /* 0x0000002003037824 */ /* 0x001fe400078e0205 */
[----:B-1----:R-:W-:Y:S01]  /*ede00*/  VIADD R0, R38, UR7 ;  /* 0x0000000726007c36 */ /* 0x002fe20008000000 */
[----:B------:R-:W-:-:S03]  /*ede10*/  ULDC UR7, c[0x0][0x248] ;  /* 0x0000920000077ab9 */ /* 0x000fc60000000800 */
[----:B------:R-:W-:Y:S01]  /*ede20*/  VIADD R37, R0, UR9 ;  /* 0x0000000900257c36 */ /* 0x000fe20008000000 */
[----:B------:R-:W-:Y:S01]  /*ede30*/  LEA.HI.X.SX32 R5, R5, UR11, 0x1, P0 ;  /* 0x0000000b05057c11 */ /* 0x000fe200080f0eff */
[----:B------:R-:W-:Y:S01]  /*ede40*/  ULDC.64 UR10, c[0x0][0x220] ;  /* 0x00008800000a7ab9 */ /* 0x000fe20000000a00 */
[----:B------:R-:W-:Y:S01]  /*ede50*/  STL [R1+0xd0], R38 ;  /* 0x0000d02601007387 */ /* 0x000fe20000100800 */
[----:B------:R-:W-:Y:S01]  /*ede60*/  VIADD R14, R37, UR7 ;  /* 0x00000007250e7c36 */ /* 0x000fe20008000000 */
[C---:B------:R-:W-:Y:S01]  /*ede70*/  IADD3 R4, P0, R3.reuse, UR10, RZ ;  /* 0x0000000a03047c10 */ /* 0x040fe2000ff1e0ff */
[----:B------:R-:W-:Y:S01]  /*ede80*/  ULDC UR7, c[0x0][0x248] ;  /* 0x0000920000077ab9 */ /* 0x000fe20000000800 */
[----:B------:R2:W-:Y:S01]  /*ede90*/  STL [R1+0xcc], R0 ;  /* 0x0000cc0001007387 */ /* 0x0005e20000100800 */
[----:B------:R-:W-:Y:S01]  /*edea0*/  VIADD R27, R14, UR7 ;  /* 0x000000070e1b7c36 */ /* 0x000fe20008000000 */
[----:B------:R-:W-:Y:S01]  /*edeb0*/  ULDC UR7, c[0x0][0x248] ;  /* 0x0000920000077ab9 */ /* 0x000fe20000000800 */
[----:B------:R-:W-:Y:S01]  /*edec0*/  ULDC UR9, c[0x0][0x248] ;  /* 0x0000920000097ab9 */ /* 0x000fe20000000800 */
[----:B------:R-:W-:Y:S01]  /*eded0*/  STL [R1+0xc8], R37 ;  /* 0x0000c82501007387 */ /* 0x000fe20000100800 */
[----:B--2---:R-:W-:Y:S01]  /*edee0*/  IMAD R0, R2, 0x20, R3 ;  /* 0x0000002002007824 */ /* 0x004fe200078e0203 */
[----:B------:R-:W-:Y:S01]  /*edef0*/  LEA.HI.X.SX32 R3, R3, UR11, 0x1, P0 ;  /* 0x0000000b03037c11 */ /* 0x000fe200080f0eff */
[----:B------:R-:W-:Y:S01]  /*edf00*/  ULDC.64 UR10, c[0x0][0x220] ;  /* 0x00008800000a7ab9 */ /* 0x000fe20000000a00 */
[----:B------:R0:W-:Y:S02]  /*edf10*/  STL [R1+0xc4], R14 ;  /* 0x0000c40e01007387 */ /* 0x0001e40000100800 */
[C---:B------:R-:W-:Y:S01]  /*edf20*/  IADD3 R2, P0, R0.reuse, UR10, RZ ;  /* 0x0000000a00027c10 */ /* 0x040fe2000ff1e0ff */
[----:B------:R-:W-:Y:S01]  /*edf30*/  IMAD R11, R11, 0x20, R0 ;  /* 0x000000200b0b7824 */ /* 0x000fe200078e0200 */
[----:B------:R-:W-:Y:S01]  /*edf40*/  STL [R1+0xc0], R27 ;  /* 0x0000c01b01007387 */ /* 0x000fe20000100800 */
[----:B0-----:R-:W-:Y:S01]  /*edf50*/  VIADD R14, R27, UR7 ;  /* 0x000000071b0e7c36 */ /* 0x001fe20008000000 */
[----:B------:R-:W-:Y:S01]  /*edf60*/  ULDC UR7, c[0x0][0x248] ;  /* 0x0000920000077ab9 */ /* 0x000fe20000000800 */
[----:B------:R-:W-:Y:S01]  /*edf70*/  LEA.HI.X.SX32 R0, R0, UR11, 0x1, P0 ;  /* 0x0000000b00007c11 */ /* 0x000fe200080f0eff */
[----:B------:R-:W-:Y:S01]  /*edf80*/  ULDC.64 UR10, c[0x0][0x220] ;  /* 0x00008800000a7ab9 */ /* 0x000fe20000000a00 */
[----:B------:R-:W-:Y:S01]  /*edf90*/  VIADD R36, R14, UR7 ;  /* 0x000000070e247c36 */ /* 0x000fe20008000000 */
[----:B------:R0:W-:Y:S01]  /*edfa0*/  STL [R1+0xbc], R14 ;  /* 0x0000bc0e01007387 */ /* 0x0001e20000100800 */
[----:B------:R-:W-:Y:S01]  /*edfb0*/  IADD3 R58, P0, R11, UR10, RZ ;  /* 0x0000000a0b3a7c10 */ /* 0x000fe2000ff1e0ff */
[----:B------:R-:W-:Y:S01]  /*edfc0*/  ULDC UR7, c[0x0][0x248] ;  /* 0x0000920000077ab9 */ /* 0x000fe20000000800 */
[----:B------:R-:W-:-:S02]  /*edfd0*/  VIADD R17, R36, UR9 ;  /* 0x0000000924117c36 */ /* 0x000fc40008000000 */
[----:B------:R-:W-:Y:S01]  /*edfe0*/  IMAD R12, R12, 0x20, R11 ;  /* 0x000000200c0c7824 */ /* 0x000fe200078e020b */
[----:B0-----:R-:W0:Y:S01]  /*edff0*/  LDC R14, c[0x0][0x244] ;  /* 0x00009100ff0e7b82 */ /* 0x001e220000000800 */
[----:B------:R-:W-:Y:S01]  /*ee000*/  LEA.HI.X.SX32 R11, R11, UR11, 0x1, P0 ;  /* 0x0000000b0b0b7c11 */ /* 0x000fe200080f0eff */
[----:B------:R-:W-:Y:S01]  /*ee010*/  VIADD R35, R17, UR7 ;  /* 0x0000000711237c36 */ /* 0x000fe20008000000 */
[----:B------:R-:W-:Y:S01]  /*ee020*/  STL [R1+0xb8], R36 ;  /* 0x0000b82401007387 */ /* 0x000fe20000100800 */
[----:B------:R-:W-:Y:S01]  /*ee030*/  ULDC.64 UR10, c[0x0][0x220] ;  /* 0x00008800000a7ab9 */ /* 0x000fe20000000a00 */
[----:B------:R-:W-:Y:S01]  /*ee040*/  ULDC UR7, c[0x0][0x248] ;  /* 0x0000920000077ab9 */ /* 0x000fe20000000800 */
[----:B------:R-:W-:Y:S01]  /*ee050*/  IADD3 R19, P0, R12, UR10, RZ ;  /* 0x0000000a0c137c10 */ /* 0x000fe2000ff1e0ff */
[----:B------:R-:W-:Y:S01]  /*ee060*/  STL [R1+0x3c], R58 ;  /* 0x00003c3a01007387 */ /* 0x000fe20000100800 */
[----:B------:R-:W-:-:S03]  /*ee070*/  ULDC UR9, c[0x0][0x248] ;  /* 0x0000920000097ab9 */ /* 0x000fc60000000800 */
[----:B------:R1:W-:Y:S04]  /*ee080*/  STL [R1+0xb4], R17 ;  /* 0x0000b41101007387 */ /* 0x0003e80000100800 */
[----:B------:R2:W-:Y:S01]  /*ee090*/  STL [R1+0x38], R11 ;  /* 0x0000380b01007387 */ /* 0x0005e20000100800 */
[----:B-1----:R-:W-:Y:S01]  /*ee0a0*/  VIADD R17, R35, UR7 ;  /* 0x0000000723117c36 */ /* 0x002fe20008000000 */
[----:B------:R-:W-:Y:S01]  /*ee0b0*/  ULDC UR7, c[0x0][0x248] ;  /* 0x0000920000077ab9 */ /* 0x000fe20000000800 */
[----:B--2---:R-:W-:Y:S01]  /*ee0c0*/  IMAD R11, R13, 0x20, R12 ;  /* 0x000000200d0b7824 */ /* 0x004fe200078e020c */
[----:B------:R-:W-:Y:S01]  /*ee0d0*/  LEA.HI.X.SX32 R12, R12, UR11, 0x1, P0 ;  /* 0x0000000b0c0c7c11 */ /* 0x000fe200080f0eff */
[----:B------:R-:W-:Y:S01]  /*ee0e0*/  VIADD R22, R17, UR7 ;  /* 0x0000000711167c36 */ /* 0x000fe20008000000 */
[----:B------:R-:W-:Y:S01]  /*ee0f0*/  STL [R1+0xb0], R35 ;  /* 0x0000b02301007387 */ /* 0x000fe20000100800 */
[----:B------:R-:W-:Y:S01]  /*ee100*/  ULDC UR7, c[0x0][0x248] ;  /* 0x0000920000077ab9 */ /* 0x000fe20000000800 */
[----:B------:R-:W-:Y:S01]  /*ee110*/  ULDC.64 UR10, c[0x0][0x220] ;  /* 0x00008800000a7ab9 */ /* 0x000fe20000000a00 */
[----:B------:R-:W1:Y:S01]  /*ee120*/  LDC R13, c[0x0][0x244] ;  /* 0x00009100ff0d7b82 */ /* 0x000e620000000800 */
[----:B------:R2:W-:Y:S04]  /*ee130*/  STL [R1+0x34], R19 ;  /* 0x0000341301007387 */ /* 0x0005e80000100800 */
[----:B------:R3:W-:Y:S04]  /*ee140*/  STL [R1+0xac], R17 ;  /* 0x0000ac1101007387 */ /* 0x0007e80000100800 */
[----:B------:R4:W-:Y:S01]  /*ee150*/  STL [R1+0x30], R12 ;  /* 0x0000300c01007387 */ /* 0x0009e20000100800 */
[----:B--2---:R-:W2:Y:S01]  /*ee160*/  LDC R19, c[0x0][0x244] ;  /* 0x00009100ff137b82 */ /* 0x004ea20000000800 */
[----:B---3--:R-:W-:-:S02]  /*ee170*/  VIADD R17, R22, UR7 ;  /* 0x0000000716117c36 */ /* 0x008fc40008000000 */
[----:B------:R-:W-:Y:S01]  /*ee180*/  STL [R1+0xa8], R22 ;  /* 0x0000a81601007387 */ /* 0x000fe20000100800 */
[----:B------:R-:W-:Y:S01]  /*ee190*/  ULDC UR7, c[0x0][0x248] ;  /* 0x0000920000077ab9 */ /* 0x000fe20000000800 */
[----:B----4-:R-:W-:Y:S01]  /*ee1a0*/  IADD3 R12, P0, R11, UR10, RZ ;  /* 0x0000000a0b0c7c10 */ /* 0x010fe2000ff1e0ff */
[----:B------:R-:W-:Y:S01]  /*ee1b0*/  VIADD R34, R17, UR9 ;  /* 0x0000000911227c36 */ /* 0x000fe20008000000 */
[----:B------:R-:W-:Y:S01]  /*ee1c0*/  STL [R1+0xa4], R17 ;  /* 0x0000a41101007387 */ /* 0x000fe20000100800 */
[----:B------:R-:W-:-:S03]  /*ee1d0*/  ULDC UR9, c[0x0][0x248] ;  /* 0x0000920000097ab9 */ /* 0x000fc60000000800 */
[----:B------:R0:W-:Y:S02]  /*ee1e0*/  STL [R1+0x2c], R12 ;  /* 0x00002c0c01007387 */ /* 0x0001e40000100800 */
[----:B0-----:R-:W-:Y:S02]  /*ee1f0*/  IMAD R12, R14, 0x20, R11 ;  /* 0x000000200e0c7824 */ /* 0x001fe400078e020b */
[----:B------:R-:W-:Y:S01]  /*ee200*/  VIADD R14, R34, UR7 ;  /* 0x00000007220e7c36 */ /* 0x000fe20008000000 */
[----:B------:R-:W-:Y:S01]  /*ee210*/  ULDC UR7, c[0x0][0x248] ;  /* 0x0000920000077ab9 */ /* 0x000fe20000000800 */
[----:B------:R-:W-:Y:S01]  /*ee220*/  LEA.HI.X.SX32 R11, R11, UR11, 0x1, P0 ;  /* 0x0000000b0b0b7c11 */ /* 0x000fe200080f0eff */
[----:B------:R-:W-:Y:S01]  /*ee230*/  ULDC.64 UR10, c[0x0][0x220] ;  /* 0x00008800000a7ab9 */ /* 0x000fe20000000a00 */
[----:B------:R-:W-:Y:S01]  /*ee240*/  VIADD R33, R14, UR7 ;  /* 0x000000070e217c36 */ /* 0x000fe20008000000 */
[C---:B------:R-:W-:Y:S01]  /*ee250*/  IADD3 R57, P0, R12.reuse, UR10, RZ ;  /* 0x0000000a0c397c10 */ /* 0x040fe2000ff1e0ff */
[----:B------:R-:W-:Y:S01]  /*ee260*/  STL [R1+0xa0], R34 ;  /* 0x0000a02201007387 */ /* 0x000fe20000100800 */
[----:B------:R-:W-:Y:S01]  /*ee270*/  ULDC UR7, c[0x0][0x248] ;  /* 0x0000920000077ab9 */ /* 0x000fe20000000800 */
[----:B------:R-:W-:Y:S01]  /*ee280*/  VIADD R17, R33, UR9 ;  /* 0x0000000921117c36 */ /* 0x000fe20008000000 */
[----:B------:R-:W-:Y:S01]  /*ee290*/  ULDC UR9, c[0x0][0x248] ;  /* 0x0000920000097ab9 */ /* 0x000fe20000000800 */
[----:B------:R0:W-:Y:S02]  /*ee2a0*/  STL [R1+0x28], R11 ;  /* 0x0000280b01007387 */ /* 0x0001e40000100800 */
[----:B------:R-:W-:Y:S01]  /*ee2b0*/  VIADD R24, R17, UR7 ;  /* 0x0000000711187c36 */ /* 0x000fe20008000000 */
[----:B------:R-:W-:Y:S01]  /*ee2c0*/  LEA.HI.X.SX32 R56, R12, UR11, 0x1, P0 ;  /* 0x0000000b0c387c11 */ /* 0x000fe200080f0eff */
[----:B------:R3:W-:Y:S01]  /*ee2d0*/  STL [R1+0x9c], R14 ;  /* 0x00009c0e01007387 */ /* 0x0007e20000100800 */
[----:B------:R-:W-:Y:S01]  /*ee2e0*/  ULDC.64 UR10, c[0x0][0x220] ;  /* 0x00008800000a7ab9 */ /* 0x000fe20000000a00 */
[----:B------:R-:W-:-:S02]  /*ee2f0*/  ULDC UR7, c[0x0][0x248] ;  /* 0x0000920000077ab9 */ /* 0x000fc40000000800 */
[----:B------:R-:W-:Y:S01]  /*ee300*/  STL [R1+0x98], R33 ;  /* 0x0000982101007387 */ /* 0x000fe20000100800 */
[----:B0-----:R-:W-:-:S03]  /*ee310*/  IMAD R11, R18, 0x20, R12 ;  /* 0x00000020120b7824 */ /* 0x001fc600078e020c */
[----:B------:R-:W-:Y:S01]  /*ee320*/  STL [R1+0x24], R57 ;  /* 0x0000243901007387 */ /* 0x000fe20000100800 */
[----:B------:R-:W0:Y:S03]  /*ee330*/  LDC R18, c[0x0][0x244] ;  /* 0x00009100ff127b82 */ /* 0x000e260000000800 */
[----:B------:R4:W-:Y:S05]  /*ee340*/  STL [R1+0x94], R17 ;  /* 0x0000941101007387 */ /* 0x0009ea0000100800 */
[----:B---3--:R-:W3:Y:S01]  /*ee350*/  LDC R14, c[0x0][0x244] ;  /* 0x00009100ff0e7b82 */ /* 0x008ee20000000800 */
[----:B------:R-:W-:Y:S01]  /*ee360*/  IADD3 R55, P0, R11, UR10, RZ ;  /* 0x0000000a0b377c10 */ /* 0x000fe2000ff1e0ff */
[----:B----4-:R-:W-:-:S03]  /*ee370*/  VIADD R17, R24, UR9 ;  /* 0x0000000918117c36 */ /* 0x010fc60008000000 */
[----:B------:R-:W-:Y:S01]  /*ee380*/  LEA.HI.X.SX32 R54, R11, UR11, 0x1, P0 ;  /* 0x0000000b0b367c11 */ /* 0x000fe200080f0eff */
[----:B-1----:R-:W-:Y:S01]  /*ee390*/  IMAD R12, R13, 0x20, R11 ;  /* 0x000000200d0c7824 */ /* 0x002fe200078e020b */
[----:B------:R-:W-:Y:S01]  /*ee3a0*/  ULDC UR9, c[0x0][0x248] ;  /* 0x0000920000097ab9 */ /* 0x000fe20000000800 */
[----:B------:R-:W-:Y:S01]  /*ee3b0*/  VIADD R32, R17, UR7 ;  /* 0x0000000711207c36 */ /* 0x000fe20008000000 */
[----:B------:R-:W-:Y:S01]  /*ee3c0*/  ULDC UR7, c[0x0][0x248] ;  /* 0x0000920000077ab9 */ /* 0x000fe20000000800 */
[----:B------:R-:W-:Y:S01]  /*ee3d0*/  STL [R1+0x20], R56 ;  /* 0x0000203801007387 */ /* 0x000fe20000100800 */
[----:B------:R-:W-:Y:S01]  /*ee3e0*/  ULDC.64 UR10, c[0x0][0x220] ;  /* 0x00008800000a7ab9 */ /* 0x000fe20000000a00 */
[----:B------:R-:W-:Y:S01]  /*ee3f0*/  VIADD R11, R32, UR7 ;  /* 0x00000007200b7c36 */ /* 0x000fe20008000000 */
[----:B------:R-:W-:Y:S01]  /*ee400*/  ULDC UR7, c[0x0][0x248] ;  /* 0x0000920000077ab9 */ /* 0x000fe20000000800 */
[----:B------:R-:W-:Y:S01]  /*ee410*/  STL [R1+0x90], R24 ;  /* 0x0000901801007387 */ /* 0x000fe20000100800 */
[----:B------:R-:W1:Y:S01]  /*ee420*/  LDC R13, c[0x0][0x244] ;  /* 0x00009100ff0d7b82 */ /* 0x000e620000000800 */
[----:B------:R-:W-:Y:S01]  /*ee430*/  VIADD R31, R11, UR9 ;  /* 0x000000090b1f7c36 */ /* 0x000fe20008000000 */
[----:B------:R-:W-:Y:S01]  /*ee440*/  IADD3 R53, P0, R12, UR10, RZ ;  /* 0x0000000a0c357c10 */ /* 0x000fe2000ff1e0ff */
[----:B------:R-:W-:Y:S01]  /*ee450*/  STL [R1+0x1c], R55 ;  /* 0x00001c3701007387 */ /* 0x000fe20000100800 */
[----:B------:R-:W-:-:S03]  /*ee460*/  ULDC UR9, c[0x0][0x248] ;  /* 0x0000920000097ab9 */ /* 0x000fc60000000800 */
[----:B------:R4:W-:Y:S04]  /*ee470*/  STL [R1+0x8c], R17 ;  /* 0x00008c1101007387 */ /* 0x0009e80000100800 */
[----:B------:R-:W-:Y:S01]  /*ee480*/  STL [R1+0x18], R54 ;  /* 0x0000183601007387 */ /* 0x000fe20000100800 */
[----:B----4-:R-:W-:Y:S01]  /*ee490*/  VIADD R17, R31, UR7 ;  /* 0x000000071f117c36 */ /* 0x010fe20008000000 */
[----:B------:R-:W-:Y:S02]  /*ee4a0*/  ULDC UR7, c[0x0][0x248] ;  /* 0x0000920000077ab9 */ /* 0x000fe40000000800 */
[----:B------:R-:W-:Y:S01]  /*ee4b0*/  STL [R1+0x88], R32 ;  /* 0x0000882001007387 */ /* 0x000fe20000100800 */
[----:B------:R-:W-:Y:S01]  /*ee4c0*/  VIADD R30, R17, UR7 ;  /* 0x00000007111e7c36 */ /* 0x000fe20008000000 */
[----:B------:R-:W-:-:S02]  /*ee4d0*/  ULDC UR7, c[0x0][0x248] ;  /* 0x0000920000077ab9 */ /* 0x000fc40000000800 */
[----:B------:R3:W-:Y:S01]  /*ee4e0*/  STL [R1+0x84], R11 ;  /* 0x0000840b01007387 */ /* 0x0007e20000100800 */
[----:B------:R-:W-:Y:S01]  /*ee4f0*/  LEA.HI.X.SX32 R52, R12, UR11, 0x1, P0 ;  /* 0x0000000b0c347c11 */ /* 0x000fe200080f0eff */
[----:B------:R-:W-:Y:S01]  /*ee500*/  ULDC.64 UR10, c[0x0][0x220] ;  /* 0x00008800000a7ab9 */ /* 0x000fe20000000a00 */
[----:B---3--:R-:W-:Y:S02]  /*ee510*/  IMAD R11, R14, 0x20, R12 ;  /* 0x000000200e0b7824 */ /* 0x008fe400078e020c */
[----:B------:R-:W-:Y:S01]  /*ee520*/  VIADD R14, R30, UR7 ;  /* 0x000000071e0e7c36 */ /* 0x000fe20008000000 */
[----:B------:R-:W-:Y:S02]  /*ee530*/  ULDC UR7, c[0x0][0x248] ;  /* 0x0000920000077ab9 */ /* 0x000fe40000000800 */
[C---:B------:R-:W-:Y:S01]  /*ee540*/  IADD3 R51, P0, R11.reuse, UR10, RZ ;  /* 0x0000000a0b337c10 */ /* 0x040fe2000ff1e0ff */
[----:B------:R-:W-:Y:S01]  /*ee550*/  VIADD R61, R14, UR7 ;  /* 0x000000070e3d7c36 */ /* 0x000fe20008000000 */
[----:B------:R-:W-:Y:S01]  /*ee560*/  ULDC UR7, c[0x0][0x248] ;  /* 0x0000920000077ab9 */ /* 0x000fe20000000800 */
[----:B0-----:R-:W-:Y:S01]  /*ee570*/  IMAD R12, R18, 0x20, R11 ;  /* 0x00000020120c7824 */ /* 0x001fe200078e020b */
[----:B------:R-:W-:Y:S01]  /*ee580*/  LEA.HI.X.SX32 R50, R11, UR11, 0x1, P0 ;  /* 0x0000000b0b327c11 */ /* 0x000fe200080f0eff */
[----:B------:R-:W-:Y:S01]  /*ee590*/  VIADD R11, R61, UR7 ;  /* 0x000000073d0b7c36 */ /* 0x000fe20008000000 */
[----:B------:R-:W-:Y:S01]  /*ee5a0*/  ULDC.64 UR10, c[0x0][0x220] ;  /* 0x00008800000a7ab9 */ /* 0x000fe20000000a00 */
[----:B------:R-:W-:Y:S01]  /*ee5b0*/  STL [R1+0x14], R53 ;  /* 0x0000143501007387 */ /* 0x000fe20000100800 */
[----:B------:R-:W-:Y:S01]  /*ee5c0*/  ULDC UR7, c[0x0][0x248] ;  /* 0x0000920000077ab9 */ /* 0x000fe20000000800 */
[----:B------:R-:W-:Y:S01]  /*ee5d0*/  IADD3 R49, P0, R12, UR10, RZ ;  /* 0x0000000a0c317c10 */ /* 0x000fe2000ff1e0ff */
[----:B------:R-:W-:Y:S01]  /*ee5e0*/  VIADD R29, R11, UR7 ;  /* 0x000000070b1d7c36 */ /* 0x000fe20008000000 */
[----:B------:R-:W-:Y:S01]  /*ee5f0*/  STL [R1+0x80], R31 ;  /* 0x0000801f01007387 */ /* 0x000fe20000100800 */
[----:B------:R-:W-:-:S03]  /*ee600*/  ULDC UR7, c[0x0][0x248] ;  /* 0x0000920000077ab9 */ /* 0x000fc60000000800 */
[----:B------:R-:W-:Y:S01]  /*ee610*/  STL [R1+0x10], R52 ;  /* 0x0000103401007387 */ /* 0x000fe20000100800 */
[----:B------:R-:W-:Y:S01]  /*ee620*/  LEA.HI.X.SX32 R48, R12, UR11, 0x1, P0 ;  /* 0x0000000b0c307c11 */ /* 0x000fe200080f0eff */
[----:B-1----:R-:W-:Y:S01]  /*ee630*/  IMAD R13, R13, 0x20, R12 ;  /* 0x000000200d0d7824 */ /* 0x002fe200078e020c */
[----:B------:R-:W-:Y:S01]  /*ee640*/  ULDC.64 UR10, c[0x0][0x220] ;  /* 0x00008800000a7ab9 */ /* 0x000fe20000000a00 */
[----:B------:R0:W-:Y:S04]  /*ee650*/  STL [R1+0x7c], R17 ;  /* 0x00007c1101007387 */ /* 0x0001e80000100800 */
[----:B------:R-:W-:Y:S04]  /*ee660*/  STL [R1+0xc], R51 ;  /* 0x00000c3301007387 */ /* 0x000fe80000100800 */
[----:B------:R-:W-:Y:S01]  /*ee670*/  STL [R1+0x78], R30 ;  /* 0x0000781e01007387 */ /* 0x000fe20000100800 */
[----:B0-----:R-:W-:Y:S01]  /*ee680*/  VIADD R17, R29, UR9 ;  /* 0x000000091d117c36 */ /* 0x001fe20008000000 */
[----:B------:R-:W-:-:S02]  /*ee690*/  ULDC UR9, c[0x0][0x248] ;  /* 0x0000920000097ab9 */ /* 0x000fc40000000800 */
[----:B------:R-:W-:Y:S04]  /*ee6a0*/  STL [R1+0x8], R50 ;  /* 0x0000083201007387 */ /* 0x000fe80000100800 */
[----:B------:R2:W-:Y:S01]  /*ee6b0*/  STL [R1+0x74], R14 ;  /* 0x0000740e01007387 */ /* 0x0005e20000100800 */
[----:B------:R-:W-:Y:S01]  /*ee6c0*/  VIADD R28, R17, UR7 ;  /* 0x00000007111c7c36 */ /* 0x000fe20008000000 */
[----:B------:R-:W-:Y:S02]  /*ee6d0*/  ULDC UR7, c[0x0][0x248] ;  /* 0x0000920000077ab9 */ /* 0x000fe40000000800 */
[----:B------:R-:W-:Y:S04]  /*ee6e0*/  STL [R1+0x4], R49 ;  /* 0x0000043101007387 */ /* 0x000fe80000100800 */
[----:B------:R-:W-:Y:S04]  /*ee6f0*/  STL [R1+0x70], R61 ;  /* 0x0000703d01007387 */ /* 0x000fe80000100800 */
[----:B------:R-:W-:Y:S04]  /*ee700*/  STL [R1], R48 ;  /* 0x0000003001007387 */ /* 0x000fe80000100800 */
[----:B------:R-:W-:Y:S04]  /*ee710*/  STL [R1+0x6c], R11 ;  /* 0x00006c0b01007387 */ /* 0x000fe80000100800 */
[----:B------:R-:W-:Y:S04]  /*ee720*/  STL [R1+0x68], R29 ;  /* 0x0000681d01007387 */ /* 0x000fe80000100800 */
[----:B------:R0:W-:Y:S01]  /*ee730*/  STL [R1+0x64], R17 ;  /* 0x0000641101007387 */ /* 0x0001e20000100800 */
[----:B--2---:R-:W-:-:S03]  /*ee740*/  IMAD R14, R19, 0x20, R13 ;  /* 0x00000020130e7824 */ /* 0x004fc600078e020d */
[----:B------:R-:W-:Y:S01]  /*ee750*/  STL [R1+0x60], R28 ;  /* 0x0000601c01007387 */ /* 0x000fe20000100800 */
[----:B0-----:R-:W-:Y:S01]  /*ee760*/  VIADD R17, R28, UR7 ;  /* 0x000000071c117c36 */ /* 0x001fe20008000000 */
[----:B------:R-:W-:-:S03]  /*ee770*/  ULDC UR7, c[0x0][0x248] ;  /* 0x0000920000077ab9 */ /* 0x000fc60000000800 */
[----:B------:R-:W-:Y:S01]  /*ee780*/  VIADD R60, R17, UR9 ;  /* 0x00000009113c7c36 */ /* 0x000fe20008000000 */
[----:B------:R0:W-:Y:S01]  /*ee790*/  STL [R1+0x5c], R17 ;  /* 0x00005c1101007387 */ /* 0x0001e20000100800 */
[----:B------:R-:W-:Y:S01]  /*ee7a0*/  IADD3 R12, P0, R14, UR10, RZ ;  /* 0x0000000a0e0c7c10 */ /* 0x000fe2000ff1e0ff */
[----:B------:R-:W-:Y:S01]  /*ee7b0*/  ULDC UR10, c[0x0][0x248] ;  /* 0x00009200000a7ab9 */ /* 0x000fe20000000800 */
[----:B------:R-:W-:Y:S01]  /*ee7c0*/  ULDC UR9, c[0x0][0x248] ;  /* 0x0000920000097ab9 */ /* 0x000fe20000000800 */
[----:B------:R-:W-:Y:S01]  /*ee7d0*/  STL [R1+0x58], R60 ;  /* 0x0000583c01007387 */ /* 0x000fe20000100800 */
[----:B0-----:R-:W-:Y:S01]  /*ee7e0*/  VIADD R17, R60, UR7 ;  /* 0x000000073c117c36 */ /* 0x001fe20008000000 */
[----:B------:R-:W-:Y:S01]  /*ee7f0*/  LEA.HI.X.SX32 R14, R14, UR11, 0x1, P0 ;  /* 0x0000000b0e0e7c11 */ /* 0x000fe200080f0eff */
[----:B------:R-:W-:Y:S01]  /*ee800*/  ULDC UR11, c[0x0][0x248] ;  /* 0x00009200000b7ab9 */ /* 0x000fe20000000800 */
[----:B------:R-:W-:Y:S01]  /*ee810*/  SHF.R.S32.HI R59, RZ, 0x1f, R15 ;  /* 0x0000001fff3b7819 */ /* 0x000fe2000001140f */
[----:B------:R-:W-:Y:S01]  /*ee820*/  ULDC UR7, c[0x0][0x248] ;  /* 0x0000920000077ab9 */ /* 0x000fe20000000800 */
[----:B------:R0:W-:Y:S02]  /*ee830*/  STL [R1+0x54], R17 ;  /* 0x0000541101007387 */ /* 0x0001e40000100800 */
[----:B0-----:R-:W-:Y:S01]  /*ee840*/  VIADD R17, R17, UR10 ;  /* 0x0000000a11117c36 */ /* 0x001fe20008000000 */
[----:B------:R-:W-:Y:S01]  /*ee850*/  SHF.R.S32.HI R30, RZ, 0x1f, R30 ;  /* 0x0000001fff1e7819 */ /* 0x000fe2000001141e */
[----:B------:R-:W-:-:S02]  /*ee860*/  ULDC UR10, c[0x0][0x248] ;  /* 0x00009200000a7ab9 */ /* 0x000fc40000000800 */
[----:B------:R-:W-:Y:S01]  /*ee870*/  VIADD R18, R17, UR11 ;  /* 0x0000000b11127c36 */ /* 0x000fe20008000000 */
[----:B------:R-:W-:Y:S03]  /*ee880*/  STL [R1+0x50], R17 ;  /* 0x0000501101007387 */ /* 0x000fe60000100800 */
[----:B------:R-:W-:Y:S01]  /*ee890*/  VIADD R23, R18, UR9 ;  /* 0x0000000912177c36 */ /* 0x000fe20008000000 */
[----:B------:R-:W-:Y:S01]  /*ee8a0*/  STL [R1+0x4c], R18 ;  /* 0x00004c1201007387 */ /* 0x000fe20000100800 */
[----:B------:R-:W-:Y:S01]  /*ee8b0*/  SHF.R.S32.HI R61, RZ, 0x1f, R61 ;  /* 0x0000001fff3d7819 */ /* 0x000fe2000001143d */
[----:B------:R-:W-:Y:S02]  /*ee8c0*/  ULDC UR9, c[0x0][0x248] ;  /* 0x0000920000097ab9 */ /* 0x000fe40000000800 */
[----:B------:R-:W-:Y:S04]  /*ee8d0*/  STL [R1+0x48], R23 ;  /* 0x0000481701007387 */ /* 0x000fe80000100800 */
[----:B------:R0:W-:Y:S04]  /*ee8e0*/  STL [R1+0x6608], R16 ;  /* 0x0066081001007387 */ /* 0x0001e80000100800 */
[----:B0-----:R-:W2:Y:S04]  /*ee8f0*/  LDL.LU R16, [R1+0xec] ;  /* 0x0000ec0001107983 */ /* 0x001ea80000300800 */
[----:B------:R2:W-:Y:S02]  /*ee900*/  STL [R1+0x660c], R59 ;  /* 0x00660c3b01007387 */ /* 0x0005e40000100800 */
[----:B--2---:R-:W-:-:S05]  /*ee910*/  SHF.R.S32.HI R59, RZ, 0x1f, R16 ;  /* 0x0000001fff3b7819 */ /* 0x004fca0000011410 */
[----:B------:R0:W-:Y:S04]  /*ee920*/  STL [R1+0x661c], R59 ;  /* 0x00661c3b01007387 */ /* 0x0001e80000100800 */
[----:B0-----:R-:W2:Y:S01]  /*ee930*/  LDL.LU R59, [R1+0xe4] ;  /* 0x0000e400013b7983 */ /* 0x001ea20000300800 */
[----:B------:R-:W-:-:S03]  /*ee940*/  IMAD.MOV.U32 R18, RZ, RZ, R41 ;  /* 0x000000ffff127224 */ /* 0x000fc600078e0029 */
[----:B------:R2:W-:Y:S02]  /*ee950*/  STL [R1+0x6618], R16 ;  /* 0x0066181001007387 */ /* 0x0005e40000100800 */
[----:B------:R-:W-:Y:S02]  /*ee960*/  SHF.R.S32.HI R18, RZ, 0x1f, R18 ;  /* 0x0000001fff127819 */ /* 0x000fe40000011412 */
[----:B--2---:R-:W-:-:S05]  /*ee970*/  SHF.R.S32.HI R16, RZ, 0x1f, R59 ;  /* 0x0000001fff107819 */ /* 0x004fca000001143b */
[----:B------:R0:W-:Y:S04]  /*ee980*/  STL [R1+0x6624], R16 ;  /* 0x0066241001007387 */ /* 0x0001e80000100800 */
[----:B------:R-:W-:Y:S04]  /*ee990*/  STL [R1+0x118], R18 ;  /* 0x0001181201007387 */ /* 0x000fe80000100800 */
[----:B0-----:R-:W2:Y:S04]  /*ee9a0*/  LDL.LU R16, [R1+0xdc] ;  /* 0x0000dc0001107983 */ /* 0x001ea80000300800 */
[----:B------:R2:W-:Y:S02]  /*ee9b0*/  STL [R1+0x6620], R59 ;  /* 0x0066203b01007387 */ /* 0x0005e40000100800 */
[----:B--2---:R-:W-:-:S05]  /*ee9c0*/  SHF.R.S32.HI R59, RZ, 0x1f, R16 ;  /* 0x0000001fff3b7819 */ /* 0x004fca0000011410 */
[----:B------:R0:W-:Y:S04]  /*ee9d0*/  STL [R1+0x662c], R59 ;  /* 0x00662c3b01007387 */ /* 0x0001e80000100800 */
[----:B0-----:R-:W2:Y:S04]  /*ee9e0*/  LDL.LU R59, [R1+0xd4] ;  /* 0x0000d400013b7983 */ /* 0x001ea80000300800 */
[----:B------:R0:W-:Y:S02]  /*ee9f0*/  STL [R1+0x6628], R16 ;  /* 0x0066281001007387 */ /* 0x0001e40000100800 */
[----:B0-----:R-:W-:-:S02]  /*eea00*/  SHF.R.S32.HI R16, RZ, 0x1f, R26 ;  /* 0x0000001fff107819 */ /* 0x001fc4000001141a */
[----:B------:R-:W3:Y:S04]  /*eea10*/  LDL.LU R26, [R1+0x6730] ;  /* 0x00673000011a7983 */ /* 0x000ee80000300800 */
[----:B------:R2:W-:Y:S02]  /*eea20*/  STL [R1+0x128], R16 ;  /* 0x0001281001007387 */ /* 0x0005e40000100800 */
[----:B--2---:R-:W-:-:S05]  /*eea30*/  SHF.R.S32.HI R16, RZ, 0x1f, R59 ;  /* 0x0000001fff107819 */ /* 0x004fca000001143b */
[----:B------:R0:W-:Y:S04]  /*eea40*/  STL [R1+0x6634], R16 ;  /* 0x0066341001007387 */ /* 0x0001e80000100800 */
[----:B0-----:R-:W2:Y:S04]  /*eea50*/  LDL.LU R16, [R1+0xcc] ;  /* 0x0000cc0001107983 */ /* 0x001ea80000300800 */
[----:B------:R0:W-:Y:S02]  /*eea60*/  STL [R1+0x6630], R59 ;  /* 0x0066303b01007387 */ /* 0x0001e40000100800 */
[----:B0-----:R-:W-:-:S05]  /*eea70*/  IMAD.MOV.U32 R59, RZ, RZ, R38 ;  /* 0x000000ffff3b7224 */ /* 0x001fca00078e0026 */
[----:B------:R-:W-:-:S05]  /*eea80*/  SHF.R.S32.HI R59, RZ, 0x1f, R59 ;  /* 0x0000001fff3b7819 */ /* 0x000fca000001143b */
[----:B------:R2:W-:Y:S02]  /*eea90*/  STL [R1+0x130], R59 ;  /* 0x0001303b01007387 */ /* 0x0005e40000100800 */
[----:B--2---:R-:W-:-:S05]  /*eeaa0*/  SHF.R.S32.HI R59, RZ, 0x1f, R16 ;  /* 0x0000001fff3b7819 */ /* 0x004fca0000011410 */
[----:B------:R0:W-:Y:S04]  /*eeab0*/  STL [R1+0x663c], R59 ;  /* 0x00663c3b01007387 */ /* 0x0001e80000100800 */
[----:B0-----:R-:W2:Y:S04]  /*eeac0*/  LDL.LU R59, [R1+0xc4] ;  /* 0x0000c400013b7983 */ /* 0x001ea80000300800 */
[----:B------:R0:W-:Y:S02]  /*eead0*/  STL [R1+0x6638], R16 ;  /* 0x0066381001007387 */ /* 0x0001e40000100800 */
[----:B0-----:R-:W-:-:S05]  /*eeae0*/  SHF.R.S32.HI R16, RZ, 0x1f, R37 ;  /* 0x0000001fff107819 */ /* 0x001fca0000011425 */
[----:B------:R2:W-:Y:S02]  /*eeaf0*/  STL [R1+0x138], R16 ;  /* 0x0001381001007387 */ /* 0x0005e40000100800 */
[----:B--2---:R-:W-:-:S05]  /*eeb00*/  SHF.R.S32.HI R16, RZ, 0x1f, R59 ;  /* 0x0000001fff107819 */ /* 0x004fca000001143b */
[----:B------:R0:W-:Y:S04]  /*eeb10*/  STL [R1+0x6644], R16 ;  /* 0x0066441001007387 */ /* 0x0001e80000100800 */
[----:B0-----:R-:W2:Y:S04]  /*eeb20*/  LDL.LU R16, [R1+0xbc] ;  /* 0x0000bc0001107983 */ /* 0x001ea80000300800 */
[----:B------:R0:W-:Y:S02]  /*eeb30*/  STL [R1+0x6640], R59 ;  /* 0x0066403b01007387 */ /* 0x0001e40000100800 */
[----:B0-----:R-:W-:-:S02]  /*eeb40*/  SHF.R.S32.HI R59, RZ, 0x1f, R27 ;  /* 0x0000001fff3b7819 */ /* 0x001fc4000001141b */
[----:B------:R-:W4:Y:S04]  /*eeb50*/  LDL.LU R27, [R1+0x672c] ;  /* 0x00672c00011b7983 */ /* 0x000f280000300800 */
        /* <DEDUP_REMOVED lines=58> */
[----:B--2---:R-:W-:-:S05]  /*eef00*/  SHF.R.S32.HI R16, RZ, 0x1f, R59 ;  /* 0x0000001fff107819 */ /* 0x004fca000001143b */
[----:B------:R0:W-:Y:S04]  /*eef10*/  STL [R1+0x6694], R16 ;  /* 0x0066941001007387 */ /* 0x0001e80000100800 */
[----:B------:R-:W-:Y:S04]  /*eef20*/  STL [R1+0x188], R30 ;  /* 0x0001881e01007387 */ /* 0x000fe80000100800 */
[----:B0-----:R-:W2:Y:S04]  /*eef30*/  LDL.LU R16, [R1+0x6c] ;  /* 0x00006c0001107983 */ /* 0x001ea80000300800 */
[----:B------:R2:W-:Y:S02]  /*eef40*/  STL [R1+0x6690], R59 ;  /* 0x0066903b01007387 */ /* 0x0005e40000100800 */
[----:B--2---:R-:W-:-:S05]  /*eef50*/  SHF.R.S32.HI R59, RZ, 0x1f, R16 ;  /* 0x0000001fff3b7819 */ /* 0x004fca0000011410 */
[----:B------:R0:W-:Y:S04]  /*eef60*/  STL [R1+0x669c], R59 ;  /* 0x00669c3b01007387 */ /* 0x0001e80000100800 */
[----:B------:R1:W-:Y:S04]  /*eef70*/  STL [R1+0x190], R61 ;  /* 0x0001903d01007387 */ /* 0x0003e80000100800 */
[----:B0-----:R-:W2:Y:S04]  /*eef80*/  LDL.LU R59, [R1+0x64] ;  /* 0x00006400013b7983 */ /* 0x001ea80000300800 */
[----:B------:R2:W-:Y:S01]  /*eef90*/  STL [R1+0x6698], R16 ;  /* 0x0066981001007387 */ /* 0x0005e20000100800 */
[----:B-1----:R-:W-:-:S05]  /*eefa0*/  SHF.R.S32.HI R61, RZ, 0x1f, R29 ;  /* 0x0000001fff3d7819 */ /* 0x002fca000001141d */
[----:B------:R-:W-:Y:S01]  /*eefb0*/  STL [R1+0x198], R61 ;  /* 0x0001983d01007387 */ /* 0x000fe20000100800 */
[----:B--2---:R-:W-:-:S05]  /*eefc0*/  SHF.R.S32.HI R16, RZ, 0x1f, R59 ;  /* 0x0000001fff107819 */ /* 0x004fca000001143b */
[----:B------:R0:W-:Y:S04]  /*eefd0*/  STL [R1+0x66a4], R16 ;  /* 0x0066a41001007387 */ /* 0x0001e80000100800 */
[----:B0-----:R-:W2:Y:S01]  /*eefe0*/  LDL.LU R16, [R1+0x5c] ;  /* 0x00005c0001107983 */ /* 0x001ea20000300800 */
[----:B------:R-:W-:-:S03]  /*eeff0*/  SHF.R.S32.HI R28, RZ, 0x1f, R28 ;  /* 0x0000001fff1c7819 */ /* 0x000fc6000001141c */
[----:B------:R2:W-:Y:S02]  /*ef000*/  STL [R1+0x66a0], R59 ;  /* 0x0066a03b01007387 */ /* 0x0005e40000100800 */
[----:B--2---:R-:W-:-:S05]  /*ef010*/  SHF.R.S32.HI R59, RZ, 0x1f, R16 ;  /* 0x0000001fff3b7819 */ /* 0x004fca0000011410 */
[----:B------:R0:W-:Y:S04]  /*ef020*/  STL [R1+0x66ac], R59 ;  /* 0x0066ac3b01007387 */ /* 0x0001e80000100800 */
[----:B------:R-:W-:Y:S04]  /*ef030*/  STL [R1+0x1a0], R28 ;  /* 0x0001a01c01007387 */ /* 0x000fe80000100800 */
[----:B0-----:R-:W2:Y:S01]  /*ef040*/  LDL.LU R59, [R1+0x54] ;  /* 0x00005400013b7983 */ /* 0x001ea20000300800 */
[----:B------:R-:W-:-:S03]  /*ef050*/  SHF.R.S32.HI R60, RZ, 0x1f, R60 ;  /* 0x0000001fff3c7819 */ /* 0x000fc6000001143c */
[----:B------:R2:W-:Y:S01]  /*ef060*/  STL [R1+0x66a8], R16 ;  /* 0x0066a81001007387 */ /* 0x0005e20000100800 */
[----:B------:R-:W-:Y:S01]  /*ef070*/  IADD3 R11, P1, R13, UR12, RZ ;  /* 0x0000000c0d0b7c10 */ /* 0x000fe2000ff3e0ff */
[----:B------:R-:W-:Y:S02]  /*ef080*/  ULDC UR12, c[0x0][0x248] ;  /* 0x00009200000c7ab9 */ /* 0x000fe40000000800 */
[----:B------:R-:W-:Y:S01]  /*ef090*/  VIADD R47, R23, UR12 ;  /* 0x0000000c172f7c36 */ /* 0x000fe20008000000 */
[----:B------:R-:W-:Y:S01]  /*ef0a0*/  LEA.HI.X.SX32 R13, R13, UR13, 0x1, P1 ;  /* 0x0000000d0d0d7c11 */ /* 0x000fe200088f0eff */
[----:B------:R-:W-:Y:S01]  /*ef0b0*/  ULDC UR13, c[0x0][0x248] ;  /* 0x00009200000d7ab9 */ /* 0x000fe20000000800 */
[----:B------:R-:W-:Y:S01]  /*ef0c0*/  SHF.R.S32.HI R19, RZ, 0x1f, R40 ;  /* 0x0000001fff137819 */ /* 0x000fe20000011428 */
[----:B------:R-:W-:Y:S01]  /*ef0d0*/  VIADD R46, R47, UR13 ;  /* 0x0000000d2f2e7c36 */ /* 0x000fe20008000000 */
[----:B------:R-:W-:Y:S01]  /*ef0e0*/  SHF.R.S32.HI R18, RZ, 0x1f, R39 ;  /* 0x0000001fff127819 */ /* 0x000fe20000011427 */
[----:B------:R-:W-:Y:S01]  /*ef0f0*/  ULDC UR12, c[0x0][0x248] ;  /* 0x00009200000c7ab9 */ /* 0x000fe20000000800 */
[----:B------:R-:W-:Y:S01]  /*ef100*/  ULDC UR13, c[0x0][0x248] ;  /* 0x00009200000d7ab9 */ /* 0x000fe20000000800 */
[----:B------:R-:W-:Y:S01]  /*ef110*/  VIADD R45, R46, UR7 ;  /* 0x000000072e2d7c36 */ /* 0x000fe20008000000 */
[----:B------:R-:W-:Y:S01]  /*ef120*/  ULDC UR7, c[0x0][0x248] ;  /* 0x0000920000077ab9 */ /* 0x000fe20000000800 */
[----:B--2---:R-:W-:-:S05]  /*ef130*/  SHF.R.S32.HI R16, RZ, 0x1f, R59 ;  /* 0x0000001fff107819 */ /* 0x004fca000001143b */
[----:B------:R0:W-:Y:S04]  /*ef140*/  STL [R1+0x66b4], R16 ;  /* 0x0066b41001007387 */ /* 0x0001e80000100800 */
[----:B------:R-:W-:Y:S04]  /*ef150*/  STL [R1+0x1a8], R60 ;  /* 0x0001a83c01007387 */ /* 0x000fe80000100800 */
[----:B0-----:R-:W2:Y:S01]  /*ef160*/  LDL.LU R16, [R1+0x4c] ;  /* 0x00004c0001107983 */ /* 0x001ea20000300800 */
[----:B------:R-:W-:Y:S01]  /*ef170*/  VIADD R44, R45, UR14 ;  /* 0x0000000e2d2c7c36 */ /* 0x000fe20008000000 */
[----:B------:R-:W-:-:S03]  /*ef180*/  ULDC UR14, c[0x0][0x248] ;  /* 0x00009200000e7ab9 */ /* 0x000fc60000000800 */
[----:B------:R-:W-:Y:S01]  /*ef190*/  VIADD R43, R44, UR15 ;  /* 0x0000000f2c2b7c36 */ /* 0x000fe20008000000 */
[----:B------:R0:W-:Y:S01]  /*ef1a0*/  STL [R1+0x66b0], R59 ;  /* 0x0066b03b01007387 */ /* 0x0001e20000100800 */
[----:B---3--:R-:W-:Y:S01]  /*ef1b0*/  IMAD.MOV.U32 R61, RZ, RZ, R26 ;  /* 0x000000ffff3d7224 */ /* 0x008fe200078e001a */
[----:B------:R-:W-:Y:S01]  /*ef1c0*/  ULDC UR15, c[0x0][0x248] ;  /* 0x00009200000f7ab9 */ /* 0x000fe20000000800 */
[----:B------:R-:W-:Y:S01]  /*ef1d0*/  VIADD R42, R43, UR10 ;  /* 0x0000000a2b2a7c36 */ /* 0x000fe20008000000 */
[----:B------:R-:W-:-:S03]  /*ef1e0*/  ULDC.64 UR10, c[0x0][0x228] ;  /* 0x00008a00000a7ab9 */ /* 0x000fc60000000a00 */
[----:B------:R-:W-:Y:S01]  /*ef1f0*/  VIADD R41, R42, UR16 ;  /* 0x000000102a297c36 */ /* 0x000fe20008000000 */
[----:B0-----:R-:W-:-:S03]  /*ef200*/  SHF.R.S32.HI R59, RZ, 0x1f, R17 ;  /* 0x0000001fff3b7819 */ /* 0x001fc60000011411 */
[----:B------:R-:W-:Y:S01]  /*ef210*/  VIADD R40, R41, UR17 ;  /* 0x0000001129287c36 */ /* 0x000fe20008000000 */
[----:B------:R-:W-:Y:S01]  /*ef220*/  ULDC.64 UR16, c[0x0][0x228] ;  /* 0x00008a0000107ab9 */ /* 0x000fe20000000a00 */
[----:B------:R2:W-:Y:S02]  /*ef230*/  STL [R1+0x1b0], R59 ;  /* 0x0001b03b01007387 */ /* 0x0005e40000100800 */
[----:B------:R-:W-:-:S04]  /*ef240*/  VIADD R39, R40, UR18 ;  /* 0x0000001228277c36 */ /* 0x000fc80008000000 */
[----:B------:R-:W-:Y:S01]  /*ef250*/  VIADD R38, R39, UR19 ;  /* 0x0000001327267c36 */ /* 0x000fe20008000000 */
[----:B------:R-:W-:-:S03]  /*ef260*/  ULDC.64 UR18, c[0x0][0x228] ;  /* 0x00008a0000127ab9 */ /* 0x000fc60000000a00 */
[----:B------:R-:W-:-:S04]  /*ef270*/  VIADD R37, R38, UR20 ;  /* 0x0000001426257c36 */ /* 0x000fc80008000000 */
[----:B------:R-:W-:Y:S01]  /*ef280*/  VIADD R36, R37, UR9 ;  /* 0x0000000925247c36 */ /* 0x000fe20008000000 */
[----:B------:R-:W-:-:S03]  /*ef290*/  ULDC UR9, c[0x0][0x228] ;  /* 0x00008a0000097ab9 */ /* 0x000fc60000000800 */
[----:B------:R-:W-:Y:S01]  /*ef2a0*/  VIADD R35, R36, UR21 ;  /* 0x0000001524237c36 */ /* 0x000fe20008000000 */
[----:B------:R-:W-:-:S03]  /*ef2b0*/  ULDC.64 UR20, c[0x0][0x228] ;  /* 0x00008a0000147ab9 */ /* 0x000fc60000000a00 */
[----:B------:R-:W-:-:S04]  /*ef2c0*/  VIADD R34, R35, UR22 ;  /* 0x0000001623227c36 */ /* 0x000fc80008000000 */
[----:B------:R-:W-:-:S04]  /*ef2d0*/  VIADD R33, R34, UR12 ;  /* 0x0000000c22217c36 */ /* 0x000fc80008000000 */
[----:B------:R-:W-:Y:S01]  /*ef2e0*/  VIADD R32, R33, UR23 ;  /* 0x0000001721207c36 */ /* 0x000fe20008000000 */
[----:B------:R-:W-:-:S03]  /*ef2f0*/  ULDC.64 UR22, c[0x0][0x228] ;  /* 0x00008a0000167ab9 */ /* 0x000fc60000000a00 */
[----:B------:R-:W-:Y:S01]  /*ef300*/  VIADD R31, R32, UR24 ;  /* 0x00000018201f7c36 */ /* 0x000fe20008000000 */
[----:B--2---:R-:W-:-:S05]  /*ef310*/  SHF.R.S32.HI R59, RZ, 0x1f, R16 ;  /* 0x0000001fff3b7819 */ /* 0x004fca0000011410 */
[----:B------:R-:W-:Y:S04]  /*ef320*/  STL [R1+0x66f4], R59 ;  /* 0x0066f43b01007387 */ /* 0x000fe80000100800 */
[----:B------:R0:W-:Y:S04]  /*ef330*/  STL [R1+0x66f0], R16 ;  /* 0x0066f01001007387 */ /* 0x0001e80000100800 */
[----:B------:R1:W-:Y:S01]  /*ef340*/  STL.64 [R1+0x66b8], R46 ;  /* 0x0066b82e01007387 */ /* 0x0003e20000100a00 */
[----:B0-----:R-:W-:Y:S01]  /*ef350*/  SHF.R.S32.HI R16, RZ, 0x1f, R23 ;  /* 0x0000001fff107819 */ /* 0x001fe20000011417 */
[----:B----4-:R-:W-:-:S04]  /*ef360*/  IMAD.MOV.U32 R59, RZ, RZ, R24 ;  /* 0x000000ffff3b7224 */ /* 0x010fc800078e0018 */
[----:B------:R0:W-:Y:S04]  /*ef370*/  STL [R1+0x1b8], R16 ;  /* 0x0001b81001007387 */ /* 0x0001e80000100800 */
[----:B------:R-:W-:Y:S04]  /*ef380*/  STL.64 [R1+0x66c0], R44 ;  /* 0x0066c02c01007387 */ /* 0x000fe80000100a00 */
[----:B------:R-:W-:Y:S04]  /*ef390*/  STL.64 [R1+0x66c8], R42 ;  /* 0x0066c82a01007387 */ /* 0x000fe80000100a00 */
[----:B------:R-:W-:Y:S04]  /*ef3a0*/  STL [R1+0x66d0], R43 ;  /* 0x0066d02b01007387 */ /* 0x000fe80000100800 */
[----:B------:R-:W-:Y:S04]  /*ef3b0*/  STL.64 [R1+0x66d8], R40 ;  /* 0x0066d82801007387 */ /* 0x000fe80000100a00 */
[----:B------:R-:W-:Y:S01]  /*ef3c0*/  STL [R1+0x66e0], R41 ;  /* 0x0066e02901007387 */ /* 0x000fe20000100800 */
[----:B-1----:R-:W-:-:S03]  /*ef3d0*/  IMAD.MOV.U32 R46, RZ, RZ, R59 ;  /* 0x000000ffff2e7224 */ /* 0x002fc600078e003b */
[----:B------:R1:W-:Y:S04]  /*ef3e0*/  STL.64 [R1+0x66e8], R38 ;  /* 0x0066e82601007387 */ /* 0x0003e80000100a00 */
[----:B------:R-:W-:Y:S04]  /*ef3f0*/  STL [R1+0x66f8], R37 ;  /* 0x0066f82501007387 */ /* 0x000fe80000100800 */
[----:B------:R-:W-:Y:S04]  /*ef400*/  STL [R1+0x66fc], R36 ;  /* 0x0066fc2401007387 */ /* 0x000fe80000100800 */
[----:B------:R2:W-:Y:S04]  /*ef410*/  STL [R1+0x6700], R35 ;  /* 0x0067002301007387 */ /* 0x0005e80000100800 */
[----:B------:R-:W3:Y:S01]  /*ef420*/  LDL R59, [R1+0x40] ;  /* 0x00004000013b7983 */ /* 0x000ee20000100800 */
[----:B------:R-:W-:Y:S01]  /*ef430*/  VIADD R30, R31, UR13 ;  /* 0x0000000d1f1e7c36 */ /* 0x000fe20008000000 */
[----:B------:R-:W-:-:S03]  /*ef440*/  ULDC.64 UR12, c[0x0][0x228] ;  /* 0x00008a00000c7ab9 */ /* 0x000fc60000000a00 */
[----:B------:R-:W-:Y:S02]  /*ef450*/  VIADD R29, R30, UR25 ;  /* 0x000000191e1d7c36 */ /* 0x000fe40008000000 */
[----:B------:R-:W-:Y:S02]  /*ef460*/  IMAD.MOV.U32 R17, RZ, RZ, R27 ;  /* 0x000000ffff117224 */ /* 0x000fe400078e001b */
[----:B------:R-:W-:Y:S02]  /*ef470*/  IMAD.MOV.U32 R60, RZ, RZ, R25 ;  /* 0x000000ffff3c7224 */ /* 0x000fe400078e0019 */
[----:B0-----:R-:W-:Y:S02]  /*ef480*/  IMAD.MOV.U32 R16, RZ, RZ, R22 ;  /* 0x000000ffff107224 */ /* 0x001fe400078e0016 */
[----:B------:R-:W-:Y:S02]  /*ef490*/  IMAD.MOV.U32 R47, RZ, RZ, R19 ;  /* 0x000000ffff2f7224 */ /* 0x000fe400078e0013 */
[----:B-1----:R-:W-:Y:S01]  /*ef4a0*/  IMAD.MOV.U32 R39, RZ, RZ, R20 ;  /* 0x000000ffff277224 */ /* 0x002fe200078e0014 */
[----:B------:R-:W-:Y:S01]  /*ef4b0*/  STL [R1+0x6704], R34 ;  /* 0x0067042201007387 */ /* 0x000fe20000100800 */
[----:B------:R-:W-:Y:S01]  /*ef4c0*/  VIADD R28, R29, UR26 ;  /* 0x0000001a1d1c7c36 */ /* 0x000fe20008000000 */
[----:B------:R-:W-:-:S03]  /*ef4d0*/  ULDC.64 UR24, c[0x0][0x228] ;  /* 0x00008a0000187ab9 */ /* 0x000fc60000000a00 */
[----:B------:R-:W-:Y:S02]  /*ef4e0*/  VIADD R27, R28, UR7 ;  /* 0x000000071c1b7c36 */ /* 0x000fe40008000000 */
[----:B------:R-:W-:Y:S01]  /*ef4f0*/  IMAD.MOV.U32 R19, RZ, RZ, R21 ;  /* 0x000000ffff137224 */ /* 0x000fe200078e0015 */
[----:B------:R-:W-:Y:S01]  /*ef500*/  SHF.R.S32.HI R43, RZ, 0x1f, R29 ;  /* 0x0000001fff2b7819 */ /* 0x000fe2000001141d */
[----:B------:R-:W-:Y:S02]  /*ef510*/  VIADD R26, R27, UR27 ;  /* 0x0000001b1b1a7c36 */ /* 0x000fe40008000000 */
[----:B------:R-:W-:Y:S01]  /*ef520*/  IMAD.MOV.U32 R45, RZ, RZ, R46 ;  /* 0x000000ffff2d7224 */ /* 0x000fe200078e002e */
[----:B------:R0:W-:Y:S01]  /*ef530*/  STL [R1+0x6708], R33 ;  /* 0x0067082101007387 */ /* 0x0001e20000100800 */
[----:B------:R-:W-:Y:S01]  /*ef540*/  VIADD R25, R26, UR28 ;  /* 0x0000001c1a197c36 */ /* 0x000fe20008000000 */
[----:B------:R-:W-:Y:S01]  /*ef550*/  ULDC UR7, c[0x0][0x248] ;  /* 0x0000920000077ab9 */ /* 0x000fe20000000800 */
[----:B------:R-:W-:Y:S01]  /*ef560*/  IMAD.MOV.U32 R42, RZ, RZ, R19 ;  /* 0x000000ffff2a7224 */ /* 0x000fe200078e0013 */
[----:B------:R-:W-:Y:S01]  /*ef570*/  ULDC.64 UR26, c[0x0][0x228] ;  /* 0x00008a00001a7ab9 */ /* 0x000fe20000000a00 */
[----:B------:R-:W-:-:S04]  /*ef580*/  VIADD R24, R25, UR14 ;  /* 0x0000000e19187c36 */ /* 0x000fc80008000000 */
[----:B------:R-:W-:Y:S02]  /*ef590*/  VIADD R23, R24, UR29 ;  /* 0x0000001d18177c36 */ /* 0x000fe40008000000 */
[----:B------:R-:W-:Y:S01]  /*ef5a0*/  IMAD.MOV.U32 R46, RZ, RZ, R47 ;  /* 0x000000ffff2e7224 */ /* 0x000fe200078e002f */
[----:B------:R-:W-:Y:S01]  /*ef5b0*/  STL [R1+0x670c], R32 ;  /* 0x00670c2001007387 */ /* 0x000fe20000100800 */
[----:B------:R-:W-:Y:S02]  /*ef5c0*/  VIADD R22, R23, UR30 ;  /* 0x0000001e17167c36 */ /* 0x000fe40008000000 */
[----:B------:R-:W-:Y:S01]  /*ef5d0*/  IMAD.MOV.U32 R41, RZ, RZ, R39 ;  /* 0x000000ffff297224 */ /* 0x000fe200078e0027 */
[----:B--2---:R-:W-:Y:S01]  /*ef5e0*/  SHF.R.S32.HI R35, RZ, 0x1f, R24 ;  /* 0x0000001fff237819 */ /* 0x004fe20000011418 */
[----:B------:R-:W-:Y:S01]  /*ef5f0*/  VIADD R21, R22, UR15 ;  /* 0x0000000f16157c36 */ /* 0x000fe20008000000 */
[----:B------:R-:W-:Y:S01]  /*ef600*/  SHF.R.S32.HI R37, RZ, 0x1f, R25 ;  /* 0x0000001fff257819 */ /* 0x000fe20000011419 */
[----:B------:R-:W-:Y:S01]  /*ef610*/  IMAD.MOV.U32 R47, RZ, RZ, R18 ;  /* 0x000000ffff2f7224 */ /* 0x000fe200078e0012 */
[----:B------:R1:W-:Y:S01]  /*ef620*/  STL [R1+0x6710], R31 ;  /* 0x0067101f01007387 */ /* 0x0003e20000100800 */
[----:B------:R-:W-:Y:S01]  /*ef630*/  VIADD R20, R21, UR31 ;  /* 0x0000001f15147c36 */ /* 0x000fe20008000000 */
[----:B0-----:R-:W-:Y:S01]  /*ef640*/  SHF.R.S32.HI R33, RZ, 0x1f, R23 ;  /* 0x0000001fff217819 */ /* 0x001fe20000011417 */
[----:B------:R-:W-:Y:S01]  /*ef650*/  IMAD.MOV.U32 R44, RZ, RZ, R16 ;  /* 0x000000ffff2c7224 */ /* 0x000fe200078e0010 */
[----:B------:R0:W-:Y:S01]  /*ef660*/  STL [R1+0x6714], R30 ;  /* 0x0067141e01007387 */ /* 0x0001e20000100800 */
[----:B------:R-:W-:Y:S01]  /*ef670*/  VIADD R19, R20, UR32 ;  /* 0x0000002014137c36 */ /* 0x000fe20008000000 */
[----:B------:R-:W-:Y:S01]  /*ef680*/  ULDC.64 UR14, c[0x0][0x228] ;  /* 0x00008a00000e7ab9 */ /* 0x000fe20000000a00 */
[----:B------:R-:W-:Y:S01]  /*ef690*/  ULDC.64 UR30, c[0x0][0x228] ;  /* 0x00008a00001e7ab9 */ /* 0x000fe20000000a00 */
[----:B------:R-:W-:Y:S01]  /*ef6a0*/  ULDC.64 UR28, c[0x0][0x228] ;  /* 0x00008a00001c7ab9 */ /* 0x000fe20000000a00 */
[----:B------:R-:W-:Y:S01]  /*ef6b0*/  VIADD R18, R19, UR33 ;  /* 0x0000002113127c36 */ /* 0x000fe20008000000 */
[----:B------:R-:W-:Y:S01]  /*ef6c0*/  STL [R1+0x6720], R43 ;  /* 0x0067202b01007387 */ /* 0x000fe20000100800 */
[----:B-1----:R-:W-:Y:S01]  /*ef6d0*/  SHF.R.S32.HI R31, RZ, 0x1f, R22 ;  /* 0x0000001fff1f7819 */ /* 0x002fe20000011416 */
[----:B------:R-:W-:-:S02]  /*ef6e0*/  ULDC.64 UR32, c[0x0][0x228] ;  /* 0x00008a0000207ab9 */ /* 0x000fc40000000a00 */
[----:B------:R1:W-:Y:S01]  /*ef6f0*/  STL.64 [R1+0x6718], R28 ;  /* 0x0067181c01007387 */ /* 0x0003e20000100a00 */
[----:B------:R-:W-:Y:S02]  /*ef700*/  SHF.R.S32.HI R39, RZ, 0x1f, R18 ;  /* 0x0000001fff277819 */ /* 0x000fe40000011412 */
[C---:B------:R-:W-:Y:S01]  /*ef710*/  IADD3 R40, P0, R18.reuse, R4, RZ ;  /* 0x0000000412287210 */ /* 0x040fe20007f1e0ff */
[----:B0-----:R-:W2:Y:S01]  /*ef720*/  LDL R30, [R1+0x30] ;  /* 0x00003000011e7983 */ /* 0x001ea20000100800 */
[----:B------:R-:W-:-:S03]  /*ef730*/  IADD3 R38, P1, R18, R6, RZ ;  /* 0x0000000612267210 */ /* 0x000fc60007f3e0ff */
[----:B------:R-:W4:Y:S01]  /*ef740*/  LDL R32, [R1+0x28] ;  /* 0x0000280001207983 */ /* 0x000f220000100800 */
[----:B-1----:R-:W-:-:S03]  /*ef750*/  IADD3 R28, P2, R18, R2, RZ ;  /* 0x00000002121c7210 */ /* 0x002fc60007f5e0ff */
[----:B------:R-:W2:Y:S02]  /*ef760*/  LDL R34, [R1+0x2c] ;  /* 0x00002c0001227983 */ /* 0x000ea40000100800 */
[----:B------:R-:W-:Y:S02]  /*ef770*/  IMAD.X R29, R39, 0x1, R0, P2 ;  /* 0x00000001271d7824 */ /* 0x000fe400010e0600 */
[----:B------:R-:W4:Y:S04]  /*ef780*/  LDL R36, [R1+0x34] ;  /* 0x0000340001247983 */ /* 0x000f280000100800 */
[----:B------:R0:W-:Y:S02]  /*ef790*/  STL.64 [R1+0x5048], R28 ;  /* 0x0050481c01007387 */ /* 0x0001e40000100a00 */
[----:B0-----:R-:W-:-:S02]  /*ef7a0*/  IMAD.MOV.U32 R29, RZ, RZ, R41 ;  /* 0x000000ffff1d7224 */ /* 0x001fc400078e0029 */
[C---:B------:R-:W-:Y:S02]  /*ef7b0*/  IMAD.X R41, R39.reuse, 0x1, R3, P0 ;  /* 0x0000000127297824 */ /* 0x040fe400000e0603 */
[----:B------:R-:W-:Y:S01]  /*ef7c0*/  IMAD.X R39, R39, 0x1, R5, P1 ;  /* 0x0000000127277824 */ /* 0x000fe200008e0605 */
[----:B------:R-:W-:Y:S02]  /*ef7d0*/  IADD3 R28, P2, R18, R7, RZ ;  /* 0x00000007121c7210 */ /* 0x000fe40007f5e0ff */
[----:B------:R0:W-:Y:S04]  /*ef7e0*/  STL.64 [R1+0x5040], R40 ;  /* 0x0050402801007387 */ /* 0x0001e80000100a00 */
[----:B------:R1:W-:Y:S01]  /*ef7f0*/  STL.64 [R1+0x5038], R38 ;  /* 0x0050382601007387 */ /* 0x0003e20000100a00 */
[----:B0-----:R-:W-:Y:S01]  /*ef800*/  IMAD.MOV.U32 R41, RZ, RZ, R29 ;  /* 0x000000ffff297224 */ /* 0x001fe200078e001d */
[----:B-1----:R-:W-:-:S02]  /*ef810*/  SHF.R.S32.HI R39, RZ, 0x1f, R18 ;  /* 0x0000001fff277819 */ /* 0x002fc40000011412 */
[----:B------:R-:W-:-:S03]  /*ef820*/  IADD3 R40, P0, R18, R10, RZ ;  /* 0x0000000a12287210 */ /* 0x000fc60007f1e0ff */
[----:B---3--:R-:W-:-:S05]  /*ef830*/  IMAD.X R29, R39, 0x1, R59, P2 ;  /* 0x00000001271d7824 */ /* 0x008fca00010e063b */
[----:B------:R0:W-:Y:S02]  /*ef840*/  STL.64 [R1+0x5030], R28 ;  /* 0x0050301c01007387 */ /* 0x0001e40000100a00 */
[----:B0-----:R-:W-:Y:S02]  /*ef850*/  IMAD.MOV.U32 R29, RZ, RZ, R41 ;  /* 0x000000ffff1d7224 */ /* 0x001fe400078e0029 */
[----:B------:R-:W-:-:S05]  /*ef860*/  IMAD.X R41, R39, 0x1, R9, P0 ;  /* 0x0000000127297824 */ /* 0x000fca00000e0609 */
[----:B------:R0:W-:Y:S04]  /*ef870*/  STL.64 [R1+0x5028], R40 ;  /* 0x0050282801007387 */ /* 0x0001e80000100a00 */
[----:B0-----:R-:W3:Y:S01]  /*ef880*/  LDL R41, [R1+0x38] ;  /* 0x0000380001297983 */ /* 0x001ee20000100800 */
[----:B------:R-:W-:Y:S02]  /*ef890*/  IADD3 R38, P1, R18, R8, RZ ;  /* 0x0000000812267210 */ /* 0x000fe40007f3e0ff */
[----:B------:R-:W-:-:S03]  /*ef8a0*/  SHF.R.S32.HI R43, RZ, 0x1f, R19 ;  /* 0x0000001fff2b7819 */ /* 0x000fc60000011413 */
[----:B------:R-:W-:Y:S01]  /*ef8b0*/  IMAD.X R39, R39, 0x1, R29, P1 ;  /* 0x0000000127277824 */ /* 0x000fe200008e061d */
[----:B------:R-:W-:-:S04]  /*ef8c0*/  IADD3 R28, P2, R19, R12, RZ ;  /* 0x0000000c131c7210 */ /* 0x000fc80007f5e0ff */
[----:B------:R0:W-:Y:S01]  /*ef8d0*/  STL.64 [R1+0x5020], R38 ;  /* 0x0050202601007387 */ /* 0x0001e20000100a00 */
[----:B------:R-:W-:Y:S01]  /*ef8e0*/  IADD3 R40, P0, R19, R11, RZ ;  /* 0x0000000b13287210 */ /* 0x000fe20007f1e0ff */
[----:B0-----:R-:W-:Y:S02]  /*ef8f0*/  IMAD.MOV.U32 R39, RZ, RZ, R29 ;  /* 0x000000ffff277224 */ /* 0x001fe400078e001d */
[----:B------:R-:W-:Y:S01]  /*ef900*/  IMAD.X R29, R43, 0x1, R14, P2 ;  /* 0x000000012b1d7824 */ /* 0x000fe200010e060e */
[----:B------:R-:W-:-:S04]  /*ef910*/  IADD3 R38, P1, R19, R49, RZ ;  /* 0x0000003113267210 */ /* 0x000fc80007f3e0ff */
[----:B------:R0:W-:Y:S02]  /*ef920*/  STL.64 [R1+0x5018], R28 ;  /* 0x0050181c01007387 */ /* 0x0001e40000100a00 */
[----:B0-----:R-:W-:Y:S01]  /*ef930*/  IADD3 R28, P2, R19, R51, RZ ;  /* 0x00000033131c7210 */ /* 0x001fe20007f5e0ff */
[----:B---3--:R-:W-:Y:S02]  /*ef940*/  IMAD.MOV.U32 R29, RZ, RZ, R41 ;  /* 0x000000ffff1d7224 */ /* 0x008fe400078e0029 */
[----:B------:R-:W-:-:S05]  /*ef950*/  IMAD.X R41, R43, 0x1, R13, P0 ;  /* 0x000000012b297824 */ /* 0x000fca00000e060d */
[----:B------:R0:W-:Y:S02]  /*ef960*/  STL.64 [R1+0x5010], R40 ;  /* 0x0050102801007387 */ /* 0x0001e40000100a00 */
[----:B0-----:R-:W-:Y:S02]  /*ef970*/  IMAD.MOV.U32 R41, RZ, RZ, R39 ;  /* 0x000000ffff297224 */ /* 0x001fe400078e0027 */
[----:B------:R-:W-:Y:S01]  /*ef980*/  IMAD.X R39, R43, 0x1, R48, P1 ;  /* 0x000000012b277824 */ /* 0x000fe200008e0630 */
[----:B------:R-:W-:-:S04]  /*ef990*/  IADD3 R40, P0, R19, R53, RZ ;  /* 0x0000003513287210 */ /* 0x000fc80007f1e0ff */
        /* <DEDUP_REMOVED lines=11> */
[----:B--2---:R-:W-:-:S04]  /*efa50*/  IADD3 R40, P0, R19, R34, RZ ;  /* 0x0000002213287210 */ /* 0x004fc80007f1e0ff */
[----:B------:R0:W-:Y:S02]  /*efa60*/  STL.64 [R1+0x4ff0], R38 ;  /* 0x004ff02601007387 */ /* 0x0001e40000100a00 */
[----:B0-----:R-:W-:Y:S02]  /*efa70*/  IMAD.MOV.U32 R39, RZ, RZ, R29 ;  /* 0x000000ffff277224 */ /* 0x001fe400078e001d */
[----:B------:R-:W-:Y:S01]  /*efa80*/  IMAD.X R29, R43, 0x1, R56, P2 ;  /* 0x000000012b1d7824 */ /* 0x000fe200010e0638 */
[----:B----4-:R-:W-:-:S04]  /*efa90*/  IADD3 R38, P1, R19, R36, RZ ;  /* 0x0000002413267210 */ /* 0x010fc80007f3e0ff */
[----:B------:R0:W-:Y:S02]  /*efaa0*/  STL.64 [R1+0x4fe8], R28 ;  /* 0x004fe81c01007387 */ /* 0x0001e40000100a00 */
[----:B0-----:R-:W-:Y:S02]  /*efab0*/  IMAD.MOV.U32 R29, RZ, RZ, R41 ;  /* 0x000000ffff1d7224 */ /* 0x001fe400078e0029 */
[----:B------:R-:W-:-:S05]  /*efac0*/  IMAD.X R41, R43, 0x1, R32, P0 ;  /* 0x000000012b297824 */ /* 0x000fca00000e0620 */
[----:B------:R0:W-:Y:S01]  /*efad0*/  STL.64 [R1+0x4fe0], R40 ;  /* 0x004fe02801007387 */ /* 0x0001e20000100a00 */
[----:B------:R-:W-:Y:S01]  /*efae0*/  IADD3 R28, P2, R19, R58, RZ ;  /* 0x0000003a131c7210 */ /* 0x000fe20007f5e0ff */
[----:B0-----:R-:W-:Y:S02]  /*efaf0*/  IMAD.MOV.U32 R41, RZ, RZ, R39 ;  /* 0x000000ffff297224 */ /* 0x001fe400078e0027 */
[----:B------:R-:W-:-:S05]  /*efb00*/  IMAD.X R39, R43, 0x1, R30, P1 ;  /* 0x000000012b277824 */ /* 0x000fca00008e061e */
[----:B------:R0:W-:Y:S01]  /*efb10*/  STL.64 [R1+0x4fd8], R38 ;  /* 0x004fd82601007387 */ /* 0x0001e20000100a00 */
[----:B------:R-:W-:Y:S01]  /*efb20*/  IADD3 R40, P0, R19, R2, RZ ;  /* 0x0000000213287210 */ /* 0x000fe20007f1e0ff */
[----:B0-----:R-:W-:-:S04]  /*efb30*/  IMAD.MOV.U32 R39, RZ, RZ, R29 ;  /* 0x000000ffff277224 */ /* 0x001fc800078e001d */
        /* <DEDUP_REMOVED lines=8> */
[----:B------:R-:W-:-:S05]  /*efbc0*/  IMAD.X R39, R43, 0x1, R3, P1 ;  /* 0x000000012b277824 */ /* 0x000fca00008e0603 */
[----:B------:R0:W-:Y:S01]  /*efbd0*/  STL.64 [R1+0x4fc0], R38 ;  /* 0x004fc02601007387 */ /* 0x0001e20000100a00 */
[----:B------:R-:W-:Y:S01]  /*efbe0*/  IADD3 R40, P0, R19, R7, RZ ;  /* 0x0000000713287210 */ /* 0x000fe20007f1e0ff */
[----:B0-----:R-:W-:Y:S02]  /*efbf0*/  IMAD.MOV.U32 R39, RZ, RZ, R29 ;  /* 0x000000ffff277224 */ /* 0x001fe400078e001d */
[----:B------:R-:W-:Y:S01]  /*efc00*/  IMAD.X R29, R43, 0x1, R5, P2 ;  /* 0x000000012b1d7824 */ /* 0x000fe200010e0605 */
[----:B------:R-:W-:-:S04]  /*efc10*/  IADD3 R38, P1, R19, R10, RZ ;  /* 0x0000000a13267210 */ /* 0x000fc80007f3e0ff */
[----:B------:R0:W-:Y:S02]  /*efc20*/  STL.64 [R1+0x4fb8], R28 ;  /* 0x004fb81c01007387 */ /* 0x0001e40000100a00 */
[----:B0-----:R-:W-:Y:S01]  /*efc30*/  IMAD.MOV.U32 R29, RZ, RZ, R43 ;  /* 0x000000ffff1d7224 */ /* 0x001fe200078e002b */
[----:B------:R-:W-:Y:S01]  /*efc40*/  IADD3 R28, P2, R19, R8, RZ ;  /* 0x00000008131c7210 */ /* 0x000fe20007f5e0ff */
[----:B------:R-:W-:Y:S01]  /*efc50*/  IMAD.MOV.U32 R19, RZ, RZ, R41 ;  /* 0x000000ffff137224 */ /* 0x000fe200078e0029 */
[----:B------:R-:W2:Y:S01]  /*efc60*/  LDL.LU R43, [R1+0x6720] ;  /* 0x00672000012b7983 */ /* 0x000ea20000300800 */
[----:B------:R-:W-:-:S05]  /*efc70*/  IMAD.X R41, R29, 0x1, R59, P0 ;  /* 0x000000011d297824 */ /* 0x000fca00000e063b */
[----:B------:R0:W-:Y:S02]  /*efc80*/  STL.64 [R1+0x4fb0], R40 ;  /* 0x004fb02801007387 */ /* 0x0001e40000100a00 */
[----:B0-----:R-:W-:Y:S02]  /*efc90*/  IMAD.MOV.U32 R41, RZ, RZ, R39 ;  /* 0x000000ffff297224 */ /* 0x001fe400078e0027 */
[C---:B------:R-:W-:Y:S02]  /*efca0*/  IMAD.X R39, R29.reuse, 0x1, R9, P1 ;  /* 0x000000011d277824 */ /* 0x040fe400008e0609 */
[----:B------:R-:W-:Y:S01]  /*efcb0*/  IMAD.X R29, R29, 0x1, R41, P2 ;  /* 0x000000011d1d7824 */ /* 0x000fe200010e0629 */
[----:B------:R-:W-:Y:S02]  /*efcc0*/  IADD3 R40, P0, R20, R12, RZ ;  /* 0x0000000c14287210 */ /* 0x000fe40007f1e0ff */
[----:B------:R0:W-:Y:S04]  /*efcd0*/  STL.64 [R1+0x4fa8], R38 ;  /* 0x004fa82601007387 */ /* 0x0001e80000100a00 */
[----:B------:R1:W-:Y:S01]  /*efce0*/  STL.64 [R1+0x4fa0], R28 ;  /* 0x004fa01c01007387 */ /* 0x0003e20000100a00 */
[----:B0-----:R-:W-:-:S02]  /*efcf0*/  SHF.R.S32.HI R39, RZ, 0x1f, R20 ;  /* 0x0000001fff277819 */ /* 0x001fc40000011414 */
[C---:B------:R-:W-:Y:S01]  /*efd00*/  IADD3 R38, P1, R20.reuse, R11, RZ ;  /* 0x0000000b14267210 */ /* 0x040fe20007f3e0ff */
[----:B-1----:R-:W-:Y:S02]  /*efd10*/  IMAD.MOV.U32 R29, RZ, RZ, R41 ;  /* 0x000000ffff1d7224 */ /* 0x002fe400078e0029 */
        /* <DEDUP_REMOVED lines=8> */
[----:B------:R-:W-:Y:S01]  /*efda0*/  IMAD.X R29, R39, 0x1, R48, P2 ;  /* 0x00000001271d7824 */ /* 0x000fe200010e0630 */
[----:B------:R-:W-:-:S04]  /*efdb0*/  IADD3 R38, P1, R20, R53, RZ ;  /* 0x0000003514267210 */ /* 0x000fc80007f3e0ff */
[----:B------:R0:W-:Y:S02]  /*efdc0*/  STL.64 [R1+0x4f88], R28 ;  /* 0x004f881c01007387 */ /* 0x0001e40000100a00 */
[----:B0-----:R-:W-:Y:S02]  /*efdd0*/  IMAD.MOV.U32 R29, RZ, RZ, R41 ;  /* 0x000000ffff1d7224 */ /* 0x001fe400078e0029 */
        /* <DEDUP_REMOVED lines=42> */
[----:B------:R0:W-:Y:S01]  /*f0080*/  STL.64 [R1+0x4f30], R38 ;  /* 0x004f302601007387 */ /* 0x0001e20000100a00 */
[----:B------:R-:W-:Y:S01]  /*f0090*/  SHF.R.S32.HI R20, RZ, 0x1f, R21 ;  /* 0x0000001fff147819 */ /* 0x000fe20000011415 */
[----:B0-----:R-:W-:Y:S02]  /*f00a0*/  IMAD.MOV.U32 R39, RZ, RZ, R29 ;  /* 0x000000ffff277224 */ /* 0x001fe400078e001d */
[C---:B------:R-:W-:Y:S02]  /*f00b0*/  IMAD.X R29, R41.reuse, 0x1, R9, P2 ;  /* 0x00000001291d7824 */ /* 0x040fe400010e0609 */
[--C-:B------:R-:W-:Y:S01]  /*f00c0*/  IMAD.X R41, R41, 0x1, R39.reuse, P0 ;  /* 0x0000000129297824 */ /* 0x100fe200000e0627 */
[C---:B------:R-:W-:Y:S02]  /*f00d0*/  IADD3 R38, P1, R21.reuse, R12, RZ ;  /* 0x0000000c15267210 */ /* 0x040fe40007f3e0ff */
[----:B------:R0:W-:Y:S04]  /*f00e0*/  STL.64 [R1+0x4f28], R28 ;  /* 0x004f281c01007387 */ /* 0x0001e80000100a00 */
[----:B------:R1:W-:Y:S01]  /*f00f0*/  STL.64 [R1+0x4f20], R40 ;  /* 0x004f202801007387 */ /* 0x0003e20000100a00 */
[----:B0-----:R-:W-:Y:S01]  /*f0100*/  IADD3 R28, P2, R21, R11, RZ ;  /* 0x0000000b151c7210 */ /* 0x001fe20007f5e0ff */
[----:B-1----:R-:W-:-:S02]  /*f0110*/  IMAD.MOV.U32 R41, RZ, RZ, R39 ;  /* 0x000000ffff297224 */ /* 0x002fc400078e0027 */
[C---:B------:R-:W-:Y:S02]  /*f0120*/  IMAD.X R39, R20.reuse, 0x1, R14, P1 ;  /* 0x0000000114277824 */ /* 0x040fe400008e060e */
[----:B------:R-:W-:Y:S01]  /*f0130*/  IMAD.X R29, R20, 0x1, R13, P2 ;  /* 0x00000001141d7824 */ /* 0x000fe200010e060d */
        /* <DEDUP_REMOVED lines=35> */
[----:B------:R-:W-:Y:S02]  /*f0370*/  IADD3 R38, P1, R21, R6, RZ ;  /* 0x0000000615267210 */ /* 0x000fe40007f3e0ff */
[----:B------:R-:W-:Y:S04]  /*f0380*/  STL.64 [R1+0x4ec8], R28 ;  /* 0x004ec81c01007387 */ /* 0x000fe80000100a00 */
[----:B------:R0:W-:Y:S02]  /*f0390*/  STL.64 [R1+0x4ec0], R40 ;  /* 0x004ec02801007387 */ /* 0x0001e40000100a00 */
[----:B0-----:R-:W-:-:S02]  /*f03a0*/  IMAD.MOV.U32 R41, RZ, RZ, R39 ;  /* 0x000000ffff297224 */ /* 0x001fc400078e0027 */
[----:B------:R-:W-:Y:S01]  /*f03b0*/  IMAD.X R39, R20, 0x1, R5, P1 ;  /* 0x0000000114277824 */ /* 0x000fe200008e0605 */
[C---:B------:R-:W-:Y:S02]  /*f03c0*/  IADD3 R28, P2, R21.reuse, R7, RZ ;  /* 0x00000007151c7210 */ /* 0x040fe40007f5e0ff */
[C---:B------:R-:W-:Y:S02]  /*f03d0*/  IADD3 R40, P0, R21.reuse, R10, RZ ;  /* 0x0000000a15287210 */ /* 0x040fe40007f1e0ff */
[----:B------:R0:W-:Y:S02]  /*f03e0*/  STL.64 [R1+0x4eb8], R38 ;  /* 0x004eb82601007387 */ /* 0x0001e40000100a00 */
[----:B0-----:R-:W-:Y:S01]  /*f03f0*/  IMAD.MOV.U32 R39, RZ, RZ, R20 ;  /* 0x000000ffff277224 */ /* 0x001fe200078e0014 */
[----:B------:R-:W-:Y:S01]  /*f0400*/  IADD3 R38, P1, R21, R8, RZ ;  /* 0x0000000815267210 */ /* 0x000fe20007f3e0ff */
[----:B------:R-:W-:Y:S02]  /*f0410*/  IMAD.MOV.U32 R21, RZ, RZ, R41 ;  /* 0x000000ffff157224 */ /* 0x000fe400078e0029 */
[----:B------:R-:W-:-:S02]  /*f0420*/  IMAD.X R29, R39, 0x1, R59, P2 ;  /* 0x00000001271d7824 */ /* 0x000fc400010e063b */
[C---:B------:R-:W-:Y:S02]  /*f0430*/  IMAD.X R41, R39.reuse, 0x1, R9, P0 ;  /* 0x0000000127297824 */ /* 0x040fe400000e0609 */
[----:B------:R-:W-:Y:S01]  /*f0440*/  IMAD.X R39, R39, 0x1, R21, P1 ;  /* 0x0000000127277824 */ /* 0x000fe200008e0615 */
[----:B------:R0:W-:Y:S01]  /*f0450*/  STL.64 [R1+0x4eb0], R28 ;  /* 0x004eb01c01007387 */ /* 0x0001e20000100a00 */
[----:B------:R-:W-:-:S03]  /*f0460*/  IADD3 R20, P2, R22, R12, RZ ;  /* 0x0000000c16147210 */ /* 0x000fc60007f5e0ff */
[----:B0-----:R-:W3:Y:S04]  /*f0470*/  LDL.LU.64 R28, [R1+0x6718] ;  /* 0x00671800011c7983 */ /* 0x001ee80000300a00 */
[----:B------:R0:W-:Y:S02]  /*f0480*/  STL.64 [R1+0x4ea8], R40 ;  /* 0x004ea82801007387 */ /* 0x0001e40000100a00 */
[----:B0-----:R-:W-:Y:S02]  /*f0490*/  IMAD.MOV.U32 R41, RZ, RZ, R30 ;  /* 0x000000ffff297224 */ /* 0x001fe400078e001e */
[----:B------:R-:W4:Y:S04]  /*f04a0*/  LDL.LU R30, [R1+0x6714] ;  /* 0x00671400011e7983 */ /* 0x000f280000300800 */
[----:B------:R0:W-:Y:S01]  /*f04b0*/  STL.64 [R1+0x4ea0], R38 ;  /* 0x004ea02601007387 */ /* 0x0001e20000100a00 */
[----:B------:R-:W-:Y:S01]  /*f04c0*/  IADD3 R40, P0, R22, R11, RZ ;  /* 0x0000000b16287210 */ /* 0x000fe20007f1e0ff */
[----:B0-----:R-:W-:-:S02]  /*f04d0*/  IMAD.MOV.U32 R39, RZ, RZ, R21 ;  /* 0x000000ffff277224 */ /* 0x001fc400078e0015 */
        /* <DEDUP_REMOVED lines=46> */
[C---:B------:R-:W-:Y:S01]  /*f07c0*/  IADD3 R40, P0, R22.reuse, R7, RZ ;  /* 0x0000000716287210 */ /* 0x040fe20007f1e0ff */
[----:B0-----:R-:W-:Y:S02]  /*f07d0*/  IMAD.MOV.U32 R39, RZ, RZ, R21 ;  /* 0x000000ffff277224 */ /* 0x001fe400078e0015 */
[----:B------:R-:W-:Y:S01]  /*f07e0*/  IMAD.X R21, R31, 0x1, R5, P2 ;  /* 0x000000011f157824 */ /* 0x000fe200010e0605 */
[----:B------:R-:W-:-:S04]  /*f07f0*/  IADD3 R38, P1, R22, R10, RZ ;  /* 0x0000000a16267210 */ /* 0x000fc80007f3e0ff */
[----:B------:R0:W-:Y:S02]  /*f0800*/  STL.64 [R1+0x4e38], R20 ;  /* 0x004e381401007387 */ /* 0x0001e40000100a00 */
[----:B0-----:R-:W-:Y:S01]  /*f0810*/  IMAD.MOV.U32 R21, RZ, RZ, R31 ;  /* 0x000000ffff157224 */ /* 0x001fe200078e001f */
[----:B------:R-:W-:Y:S01]  /*f0820*/  IADD3 R20, P2, R22, R8, RZ ;  /* 0x0000000816147210 */ /* 0x000fe20007f5e0ff */
[----:B------:R-:W4:Y:S04]  /*f0830*/  LDL.LU R31, [R1+0x6710] ;  /* 0x00671000011f7983 */ /* 0x000f280000300800 */
[----:B------:R0:W-:Y:S02]  /*f0840*/  STL [R1+0x6570], R22 ;  /* 0x0065701601007387 */ /* 0x0001e40000100800 */
[----:B0-----:R-:W-:-:S02]  /*f0850*/  IMAD.MOV.U32 R22, RZ, RZ, R41 ;  /* 0x000000ffff167224 */ /* 0x001fc400078e0029 */
[----:B------:R-:W-:-:S05]  /*f0860*/  IMAD.X R41, R21, 0x1, R59, P0 ;  /* 0x0000000115297824 */ /* 0x000fca00000e063b */
[----:B------:R0:W-:Y:S02]  /*f0870*/  STL.64 [R1+0x4e30], R40 ;  /* 0x004e302801007387 */ /* 0x0001e40000100a00 */
[----:B0-----:R-:W-:Y:S02]  /*f0880*/  IMAD.MOV.U32 R41, RZ, RZ, R39 ;  /* 0x000000ffff297224 */ /* 0x001fe400078e0027 */
[C---:B------:R-:W-:Y:S02]  /*f0890*/  IMAD.X R39, R21.reuse, 0x1, R9, P1 ;  /* 0x0000000115277824 */ /* 0x040fe400008e0609 */
[----:B------:R-:W-:Y:S01]  /*f08a0*/  IMAD.X R21, R21, 0x1, R41, P2 ;  /* 0x0000000115157824 */ /* 0x000fe200010e0629 */
[----:B------:R-:W-:Y:S02]  /*f08b0*/  IADD3 R40, P0, R23, R12, RZ ;  /* 0x0000000c17287210 */ /* 0x000fe40007f1e0ff */
[----:B------:R0:W-:Y:S02]  /*f08c0*/  STL.64 [R1+0x4e28], R38 ;  /* 0x004e282601007387 */ /* 0x0001e40000100a00 */
[----:B0-----:R-:W-:-:S02]  /*f08d0*/  IMAD.MOV.U32 R39, RZ, RZ, R32 ;  /* 0x000000ffff277224 */ /* 0x001fc400078e0020 */
[----:B------:R-:W4:Y:S04]  /*f08e0*/  LDL.LU R32, [R1+0x670c] ;  /* 0x00670c0001207983 */ /* 0x000f280000300800 */
[----:B------:R0:W-:Y:S01]  /*f08f0*/  STL.64 [R1+0x4e20], R20 ;  /* 0x004e201401007387 */ /* 0x0001e20000100a00 */
[----:B------:R-:W-:Y:S01]  /*f0900*/  IADD3 R38, P1, R23, R11, RZ ;  /* 0x0000000b17267210 */ /* 0x000fe20007f3e0ff */
        /* <DEDUP_REMOVED lines=67> */
[C---:B------:R-:W-:Y:S01]  /*f0d40*/  IADD3 R20, P2, R24.reuse, R11, RZ ;  /* 0x0000000b18147210 */ /* 0x040fe20007f5e0ff */
        /* <DEDUP_REMOVED lines=20> */
[----:B0-----:R-:W-:Y:S01]  /*f0e90*/  IADD3 R20, P2, R24, R41, RZ ;  /* 0x0000002918147210 */ /* 0x001fe20007f5e0ff */
[----:B------:R-:W-:Y:S02]  /*f0ea0*/  IMAD.MOV.U32 R21, RZ, RZ, R41 ;  /* 0x000000ffff157224 */ /* 0x000fe400078e0029 */
        /* <DEDUP_REMOVED lines=104> */
[----:B------:R0:W-:Y:S01]  /*f1530*/  STL.64 [R1+0x4cb0], R40 ;  /* 0x004cb02801007387 */ /* 0x0001e20000100a00 */
[----:B------:R-:W-:Y:S01]  /*f1540*/  SHF.R.S32.HI R16, RZ, 0x1f, R26 ;  /* 0x0000001fff107819 */ /* 0x000fe2000001141a */
        /* <DEDUP_REMOVED lines=65> */
[----:B0-----:R-:W-:-:S04]  /*f1960*/  IMAD.MOV.U32 R26, RZ, RZ, R39 ;  /* 0x000000ffff1a7224 */ /* 0x001fc800078e0027 */
[----:B------:R-:W-:-:S05]  /*f1970*/  IMAD.X R39, R41, 0x1, R26, P1 ;  /* 0x0000000129277824 */ /* 0x000fca00008e061a */
[----:B------:R0:W-:Y:S02]  /*f1980*/  STL.64 [R1+0x4b50], R38 ;  /* 0x004b502601007387 */ /* 0x0001e40000100a00 */
[----:B0-----:R-:W-:Y:S02]  /*f1990*/  IMAD.MOV.U32 R39, RZ, RZ, R21 ;  /* 0x000000ffff277224 */ /* 0x001fe400078e0015 */
[----:B------:R-:W-:-:S05]  /*f19a0*/  IMAD.X R21, R41, 0x1, R9, P2 ;  /* 0x0000000129157824 */ /* 0x000fca00010e0609 */
[----:B------:R0:W-:Y:S01]  /*f19b0*/  STL.64 [R1+0x4b38], R20 ;  /* 0x004b381401007387 */ /* 0x0001e20000100a00 */
[----:B------:R-:W-:Y:S01]  /*f19c0*/  IADD3 R38, P1, R27, R12, RZ ;  /* 0x0000000c1b267210 */ /* 0x000fe20007f3e0ff */
[----:B0-----:R-:W-:-:S04]  /*f19d0*/  IMAD.MOV.U32 R21, RZ, RZ, R39 ;  /* 0x000000ffff157224 */ /* 0x001fc800078e0027 */
[----:B------:R-:W-:-:S05]  /*f19e0*/  IMAD.X R41, R41, 0x1, R21, P0 ;  /* 0x0000000129297824 */ /* 0x000fca00000e0615 */
[----:B------:R0:W-:Y:S01]  /*f19f0*/  STL.64 [R1+0x4b18], R40 ;  /* 0x004b182801007387 */ /* 0x0001e20000100a00 */
[C---:B------:R-:W-:Y:S02]  /*f1a00*/  IADD3 R20, P2, R27.reuse, R11, RZ ;  /* 0x0000000b1b147210 */ /* 0x040fe40007f5e0ff */
[----:B0-----:R-:W-:Y:S02]  /*f1a10*/  SHF.R.S32.HI R41, RZ, 0x1f, R27 ;  /* 0x0000001fff297819 */ /* 0x001fe4000001141b */
[----:B------:R-:W-:-:S03]  /*f1a20*/  IADD3 R40, P0, R27, R49, RZ ;  /* 0x000000311b287210 */ /* 0x000fc60007f1e0ff */
        /* <DEDUP_REMOVED lines=45> */
[----:B-1----:R-:W-:-:S05]  /*f1d00*/  SHF.R.S32.HI R41, RZ, 0x1f, R27 ;  /* 0x0000001fff297819 */ /* 0x002fca000001141b */
[----:B------:R-:W-:Y:S01]  /*f1d10*/  IMAD.X R39, R41, 0x1, R5, P1 ;  /* 0x0000000129277824 */ /* 0x000fe200008e0605 */
[----:B------:R-:W-:-:S04]  /*f1d20*/  IADD3 R20, P2, R27, R7, RZ ;  /* 0x000000071b147210 */ /* 0x000fc80007f5e0ff */
[----:B------:R0:W-:Y:S01]  /*f1d30*/  STL.64 [R1+0x4a68], R38 ;  /* 0x004a682601007387 */ /* 0x0001e20000100a00 */
[----:B------:R-:W-:-:S03]  /*f1d40*/  IADD3 R40, P0, R27, R10, RZ ;  /* 0x0000000a1b287210 */ /* 0x000fc60007f1e0ff */
[----:B------:R1:W-:Y:S01]  /*f1d50*/  STL [R1+0x6584], R27 ;  /* 0x0065841b01007387 */ /* 0x0003e20000100800 */
[----:B0-----:R-:W-:Y:S01]  /*f1d60*/  IMAD.MOV.U32 R39, RZ, RZ, R41 ;  /* 0x000000ffff277224 */ /* 0x001fe200078e0029 */
[----:B------:R-:W-:Y:S01]  /*f1d70*/  IADD3 R38, P1, R27, R8, RZ ;  /* 0x000000081b267210 */ /* 0x000fe20007f3e0ff */
[----:B-1----:R-:W-:Y:S02]  /*f1d80*/  IMAD.MOV.U32 R27, RZ, RZ, R21 ;  /* 0x000000ffff1b7224 */ /* 0x002fe400078e0015 */
[C---:B------:R-:W-:Y:S02]  /*f1d90*/  IMAD.X R21, R39.reuse, 0x1, R26, P2 ;  /* 0x0000000127157824 */ /* 0x040fe400010e061a */
[----:B------:R-:W-:-:S03]  /*f1da0*/  IMAD.X R41, R39, 0x1, R9, P0 ;  /* 0x0000000127297824 */ /* 0x000fc600000e0609 */
[----:B------:R0:W-:Y:S01]  /*f1db0*/  STL.64 [R1+0x4a60], R20 ;  /* 0x004a601401007387 */ /* 0x0001e20000100a00 */
[----:B------:R-:W-:-:S03]  /*f1dc0*/  IMAD.X R39, R39, 0x1, R27, P1 ;  /* 0x0000000127277824 */ /* 0x000fc600008e061b */
[----:B------:R1:W-:Y:S01]  /*f1dd0*/  STL.64 [R1+0x4a58], R40 ;  /* 0x004a582801007387 */ /* 0x0003e20000100a00 */
[----:B0-----:R-:W-:Y:S01]  /*f1de0*/  IMAD.MOV.U32 R21, RZ, RZ, R19 ;  /* 0x000000ffff157224 */ /* 0x001fe200078e0013 */
[C---:B---3--:R-:W-:Y:S02]  /*f1df0*/  IADD3 R20, P2, R28.reuse, R12, RZ ;  /* 0x0000000c1c147210 */ /* 0x048fe40007f5e0ff */
[----:B------:R-:W-:Y:S01]  /*f1e00*/  SHF.R.S32.HI R19, RZ, 0x1f, R28 ;  /* 0x0000001fff137819 */ /* 0x000fe2000001141c */
[----:B-1----:R-:W-:Y:S01]  /*f1e10*/  IMAD.MOV.U32 R41, RZ, RZ, R21 ;  /* 0x000000ffff297224 */ /* 0x002fe200078e0015 */
[----:B------:R-:W-:-:S03]  /*f1e20*/  IADD3 R40, P0, R28, R11, RZ ;  /* 0x0000000b1c287210 */ /* 0x000fc60007f1e0ff */
[C---:B------:R-:W-:Y:S01]  /*f1e30*/  IMAD.X R21, R19.reuse, 0x1, R14, P2 ;  /* 0x0000000113157824 */ /* 0x040fe200010e060e */
[----:B------:R0:W-:Y:S04]  /*f1e40*/  STL.64 [R1+0x4a50], R38 ;  /* 0x004a502601007387 */ /* 0x0001e80000100a00 */
[----:B------:R1:W-:Y:S01]  /*f1e50*/  STL.64 [R1+0x4a48], R20 ;  /* 0x004a481401007387 */ /* 0x0003e20000100a00 */
[C---:B0-----:R-:W-:Y:S01]  /*f1e60*/  IADD3 R38, P1, R28.reuse, R49, RZ ;  /* 0x000000311c267210 */ /* 0x041fe20007f3e0ff */
[----:B-1----:R-:W-:Y:S02]  /*f1e70*/  IMAD.MOV.U32 R21, RZ, RZ, R41 ;  /* 0x000000ffff157224 */ /* 0x002fe400078e0029 */
[C---:B------:R-:W-:Y:S02]  /*f1e80*/  IMAD.X R41, R19.reuse, 0x1, R13, P0 ;  /* 0x0000000113297824 */ /* 0x040fe400000e060d */
[----:B------:R-:W-:Y:S01]  /*f1e90*/  IMAD.X R39, R19, 0x1, R48, P1 ;  /* 0x0000000113277824 */ /* 0x000fe200008e0630 */
[----:B------:R-:W-:-:S02]  /*f1ea0*/  IADD3 R20, P2, R28, R51, RZ ;  /* 0x000000331c147210 */ /* 0x000fc40007f5e0ff */
        /* <DEDUP_REMOVED lines=23> */
[----:B0-----:R-:W-:Y:S01]  /*f2020*/  IADD3 R40, P0, R28, R2, RZ ;  /* 0x000000021c287210 */ /* 0x001fe20007f1e0ff */
[----:B-1----:R-:W-:-:S04]  /*f2030*/  IMAD.MOV.U32 R39, RZ, RZ, R21 ;  /* 0x000000ffff277224 */ /* 0x002fc800078e0015 */
[C-C-:B------:R-:W-:Y:S02]  /*f2040*/  IMAD.X R21, R19.reuse, 0x1, R39.reuse, P2 ;  /* 0x0000000113157824 */ /* 0x140fe400010e0627 */
        /* <DEDUP_REMOVED lines=10> */
[----:B------:R1:W-:Y:S04]  /*f20f0*/  STL.64 [R1+0x49e8], R20 ;  /* 0x0049e81401007387 */ /* 0x0003e80000100a00 */
[----:B------:R3:W-:Y:S01]  /*f2100*/  STL [R1+0x6588], R28 ;  /* 0x0065881c01007387 */ /* 0x0007e20000100800 */
[----:B0-----:R-:W-:-:S02]  /*f2110*/  IADD3 R38, P1, R28, R10, RZ ;  /* 0x0000000a1c267210 */ /* 0x001fc40007f3e0ff */
[----:B-1----:R-:W-:Y:S01]  /*f2120*/  IADD3 R20, P2, R28, R8, RZ ;  /* 0x000000081c147210 */ /* 0x002fe20007f5e0ff */
[----:B---3--:R-:W-:Y:S02]  /*f2130*/  IMAD.MOV.U32 R28, RZ, RZ, R41 ;  /* 0x000000ffff1c7224 */ /* 0x008fe400078e0029 */
[C---:B------:R-:W-:Y:S02]  /*f2140*/  IMAD.X R41, R19.reuse, 0x1, R26, P0 ;  /* 0x0000000113297824 */ /* 0x040fe400000e061a */
[----:B------:R-:W-:-:S03]  /*f2150*/  IMAD.X R39, R19, 0x1, R9, P1 ;  /* 0x0000000113277824 */ /* 0x000fc600008e0609 */
[----:B------:R0:W-:Y:S01]  /*f2160*/  STL.64 [R1+0x49e0], R40 ;  /* 0x0049e02801007387 */ /* 0x0001e20000100a00 */
[----:B------:R-:W-:-:S03]  /*f2170*/  IMAD.X R21, R19, 0x1, R27, P2 ;  /* 0x0000000113157824 */ /* 0x000fc600010e061b */
[----:B------:R1:W-:Y:S01]  /*f2180*/  STL.64 [R1+0x49d8], R38 ;  /* 0x0049d82601007387 */ /* 0x0003e20000100a00 */
[C---:B0-----:R-:W-:Y:S02]  /*f2190*/  IADD3 R40, P0, R29.reuse, R12, RZ ;  /* 0x0000000c1d287210 */ /* 0x041fe40007f1e0ff */
[----:B-1----:R-:W-:-:S03]  /*f21a0*/  IADD3 R38, P1, R29, R11, RZ ;  /* 0x0000000b1d267210 */ /* 0x002fc60007f3e0ff */
[C---:B--2---:R-:W-:Y:S01]  /*f21b0*/  IMAD.X R41, R43.reuse, 0x1, R14, P0 ;  /* 0x000000012b297824 */ /* 0x044fe200000e060e */
[----:B------:R0:W-:Y:S01]  /*f21c0*/  STL.64 [R1+0x49d0], R20 ;  /* 0x0049d01401007387 */ /* 0x0001e20000100a00 */
[----:B------:R-:W-:-:S03]  /*f21d0*/  IMAD.X R39, R43, 0x1, R13, P1 ;  /* 0x000000012b277824 */ /* 0x000fc600008e060d */
[----:B------:R1:W-:Y:S04]  /*f21e0*/  STL.64 [R1+0x49c8], R40 ;  /* 0x0049c82801007387 */ /* 0x0003e80000100a00 */
[----:B------:R2:W-:Y:S01]  /*f21f0*/  STL.64 [R1+0x49c0], R38 ;  /* 0x0049c02601007387 */ /* 0x0005e20000100a00 */
[C---:B0-----:R-:W-:Y:S02]  /*f2200*/  IADD3 R20, P2, R29.reuse, R49, RZ ;  /* 0x000000311d147210 */ /* 0x041fe40007f5e0ff */
[----:B-1----:R-:W-:-:S03]  /*f2210*/  IADD3 R40, P0, R29, R51, RZ ;  /* 0x000000331d287210 */ /* 0x002fc60007f1e0ff */
[----:B------:R-:W-:Y:S01]  /*f2220*/  IMAD.X R21, R43, 0x1, R48, P2 ;  /* 0x000000012b157824 */ /* 0x000fe200010e0630 */
[----:B--2---:R-:W-:Y:S01]  /*f2230*/  IADD3 R38, P1, R29, R53, RZ ;  /* 0x000000351d267210 */ /* 0x004fe20007f3e0ff */
[----:B------:R-:W-:-:S03]  /*f2240*/  IMAD.X R41, R43, 0x1, R50, P0 ;  /* 0x000000012b297824 */ /* 0x000fc600000e0632 */
        /* <DEDUP_REMOVED lines=20> */
[----:B------:R1:W-:Y:S01]  /*f2390*/  STL.64 [R1+0x4980], R40 ;  /* 0x0049802801007387 */ /* 0x0003e20000100a00 */
[----:B------:R-:W-:Y:S02]  /*f23a0*/  SHF.R.S32.HI R43, RZ, 0x1f, R29 ;  /* 0x0000001fff2b7819 */ /* 0x000fe4000001141d */
[C---:B0-----:R-:W-:Y:S02]  /*f23b0*/  IADD3 R20, P2, R29.reuse, R4, RZ ;  /* 0x000000041d147210 */ /* 0x041fe40007f5e0ff */
[----:B-1----:R-:W-:-:S03]  /*f23c0*/  IADD3 R40, P0, R29, R6, RZ ;  /* 0x000000061d287210 */ /* 0x002fc60007f1e0ff */
[C---:B------:R-:W-:Y:S01]  /*f23d0*/  IMAD.X R21, R43.reuse, 0x1, R3, P2 ;  /* 0x000000012b157824 */ /* 0x040fe200010e0603 */
[----:B------:R0:W-:Y:S01]  /*f23e0*/  STL.64 [R1+0x4978], R38 ;  /* 0x0049782601007387 */ /* 0x0001e20000100a00 */
[----:B------:R-:W-:-:S03]  /*f23f0*/  IMAD.X R41, R43, 0x1, R5, P0 ;  /* 0x000000012b297824 */ /* 0x000fc600000e0605 */
[----:B0-----:R-:W2:Y:S04]  /*f2400*/  LDL.LU.64 R38, [R1+0x66e8] ;  /* 0x0066e80001267983 */ /* 0x001ea80000300a00 */
[----:B------:R-:W-:Y:S04]  /*f2410*/  STL.64 [R1+0x4970], R20 ;  /* 0x0049701401007387 */ /* 0x000fe80000100a00 */
[----:B------:R0:W-:Y:S04]  /*f2420*/  STL.64 [R1+0x4968], R40 ;  /* 0x0049682801007387 */ /* 0x0001e80000100a00 */
[----:B0-----:R-:W3:Y:S01]  /*f2430*/  LDL.LU R41, [R1+0x66e0] ;  /* 0x0066e00001297983 */ /* 0x001ee20000300800 */
[----:B------:R-:W-:Y:S01]  /*f2440*/  IMAD.MOV.U32 R19, RZ, RZ, R42 ;  /* 0x000000ffff137224 */ /* 0x000fe200078e002a */
[----:B------:R-:W-:-:S02]  /*f2450*/  IADD3 R42, P1, R29, R7, RZ ;  /* 0x000000071d2a7210 */ /* 0x000fc40007f3e0ff */
[C---:B------:R-:W-:Y:S01]  /*f2460*/  IADD3 R20, P2, R29.reuse, R10, RZ ;  /* 0x0000000a1d147210 */ /* 0x040fe20007f5e0ff */
[----:B------:R3:W-:Y:S01]  /*f2470*/  STL [R1+0x658c], R29 ;  /* 0x00658c1d01007387 */ /* 0x0007e20000100800 */
[----:B------:R-:W-:Y:S01]  /*f2480*/  IADD3 R40, P0, R29, R8, RZ ;  /* 0x000000081d287210 */ /* 0x000fe20007f1e0ff */
[----:B------:R-:W-:-:S04]  /*f2490*/  IMAD.MOV.U32 R21, RZ, RZ, R28 ;  /* 0x000000ffff157224 */ /* 0x000fc800078e001c */
[----:B------:R0:W-:Y:S01]  /*f24a0*/  STL [R1+0x4950], R40 ;  /* 0x0049502801007387 */ /* 0x0001e20000100800 */
[----:B------:R-:W-:Y:S02]  /*f24b0*/  IMAD.MOV.U32 R28, RZ, RZ, R40 ;  /* 0x000000ffff1c7224 */ /* 0x000fe400078e0028 */
[----:B---3--:R-:W-:Y:S02]  /*f24c0*/  IMAD.MOV.U32 R29, RZ, RZ, R41 ;  /* 0x000000ffff1d7224 */ /* 0x008fe400078e0029 */
[----:B------:R-:W-:Y:S01]  /*f24d0*/  IMAD.MOV.U32 R29, RZ, RZ, R43 ;  /* 0x000000ffff1d7224 */ /* 0x000fe200078e002b */
[----:B0-----:R-:W3:Y:S03]  /*f24e0*/  LDL.LU.64 R40, [R1+0x66d8] ;  /* 0x0066d80001287983 */ /* 0x001ee60000300a00 */
[----:B------:R-:W-:-:S05]  /*f24f0*/  IMAD.X R43, R29, 0x1, R26, P1 ;  /* 0x000000011d2b7824 */ /* 0x000fca00008e061a */
[----:B------:R0:W-:Y:S02]  /*f2500*/  STL.64 [R1+0x4960], R42 ;  /* 0x0049602a01007387 */ /* 0x0001e40000100a00 */
[----:B0-----:R-:W-:Y:S02]  /*f2510*/  IMAD.MOV.U32 R43, RZ, RZ, R21 ;  /* 0x000000ffff2b7224 */ /* 0x001fe400078e0015 */
[C---:B------:R-:W-:Y:S02]  /*f2520*/  IMAD.X R21, R29.reuse, 0x1, R9, P2 ;  /* 0x000000011d157824 */ /* 0x040fe400010e0609 */
[----:B------:R-:W-:Y:S01]  /*f2530*/  IMAD.X R29, R29, 0x1, R27, P0 ;  /* 0x000000011d1d7824 */ /* 0x000fe200000e061b */
[C---:B----4-:R-:W-:Y:S02]  /*f2540*/  IADD3 R42, P1, R30.reuse, R12, RZ ;  /* 0x0000000c1e2a7210 */ /* 0x050fe40007f3e0ff */
[----:B------:R-:W-:Y:S04]  /*f2550*/  STL.64 [R1+0x4958], R20 ;  /* 0x0049581401007387 */ /* 0x000fe80000100a00 */
[----:B------:R0:W-:Y:S01]  /*f2560*/  STL [R1+0x4954], R29 ;  /* 0x0049541d01007387 */ /* 0x0001e20000100800 */
[----:B------:R-:W-:-:S02]  /*f2570*/  IADD3 R28, P0, R30, R49, RZ ;  /* 0x000000311e1c7210 */ /* 0x000fc40007f1e0ff */
[----:B0-----:R-:W-:Y:S01]  /*f2580*/  SHF.R.S32.HI R29, RZ, 0x1f, R30 ;  /* 0x0000001fff1d7819 */ /* 0x001fe2000001141e */
[----:B------:R-:W-:Y:S01]  /*f2590*/  IMAD.MOV.U32 R21, RZ, RZ, R43 ;  /* 0x000000ffff157224 */ /* 0x000fe200078e002b */
        /* <DEDUP_REMOVED lines=48> */
[C---:B------:R-:W-:Y:S02]  /*f28a0*/  IADD3 R20, P2, R30.reuse, R7, RZ ;  /* 0x000000071e147210 */ /* 0x040fe40007f5e0ff */
[C---:B------:R-:W-:Y:S02]  /*f28b0*/  IADD3 R28, P0, R30.reuse, R10, RZ ;  /* 0x0000000a1e1c7210 */ /* 0x040fe40007f1e0ff */
[----:B------:R0:W-:Y:S04]  /*f28c0*/  STL.64 [R1+0x48e8], R42 ;  /* 0x0048e82a01007387 */ /* 0x0001e80000100a00 */
[----:B------:R1:W-:Y:S01]  /*f28d0*/  STL [R1+0x6590], R30 ;  /* 0x0065901e01007387 */ /* 0x0003e20000100800 */
[----:B0-----:R-:W-:Y:S01]  /*f28e0*/  IMAD.MOV.U32 R43, RZ, RZ, R29 ;  /* 0x000000ffff2b7224 */ /* 0x001fe200078e001d */
[----:B------:R-:W-:Y:S01]  /*f28f0*/  IADD3 R42, P1, R30, R8, RZ ;  /* 0x000000081e2a7210 */ /* 0x000fe20007f3e0ff */
[----:B-1----:R-:W-:-:S02]  /*f2900*/  IMAD.MOV.U32 R30, RZ, RZ, R21 ;  /* 0x000000ffff1e7224 */ /* 0x002fc400078e0015 */
[C---:B------:R-:W-:Y:S02]  /*f2910*/  IMAD.X R21, R43.reuse, 0x1, R26, P2 ;  /* 0x000000012b157824 */ /* 0x040fe400010e061a */
[----:B------:R-:W-:-:S03]  /*f2920*/  IMAD.X R29, R43, 0x1, R9, P0 ;  /* 0x000000012b1d7824 */ /* 0x000fc600000e0609 */
[----:B------:R0:W-:Y:S04]  /*f2930*/  STL.64 [R1+0x48e0], R20 ;  /* 0x0048e01401007387 */ /* 0x0001e80000100a00 */
[----:B------:R1:W-:Y:S01]  /*f2940*/  STL.64 [R1+0x48d8], R28 ;  /* 0x0048d81c01007387 */ /* 0x0003e20000100a00 */
[----:B------:R-:W-:Y:S01]  /*f2950*/  IMAD.X R43, R43, 0x1, R27, P1 ;  /* 0x000000012b2b7824 */ /* 0x000fe200008e061b */
[C---:B0-----:R-:W-:Y:S02]  /*f2960*/  IADD3 R20, P2, R31.reuse, R12, RZ ;  /* 0x0000000c1f147210 */ /* 0x041fe40007f5e0ff */
[----:B-1----:R-:W-:Y:S02]  /*f2970*/  SHF.R.S32.HI R29, RZ, 0x1f, R31 ;  /* 0x0000001fff1d7819 */ /* 0x002fe4000001141f */
[----:B------:R-:W-:-:S03]  /*f2980*/  IADD3 R28, P0, R31, R11, RZ ;  /* 0x0000000b1f1c7210 */ /* 0x000fc60007f1e0ff */
[C---:B------:R-:W-:Y:S02]  /*f2990*/  IMAD.X R21, R29.reuse, 0x1, R14, P2 ;  /* 0x000000011d157824 */ /* 0x040fe400010e060e */
[----:B------:R-:W-:Y:S01]  /*f29a0*/  IMAD.X R29, R29, 0x1, R13, P0 ;  /* 0x000000011d1d7824 */ /* 0x000fe200000e060d */
[----:B------:R0:W-:Y:S04]  /*f29b0*/  STL.64 [R1+0x48d0], R42 ;  /* 0x0048d02a01007387 */ /* 0x0001e80000100a00 */
[----:B------:R1:W-:Y:S04]  /*f29c0*/  STL.64 [R1+0x48c8], R20 ;  /* 0x0048c81401007387 */ /* 0x0003e80000100a00 */
[----:B------:R4:W-:Y:S01]  /*f29d0*/  STL.64 [R1+0x48c0], R28 ;  /* 0x0048c01c01007387 */ /* 0x0009e20000100a00 */
[----:B0-----:R-:W-:-:S02]  /*f29e0*/  IADD3 R42, P1, R31, R49, RZ ;  /* 0x000000311f2a7210 */ /* 0x001fc40007f3e0ff */
[C---:B-1----:R-:W-:Y:S02]  /*f29f0*/  IADD3 R20, P2, R31.reuse, R51, RZ ;  /* 0x000000331f147210 */ /* 0x042fe40007f5e0ff */
[----:B----4-:R-:W-:Y:S02]  /*f2a00*/  SHF.R.S32.HI R29, RZ, 0x1f, R31 ;  /* 0x0000001fff1d7819 */ /* 0x010fe4000001141f */
[----:B------:R-:W-:-:S03]  /*f2a10*/  IADD3 R28, P0, R31, R53, RZ ;  /* 0x000000351f1c7210 */ /* 0x000fc60007f1e0ff */
[C---:B------:R-:W-:Y:S02]  /*f2a20*/  IMAD.X R43, R29.reuse, 0x1, R48, P1 ;  /* 0x000000011d2b7824 */ /* 0x040fe400008e0630 */
        /* <DEDUP_REMOVED lines=26> */
[----:B-1----:R-:W-:Y:S02]  /*f2bd0*/  IADD3 R20, P2, R31, R6, RZ ;  /* 0x000000061f147210 */ /* 0x002fe40007f5e0ff */
[----:B----4-:R-:W-:-:S05]  /*f2be0*/  SHF.R.S32.HI R29, RZ, 0x1f, R31 ;  /* 0x0000001fff1d7819 */ /* 0x010fca000001141f */
[C---:B------:R-:W-:Y:S02]  /*f2bf0*/  IMAD.X R43, R29.reuse, 0x1, R3, P1 ;  /* 0x000000011d2b7824 */ /* 0x040fe400008e0603 */
[----:B------:R-:W-:Y:S01]  /*f2c00*/  IMAD.X R21, R29, 0x1, R5, P2 ;  /* 0x000000011d157824 */ /* 0x000fe200010e0605 */
[----:B------:R-:W-:Y:S02]  /*f2c10*/  IADD3 R28, P0, R31, R7, RZ ;  /* 0x000000071f1c7210 */ /* 0x000fe40007f1e0ff */
[----:B------:R-:W-:Y:S04]  /*f2c20*/  STL.64 [R1+0x4870], R42 ;  /* 0x0048702a01007387 */ /* 0x000fe80000100a00 */
[----:B------:R0:W-:Y:S04]  /*f2c30*/  STL.64 [R1+0x4868], R20 ;  /* 0x0048681401007387 */ /* 0x0001e80000100a00 */
[----:B------:R1:W-:Y:S01]  /*f2c40*/  STL [R1+0x6594], R31 ;  /* 0x0065941f01007387 */ /* 0x0003e20000100800 */
[----:B0-----:R-:W-:-:S04]  /*f2c50*/  IMAD.MOV.U32 R21, RZ, RZ, R29 ;  /* 0x000000ffff157224 */ /* 0x001fc800078e001d */
[----:B------:R-:W-:Y:S01]  /*f2c60*/  IMAD.X R29, R21, 0x1, R26, P0 ;  /* 0x00000001151d7824 */ /* 0x000fe200000e061a */
[C---:B------:R-:W-:Y:S02]  /*f2c70*/  IADD3 R42, P1, R31.reuse, R10, RZ ;  /* 0x0000000a1f2a7210 */ /* 0x040fe40007f3e0ff */
[----:B------:R-:W-:Y:S01]  /*f2c80*/  IADD3 R20, P2, R31, R8, RZ ;  /* 0x000000081f147210 */ /* 0x000fe20007f5e0ff */
[----:B-1----:R-:W-:Y:S01]  /*f2c90*/  IMAD.MOV.U32 R31, RZ, RZ, R27 ;  /* 0x000000ffff1f7224 */ /* 0x002fe200078e001b */
[----:B------:R0:W-:Y:S01]  /*f2ca0*/  STL.64 [R1+0x4860], R28 ;  /* 0x0048601c01007387 */ /* 0x0001e20000100a00 */
[----:B------:R-:W-:Y:S01]  /*f2cb0*/  SHF.R.S32.HI R27, RZ, 0x1f, R32 ;  /* 0x0000001fff1b7819 */ /* 0x000fe20000011420 */
[C---:B------:R-:W-:Y:S02]  /*f2cc0*/  IMAD.X R43, R21.reuse, 0x1, R9, P1 ;  /* 0x00000001152b7824 */ /* 0x040fe400008e0609 */
[----:B------:R-:W-:Y:S01]  /*f2cd0*/  IMAD.X R21, R21, 0x1, R31, P2 ;  /* 0x0000000115157824 */ /* 0x000fe200010e061f */
[----:B0-----:R-:W-:-:S02]  /*f2ce0*/  IADD3 R28, P0, R32, R12, RZ ;  /* 0x0000000c201c7210 */ /* 0x001fc40007f1e0ff */
[----:B------:R0:W-:Y:S03]  /*f2cf0*/  STL.64 [R1+0x4858], R42 ;  /* 0x0048582a01007387 */ /* 0x0001e60000100a00 */
[----:B------:R-:W-:Y:S01]  /*f2d00*/  IMAD.X R29, R27, 0x1, R14, P0 ;  /* 0x000000011b1d7824 */ /* 0x000fe200000e060e */
[----:B------:R1:W-:Y:S04]  /*f2d10*/  STL.64 [R1+0x4850], R20 ;  /* 0x0048501401007387 */ /* 0x0003e80000100a00 */
[----:B------:R4:W-:Y:S01]  /*f2d20*/  STL.64 [R1+0x4848], R28 ;  /* 0x0048481c01007387 */ /* 0x0009e20000100a00 */
[C---:B0-----:R-:W-:Y:S02]  /*f2d30*/  IADD3 R42, P1, R32.reuse, R11, RZ ;  /* 0x0000000b202a7210 */ /* 0x041fe40007f3e0ff */
[----:B-1----:R-:W-:-:S03]  /*f2d40*/  IADD3 R20, P2, R32, R49, RZ ;  /* 0x0000003120147210 */ /* 0x002fc60007f5e0ff */
[C---:B------:R-:W-:Y:S01]  /*f2d50*/  IMAD.X R43, R27.reuse, 0x1, R13, P1 ;  /* 0x000000011b2b7824 */ /* 0x040fe200008e060d */
[----:B----4-:R-:W-:Y:S01]  /*f2d60*/  IADD3 R28, P0, R32, R51, RZ ;  /* 0x00000033201c7210 */ /* 0x010fe20007f1e0ff */
[----:B------:R-:W-:-:S03]  /*f2d70*/  IMAD.X R21, R27, 0x1, R48, P2 ;  /* 0x000000011b157824 */ /* 0x000fc600010e0630 */
[----:B------:R0:W-:Y:S01]  /*f2d80*/  STL.64 [R1+0x4840], R42 ;  /* 0x0048402a01007387 */ /* 0x0001e20000100a00 */
[----:B------:R-:W-:-:S03]  /*f2d90*/  IMAD.X R29, R27, 0x1, R50, P0 ;  /* 0x000000011b1d7824 */ /* 0x000fc600000e0632 */
        /* <DEDUP_REMOVED lines=27> */
[----:B------:R-:W-:Y:S04]  /*f2f50*/  STL.64 [R1+0x47f0], R20 ;  /* 0x0047f01401007387 */ /* 0x000fe80000100a00 */
[----:B------:R1:W-:Y:S01]  /*f2f60*/  STL.64 [R1+0x47e8], R28 ;  /* 0x0047e81c01007387 */ /* 0x0003e20000100a00 */
[----:B0-----:R-:W-:Y:S01]  /*f2f70*/  IADD3 R42, P1, R32, R7, RZ ;  /* 0x00000007202a7210 */ /* 0x001fe20007f3e0ff */
[----:B-1----:R-:W-:-:S04]  /*f2f80*/  IMAD.MOV.U32 R29, RZ, RZ, R27 ;  /* 0x000000ffff1d7224 */ /* 0x002fc800078e001b */
[C---:B------:R-:W-:Y:S01]  /*f2f90*/  IMAD.X R43, R29.reuse, 0x1, R26, P1 ;  /* 0x000000011d2b7824 */ /* 0x040fe200008e061a */
[C---:B------:R-:W-:Y:S01]  /*f2fa0*/  IADD3 R20, P2, R32.reuse, R10, RZ ;  /* 0x0000000a20147210 */ /* 0x040fe20007f5e0ff */
[----:B------:R-:W-:Y:S01]  /*f2fb0*/  STL [R1+0x6598], R32 ;  /* 0x0065982001007387 */ /* 0x000fe20000100800 */
[----:B------:R-:W-:Y:S02]  /*f2fc0*/  IADD3 R28, P0, R32, R8, RZ ;  /* 0x00000008201c7210 */ /* 0x000fe40007f1e0ff */
[----:B------:R-:W-:Y:S01]  /*f2fd0*/  SHF.R.S32.HI R27, RZ, 0x1f, R33 ;  /* 0x0000001fff1b7819 */ /* 0x000fe20000011421 */
[----:B------:R0:W-:Y:S01]  /*f2fe0*/  STL.64 [R1+0x47e0], R42 ;  /* 0x0047e02a01007387 */ /* 0x0001e20000100a00 */
        /* <DEDUP_REMOVED lines=9> */
[----:B------:R-:W-:Y:S01]  /*f3080*/  IMAD.X R21, R27, 0x1, R13, P2 ;  /* 0x000000011b157824 */ /* 0x000fe200010e060d */
        /* <DEDUP_REMOVED lines=29> */
[----:B------:R-:W-:Y:S01]  /*f3260*/  STL.64 [R1+0x4778], R20 ;  /* 0x0047781401007387 */ /* 0x000fe20000100a00 */
[----:B------:R-:W-:-:S03]  /*f3270*/  IMAD.X R43, R27, 0x1, R5, P1 ;  /* 0x000000011b2b7824 */ /* 0x000fc600008e0605 */
[----:B------:R-:W-:Y:S04]  /*f3280*/  STL.64 [R1+0x4770], R28 ;  /* 0x0047701c01007387 */ /* 0x000fe80000100a00 */
[----:B------:R0:W-:Y:S04]  /*f3290*/  STL.64 [R1+0x4768], R42 ;  /* 0x0047682a01007387 */ /* 0x0001e80000100a00 */
[----:B0-----:R-:W4:Y:S01]  /*f32a0*/  LDL.LU R43, [R1+0x66d0] ;  /* 0x0066d000012b7983 */ /* 0x001f220000300800 */
[C---:B------:R-:W-:Y:S02]  /*f32b0*/  IADD3 R20, P2, R33.reuse, R7, RZ ;  /* 0x0000000721147210 */ /* 0x040fe40007f5e0ff */
[C---:B------:R-:W-:Y:S01]  /*f32c0*/  IADD3 R28, P0, R33.reuse, R10, RZ ;  /* 0x0000000a211c7210 */ /* 0x040fe20007f1e0ff */
[----:B------:R4:W-:Y:S01]  /*f32d0*/  STL [R1+0x659c], R33 ;  /* 0x00659c2101007387 */ /* 0x0009e20000100800 */
[----:B------:R-:W-:-:S05]  /*f32e0*/  IADD3 R42, P1, R33, R8, RZ ;  /* 0x00000008212a7210 */ /* 0x000fca0007f3e0ff */
[----:B------:R0:W-:Y:S01]  /*f32f0*/  STL [R1+0x4750], R42 ;  /* 0x0047502a01007387 */ /* 0x0001e20000100800 */
[----:B------:R-:W-:Y:S02]  /*f3300*/  IMAD.MOV.U32 R32, RZ, RZ, R42 ;  /* 0x000000ffff207224 */ /* 0x000fe400078e002a */
[----:B----4-:R-:W-:Y:S02]  /*f3310*/  IMAD.MOV.U32 R33, RZ, RZ, R43 ;  /* 0x000000ffff217224 */ /* 0x010fe400078e002b */
[----:B------:R-:W-:Y:S01]  /*f3320*/  IMAD.MOV.U32 R33, RZ, RZ, R27 ;  /* 0x000000ffff217224 */ /* 0x000fe200078e001b */
[----:B0-----:R-:W4:Y:S03]  /*f3330*/  LDL.LU.64 R42, [R1+0x66c8] ;  /* 0x0066c800012a7983 */ /* 0x001f260000300a00 */
[C---:B------:R-:W-:Y:S02]  /*f3340*/  IMAD.X R21, R33.reuse, 0x1, R26, P2 ;  /* 0x0000000121157824 */ /* 0x040fe400010e061a */
[----:B------:R-:W-:Y:S01]  /*f3350*/  IMAD.X R29, R33, 0x1, R9, P0 ;  /* 0x00000001211d7824 */ /* 0x000fe200000e0609 */
[----:B------:R-:W-:-:S02]  /*f3360*/  SHF.R.S32.HI R27, RZ, 0x1f, R34 ;  /* 0x0000001fff1b7819 */ /* 0x000fc40000011422 */
[----:B------:R0:W-:Y:S01]  /*f3370*/  STL.64 [R1+0x4760], R20 ;  /* 0x0047601401007387 */ /* 0x0001e20000100a00 */
[----:B------:R-:W-:-:S03]  /*f3380*/  IMAD.X R33, R33, 0x1, R31, P1 ;  /* 0x0000000121217824 */ /* 0x000fc600008e061f */
[----:B------:R1:W-:Y:S01]  /*f3390*/  STL.64 [R1+0x4758], R28 ;  /* 0x0047581c01007387 */ /* 0x0003e20000100a00 */
[C---:B0-----:R-:W-:Y:S02]  /*f33a0*/  IADD3 R20, P2, R34.reuse, R12, RZ ;  /* 0x0000000c22147210 */ /* 0x041fe40007f5e0ff */
[----:B-1----:R-:W-:-:S03]  /*f33b0*/  IADD3 R28, P0, R34, R11, RZ ;  /* 0x0000000b221c7210 */ /* 0x002fc60007f1e0ff */
[C---:B------:R-:W-:Y:S01]  /*f33c0*/  IMAD.X R21, R27.reuse, 0x1, R14, P2 ;  /* 0x000000011b157824 */ /* 0x040fe200010e060e */
[----:B------:R0:W-:Y:S01]  /*f33d0*/  STL [R1+0x4754], R33 ;  /* 0x0047542101007387 */ /* 0x0001e20000100800 */
[C---:B------:R-:W-:Y:S01]  /*f33e0*/  IMAD.X R29, R27.reuse, 0x1, R13, P0 ;  /* 0x000000011b1d7824 */ /* 0x040fe200000e060d */
[C---:B------:R-:W-:Y:S02]  /*f33f0*/  IADD3 R32, P1, R34.reuse, R49, RZ ;  /* 0x0000003122207210 */ /* 0x040fe40007f3e0ff */
[----:B------:R1:W-:Y:S04]  /*f3400*/  STL.64 [R1+0x4748], R20 ;  /* 0x0047481401007387 */ /* 0x0003e80000100a00 */
[----:B------:R2:W-:Y:S01]  /*f3410*/  STL.64 [R1+0x4740], R28 ;  /* 0x0047401c01007387 */ /* 0x0005e20000100a00 */
[----:B0-----:R-:W-:Y:S01]  /*f3420*/  IMAD.X R33, R27, 0x1, R48, P1 ;  /* 0x000000011b217824 */ /* 0x001fe200008e0630 */
[----:B-1----:R-:W-:-:S02]  /*f3430*/  IADD3 R20, P2, R34, R51, RZ ;  /* 0x0000003322147210 */ /* 0x002fc40007f5e0ff */
[----:B--2---:R-:W-:-:S03]  /*f3440*/  IADD3 R28, P0, R34, R53, RZ ;  /* 0x00000035221c7210 */ /* 0x004fc60007f1e0ff */
[C---:B------:R-:W-:Y:S01]  /*f3450*/  IMAD.X R21, R27.reuse, 0x1, R50, P2 ;  /* 0x000000011b157824 */ /* 0x040fe200010e0632 */
[----:B------:R0:W-:Y:S01]  /*f3460*/  STL.64 [R1+0x4738], R32 ;  /* 0x0047382001007387 */ /* 0x0001e20000100a00 */
[----:B------:R-:W-:-:S03]  /*f3470*/  IMAD.X R29, R27, 0x1, R52, P0 ;  /* 0x000000011b1d7824 */ /* 0x000fc600000e0634 */
[----:B------:R1:W-:Y:S04]  /*f3480*/  STL.64 [R1+0x4730], R20 ;  /* 0x0047301401007387 */ /* 0x0003e80000100a00 */
[----:B------:R2:W-:Y:S01]  /*f3490*/  STL.64 [R1+0x4728], R28 ;  /* 0x0047281c01007387 */ /* 0x0005e20000100a00 */
[C---:B0-----:R-:W-:Y:S02]  /*f34a0*/  IADD3 R32, P1, R34.reuse, R55, RZ ;  /* 0x0000003722207210 */ /* 0x041fe40007f3e0ff */
[----:B-1----:R-:W-:-:S03]  /*f34b0*/  IADD3 R20, P2, R34, R57, RZ ;  /* 0x0000003922147210 */ /* 0x002fc60007f5e0ff */
[C---:B------:R-:W-:Y:S01]  /*f34c0*/  IMAD.X R33, R27.reuse, 0x1, R54, P1 ;  /* 0x000000011b217824 */ /* 0x040fe200008e0636 */
        /* <DEDUP_REMOVED lines=23> */
[----:B------:R2:W-:Y:S01]  /*f3640*/  STL [R1+0x65a0], R34 ;  /* 0x0065a02201007387 */ /* 0x0005e20000100800 */
[----:B0-----:R-:W-:-:S03]  /*f3650*/  IADD3 R32, P1, R34, R10, RZ ;  /* 0x0000000a22207210 */ /* 0x001fc60007f3e0ff */
[----:B------:R0:W-:Y:S01]  /*f3660*/  STL.64 [R1+0x46e0], R28 ;  /* 0x0046e01c01007387 */ /* 0x0001e20000100a00 */
[----:B-1----:R-:W-:Y:S02]  /*f3670*/  IADD3 R20, P2, R34, R8, RZ ;  /* 0x0000000822147210 */ /* 0x002fe40007f5e0ff */
[----:B--2---:R-:W-:Y:S01]  /*f3680*/  SHF.R.S32.HI R34, RZ, 0x1f, R35 ;  /* 0x0000001fff227819 */ /* 0x004fe20000011423 */
[C---:B------:R-:W-:Y:S02]  /*f3690*/  IMAD.X R33, R27.reuse, 0x1, R9, P1 ;  /* 0x000000011b217824 */ /* 0x040fe400008e0609 */
[----:B------:R-:W-:Y:S01]  /*f36a0*/  IMAD.X R21, R27, 0x1, R31, P2 ;  /* 0x000000011b157824 */ /* 0x000fe200010e061f */
[C---:B0-----:R-:W-:Y:S02]  /*f36b0*/  IADD3 R28, P0, R35.reuse, R12, RZ ;  /* 0x0000000c231c7210 */ /* 0x041fe40007f1e0ff */
[----:B------:R0:W-:Y:S03]  /*f36c0*/  STL.64 [R1+0x46d8], R32 ;  /* 0x0046d82001007387 */ /* 0x0001e60000100a00 */
[----:B------:R-:W-:Y:S01]  /*f36d0*/  IMAD.X R29, R34, 0x1, R14, P0 ;  /* 0x00000001221d7824 */ /* 0x000fe200000e060e */
[----:B------:R1:W-:Y:S04]  /*f36e0*/  STL.64 [R1+0x46d0], R20 ;  /* 0x0046d01401007387 */ /* 0x0003e80000100a00 */
[----:B------:R2:W-:Y:S01]  /*f36f0*/  STL.64 [R1+0x46c8], R28 ;  /* 0x0046c81c01007387 */ /* 0x0005e20000100a00 */
[----:B0-----:R-:W-:-:S02]  /*f3700*/  IADD3 R32, P1, R35, R11, RZ ;  /* 0x0000000b23207210 */ /* 0x001fc40007f3e0ff */
        /* <DEDUP_REMOVED lines=39> */
[C---:B------:R-:W-:Y:S01]  /*f3980*/  IMAD.X R21, R34.reuse, 0x1, R9, P2 ;  /* 0x0000000122157824 */ /* 0x040fe200010e0609 */
[----:B------:R-:W-:Y:S03]  /*f3990*/  STL [R1+0x65a4], R35 ;  /* 0x0065a42301007387 */ /* 0x000fe60000100800 */
[----:B------:R-:W-:Y:S01]  /*f39a0*/  IMAD.X R29, R34, 0x1, R31, P0 ;  /* 0x00000001221d7824 */ /* 0x000fe200000e061f */
[----:B------:R0:W-:Y:S01]  /*f39b0*/  STL.64 [R1+0x4660], R32 ;  /* 0x0046602001007387 */ /* 0x0001e20000100a00 */
[----:B------:R-:W-:-:S03]  /*f39c0*/  SHF.R.S32.HI R27, RZ, 0x1f, R36 ;  /* 0x0000001fff1b7819 */ /* 0x000fc60000011424 */
        /* <DEDUP_REMOVED lines=21> */
[C---:B-1----:R-:W-:Y:S02]  /*f3b20*/  IADD3 R20, P2, R36.reuse, R24, RZ ;  /* 0x0000001824147210 */ /* 0x042fe40007f5e0ff */
[----:B--2---:R-:W-:-:S03]  /*f3b30*/  IADD3 R28, P0, R36, R25, RZ ;  /* 0x00000019241c7210 */ /* 0x004fc60007f1e0ff */
[C---:B------:R-:W-:Y:S02]  /*f3b40*/  IMAD.X R21, R27.reuse, 0x1, R23, P2 ;  /* 0x000000011b157824 */ /* 0x040fe400010e0617 */
[C---:B------:R-:W-:Y:S02]  /*f3b50*/  IMAD.X R33, R27.reuse, 0x1, R56, P1 ;  /* 0x000000011b217824 */ /* 0x040fe400008e0638 */
[C---:B------:R-:W-:Y:S01]  /*f3b60*/  IMAD.X R29, R27.reuse, 0x1, R22, P0 ;  /* 0x000000011b1d7824 */ /* 0x040fe200000e0616 */
[----:B------:R-:W-:Y:S01]  /*f3b70*/  IADD3 R34, P1, R36, R58, RZ ;  /* 0x0000003a24227210 */ /* 0x000fe20007f3e0ff */
[----:B------:R-:W-:Y:S04]  /*f3b80*/  STL.64 [R1+0x4610], R20 ;  /* 0x0046101401007387 */ /* 0x000fe80000100a00 */
[----:B------:R0:W-:Y:S01]  /*f3b90*/  STL.64 [R1+0x4618], R32 ;  /* 0x0046182001007387 */ /* 0x0001e20000100a00 */
[----:B------:R-:W-:-:S03]  /*f3ba0*/  IMAD.X R35, R27, 0x1, R30, P1 ;  /* 0x000000011b237824 */ /* 0x000fc600008e061e */
[----:B------:R1:W-:Y:S01]  /*f3bb0*/  STL.64 [R1+0x4608], R28 ;  /* 0x0046081c01007387 */ /* 0x0003e20000100a00 */
[C---:B0-----:R-:W-:Y:S02]  /*f3bc0*/  IADD3 R32, P2, R36.reuse, R2, RZ ;  /* 0x0000000224207210 */ /* 0x041fe40007f5e0ff */
[----:B-1----:R-:W-:-:S03]  /*f3bd0*/  IADD3 R28, P0, R36, R4, RZ ;  /* 0x00000004241c7210 */ /* 0x002fc60007f1e0ff */
        /* <DEDUP_REMOVED lines=12> */
[----:B------:R-:W-:Y:S04]  /*f3ca0*/  STL [R1+0x65a8], R36 ;  /* 0x0065a82401007387 */ /* 0x000fe80000100800 */
[----:B------:R1:W-:Y:S01]  /*f3cb0*/  STL.64 [R1+0x45e0], R32 ;  /* 0x0045e02001007387 */ /* 0x0003e20000100a00 */
[----:B0-----:R-:W-:-:S03]  /*f3cc0*/  IADD3 R34, P1, R36, R8, RZ ;  /* 0x0000000824227210 */ /* 0x001fc60007f3e0ff */
[----:B------:R0:W-:Y:S01]  /*f3cd0*/  STL.64 [R1+0x45d8], R28 ;  /* 0x0045d81c01007387 */ /* 0x0001e20000100a00 */
[----:B-1----:R-:W-:Y:S01]  /*f3ce0*/  IADD3 R32, P2, R37, R12, RZ ;  /* 0x0000000c25207210 */ /* 0x002fe20007f5e0ff */
[----:B------:R-:W-:Y:S01]  /*f3cf0*/  IMAD.X R35, R27, 0x1, R31, P1 ;  /* 0x000000011b237824 */ /* 0x000fe200008e061f */
[----:B0-----:R-:W-:Y:S01]  /*f3d00*/  SHF.R.S32.HI R29, RZ, 0x1f, R37 ;  /* 0x0000001fff1d7819 */ /* 0x001fe20000011425 */
[----:B------:R-:W-:Y:S01]  /*f3d10*/  IMAD.MOV.U32 R21, RZ, RZ, R44 ;  /* 0x000000ffff157224 */ /* 0x000fe200078e002c */
[----:B------:R-:W-:-:S03]  /*f3d20*/  IADD3 R44, P0, R37, R11, RZ ;  /* 0x0000000b252c7210 */ /* 0x000fc60007f1e0ff */
[----:B------:R-:W-:Y:S01]  /*f3d30*/  IMAD.X R33, R29, 0x1, R14, P2 ;  /* 0x000000011d217824 */ /* 0x000fe200010e060e */
[----:B------:R0:W-:Y:S01]  /*f3d40*/  STL.64 [R1+0x45d0], R34 ;  /* 0x0045d02201007387 */ /* 0x0001e20000100a00 */
[----:B------:R-:W-:-:S03]  /*f3d50*/  IMAD.MOV.U32 R20, RZ, RZ, R19 ;  /* 0x000000ffff147224 */ /* 0x000fc600078e0013 */
[----:B------:R1:W-:Y:S01]  /*f3d60*/  STL.64 [R1+0x45c8], R32 ;  /* 0x0045c82001007387 */ /* 0x0003e20000100a00 */
[----:B------:R-:W-:Y:S02]  /*f3d70*/  IMAD.MOV.U32 R19, RZ, RZ, R45 ;  /* 0x000000ffff137224 */ /* 0x000fe400078e002d */
[----:B------:R-:W-:Y:S01]  /*f3d80*/  IMAD.X R45, R29, 0x1, R13, P0 ;  /* 0x000000011d2d7824 */ /* 0x000fe200000e060d */
        /* <DEDUP_REMOVED lines=31> */
[----:B------:R-:W-:Y:S02]  /*f3f80*/  IMAD.X R33, R29, 0x1, R5, P2 ;  /* 0x000000011d217824 */ /* 0x000fe400010e0605 */
[----:B------:R-:W-:Y:S01]  /*f3f90*/  IMAD.MOV.U32 R27, RZ, RZ, R46 ;  /* 0x000000ffff1b7224 */ /* 0x000fe200078e002e */
[C---:B------:R-:W-:Y:S01]  /*f3fa0*/  IADD3 R46, P0, R37.reuse, R7, RZ ;  /* 0x00000007252e7210 */ /* 0x040fe20007f1e0ff */
[----:B0-----:R-:W2:Y:S04]  /*f3fb0*/  LDL.LU.64 R44, [R1+0x66c0] ;  /* 0x0066c000012c7983 */ /* 0x001ea80000300a00 */
[----:B------:R0:W-:Y:S04]  /*f3fc0*/  STL.64 [R1+0x4570], R34 ;  /* 0x0045702201007387 */ /* 0x0001e80000100a00 */
[----:B------:R1:W-:Y:S01]  /*f3fd0*/  STL.64 [R1+0x4568], R32 ;  /* 0x0045682001007387 */ /* 0x0003e20000100a00 */
[----:B------:R-:W-:Y:S01]  /*f3fe0*/  IMAD.MOV.U32 R28, RZ, RZ, R47 ;  /* 0x000000ffff1c7224 */ /* 0x000fe200078e002f */
[C---:B0-----:R-:W-:Y:S01]  /*f3ff0*/  IADD3 R34, P1, R37.reuse, R10, RZ ;  /* 0x0000000a25227210 */ /* 0x041fe20007f3e0ff */
[----:B-1----:R-:W-:Y:S01]  /*f4000*/  IMAD.MOV.U32 R33, RZ, RZ, R29 ;  /* 0x000000ffff217224 */ /* 0x002fe200078e001d */
[----:B------:R-:W-:-:S02]  /*f4010*/  IADD3 R32, P2, R37, R8, RZ ;  /* 0x0000000825207210 */ /* 0x000fc40007f5e0ff */
[----:B------:R-:W-:Y:S01]  /*f4020*/  SHF.R.S32.HI R29, RZ, 0x1f, R38 ;  /* 0x0000001fff1d7819 */ /* 0x000fe20000011426 */
[C---:B------:R-:W-:Y:S01]  /*f4030*/  IMAD.X R47, R33.reuse, 0x1, R26, P0 ;  /* 0x00000001212f7824 */ /* 0x040fe200000e061a */
[----:B------:R-:W-:Y:S01]  /*f4040*/  IADD3 R36, P0, R38, R12, RZ ;  /* 0x0000000c26247210 */ /* 0x000fe20007f1e0ff */
[C---:B------:R-:W-:Y:S01]  /*f4050*/  IMAD.X R35, R33.reuse, 0x1, R9, P1 ;  /* 0x0000000121237824 */ /* 0x040fe200008e0609 */
[----:B------:R0:W-:Y:S01]  /*f4060*/  STL [R1+0x65ac], R37 ;  /* 0x0065ac2501007387 */ /* 0x0001e20000100800 */
[----:B------:R-:W-:-:S03]  /*f4070*/  IMAD.X R33, R33, 0x1, R31, P2 ;  /* 0x0000000121217824 */ /* 0x000fc600010e061f */
[----:B------:R1:W-:Y:S01]  /*f4080*/  STL.64 [R1+0x4560], R46 ;  /* 0x0045602e01007387 */ /* 0x0003e20000100a00 */
[----:B0-----:R-:W-:-:S03]  /*f4090*/  IMAD.X R37, R29, 0x1, R14, P0 ;  /* 0x000000011d257824 */ /* 0x001fc600000e060e */
[----:B-1----:R-:W2:Y:S04]  /*f40a0*/  LDL.LU.64 R46, [R1+0x66b8] ;  /* 0x0066b800012e7983 */ /* 0x002ea80000300a00 */
[----:B------:R0:W-:Y:S04]  /*f40b0*/  STL.64 [R1+0x4558], R34 ;  /* 0x0045582201007387 */ /* 0x0001e80000100a00 */
[----:B------:R1:W-:Y:S04]  /*f40c0*/  STL.64 [R1+0x4550], R32 ;  /* 0x0045502001007387 */ /* 0x0003e80000100a00 */
[----:B------:R3:W-:Y:S01]  /*f40d0*/  STL.64 [R1+0x4548], R36 ;  /* 0x0045482401007387 */ /* 0x0007e20000100a00 */
[----:B0-----:R-:W-:-:S02]  /*f40e0*/  IADD3 R34, P1, R38, R11, RZ ;  /* 0x0000000b26227210 */ /* 0x001fc40007f3e0ff */
[----:B-1----:R-:W-:-:S03]  /*f40f0*/  IADD3 R32, P2, R38, R49, RZ ;  /* 0x0000003126207210 */ /* 0x002fc60007f5e0ff */
[C---:B------:R-:W-:Y:S01]  /*f4100*/  IMAD.X R35, R29.reuse, 0x1, R13, P1 ;  /* 0x000000011d237824 */ /* 0x040fe200008e060d */
[----:B---3--:R-:W-:Y:S01]  /*f4110*/  IADD3 R36, P0, R38, R51, RZ ;  /* 0x0000003326247210 */ /* 0x008fe20007f1e0ff */
        /* <DEDUP_REMOVED lines=33> */
[C---:B-1----:R-:W-:Y:S01]  /*f4330*/  IADD3 R32, P2, R38.reuse, R10, RZ ;  /* 0x0000000a26207210 */ /* 0x042fe20007f5e0ff */
[----:B---3--:R-:W-:Y:S01]  /*f4340*/  IMAD.MOV.U32 R37, RZ, RZ, R29 ;  /* 0x000000ffff257224 */ /* 0x008fe200078e001d */
[----:B------:R-:W-:-:S03]  /*f4350*/  IADD3 R36, P0, R38, R8, RZ ;  /* 0x0000000826247210 */ /* 0x000fc60007f1e0ff */
[C---:B------:R-:W-:Y:S02]  /*f4360*/  IMAD.X R35, R37.reuse, 0x1, R26, P1 ;  /* 0x0000000125237824 */ /* 0x040fe400008e061a */
[C---:B------:R-:W-:Y:S01]  /*f4370*/  IMAD.X R33, R37.reuse, 0x1, R9, P2 ;  /* 0x0000000125217824 */ /* 0x040fe200010e0609 */
[----:B------:R-:W-:Y:S02]  /*f4380*/  SHF.R.S32.HI R29, RZ, 0x1f, R39 ;  /* 0x0000001fff1d7819 */ /* 0x000fe40000011427 */
        /* <DEDUP_REMOVED lines=46> */
[----:B0-----:R-:W-:-:S03]  /*f4670*/  IADD3 R36, P0, R39, R10, RZ ;  /* 0x0000000a27247210 */ /* 0x001fc60007f1e0ff */
[----:B------:R0:W-:Y:S01]  /*f4680*/  STL.64 [R1+0x4460], R32 ;  /* 0x0044602001007387 */ /* 0x0001e20000100a00 */
[----:B-1----:R-:W-:Y:S01]  /*f4690*/  IADD3 R34, P1, R39, R8, RZ ;  /* 0x0000000827227210 */ /* 0x002fe20007f3e0ff */
[----:B------:R-:W-:Y:S01]  /*f46a0*/  IMAD.X R37, R29, 0x1, R9, P0 ;  /* 0x000000011d257824 */ /* 0x000fe200000e0609 */
[----:B---3--:R-:W-:-:S03]  /*f46b0*/  SHF.R.S32.HI R39, RZ, 0x1f, R40 ;  /* 0x0000001fff277819 */ /* 0x008fc60000011428 */
[----:B------:R-:W-:Y:S01]  /*f46c0*/  IMAD.X R35, R29, 0x1, R31, P1 ;  /* 0x000000011d237824 */ /* 0x000fe200008e061f */
[C---:B0-----:R-:W-:Y:S01]  /*f46d0*/  IADD3 R32, P2, R40.reuse, R12, RZ ;  /* 0x0000000c28207210 */ /* 0x041fe20007f5e0ff */
[----:B------:R0:W-:Y:S04]  /*f46e0*/  STL.64 [R1+0x4458], R36 ;  /* 0x0044582401007387 */ /* 0x0001e80000100a00 */
[----:B------:R-:W-:Y:S01]  /*f46f0*/  IMAD.X R33, R39, 0x1, R14, P2 ;  /* 0x0000000127217824 */ /* 0x000fe200010e060e */
[----:B------:R1:W-:Y:S01]  /*f4700*/  STL.64 [R1+0x4450], R34 ;  /* 0x0044502201007387 */ /* 0x0003e20000100a00 */
[----:B0-----:R-:W-:-:S03]  /*f4710*/  IADD3 R36, P0, R40, R11, RZ ;  /* 0x0000000b28247210 */ /* 0x001fc60007f1e0ff */
[----:B------:R0:W-:Y:S01]  /*f4720*/  STL.64 [R1+0x4448], R32 ;  /* 0x0044482001007387 */ /* 0x0001e20000100a00 */
[C---:B-1----:R-:W-:Y:S01]  /*f4730*/  IADD3 R34, P1, R40.reuse, R49, RZ ;  /* 0x0000003128227210 */ /* 0x042fe20007f3e0ff */
[----:B------:R-:W-:Y:S01]  /*f4740*/  IMAD.X R37, R39, 0x1, R13, P0 ;  /* 0x0000000127257824 */ /* 0x000fe200000e060d */
[----:B0-----:R-:W-:-:S03]  /*f4750*/  IADD3 R32, P2, R40, R51, RZ ;  /* 0x0000003328207210 */ /* 0x001fc60007f5e0ff */
        /* <DEDUP_REMOVED lines=38> */
[----:B------:R-:W-:Y:S01]  /*f49c0*/  SHF.R.S32.HI R29, RZ, 0x1f, R41 ;  /* 0x0000001fff1d7819 */ /* 0x000fe20000011429 */
[----:B------:R-:W-:Y:S02]  /*f49d0*/  IMAD.X R33, R39, 0x1, R31, P2 ;  /* 0x0000000127217824 */ /* 0x000fe400010e061f */
        /* <DEDUP_REMOVED lines=45> */
[----:B------:R1:W-:Y:S01]  /*f4cb0*/  STL.64 [R1+0x4360], R34 ;  /* 0x0043602201007387 */ /* 0x0003e20000100a00 */
[----:B----4-:R-:W-:-:S03]  /*f4cc0*/  SHF.R.S32.HI R39, RZ, 0x1f, R42 ;  /* 0x0000001fff277819 */ /* 0x010fc6000001142a */
[----:B------:R3:W-:Y:S01]  /*f4cd0*/  STL.64 [R1+0x4358], R32 ;  /* 0x0043582001007387 */ /* 0x0007e20000100a00 */
[----:B0-----:R-:W-:Y:S02]  /*f4ce0*/  IADD3 R36, P0, R41, R8, RZ ;  /* 0x0000000829247210 */ /* 0x001fe40007f1e0ff */
        /* <DEDUP_REMOVED lines=42> */
[----:B------:R1:W-:Y:S01]  /*f4f90*/  STL.64 [R1+0x42e8], R34 ;  /* 0x0042e82201007387 */ /* 0x0003e20000100a00 */
[----:B------:R-:W-:-:S03]  /*f4fa0*/  SHF.R.S32.HI R29, RZ, 0x1f, R43 ;  /* 0x0000001fff1d7819 */ /* 0x000fc6000001142b */
        /* <DEDUP_REMOVED lines=52> */
[----:B--2---:R-:W-:Y:S01]  /*f52f0*/  SHF.R.S32.HI R39, RZ, 0x1f, R44 ;  /* 0x0000001fff277819 */ /* 0x004fe2000001142c */
[----:B------:R-:W-:Y:S02]  /*f5300*/  IMAD.X R33, R29, 0x1, R31, P2 ;  /* 0x000000011d217824 */ /* 0x000fe400010e061f */
        /* <DEDUP_REMOVED lines=45> */
[----:B------:R1:W-:Y:S01]  /*f55e0*/  STL.64 [R1+0x41e0], R34 ;  /* 0x0041e02201007387 */ /* 0x0003e20000100a00 */
[----:B------:R-:W-:-:S03]  /*f55f0*/  SHF.R.S32.HI R29, RZ, 0x1f, R45 ;  /* 0x0000001fff1d7819 */ /* 0x000fc6000001142d */
[----:B------:R2:W-:Y:S01]  /*f5600*/  STL.64 [R1+0x41d8], R32 ;  /* 0x0041d82001007387 */ /* 0x0005e20000100a00 */
[----:B0-----:R-:W-:Y:S02]  /*f5610*/  IADD3 R36, P0, R44, R8, RZ ;  /* 0x000000082c247210 */ /* 0x001fe40007f1e0ff */
        /* <DEDUP_REMOVED lines=97> */
[----:B------:R-:W2:Y:S04]  /*f5c30*/  LDL.LU R29, [R1+0x48] ;  /* 0x00004800011d7983 */ /* 0x000ea80000300800 */
[----:B------:R1:W-:Y:S04]  /*f5c40*/  STL.64 [R1+0x40d8], R34 ;  /* 0x0040d82201007387 */ /* 0x0003e80000100a00 */
[----:B------:R3:W-:Y:S04]  /*f5c50*/  STL.64 [R1+0x40d0], R32 ;  /* 0x0040d02001007387 */ /* 0x0007e80000100a00 */
[----:B------:R-:W4:Y:S01]  /*f5c60*/  LDL.LU R39, [R1+0x1b8] ;  /* 0x0001b80001277983 */ /* 0x000f220000300800 */
[----:B0-----:R-:W-:-:S02]  /*f5c70*/  IADD3 R36, P0, R47, R12, RZ ;  /* 0x0000000c2f247210 */ /* 0x001fc40007f1e0ff */
[----:B------:R-:W-:Y:S02]  /*f5c80*/  SHF.R.S32.HI R38, RZ, 0x1f, R47 ;  /* 0x0000001fff267819 */ /* 0x000fe4000001142f */
[----:B-1----:R-:W-:-:S03]  /*f5c90*/  IADD3 R34, P1, R47, R11, RZ ;  /* 0x0000000b2f227210 */ /* 0x002fc60007f3e0ff */
[C---:B------:R-:W-:Y:S01]  /*f5ca0*/  IMAD.X R37, R38.reuse, 0x1, R14, P0 ;  /* 0x0000000126257824 */ /* 0x040fe200000e060e */
[----:B---3--:R-:W-:Y:S01]  /*f5cb0*/  IADD3 R32, P2, R47, R49, RZ ;  /* 0x000000312f207210 */ /* 0x008fe20007f5e0ff */
[----:B------:R-:W-:-:S03]  /*f5cc0*/  IMAD.X R35, R38, 0x1, R13, P1 ;  /* 0x0000000126237824 */ /* 0x000fc600008e060d */
[----:B------:R0:W-:Y:S01]  /*f5cd0*/  STL.64 [R1+0x40c8], R36 ;  /* 0x0040c82401007387 */ /* 0x0001e20000100a00 */
[----:B------:R-:W-:-:S03]  /*f5ce0*/  IMAD.X R33, R38, 0x1, R48, P2 ;  /* 0x0000000126217824 */ /* 0x000fc600010e0630 */
[----:B------:R1:W-:Y:S01]  /*f5cf0*/  STL.64 [R1+0x40c0], R34 ;  /* 0x0040c02201007387 */ /* 0x0003e20000100a00 */
[C---:B0-----:R-:W-:Y:S02]  /*f5d00*/  IADD3 R36, P0, R47.reuse, R51, RZ ;  /* 0x000000332f247210 */ /* 0x041fe40007f1e0ff */
[----:B-1----:R-:W-:Y:S01]  /*f5d10*/  IADD3 R34, P1, R47, R53, RZ ;  /* 0x000000352f227210 */ /* 0x002fe20007f3e0ff */
[----:B------:R0:W-:Y:S02]  /*f5d20*/  STL.64 [R1+0x40b8], R32 ;  /* 0x0040b82001007387 */ /* 0x0001e40000100a00 */
[C---:B------:R-:W-:Y:S02]  /*f5d30*/  IMAD.X R37, R38.reuse, 0x1, R50, P0 ;  /* 0x0000000126257824 */ /* 0x040fe400000e0632 */
[----:B------:R-:W-:-:S03]  /*f5d40*/  IMAD.X R35, R38, 0x1, R52, P1 ;  /* 0x0000000126237824 */ /* 0x000fc600008e0634 */
[----:B------:R1:W-:Y:S01]  /*f5d50*/  STL.64 [R1+0x40b0], R36 ;  /* 0x0040b02401007387 */ /* 0x0003e20000100a00 */
[----:B0-----:R-:W-:-:S03]  /*f5d60*/  IADD3 R32, P2, R47, R55, RZ ;  /* 0x000000372f207210 */ /* 0x001fc60007f5e0ff */
[----:B------:R0:W-:Y:S02]  /*f5d70*/  STL.64 [R1+0x40a8], R34 ;  /* 0x0040a82201007387 */ /* 0x0001e40000100a00 */
[C---:B------:R-:W-:Y:S01]  /*f5d80*/  IMAD.X R33, R38.reuse, 0x1, R54, P2 ;  /* 0x0000000126217824 */ /* 0x040fe200010e0636 */
[C---:B-1----:R-:W-:Y:S02]  /*f5d90*/  IADD3 R36, P0, R47.reuse, R57, RZ ;  /* 0x000000392f247210 */ /* 0x042fe40007f1e0ff */
[----:B0-----:R-:W-:Y:S02]  /*f5da0*/  IADD3 R34, P1, R47, R24, RZ ;  /* 0x000000182f227210 */ /* 0x001fe40007f3e0ff */
[----:B------:R0:W-:Y:S01]  /*f5db0*/  STL.64 [R1+0x40a0], R32 ;  /* 0x0040a02001007387 */ /* 0x0001e20000100a00 */
        /* <DEDUP_REMOVED lines=23> */
[----:B------:R-:W-:Y:S01]  /*f5f30*/  IMAD.X R33, R38, 0x1, R9, P2 ;  /* 0x0000000126217824 */ /* 0x000fe200010e0609 */
[----:B-1----:R-:W-:-:S04]  /*f5f40*/  IADD3 R36, P0, R47, R8, RZ ;  /* 0x000000082f247210 */ /* 0x002fc80007f1e0ff */
[----:B------:R0:W-:Y:S01]  /*f5f50*/  STL.64 [R1+0x4058], R32 ;  /* 0x0040582001007387 */ /* 0x0001e20000100a00 */
[----:B------:R-:W-:-:S05]  /*f5f60*/  IMAD.X R37, R38, 0x1, R31, P0 ;  /* 0x0000000126257824 */ /* 0x000fca00000e061f */
[----:B------:R1:W-:Y:S01]  /*f5f70*/  STL.64 [R1+0x4050], R36 ;  /* 0x0040502401007387 */ /* 0x0003e20000100a00 */
[C---:B--2---:R-:W-:Y:S02]  /*f5f80*/  IADD3 R34, P1, R29.reuse, R12, RZ ;  /* 0x0000000c1d227210 */ /* 0x044fe40007f3e0ff */
[C---:B0-----:R-:W-:Y:S02]  /*f5f90*/  IADD3 R32, P2, R29.reuse, R11, RZ ;  /* 0x0000000b1d207210 */ /* 0x041fe40007f5e0ff */
[----:B-1----:R-:W-:Y:S01]  /*f5fa0*/  IADD3 R36, P0, R29, R49, RZ ;  /* 0x000000311d247210 */ /* 0x002fe20007f1e0ff */
[C---:B----4-:R-:W-:Y:S02]  /*f5fb0*/  IMAD.X R35, R39.reuse, 0x1, R14, P1 ;  /* 0x0000000127237824 */ /* 0x050fe400008e060e */
[----:B------:R-:W-:-:S03]  /*f5fc0*/  IMAD.X R33, R39, 0x1, R13, P2 ;  /* 0x0000000127217824 */ /* 0x000fc600010e060d */
        /* <DEDUP_REMOVED lines=17> */
[----:B------:R-:W-:Y:S01]  /*f60e0*/  IMAD.X R33, R39, 0x1, R23, P2 ;  /* 0x0000000127217824 */ /* 0x000fe200010e0617 */
        /* <DEDUP_REMOVED lines=22> */
[----:B------:R-:W-:Y:S01]  /*f6250*/  IMAD.X R35, R39, 0x1, R31, P1 ;  /* 0x0000000127237824 */ /* 0x000fe200008e061f */
[----:B------:R-:W2:Y:S01]  /*f6260*/  LDL.LU R29, [R1+0x50] ;  /* 0x00005000011d7983 */ /* 0x000ea20000300800 */
[----:B0-----:R-:W-:-:S03]  /*f6270*/  IADD3 R32, P2, R16, R12, RZ ;  /* 0x0000000c10207210 */ /* 0x001fc60007f5e0ff */
[----:B------:R0:W-:Y:S04]  /*f6280*/  STL.64 [R1+0x3fd8], R36 ;  /* 0x003fd82401007387 */ /* 0x0001e80000100a00 */
[----:B------:R1:W-:Y:S01]  /*f6290*/  STL.64 [R1+0x3fd0], R34 ;  /* 0x003fd02201007387 */ /* 0x0003e20000100a00 */
[----:B------:R-:W-:-:S03]  /*f62a0*/  IMAD.X R33, R59, 0x1, R14, P2 ;  /* 0x000000013b217824 */ /* 0x000fc600010e060e */
[----:B------:R-:W3:Y:S01]  /*f62b0*/  LDL.LU R39, [R1+0x1b0] ;  /* 0x0001b00001277983 */ /* 0x000ee20000300800 */
        /* <DEDUP_REMOVED lines=37> */
[C---:B0-----:R-:W-:Y:S02]  /*f6510*/  IADD3 R34, P1, R16.reuse, R10, RZ ;  /* 0x0000000a10227210 */ /* 0x041fe40007f3e0ff */
[----:B------:R0:W-:Y:S01]  /*f6520*/  STL.64 [R1+0x3f68], R32 ;  /* 0x003f682001007387 */ /* 0x0001e20000100a00 */
[C---:B------:R-:W-:Y:S02]  /*f6530*/  IMAD.X R37, R59.reuse, 0x1, R26, P0 ;  /* 0x000000013b257824 */ /* 0x040fe400000e061a */
[----:B------:R-:W-:Y:S01]  /*f6540*/  IMAD.X R35, R59, 0x1, R9, P1 ;  /* 0x000000013b237824 */ /* 0x000fe200008e0609 */
[----:B0-----:R-:W-:-:S02]  /*f6550*/  IADD3 R32, P2, R16, R8, RZ ;  /* 0x0000000810207210 */ /* 0x001fc40007f5e0ff */
[----:B------:R-:W4:Y:S03]  /*f6560*/  LDL.LU R16, [R1+0x66b4] ;  /* 0x0066b40001107983 */ /* 0x000f260000300800 */
[----:B------:R-:W-:Y:S01]  /*f6570*/  IMAD.X R33, R59, 0x1, R31, P2 ;  /* 0x000000013b217824 */ /* 0x000fe200010e061f */
[----:B------:R2:W-:Y:S04]  /*f6580*/  STL.64 [R1+0x3f60], R36 ;  /* 0x003f602401007387 */ /* 0x0005e80000100a00 */
[----:B------:R0:W-:Y:S04]  /*f6590*/  STL.64 [R1+0x3f58], R34 ;  /* 0x003f582201007387 */ /* 0x0001e80000100a00 */
[----:B------:R-:W4:Y:S04]  /*f65a0*/  LDL.LU R59, [R1+0x66b0] ;  /* 0x0066b000013b7983 */ /* 0x000f280000300800 */
[----:B------:R1:W-:Y:S01]  /*f65b0*/  STL.64 [R1+0x3f50], R32 ;  /* 0x003f502001007387 */ /* 0x0003e20000100a00 */
[----:B--2---:R-:W-:-:S02]  /*f65c0*/  IADD3 R36, P0, R29, R12, RZ ;  /* 0x0000000c1d247210 */ /* 0x004fc40007f1e0ff */
[C---:B0-----:R-:W-:Y:S02]  /*f65d0*/  IADD3 R34, P1, R29.reuse, R11, RZ ;  /* 0x0000000b1d227210 */ /* 0x041fe40007f3e0ff */
[----:B-1----:R-:W-:Y:S01]  /*f65e0*/  IADD3 R32, P2, R29, R49, RZ ;  /* 0x000000311d207210 */ /* 0x002fe20007f5e0ff */
[C---:B---3--:R-:W-:Y:S02]  /*f65f0*/  IMAD.X R37, R39.reuse, 0x1, R14, P0 ;  /* 0x0000000127257824 */ /* 0x048fe400000e060e */
        /* <DEDUP_REMOVED lines=42> */
[----:B------:R-:W2:Y:S04]  /*f68a0*/  LDL.LU R29, [R1+0x58] ;  /* 0x00005800011d7983 */ /* 0x000ea80000300800 */
[----:B------:R0:W-:Y:S04]  /*f68b0*/  STL.64 [R1+0x3ed8], R32 ;  /* 0x003ed82001007387 */ /* 0x0001e80000100a00 */
[----:B------:R1:W-:Y:S04]  /*f68c0*/  STL.64 [R1+0x3ed0], R36 ;  /* 0x003ed02401007387 */ /* 0x0003e80000100a00 */
[----:B------:R-:W3:Y:S01]  /*f68d0*/  LDL.LU R39, [R1+0x1a8] ;  /* 0x0001a80001277983 */ /* 0x000ee20000300800 */
[----:B----4-:R-:W-:-:S02]  /*f68e0*/  IADD3 R34, P1, R59, R12, RZ ;  /* 0x0000000c3b227210 */ /* 0x010fc40007f3e0ff */
[C---:B0-----:R-:W-:Y:S02]  /*f68f0*/  IADD3 R32, P2, R59.reuse, R11, RZ ;  /* 0x0000000b3b207210 */ /* 0x041fe40007f5e0ff */
[C---:B-1----:R-:W-:Y:S01]  /*f6900*/  IADD3 R36, P0, R59.reuse, R49, RZ ;  /* 0x000000313b247210 */ /* 0x042fe20007f1e0ff */
[C---:B------:R-:W-:Y:S02]  /*f6910*/  IMAD.X R35, R16.reuse, 0x1, R14, P1 ;  /* 0x0000000110237824 */ /* 0x040fe400008e060e */
[C---:B------:R-:W-:Y:S02]  /*f6920*/  IMAD.X R33, R16.reuse, 0x1, R13, P2 ;  /* 0x0000000110217824 */ /* 0x040fe400010e060d */
[----:B------:R-:W-:Y:S01]  /*f6930*/  IMAD.X R37, R16, 0x1, R48, P0 ;  /* 0x0000000110257824 */ /* 0x000fe200000e0630 */
[----:B------:R0:W-:Y:S04]  /*f6940*/  STL.64 [R1+0x3ec8], R34 ;  /* 0x003ec82201007387 */ /* 0x0001e80000100a00 */
[----:B------:R1:W-:Y:S01]  /*f6950*/  STL.64 [R1+0x3ec0], R32 ;  /* 0x003ec02001007387 */ /* 0x0003e20000100a00 */
[----:B0-----:R-:W-:-:S03]  /*f6960*/  IADD3 R34, P1, R59, R51, RZ ;  /* 0x000000333b227210 */ /* 0x001fc60007f3e0ff */
[----:B------:R0:W-:Y:S01]  /*f6970*/  STL.64 [R1+0x3eb8], R36 ;  /* 0x003eb82401007387 */ /* 0x0001e20000100a00 */
[----:B-1----:R-:W-:Y:S01]  /*f6980*/  IADD3 R32, P2, R59, R53, RZ ;  /* 0x000000353b207210 */ /* 0x002fe20007f5e0ff */
[----:B------:R-:W-:-:S04]  /*f6990*/  IMAD.X R35, R16, 0x1, R50, P1 ;  /* 0x0000000110237824 */ /* 0x000fc800008e0632 */
[C---:B------:R-:W-:Y:S01]  /*f69a0*/  IMAD.X R33, R16.reuse, 0x1, R52, P2 ;  /* 0x0000000110217824 */ /* 0x040fe200010e0634 */
        /* <DEDUP_REMOVED lines=8> */
[----:B0-----:R-:W-:-:S04]  /*f6a30*/  IADD3 R36, P0, R59, R25, RZ ;  /* 0x000000193b247210 */ /* 0x001fc80007f1e0ff */
        /* <DEDUP_REMOVED lines=1572> */
[----:B------:R-:W-:Y:S02]  /*fcc80*/  IMAD.X R35, R39, 0x1, R9, P1 ;  /* 0x0000000127237824 */ /* 0x000fe400008e0609 */
[----:B------:R-:W-:-:S02]  /*fcc90*/  IMAD.MOV.U32 R29, RZ, RZ, R28 ;  /* 0x000000ffff1d7224 */ /* 0x000fc400078e001c */
        /* <DEDUP_REMOVED lines=100> */
[----:B------:R-:W-:Y:S01]  /*fd2e0*/  IMAD.X R35, R39, 0x1, R31, P1 ;  /* 0x0000000127237824 */ /* 0x000fe200008e061f */
[----:B------:R-:W2:Y:S04]  /*fd2f0*/  LDL.LU R28, [R1+0xe0] ;  /* 0x0000e000011c7983 */ /* 0x000ea80000300800 */
[----:B------:R0:W-:Y:S04]  /*fd300*/  STL.64 [R1+0x13a0], R36 ;  /* 0x0013a02401007387 */ /* 0x0001e80000100a00 */
[----:B------:R1:W-:Y:S01]  /*fd310*/  STL.64 [R1+0x1380], R34 ;  /* 0x0013802201007387 */ /* 0x0003e20000100a00 */
        /* <DEDUP_REMOVED lines=44> */
[----:B------:R-:W3:Y:S03]  /*fd5e0*/  LDL.LU R16, [R1+0x6624] ;  /* 0x0066240001107983 */ /* 0x000ee60000300800 */
[----:B------:R-:W-:Y:S01]  /*fd5f0*/  IMAD.X R33, R59, 0x1, R31, P2 ;  /* 0x000000013b217824 */ /* 0x000fe200010e061f */
[----:B------:R2:W-:Y:S04]  /*fd600*/  STL.64 [R1+0x1370], R36 ;  /* 0x0013702401007387 */ /* 0x0005e80000100a00 */
[----:B------:R0:W-:Y:S04]  /*fd610*/  STL.64 [R1+0x1378], R34 ;  /* 0x0013782201007387 */ /* 0x0001e80000100a00 */
[----:B------:R-:W4:Y:S04]  /*fd620*/  LDL.LU R59, [R1+0x6620] ;  /* 0x00662000013b7983 */ /* 0x000f280000300800 */
[----:B------:R1:W-:Y:S01]  /*fd630*/  STL.64 [R1+0x1300], R32 ;  /* 0x0013002001007387 */ /* 0x0003e20000100a00 */
[----:B--2---:R-:W-:-:S02]  /*fd640*/  IADD3 R36, P0, R28, R12, RZ ;  /* 0x0000000c1c247210 */ /* 0x004fc40007f1e0ff */
[----:B0-----:R-:W-:-:S03]  /*fd650*/  IADD3 R34, P1, R28, R11, RZ ;  /* 0x0000000b1c227210 */ /* 0x001fc60007f3e0ff */
[C---:B------:R-:W-:Y:S02]  /*fd660*/  IMAD.X R37, R29.reuse, 0x1, R14, P0 ;  /* 0x000000011d257824 */ /* 0x040fe400000e060e */
[C---:B------:R-:W-:Y:S01]  /*fd670*/  IMAD.X R35, R29.reuse, 0x1, R13, P1 ;  /* 0x000000011d237824 */ /* 0x040fe200008e060d */
[C---:B-1----:R-:W-:Y:S02]  /*fd680*/  IADD3 R32, P2, R28.reuse, R49, RZ ;  /* 0x000000311c207210 */ /* 0x042fe40007f5e0ff */
[----:B------:R0:W-:Y:S04]  /*fd690*/  STL.64 [R1+0x1308], R36 ;  /* 0x0013082401007387 */ /* 0x0001e80000100a00 */
[----:B------:R1:W-:Y:S01]  /*fd6a0*/  STL.64 [R1+0x1310], R34 ;  /* 0x0013102201007387 */ /* 0x0003e20000100a00 */
[----:B------:R-:W-:Y:S01]  /*fd6b0*/  IMAD.X R33, R29, 0x1, R48, P2 ;  /* 0x000000011d217824 */ /* 0x000fe200010e0630 */
[----:B0-----:R-:W-:-:S02]  /*fd6c0*/  IADD3 R36, P0, R28, R51, RZ ;  /* 0x000000331c247210 */ /* 0x001fc40007f1e0ff */
        /* <DEDUP_REMOVED lines=36> */
[----:B------:R-:W2:Y:S01]  /*fd910*/  LDL.LU R28, [R1+0xe8] ;  /* 0x0000e800011c7983 */ /* 0x000ea20000300800 */
[----:B------:R-:W-:-:S03]  /*fd920*/  IMAD.X R37, R29, 0x1, R31, P0 ;  /* 0x000000011d257824 */ /* 0x000fc600000e061f */
[----:B------:R0:W-:Y:S04]  /*fd930*/  STL.64 [R1+0x12f8], R32 ;  /* 0x0012f82001007387 */ /* 0x0001e80000100a00 */
[----:B------:R1:W-:Y:S01]  /*fd940*/  STL.64 [R1+0x1280], R36 ;  /* 0x0012802401007387 */ /* 0x0003e20000100a00 */
[C---:B----4-:R-:W-:Y:S02]  /*fd950*/  IADD3 R34, P1, R59.reuse, R12, RZ ;  /* 0x0000000c3b227210 */ /* 0x050fe40007f3e0ff */
[----:B0-----:R-:W-:-:S03]  /*fd960*/  IADD3 R32, P2, R59, R11, RZ ;  /* 0x0000000b3b207210 */ /* 0x001fc60007f5e0ff */
[C---:B---3--:R-:W-:Y:S01]  /*fd970*/  IMAD.X R35, R16.reuse, 0x1, R14, P1 ;  /* 0x0000000110237824 */ /* 0x048fe200008e060e */
[----:B------:R-:W-:Y:S01]  /*fd980*/  IADD3 R38, P0, R59, R49, RZ ;  /* 0x000000313b267210 */ /* 0x000fe20007f1e0ff */
[----:B------:R-:W-:-:S03]  /*fd990*/  IMAD.X R33, R16, 0x1, R13, P2 ;  /* 0x0000000110217824 */ /* 0x000fc600010e060d */
[----:B------:R0:W-:Y:S01]  /*fd9a0*/  STL.64 [R1+0x1288], R34 ;  /* 0x0012882201007387 */ /* 0x0001e20000100a00 */
[C---:B-1----:R-:W-:Y:S01]  /*fd9b0*/  IADD3 R36, P1, R59.reuse, R51, RZ ;  /* 0x000000333b247210 */ /* 0x042fe20007f3e0ff */
[C---:B------:R-:W-:Y:S02]  /*fd9c0*/  IMAD.X R39, R16.reuse, 0x1, R48, P0 ;  /* 0x0000000110277824 */ /* 0x040fe400000e0630 */
[----:B0-----:R-:W3:Y:S02]  /*fd9d0*/  LDL.LU R34, [R1+0x118] ;  /* 0x0001180001227983 */ /* 0x001ee40000300800 */
[----:B------:R-:W-:Y:S02]  /*fd9e0*/  IMAD.X R37, R16, 0x1, R50, P1 ;  /* 0x0000000110257824 */ /* 0x000fe400008e0632 */
[----:B------:R0:W-:Y:S04]  /*fd9f0*/  STL.64 [R1+0x1290], R32 ;  /* 0x0012902001007387 */ /* 0x0001e80000100a00 */
[----:B------:R1:W-:Y:S01]  /*fda00*/  STL.64 [R1+0x1218], R38 ;  /* 0x0012182601007387 */ /* 0x0003e20000100a00 */
[----:B0-----:R-:W-:-:S02]  /*fda10*/  IADD3 R32, P2, R59, R53, RZ ;  /* 0x000000353b207210 */ /* 0x001fc40007f5e0ff */
        /* <DEDUP_REMOVED lines=40> */
[----:B-1----:R-:W-:Y:S02]  /*fdca0*/  IADD3 R36, P1, R28, R49, RZ ;  /* 0x000000311c247210 */ /* 0x002fe40007f3e0ff */
[----:B------:R-:W-:Y:S01]  /*fdcb0*/  SHF.R.S32.HI R35, RZ, 0x1f, R18 ;  /* 0x0000001fff237819 */ /* 0x000fe20000011412 */
[C---:B---3--:R-:W-:Y:S02]  /*fdcc0*/  IMAD.X R33, R34.reuse, 0x1, R14, P2 ;  /* 0x0000000122217824 */ /* 0x048fe400010e060e */
[C---:B------:R-:W-:Y:S02]  /*fdcd0*/  IMAD.X R39, R34.reuse, 0x1, R13, P0 ;  /* 0x0000000122277824 */ /* 0x040fe400000e060d */
[----:B------:R-:W-:Y:S01]  /*fdce0*/  IMAD.X R37, R34, 0x1, R48, P1 ;  /* 0x0000000122257824 */ /* 0x000fe200008e0630 */
[----:B------:R0:W-:Y:S04]  /*fdcf0*/  STL.64 [R1+0x1208], R32 ;  /* 0x0012082001007387 */ /* 0x0001e80000100a00 */
[----:B------:R1:W-:Y:S04]  /*fdd00*/  STL.64 [R1+0x1210], R38 ;  /* 0x0012102601007387 */ /* 0x0003e80000100a00 */
[----:B------:R2:W-:Y:S01]  /*fdd10*/  STL.64 [R1+0x1198], R36 ;  /* 0x0011982401007387 */ /* 0x0005e20000100a00 */
[----:B0-----:R-:W-:-:S02]  /*fdd20*/  IADD3 R32, P2, R28, R51, RZ ;  /* 0x000000331c207210 */ /* 0x001fc40007f5e0ff */
        /* <DEDUP_REMOVED lines=34> */
[----:B------:R-:W-:Y:S02]  /*fdf50*/  IADD3 R28, P0, R28, R8, RZ ;  /* 0x000000081c1c7210 */ /* 0x000fe40007f1e0ff */
[----:B0-----:R-:W-:Y:S01]  /*fdf60*/  IADD3 R32, P2, R18, R58, RZ ;  /* 0x0000003a12207210 */ /* 0x001fe20007f5e0ff */
[----:B-1----:R-:W2:Y:S04]  /*fdf70*/  LDL.LU.64 R38, [R1+0x6610] ;  /* 0x0066100001267983 */ /* 0x002ea80000300a00 */
[----:B------:R4:W-:Y:S01]  /*fdf80*/  STL.64 [R1+0x11f8], R36 ;  /* 0x0011f82401007387 */ /* 0x0009e20000100a00 */
[----:B------:R-:W-:Y:S02]  /*fdf90*/  IMAD.X R33, R35, 0x1, R30, P2 ;  /* 0x0000000123217824 */ /* 0x000fe400010e061e */
[----:B------:R-:W-:Y:S01]  /*fdfa0*/  IMAD.X R29, R34, 0x1, R31, P0 ;  /* 0x00000001221d7824 */ /* 0x000fe200000e061f */
[----:B----4-:R-:W-:-:S02]  /*fdfb0*/  IADD3 R36, P1, R16, R12, RZ ;  /* 0x0000000c10247210 */ /* 0x010fc40007f3e0ff */
[----:B------:R0:W-:Y:S03]  /*fdfc0*/  STL.64 [R1+0x4c30], R32 ;  /* 0x004c302001007387 */ /* 0x0001e60000100a00 */
[----:B------:R-:W-:Y:S01]  /*fdfd0*/  IMAD.X R37, R59, 0x1, R14, P1 ;  /* 0x000000013b257824 */ /* 0x000fe200008e060e */
[----:B------:R1:W-:Y:S04]  /*fdfe0*/  STL.64 [R1+0x1180], R28 ;  /* 0x0011801c01007387 */ /* 0x0003e80000100a00 */
[----:B------:R3:W-:Y:S04]  /*fdff0*/  STL.64 [R1+0x1188], R36 ;  /* 0x0011882401007387 */ /* 0x0007e80000100a00 */
[----:B------:R-:W4:Y:S01]  /*fe000*/  LDL.LU R34, [R1+0xf0] ;  /* 0x0000f00001227983 */ /* 0x000f220000300800 */
[----:B0-----:R-:W-:-:S02]  /*fe010*/  IADD3 R32, P2, R16, R11, RZ ;  /* 0x0000000b10207210 */ /* 0x001fc40007f5e0ff */
        /* <DEDUP_REMOVED lines=21> */
[----:B------:R-:W-:Y:S02]  /*fe170*/  IMAD.X R29, R59, 0x1, R22, P0 ;  /* 0x000000013b1d7824 */ /* 0x000fe400000e0616 */
[----:B------:R-:W3:Y:S01]  /*fe180*/  LDL.LU R59, [R1+0x660c] ;  /* 0x00660c00013b7983 */ /* 0x000ee20000300800 */
[----:B-1----:R-:W-:-:S03]  /*fe190*/  IADD3 R36, P1, R16, R58, RZ ;  /* 0x0000003a10247210 */ /* 0x002fc60007f3e0ff */
[----:B------:R1:W-:Y:S01]  /*fe1a0*/  STL.64 [R1+0x1178], R28 ;  /* 0x0011781c01007387 */ /* 0x0003e20000100a00 */
[----:B0-----:R-:W-:Y:S02]  /*fe1b0*/  IADD3 R32, P2, R16, R2, RZ ;  /* 0x0000000210207210 */ /* 0x001fe40007f5e0ff */
[----:B-1----:R-:W-:-:S05]  /*fe1c0*/  SHF.R.S32.HI R29, RZ, 0x1f, R16 ;  /* 0x0000001fff1d7819 */ /* 0x002fca0000011410 */
[C---:B------:R-:W-:Y:S02]  /*fe1d0*/  IMAD.X R37, R29.reuse, 0x1, R30, P1 ;  /* 0x000000011d257824 */ /* 0x040fe400008e061e */
[----:B------:R-:W-:Y:S01]  /*fe1e0*/  IMAD.X R33, R29, 0x1, R0, P2 ;  /* 0x000000011d217824 */ /* 0x000fe200010e0600 */
[C---:B------:R-:W-:Y:S02]  /*fe1f0*/  IADD3 R28, P0, R16.reuse, R4, RZ ;  /* 0x00000004101c7210 */ /* 0x040fe40007f1e0ff */
[----:B------:R0:W-:Y:S04]  /*fe200*/  STL.64 [R1+0x1118], R36 ;  /* 0x0011182401007387 */ /* 0x0001e80000100a00 */
[----:B------:R1:W-:Y:S01]  /*fe210*/  STL.64 [R1+0x1120], R32 ;  /* 0x0011202001007387 */ /* 0x0003e20000100a00 */
[----:B0-----:R-:W-:Y:S01]  /*fe220*/  IADD3 R36, P1, R16, R6, RZ ;  /* 0x0000000610247210 */ /* 0x001fe20007f3e0ff */
[----:B-1----:R-:W-:-:S04]  /*fe230*/  IMAD.MOV.U32 R33, RZ, RZ, R29 ;  /* 0x000000ffff217224 */ /* 0x002fc800078e001d */
[C---:B------:R-:W-:Y:S02]  /*fe240*/  IMAD.X R29, R33.reuse, 0x1, R3, P0 ;  /* 0x00000001211d7824 */ /* 0x040fe400000e0603 */
[----:B------:R-:W-:Y:S01]  /*fe250*/  IMAD.X R37, R33, 0x1, R5, P1 ;  /* 0x0000000121257824 */ /* 0x000fe200008e0605 */
[C---:B------:R-:W-:Y:S02]  /*fe260*/  IADD3 R32, P2, R16.reuse, R7, RZ ;  /* 0x0000000710207210 */ /* 0x040fe40007f5e0ff */
[----:B------:R0:W-:Y:S04]  /*fe270*/  STL.64 [R1+0x1128], R28 ;  /* 0x0011281c01007387 */ /* 0x0001e80000100a00 */
[----:B------:R1:W-:Y:S01]  /*fe280*/  STL.64 [R1+0x1130], R36 ;  /* 0x0011302401007387 */ /* 0x0003e20000100a00 */
[C---:B0-----:R-:W-:Y:S01]  /*fe290*/  IADD3 R28, P0, R16.reuse, R10, RZ ;  /* 0x0000000a101c7210 */ /* 0x041fe20007f1e0ff */
[----:B-1----:R-:W-:Y:S01]  /*fe2a0*/  IMAD.MOV.U32 R37, RZ, RZ, R33 ;  /* 0x000000ffff257224 */ /* 0x002fe200078e0021 */
[----:B------:R-:W-:-:S02]  /*fe2b0*/  IADD3 R36, P1, R16, R8, RZ ;  /* 0x0000000810247210 */ /* 0x000fc40007f3e0ff */
[----:B------:R-:W2:Y:S01]  /*fe2c0*/  LDL.LU R16, [R1+0x6608] ;  /* 0x0066080001107983 */ /* 0x000ea20000300800 */
[C---:B------:R-:W-:Y:S02]  /*fe2d0*/  IMAD.X R33, R37.reuse, 0x1, R26, P2 ;  /* 0x0000000125217824 */ /* 0x040fe400010e061a */
[----:B------:R-:W-:-:S03]  /*fe2e0*/  IMAD.X R29, R37, 0x1, R9, P0 ;  /* 0x00000001251d7824 */ /* 0x000fc600000e0609 */
[----:B------:R0:W-:Y:S04]  /*fe2f0*/  STL.64 [R1+0x1138], R32 ;  /* 0x0011382001007387 */ /* 0x0001e80000100a00 */
[----:B------:R1:W-:Y:S01]  /*fe300*/  STL.64 [R1+0x1140], R28 ;  /* 0x0011401c01007387 */ /* 0x0003e20000100a00 */
        /* <DEDUP_REMOVED lines=8> */
[C---:B----4-:R-:W-:Y:S02]  /*fe390*/  IADD3 R36, P1, R34.reuse, R12, RZ ;  /* 0x0000000c22247210 */ /* 0x050fe40007f3e0ff */
[C---:B0-----:R-:W-:Y:S02]  /*fe3a0*/  IADD3 R32, P2, R34.reuse, R11, RZ ;  /* 0x0000000b22207210 */ /* 0x041fe40007f5e0ff */
[----:B-1----:R-:W-:Y:S01]  /*fe3b0*/  IADD3 R28, P0, R34, R49, RZ ;  /* 0x00000031221c7210 */ /* 0x002fe20007f1e0ff */
[----:B------:R-:W-:-:S02]  /*fe3c0*/  IMAD.X R37, R27, 0x1, R14, P1 ;  /* 0x000000011b257824 */ /* 0x000fc400008e060e */
[C---:B------:R-:W-:Y:S02]  /*fe3d0*/  IMAD.X R33, R27.reuse, 0x1, R13, P2 ;  /* 0x000000011b217824 */ /* 0x040fe400010e060d */
[----:B------:R-:W-:Y:S01]  /*fe3e0*/  IMAD.X R29, R27, 0x1, R48, P0 ;  /* 0x000000011b1d7824 */ /* 0x000fe200000e0630 */
[----:B------:R0:W-:Y:S04]  /*fe3f0*/  STL.64 [R1+0x1098], R36 ;  /* 0x0010982401007387 */ /* 0x0001e80000100a00 */
[----:B------:R1:W-:Y:S04]  /*fe400*/  STL.64 [R1+0x10a0], R32 ;  /* 0x0010a02001007387 */ /* 0x0003e80000100a00 */
[----:B------:R4:W-:Y:S01]  /*fe410*/  STL.64 [R1+0x10a8], R28 ;  /* 0x0010a81c01007387 */ /* 0x0009e20000100a00 */
[----:B0-----:R-:W-:-:S02]  /*fe420*/  IADD3 R36, P1, R34, R51, RZ ;  /* 0x0000003322247210 */ /* 0x001fc40007f3e0ff */
        /* <DEDUP_REMOVED lines=35> */
[----:B0-----:R-:W-:Y:S02]  /*fe660*/  IADD3 R36, P1, R34, R8, RZ ;  /* 0x0000000822247210 */ /* 0x001fe40007f3e0ff */
[----:B-1----:R-:W-:-:S03]  /*fe670*/  IADD3 R32, P2, R18, R57, RZ ;  /* 0x0000003912207210 */ /* 0x002fc60007f5e0ff */
[----:B------:R-:W-:Y:S01]  /*fe680*/  IMAD.X R37, R27, 0x1, R31, P1 ;  /* 0x000000011b257824 */ /* 0x000fe200008e061f */
[----:B----4-:R-:W-:Y:S01]  /*fe690*/  IADD3 R28, P0, R18, R55, RZ ;  /* 0x00000037121c7210 */ /* 0x010fe20007f1e0ff */
[----:B------:R-:W-:-:S03]  /*fe6a0*/  IMAD.X R33, R35, 0x1, R56, P2 ;  /* 0x0000000123217824 */ /* 0x000fc600010e0638 */
[----:B------:R0:W-:Y:S01]  /*fe6b0*/  STL.64 [R1+0x1090], R36 ;  /* 0x0010902401007387 */ /* 0x0001e20000100a00 */
[----:B------:R-:W-:-:S03]  /*fe6c0*/  IMAD.X R29, R35, 0x1, R54, P0 ;  /* 0x00000001231d7824 */ /* 0x000fc600000e0636 */
[----:B------:R1:W-:Y:S01]  /*fe6d0*/  STL.64 [R1+0x4be0], R32 ;  /* 0x004be02001007387 */ /* 0x0003e20000100a00 */
[----:B------:R-:W-:Y:S02]  /*fe6e0*/  IMAD.MOV.U32 R27, RZ, RZ, R21 ;  /* 0x000000ffff1b7224 */ /* 0x000fe400078e0015 */
[----:B------:R-:W-:Y:S01]  /*fe6f0*/  IMAD.MOV.U32 R21, RZ, RZ, R20 ;  /* 0x000000ffff157224 */ /* 0x000fe200078e0014 */
[----:B------:R4:W-:Y:S01]  /*fe700*/  STL.64 [R1+0x4c08], R28 ;  /* 0x004c081c01007387 */ /* 0x0009e20000100a00 */
[----:B------:R-:W-:-:S03]  /*fe710*/  IMAD.MOV.U32 R20, RZ, RZ, R19 ;  /* 0x000000ffff147224 */ /* 0x000fc600078e0013 */
[----:B------:R-:W2:Y:S01]  /*fe720*/  LDL.LU R19, [R1+0xf8] ;  /* 0x0000f80001137983 */ /* 0x000ea20000300800 */
[C---:B0-----:R-:W-:Y:S02]  /*fe730*/  IADD3 R36, P1, R15.reuse, R12, RZ ;  /* 0x0000000c0f247210 */ /* 0x041fe40007f3e0ff */
[----:B-1----:R-:W-:-:S03]  /*fe740*/  IADD3 R32, P2, R15, R11, RZ ;  /* 0x0000000b0f207210 */ /* 0x002fc60007f5e0ff */
[----:B---3--:R-:W-:Y:S01]  /*fe750*/  IMAD.X R37, R59, 0x1, R14, P1 ;  /* 0x000000013b257824 */ /* 0x008fe200008e060e */
[----:B----4-:R-:W-:Y:S01]  /*fe760*/  IADD3 R28, P0, R15, R49, RZ ;  /* 0x000000310f1c7210 */ /* 0x010fe20007f1e0ff */
[----:B------:R-:W-:-:S03]  /*fe770*/  IMAD.X R33, R59, 0x1, R13, P2 ;  /* 0x000000013b217824 */ /* 0x000fc600010e060d */
[----:B------:R0:W-:Y:S01]  /*fe780*/  STL.64 [R1+0x1018], R36 ;  /* 0x0010182401007387 */ /* 0x0001e20000100a00 */
[----:B------:R-:W-:-:S03]  /*fe790*/  IMAD.X R29, R59, 0x1, R48, P0 ;  /* 0x000000013b1d7824 */ /* 0x000fc600000e0630 */
[----:B------:R1:W-:Y:S01]  /*fe7a0*/  STL.64 [R1+0x1020], R32 ;  /* 0x0010202001007387 */ /* 0x0003e20000100a00 */
[----:B0-----:R-:W-:-:S03]  /*fe7b0*/  IADD3 R36, P1, R15, R51, RZ ;  /* 0x000000330f247210 */ /* 0x001fc60007f3e0ff */
[----:B------:R0:W-:Y:S01]  /*fe7c0*/  STL.64 [R1+0x1028], R28 ;  /* 0x0010281c01007387 */ /* 0x0001e20000100a00 */
[----:B-1----:R-:W-:Y:S01]  /*fe7d0*/  IADD3 R32, P2, R15, R53, RZ ;  /* 0x000000350f207210 */ /* 0x002fe20007f5e0ff */
[----:B------:R-:W-:-:S04]  /*fe7e0*/  IMAD.X R37, R59, 0x1, R50, P1 ;  /* 0x000000013b257824 */ /* 0x000fc800008e0632 */
[----:B------:R-:W-:Y:S01]  /*fe7f0*/  IMAD.X R33, R59, 0x1, R52, P2 ;  /* 0x000000013b217824 */ /* 0x000fe200010e0634 */
[----:B0-----:R-:W-:Y:S01]  /*fe800*/  IADD3 R28, P0, R15, R55, RZ ;  /* 0x000000370f1c7210 */ /* 0x001fe20007f1e0ff */
[----:B------:R0:W-:Y:S04]  /*fe810*/  STL.64 [R1+0x1030], R36 ;  /* 0x0010302401007387 */ /* 0x0001e80000100a00 */
[----:B------:R-:W-:Y:S01]  /*fe820*/  IMAD.X R29, R59, 0x1, R54, P0 ;  /* 0x000000013b1d7824 */ /* 0x000fe200000e0636 */
[----:B------:R1:W-:Y:S01]  /*fe830*/  STL.64 [R1+0x1038], R32 ;  /* 0x0010382001007387 */ /* 0x0003e20000100a00 */
[----:B0-----:R-:W-:-:S03]  /*fe840*/  IADD3 R36, P1, R15, R57, RZ ;  /* 0x000000390f247210 */ /* 0x001fc60007f3e0ff */
[----:B------:R0:W-:Y:S01]  /*fe850*/  STL.64 [R1+0x1040], R28 ;  /* 0x0010401c01007387 */ /* 0x0001e20000100a00 */
[----:B-1----:R-:W-:Y:S01]  /*fe860*/  IADD3 R32, P2, R15, R24, RZ ;  /* 0x000000180f207210 */ /* 0x002fe20007f5e0ff */
        /* <DEDUP_REMOVED lines=28> */
[----:B------:R-:W4:Y:S01]  /*fea30*/  LDL.LU R59, [R1+0x6600] ;  /* 0x00660000013b7983 */ /* 0x000f220000300800 */
[----:B0-----:R-:W-:-:S02]  /*fea40*/  IADD3 R32, P2, R18, R53, RZ ;  /* 0x0000003512207210 */ /* 0x001fc40007f5e0ff */
[----:B-1----:R-:W-:-:S03]  /*fea50*/  IADD3 R28, P0, R18, R51, RZ ;  /* 0x00000033121c7210 */ /* 0x002fc60007f1e0ff */
[C---:B------:R-:W-:Y:S02]  /*fea60*/  IMAD.X R33, R35.reuse, 0x1, R52, P2 ;  /* 0x0000000123217824 */ /* 0x040fe400010e0634 */
[----:B------:R-:W-:-:S03]  /*fea70*/  IMAD.X R29, R35, 0x1, R50, P0 ;  /* 0x00000001231d7824 */ /* 0x000fc600000e0632 */
[----:B------:R2:W-:Y:S04]  /*fea80*/  STL.64 [R1+0x4c00], R32 ;  /* 0x004c002001007387 */ /* 0x0005e80000100a00 */
[----:B------:R0:W-:Y:S04]  /*fea90*/  STL.64 [R1+0x1010], R36 ;  /* 0x0010102401007387 */ /* 0x0001e80000100a00 */
[----:B------:R1:W-:Y:S01]  /*feaa0*/  STL.64 [R1+0x4c28], R28 ;  /* 0x004c281c01007387 */ /* 0x0003e20000100a00 */
[C---:B--2---:R-:W-:Y:S02]  /*feab0*/  IADD3 R32, P1, R19.reuse, R12, RZ ;  /* 0x0000000c13207210 */ /* 0x044fe40007f3e0ff */
[----:B0-----:R-:W-:-:S02]  /*feac0*/  IADD3 R36, P2, R19, R11, RZ ;  /* 0x0000000b13247210 */ /* 0x001fc40007f5e0ff */
[C---:B-1----:R-:W-:Y:S01]  /*fead0*/  IADD3 R28, P0, R19.reuse, R49, RZ ;  /* 0x00000031131c7210 */ /* 0x042fe20007f1e0ff */
[C---:B------:R-:W-:Y:S02]  /*feae0*/  IMAD.X R33, R16.reuse, 0x1, R14, P1 ;  /* 0x0000000110217824 */ /* 0x040fe400008e060e */
[C---:B------:R-:W-:Y:S02]  /*feaf0*/  IMAD.X R37, R16.reuse, 0x1, R13, P2 ;  /* 0x0000000110257824 */ /* 0x040fe400010e060d */
[----:B------:R-:W-:Y:S01]  /*feb00*/  IMAD.X R29, R16, 0x1, R48, P0 ;  /* 0x00000001101d7824 */ /* 0x000fe200000e0630 */
[----:B------:R0:W-:Y:S04]  /*feb10*/  STL.64 [R1+0xf98], R32 ;  /* 0x000f982001007387 */ /* 0x0001e80000100a00 */
[----:B------:R-:W2:Y:S04]  /*feb20*/  LDL.LU R34, [R1+0x6478] ;  /* 0x0064780001227983 */ /* 0x000ea80000300800 */
        /* <DEDUP_REMOVED lines=18> */
[----:B------:R-:W-:Y:S01]  /*fec50*/  STL.64 [R1+0xfd0], R36 ;  /* 0x000fd02401007387 */ /* 0x000fe20000100a00 */
[----:B0-----:R-:W-:-:S03]  /*fec60*/  IADD3 R32, P1, R19, R58, RZ ;  /* 0x0000003a13207210 */ /* 0x001fc60007f3e0ff */
[----:B------:R0:W-:Y:S02]  /*fec70*/  STL.64 [R1+0xfd8], R28 ;  /* 0x000fd81c01007387 */ /* 0x0001e40000100a00 */
[----:B------:R-:W-:Y:S01]  /*fec80*/  IMAD.X R33, R16, 0x1, R30, P1 ;  /* 0x0000000110217824 */ /* 0x000fe200008e061e */
[----:B0-----:R-:W-:-:S04]  /*fec90*/  IADD3 R28, P0, R19, R2, RZ ;  /* 0x00000002131c7210 */ /* 0x001fc80007f1e0ff */
[----:B------:R0:W-:Y:S01]  /*feca0*/  STL.64 [R1+0xfe0], R32 ;  /* 0x000fe02001007387 */ /* 0x0001e20000100a00 */
        /* <DEDUP_REMOVED lines=15> */
[----:B------:R-:W-:-:S03]  /*feda0*/  IMAD.X R33, R16, 0x1, R31, P1 ;  /* 0x0000000110217824 */ /* 0x000fc600008e061f */
[----:B------:R-:W3:Y:S01]  /*fedb0*/  LDL.LU R16, [R1+0x65fc] ;  /* 0x0065fc0001107983 */ /* 0x000ee20000300800 */
[----:B----4-:R-:W-:Y:S02]  /*fedc0*/  SHF.R.S32.HI R19, RZ, 0x1f, R59 ;  /* 0x0000001fff137819 */ /* 0x010fe4000001143b */
[----:B0-----:R-:W-:Y:S01]  /*fedd0*/  IADD3 R28, P0, R59, R12, RZ ;  /* 0x0000000c3b1c7210 */ /* 0x001fe20007f1e0ff */
[----:B------:R0:W-:Y:S04]  /*fede0*/  STL.64 [R1+0xf28], R32 ;  /* 0x000f282001007387 */ /* 0x0001e80000100a00 */
[----:B------:R-:W-:-:S05]  /*fedf0*/  IMAD.X R29, R19, 0x1, R14, P0 ;  /* 0x00000001131d7824 */ /* 0x000fca00000e060e */
[----:B------:R1:W-:Y:S01]  /*fee00*/  STL.64 [R1+0xf90], R28 ;  /* 0x000f901c01007387 */ /* 0x0003e20000100a00 */
[----:B0-----:R-:W-:-:S05]  /*fee10*/  IADD3 R32, P1, R59, R11, RZ ;  /* 0x0000000b3b207210 */ /* 0x001fca0007f3e0ff */
[----:B------:R-:W-:Y:S01]  /*fee20*/  IMAD.X R33, R19, 0x1, R13, P1 ;  /* 0x0000000113217824 */ /* 0x000fe200008e060d */
[----:B-1----:R-:W-:-:S04]  /*fee30*/  IADD3 R28, P0, R59, R49, RZ ;  /* 0x000000313b1c7210 */ /* 0x002fc80007f1e0ff */
[----:B------:R0:W-:Y:S01]  /*fee40*/  STL.64 [R1+0xd28], R32 ;  /* 0x000d282001007387 */ /* 0x0001e20000100a00 */
        /* <DEDUP_REMOVED lines=26> */
[C---:B0-----:R-:W-:Y:S02]  /*feff0*/  IADD3 R32, P1, R59.reuse, R4, RZ ;  /* 0x000000043b207210 */ /* 0x041fe40007f3e0ff */
[----:B-1----:R-:W-:-:S03]  /*ff000*/  IADD3 R28, P0, R59, R6, RZ ;  /* 0x000000063b1c7210 */ /* 0x002fc60007f1e0ff */
[----:B------:R-:W-:Y:S01]  /*ff010*/  IMAD.X R33, R19, 0x1, R3, P1 ;  /* 0x0000000113217824 */ /* 0x000fe200008e0603 */
[----:B------:R-:W-:Y:S01]  /*ff020*/  IADD3 R36, P1, R59, R7, RZ ;  /* 0x000000073b247210 */ /* 0x000fe20007f3e0ff */
[----:B------:R-:W-:-:S04]  /*ff030*/  IMAD.X R29, R19, 0x1, R5, P0 ;  /* 0x00000001131d7824 */ /* 0x000fc800000e0605 */
[----:B------:R-:W-:Y:S01]  /*ff040*/  IMAD.X R37, R19, 0x1, R26, P1 ;  /* 0x0000000113257824 */ /* 0x000fe200008e061a */
[----:B------:R-:W-:Y:S04]  /*ff050*/  STL.64 [R1+0xd80], R28 ;  /* 0x000d801c01007387 */ /* 0x000fe80000100a00 */
[----:B------:R0:W-:Y:S04]  /*ff060*/  STL.64 [R1+0xd78], R32 ;  /* 0x000d782001007387 */ /* 0x0001e80000100a00 */
[----:B------:R1:W-:Y:S01]  /*ff070*/  STL.64 [R1+0xd88], R36 ;  /* 0x000d882401007387 */ /* 0x0003e20000100a00 */
[----:B0-----:R-:W-:-:S02]  /*ff080*/  IADD3 R32, P0, R59, R10, RZ ;  /* 0x0000000a3b207210 */ /* 0x001fc40007f1e0ff */
[----:B-1----:R-:W-:-:S03]  /*ff090*/  IADD3 R36, P1, R59, R8, RZ ;  /* 0x000000083b247210 */ /* 0x002fc60007f3e0ff */
[C---:B------:R-:W-:Y:S01]  /*ff0a0*/  IMAD.X R33, R19.reuse, 0x1, R9, P0 ;  /* 0x0000000113217824 */ /* 0x040fe200000e0609 */
[----:B------:R-:W4:Y:S01]  /*ff0b0*/  LDL.LU R59, [R1+0x65f8] ;  /* 0x0065f800013b7983 */ /* 0x000f220000300800 */
[----:B------:R-:W-:-:S03]  /*ff0c0*/  IMAD.X R37, R19, 0x1, R31, P1 ;  /* 0x0000000113257824 */ /* 0x000fc600008e061f */
[----:B------:R0:W-:Y:S01]  /*ff0d0*/  STL.64 [R1+0xf20], R32 ;  /* 0x000f202001007387 */ /* 0x0001e20000100a00 */
[----:B------:R-:W-:Y:S02]  /*ff0e0*/  IMAD.MOV.U32 R28, RZ, RZ, R27 ;  /* 0x000000ffff1c7224 */ /* 0x000fe400078e001b */
[----:B------:R-:W-:Y:S01]  /*ff0f0*/  IMAD.MOV.U32 R27, RZ, RZ, R20 ;  /* 0x000000ffff1b7224 */ /* 0x000fe200078e0014 */
[----:B------:R1:W-:Y:S01]  /*ff100*/  STL.64 [R1+0xd20], R36 ;  /* 0x000d202401007387 */ /* 0x0003e20000100a00 */
[----:B------:R-:W-:Y:S02]  /*ff110*/  SHF.R.S32.HI R20, RZ, 0x1f, R21 ;  /* 0x0000001fff147819 */ /* 0x000fe40000011415 */
        /* <DEDUP_REMOVED lines=46> */
[----:B------:R-:W-:Y:S01]  /*ff400*/  IMAD.X R37, R20, 0x1, R9, P0 ;  /* 0x0000000114257824 */ /* 0x000fe200000e0609 */
[----:B---3--:R-:W-:-:S04]  /*ff410*/  SHF.R.S32.HI R19, RZ, 0x1f, R16 ;  /* 0x0000001fff137819 */ /* 0x008fc80000011410 */
[----:B------:R1:W-:Y:S01]  /*ff420*/  STL.64 [R1+0xcf0], R36 ;  /* 0x000cf02401007387 */ /* 0x0003e20000100a00 */
[----:B0-----:R-:W-:-:S05]  /*ff430*/  IADD3 R32, P1, R21, R8, RZ ;  /* 0x0000000815207210 */ /* 0x001fca0007f3e0ff */
[----:B------:R-:W-:Y:S01]  /*ff440*/  IMAD.X R33, R20, 0x1, R31, P1 ;  /* 0x0000000114217824 */ /* 0x000fe200008e061f */
[----:B-1----:R-:W-:-:S04]  /*ff450*/  IADD3 R36, P0, R16, R12, RZ ;  /* 0x0000000c10247210 */ /* 0x002fc80007f1e0ff */
[----:B------:R0:W-:Y:S01]  /*ff460*/  STL.64 [R1+0xc98], R32 ;  /* 0x000c982001007387 */ /* 0x0001e20000100a00 */
[----:B------:R-:W-:Y:S01]  /*ff470*/  IMAD.X R37, R19, 0x1, R14, P0 ;  /* 0x0000000113257824 */ /* 0x000fe200000e060e */
[C---:B------:R-:W-:Y:S02]  /*ff480*/  IADD3 R20, P0, R16.reuse, R49, RZ ;  /* 0x0000003110147210 */ /* 0x040fe40007f1e0ff */
[----:B0-----:R-:W-:-:S03]  /*ff490*/  IADD3 R32, P1, R16, R11, RZ ;  /* 0x0000000b10207210 */ /* 0x001fc60007f3e0ff */
[C---:B------:R-:W-:Y:S02]  /*ff4a0*/  IMAD.X R21, R19.reuse, 0x1, R48, P0 ;  /* 0x0000000113157824 */ /* 0x040fe400000e0630 */
[----:B------:R-:W-:Y:S01]  /*ff4b0*/  IMAD.X R33, R19, 0x1, R13, P1 ;  /* 0x0000000113217824 */ /* 0x000fe200008e060d */
[----:B------:R-:W-:Y:S04]  /*ff4c0*/  STL.64 [R1+0xca0], R36 ;  /* 0x000ca02401007387 */ /* 0x000fe80000100a00 */
[----:B------:R0:W-:Y:S04]  /*ff4d0*/  STL.64 [R1+0xc28], R32 ;  /* 0x000c282001007387 */ /* 0x0001e80000100a00 */
[----:B------:R1:W-:Y:S01]  /*ff4e0*/  STL.64 [R1+0xc30], R20 ;  /* 0x000c301401007387 */ /* 0x0003e20000100a00 */
[----:B0-----:R-:W-:-:S02]  /*ff4f0*/  IADD3 R32, P1, R16, R51, RZ ;  /* 0x0000003310207210 */ /* 0x001fc40007f3e0ff */
[----:B-1----:R-:W-:-:S03]  /*ff500*/  IADD3 R20, P0, R16, R53, RZ ;  /* 0x0000003510147210 */ /* 0x002fc60007f1e0ff */
[C---:B------:R-:W-:Y:S02]  /*ff510*/  IMAD.X R33, R19.reuse, 0x1, R50, P1 ;  /* 0x0000000113217824 */ /* 0x040fe400008e0632 */
[----:B------:R-:W-:-:S03]  /*ff520*/  IMAD.X R21, R19, 0x1, R52, P0 ;  /* 0x0000000113157824 */ /* 0x000fc600000e0634 */
[----:B------:R0:W-:Y:S04]  /*ff530*/  STL.64 [R1+0xc38], R32 ;  /* 0x000c382001007387 */ /* 0x0001e80000100a00 */
[----:B------:R1:W-:Y:S01]  /*ff540*/  STL.64 [R1+0xc40], R20 ;  /* 0x000c401401007387 */ /* 0x0003e20000100a00 */
[C---:B0-----:R-:W-:Y:S02]  /*ff550*/  IADD3 R32, P1, R16.reuse, R55, RZ ;  /* 0x0000003710207210 */ /* 0x041fe40007f3e0ff */
[----:B-1----:R-:W-:-:S03]  /*ff560*/  IADD3 R20, P0, R16, R57, RZ ;  /* 0x0000003910147210 */ /* 0x002fc60007f1e0ff */
[C---:B------:R-:W-:Y:S02]  /*ff570*/  IMAD.X R33, R19.reuse, 0x1, R54, P1 ;  /* 0x0000000113217824 */ /* 0x040fe400008e0636 */
[----:B------:R-:W-:-:S03]  /*ff580*/  IMAD.X R21, R19, 0x1, R56, P0 ;  /* 0x0000000113157824 */ /* 0x000fc600000e0638 */
[----:B------:R0:W-:Y:S04]  /*ff590*/  STL.64 [R1+0xc48], R32 ;  /* 0x000c482001007387 */ /* 0x0001e80000100a00 */
[----:B------:R1:W-:Y:S01]  /*ff5a0*/  STL.64 [R1+0xc50], R20 ;  /* 0x000c501401007387 */ /* 0x0003e20000100a00 */
[C---:B0-----:R-:W-:Y:S02]  /*ff5b0*/  IADD3 R32, P1, R16.reuse, R24, RZ ;  /* 0x0000001810207210 */ /* 0x041fe40007f3e0ff */
[----:B-1----:R-:W-:-:S03]  /*ff5c0*/  IADD3 R20, P0, R16, R25, RZ ;  /* 0x0000001910147210 */ /* 0x002fc60007f1e0ff */
[C---:B------:R-:W-:Y:S01]  /*ff5d0*/  IMAD.X R33, R19.reuse, 0x1, R23, P1 ;  /* 0x0000000113217824 */ /* 0x040fe200008e0617 */
[----:B------:R-:W-:Y:S01]  /*ff5e0*/  IADD3 R36, P1, R16, R58, RZ ;  /* 0x0000003a10247210 */ /* 0x000fe20007f3e0ff */
[----:B------:R-:W-:-:S03]  /*ff5f0*/  IMAD.X R21, R19, 0x1, R22, P0 ;  /* 0x0000000113157824 */ /* 0x000fc600000e0616 */
[----:B------:R-:W-:Y:S01]  /*ff600*/  STL.64 [R1+0xc58], R32 ;  /* 0x000c582001007387 */ /* 0x000fe20000100a00 */
[----:B------:R-:W-:-:S03]  /*ff610*/  IMAD.X R37, R19, 0x1, R30, P1 ;  /* 0x0000000113257824 */ /* 0x000fc600008e061e */
[----:B------:R0:W-:Y:S04]  /*ff620*/  STL.64 [R1+0xc60], R20 ;  /* 0x000c601401007387 */ /* 0x0001e80000100a00 */
[----:B------:R1:W-:Y:S01]  /*ff630*/  STL.64 [R1+0xc68], R36 ;  /* 0x000c682401007387 */ /* 0x0003e20000100a00 */
[C---:B0-----:R-:W-:Y:S02]  /*ff640*/  IADD3 R20, P0, R16.reuse, R2, RZ ;  /* 0x0000000210147210 */ /* 0x041fe40007f1e0ff */
[----:B-1----:R-:W-:-:S03]  /*ff650*/  IADD3 R36, P1, R16, R4, RZ ;  /* 0x0000000410247210 */ /* 0x002fc60007f3e0ff */
[C---:B------:R-:W-:Y:S02]  /*ff660*/  IMAD.X R21, R19.reuse, 0x1, R0, P0 ;  /* 0x0000000113157824 */ /* 0x040fe400000e0600 */
[----:B------:R-:W-:-:S03]  /*ff670*/  IMAD.X R37, R19, 0x1, R3, P1 ;  /* 0x0000000113257824 */ /* 0x000fc600008e0603 */
[----:B------:R0:W-:Y:S01]  /*ff680*/  STL.64 [R1+0xc70], R20 ;  /* 0x000c701401007387 */ /* 0x0001e20000100a00 */
[----:B------:R-:W-:-:S03]  /*ff690*/  IMAD.MOV.U32 R32, RZ, RZ, R60 ;  /* 0x000000ffff207224 */ /* 0x000fc600078e003c */
[----:B------:R1:W-:Y:S01]  /*ff6a0*/  STL.64 [R1+0xc78], R36 ;  /* 0x000c782401007387 */ /* 0x0003e20000100a00 */
[C---:B0-----:R-:W-:Y:S02]  /*ff6b0*/  IADD3 R20, P0, R16.reuse, R6, RZ ;  /* 0x0000000610147210 */ /* 0x041fe40007f1e0ff */
[----:B-1----:R-:W-:-:S03]  /*ff6c0*/  IADD3 R36, P1, R16, R7, RZ ;  /* 0x0000000710247210 */ /* 0x002fc60007f3e0ff */
[C---:B------:R-:W-:Y:S01]  /*ff6d0*/  IMAD.X R21, R19.reuse, 0x1, R5, P0 ;  /* 0x0000000113157824 */ /* 0x040fe200000e0605 */
[----:B------:R-:W-:Y:S01]  /*ff6e0*/  IADD3 R60, P0, R16, R10, RZ ;  /* 0x0000000a103c7210 */ /* 0x000fe20007f1e0ff */
[----:B------:R-:W-:-:S03]  /*ff6f0*/  IMAD.X R37, R19, 0x1, R26, P1 ;  /* 0x0000000113257824 */ /* 0x000fc600008e061a */
[----:B------:R0:W-:Y:S04]  /*ff700*/  STL.64 [R1+0xc80], R20 ;  /* 0x000c801401007387 */ /* 0x0001e80000100a00 */
[----:B------:R-:W-:Y:S01]  /*ff710*/  STL.64 [R1+0xc88], R36 ;  /* 0x000c882401007387 */ /* 0x000fe20000100a00 */
[----:B0-----:R-:W-:Y:S02]  /*ff720*/  IMAD.MOV.U32 R21, RZ, RZ, R61 ;  /* 0x000000ffff157224 */ /* 0x001fe400078e003d */
[----:B------:R-:W-:-:S05]  /*ff730*/  IMAD.X R61, R19, 0x1, R9, P0 ;  /* 0x00000001133d7824 */ /* 0x000fca00000e0609 */
[----:B------:R0:W-:Y:S04]  /*ff740*/  STL.64 [R1+0xc90], R60 ;  /* 0x000c903c01007387 */ /* 0x0001e80000100a00 */
[----:B0-----:R-:W3:Y:S01]  /*ff750*/  LDL.LU.64 R60, [R1+0x65f0] ;  /* 0x0065f000013c7983 */ /* 0x001ee20000300a00 */
[----:B------:R-:W-:Y:S02]  /*ff760*/  IADD3 R36, P1, R16, R8, RZ ;  /* 0x0000000810247210 */ /* 0x000fe40007f3e0ff */
[----:B------:R-:W-:Y:S01]  /*ff770*/  IADD3 R16, P0, R18, R11, RZ ;  /* 0x0000000b12107210 */ /* 0x000fe20007f1e0ff */
[----:B------:R-:W-:-:S04]  /*ff780*/  IMAD.MOV.U32 R29, RZ, RZ, R17 ;  /* 0x000000ffff1d7224 */ /* 0x000fc800078e0011 */
[----:B------:R-:W-:Y:S02]  /*ff790*/  IMAD.X R17, R35, 0x1, R13, P0 ;  /* 0x0000000123117824 */ /* 0x000fe400000e060d */
[----:B------:R-:W-:-:S03]  /*ff7a0*/  IMAD.X R37, R19, 0x1, R31, P1 ;  /* 0x0000000113257824 */ /* 0x000fc600008e061f */
[----:B------:R0:W-:Y:S04]  /*ff7b0*/  STL.64 [R1+0x4b90], R16 ;  /* 0x004b901001007387 */ /* 0x0001e80000100a00 */
[----:B------:R1:W-:Y:S01]  /*ff7c0*/  STL.64 [R1+0xc20], R36 ;  /* 0x000c202401007387 */ /* 0x0003e20000100a00 */
[----:B--2---:R-:W-:Y:S01]  /*ff7d0*/  ISETP.GE.AND P2, PT, R34, UR11, PT ;  /* 0x0000000b22007c0c */ /* 0x004fe2000bf46270 */
[----:B------:R-:W-:Y:S01]  /*ff7e0*/  IMAD.MOV.U32 R34, RZ, RZ, R32 ;  /* 0x000000ffff227224 */ /* 0x000fe200078e0020 */
[----:B----4-:R-:W-:Y:S01]  /*ff7f0*/  SHF.R.S32.HI R20, RZ, 0x1f, R59 ;  /* 0x0000001fff147819 */ /* 0x010fe2000001143b */
[----:B------:R-:W-:Y:S01]  /*ff800*/  ULDC UR11, c[0x0][0x228] ;  /* 0x00008a00000b7ab9 */ /* 0x000fe20000000800 */
[----:B---3--:R-:W-:Y:S02]  /*ff810*/  SHF.R.S32.HI R19, RZ, 0x1f, R60 ;  /* 0x0000001fff137819 */ /* 0x008fe4000001143c */
        /* <DEDUP_REMOVED lines=17> */
[----:B------:R0:W-:Y:S01]  /*ff930*/  STL.64 [R1+0xbc8], R16 ;  /* 0x000bc81001007387 */ /* 0x0001e20000100a00 */
[----:B------:R-:W-:-:S03]  /*ff940*/  IMAD.X R33, R19, 0x1, R56, P0 ;  /* 0x0000000113217824 */ /* 0x000fc600000e0638 */
[----:B0-----:R-:W2:Y:S04]  /*ff950*/  LDL.LU.64 R16, [R1+0x65e8] ;  /* 0x0065e80001107983 */ /* 0x001ea80000300a00 */
        /* <DEDUP_REMOVED lines=24> */
[----:B------:R0:W-:Y:S02]  /*ffae0*/  STL.64 [R1+0xc10], R36 ;  /* 0x000c102401007387 */ /* 0x0001e40000100a00 */
[----:B0-----:R-:W-:Y:S02]  /*ffaf0*/  IADD3 R36, P1, R60, R8, RZ ;  /* 0x000000083c247210 */ /* 0x001fe40007f3e0ff */
[----:B------:R-:W3:Y:S04]  /*ffb00*/  LDL.LU R60, [R1+0x65e4] ;  /* 0x0065e400013c7983 */ /* 0x000ee80000300800 */
[----:B------:R0:W-:Y:S01]  /*ffb10*/  STL.64 [R1+0xc18], R32 ;  /* 0x000c182001007387 */ /* 0x0001e20000100a00 */
[----:B------:R-:W-:Y:S01]  /*ffb20*/  IMAD.X R37, R19, 0x1, R31, P1 ;  /* 0x0000000113257824 */ /* 0x000fe200008e061f */
[----:B0-----:R-:W-:-:S04]  /*ffb30*/  IADD3 R32, P0, R59, R12, RZ ;  /* 0x0000000c3b207210 */ /* 0x001fc80007f1e0ff */
        /* <DEDUP_REMOVED lines=43> */
[C---:B------:R-:W-:Y:S01]  /*ffdf0*/  IMAD.X R33, R20.reuse, 0x1, R9, P0 ;  /* 0x0000000114217824 */ /* 0x040fe200000e0609 */
[----:B0-----:R-:W-:Y:S02]  /*ffe00*/  IADD3 R36, P1, R59, R8, RZ ;  /* 0x000000083b247210 */ /* 0x001fe40007f3e0ff */
[----:B------:R-:W4:Y:S04]  /*ffe10*/  LDL.LU R59, [R1+0x65e0] ;  /* 0x0065e000013b7983 */ /* 0x000f280000300800 */
[----:B------:R0:W-:Y:S01]  /*ffe20*/  STL.64 [R1+0xb90], R32 ;  /* 0x000b902001007387 */ /* 0x0001e20000100a00 */
[----:B------:R-:W-:Y:S01]  /*ffe30*/  IMAD.X R37, R20, 0x1, R31, P1 ;  /* 0x0000000114257824 */ /* 0x000fe200008e061f */
[----:B0-----:R-:W-:-:S05]  /*ffe40*/  IADD3 R32, P0, R18, R12, RZ ;  /* 0x0000000c12207210 */ /* 0x001fca0007f1e0ff */
[----:B------:R-:W-:Y:S01]  /*ffe50*/  IMAD.X R33, R35, 0x1, R14, P0 ;  /* 0x0000000123217824 */ /* 0x000fe200000e060e */
[----:B------:R-:W-:-:S04]  /*ffe60*/  SHF.R.S32.HI R20, RZ, 0x1f, R34 ;  /* 0x0000001fff147819 */ /* 0x000fc80000011422 */
[----:B------:R0:W-:Y:S02]  /*ffe70*/  STL.64 [R1+0x4b48], R32 ;  /* 0x004b482001007387 */ /* 0x0001e40000100a00 */
[----:B0-----:R-:W-:Y:S02]  /*ffe80*/  IADD3 R32, P0, R34, R12, RZ ;  /* 0x0000000c22207210 */ /* 0x001fe40007f1e0ff */
[----:B------:R0:W-:Y:S03]  /*ffe90*/  STL.64 [R1+0xb20], R36 ;  /* 0x000b202401007387 */ /* 0x0001e60000100a00 */
        /* <DEDUP_REMOVED lines=38> */
[----:B0-----:R-:W-:Y:S01]  /*100100*/  IADD3 R36, P1, R34, R7, RZ ;  /* 0x0000000722247210 */ /* 0x001fe20007f3e0ff */
[----:B------:R-:W-:Y:S01]  /*100110*/  VIADD R18, R18, UR7 ;  /* 0x0000000712127c36 */ /* 0x000fe20008000000 */
[----:B------:R-:W-:Y:S01]  /*100120*/  LOP3.LUT R15, R15, 0xfffdffff, RZ, 0xc0, !PT ;  /* 0xfffdffff0f0f7812 */ /* 0x000fe200078ec0ff */
[----:B------:R-:W-:Y:S02]  /*100130*/  ULDC UR7, c[0x0][0x228] ;  /* 0x00008a0000077ab9 */ /* 0x000fe40000000800 */
[----:B------:R-:W-:Y:S01]  /*100140*/  IMAD.X R37, R20, 0x1, R26, P1 ;  /* 0x0000000114257824 */ /* 0x000fe200008e061a */
[----:B-1----:R-:W-:-:S04]  /*100150*/  IADD3 R32, P0, R34, R10, RZ ;  /* 0x0000000a22207210 */ /* 0x002fc80007f1e0ff */
[----:B------:R-:W-:Y:S01]  /*100160*/  STL.64 [R1+0xb08], R36 ;  /* 0x000b082401007387 */ /* 0x000fe20000100a00 */
[----:B------:R-:W-:Y:S01]  /*100170*/  IMAD.X R33, R20, 0x1, R9, P0 ;  /* 0x0000000114217824 */ /* 0x000fe200000e0609 */
[----:B------:R-:W-:Y:S02]  /*100180*/  IADD3 R34, P1, R34, R8, RZ ;  /* 0x0000000822227210 */ /* 0x000fe40007f3e0ff */
[----:B------:R-:W-:Y:S02]  /*100190*/  SHF.R.S32.HI R19, RZ, 0x1f, R18 ;  /* 0x0000001fff137819 */ /* 0x000fe40000011412 */
[----:B------:R0:W-:Y:S01]  /*1001a0*/  STL.64 [R1+0xb10], R32 ;  /* 0x000b102001007387 */ /* 0x0001e20000100a00 */
[----:B------:R-:W-:Y:S01]  /*1001b0*/  IMAD.X R35, R20, 0x1, R31, P1 ;  /* 0x0000000114237824 */ /* 0x000fe200008e061f */
[----:B0-----:R-:W-:-:S04]  /*1001c0*/  IADD3 R32, P0, R18, R10, RZ ;  /* 0x0000000a12207210 */ /* 0x001fc80007f1e0ff */
[----:B------:R-:W-:Y:S01]  /*1001d0*/  STL.64 [R1+0xaa0], R34 ;  /* 0x000aa02201007387 */ /* 0x000fe20000100a00 */
[----:B------:R-:W-:Y:S01]  /*1001e0*/  IMAD.X R33, R19, 0x1, R9, P0 ;  /* 0x0000000113217824 */ /* 0x000fe200000e0609 */
[----:B------:R-:W-:-:S04]  /*1001f0*/  SHF.R.S32.HI R20, RZ, 0x1f, R21 ;  /* 0x0000001fff147819 */ /* 0x000fc80000011415 */
[----:B------:R0:W-:Y:S02]  /*100200*/  STL.64 [R1+0x4b28], R32 ;  /* 0x004b282001007387 */ /* 0x0001e40000100a00 */
[----:B0-----:R-:W-:-:S05]  /*100210*/  IADD3 R32, P0, R21, R12, RZ ;  /* 0x0000000c15207210 */ /* 0x001fca0007f1e0ff */
[----:B------:R-:W-:Y:S01]  /*100220*/  IMAD.X R33, R20, 0x1, R14, P0 ;  /* 0x0000000114217824 */ /* 0x000fe200000e060e */
[----:B------:R-:W-:-:S04]  /*100230*/  IADD3 R34, P1, R21, R11, RZ ;  /* 0x0000000b15227210 */ /* 0x000fc80007f3e0ff */
        /* <DEDUP_REMOVED lines=42> */
[----:B0-----:R-:W-:Y:S02]  /*1004e0*/  IADD3 R34, P1, R21, R8, RZ ;  /* 0x0000000815227210 */ /* 0x001fe40007f3e0ff */
[----:B------:R-:W-:-:S03]  /*1004f0*/  SHF.R.S32.HI R21, RZ, 0x1f, R29 ;  /* 0x0000001fff157819 */ /* 0x000fc6000001141d */
        /* <DEDUP_REMOVED lines=47> */
[-C--:B0-----:R-:W-:Y:S02]  /*1007f0*/  IADD3 R34, P1, R29, R8.reuse, RZ ;  /* 0x000000081d227210 */ /* 0x081fe40007f3e0ff */
[----:B-1----:R-:W-:-:S05]  /*100800*/  IADD3 R32, P0, R18, R8, RZ ;  /* 0x0000000812207210 */ /* 0x002fca0007f1e0ff */
[--C-:B------:R-:W-:Y:S01]  /*100810*/  IMAD.X R33, R19, 0x1, R31.reuse, P0 ;  /* 0x0000000113217824 */ /* 0x100fe200000e061f */
[----:B------:R-:W-:Y:S01]  /*100820*/  SHF.R.S32.HI R20, RZ, 0x1f, R28 ;  /* 0x0000001fff147819 */ /* 0x000fe2000001141c */
[----:B------:R-:W-:Y:S01]  /*100830*/  IMAD.X R35, R21, 0x1, R31, P1 ;  /* 0x0000000115237824 */ /* 0x000fe200008e061f */
[----:B------:R-:W-:Y:S02]  /*100840*/  IADD3 R36, P0, R28, R11, RZ ;  /* 0x0000000b1c247210 */ /* 0x000fe40007f1e0ff */
[----:B------:R0:W-:Y:S03]  /*100850*/  STL.64 [R1+0x4ad8], R32 ;  /* 0x004ad82001007387 */ /* 0x0001e60000100a00 */
[----:B------:R-:W-:Y:S01]  /*100860*/  IMAD.X R37, R20, 0x1, R13, P0 ;  /* 0x0000000114257824 */ /* 0x000fe200000e060d */
[----:B------:R1:W-:Y:S01]  /*100870*/  STL.64 [R1+0x9a0], R34 ;  /* 0x0009a02201007387 */ /* 0x0003e20000100a00 */
[----:B0-----:R-:W-:-:S05]  /*100880*/  IADD3 R32, P1, R28, R12, RZ ;  /* 0x0000000c1c207210 */ /* 0x001fca0007f3e0ff */
[----:B------:R-:W-:Y:S01]  /*100890*/  IMAD.X R33, R20, 0x1, R14, P1 ;  /* 0x0000000114217824 */ /* 0x000fe200008e060e */
[----:B-1----:R-:W-:-:S04]  /*1008a0*/  IADD3 R34, P1, R28, R49, RZ ;  /* 0x000000311c227210 */ /* 0x002fc80007f3e0ff */
        /* <DEDUP_REMOVED lines=16> */
[----:B------:R-:W2:Y:S04]  /*1009b0*/  LDL.LU R27, [R1+0x647c] ;  /* 0x00647c00011b7983 */ /* 0x000ea80000300800 */
        /* <DEDUP_REMOVED lines=21> */
[C---:B-1----:R-:W-:Y:S02]  /*100b10*/  IADD3 R34, P1, R28.reuse, R10, RZ ;  /* 0x0000000a1c227210 */ /* 0x042fe40007f3e0ff */
[----:B------:R-:W-:-:S03]  /*100b20*/  IADD3 R28, P0, R28, R8, RZ ;  /* 0x000000081c1c7210 */ /* 0x000fc60007f1e0ff */
[C---:B------:R-:W-:Y:S02]  /*100b30*/  IMAD.X R35, R20.reuse, 0x1, R9, P1 ;  /* 0x0000000114237824 */ /* 0x040fe400008e0609 */
[----:B------:R-:W-:Y:S01]  /*100b40*/  IMAD.X R29, R20, 0x1, R31, P0 ;  /* 0x00000001141d7824 */ /* 0x000fe200000e061f */
[----:B------:R-:W-:Y:S01]  /*100b50*/  STL.64 [R1+0x990], R36 ;  /* 0x0009902401007387 */ /* 0x000fe20000100a00 */
[----:B------:R-:W-:-:S03]  /*100b60*/  SHF.R.S32.HI R20, RZ, 0x1f, R32 ;  /* 0x0000001fff147819 */ /* 0x000fc60000011420 */
[----:B------:R-:W-:Y:S04]  /*100b70*/  STL.64 [R1+0x998], R34 ;  /* 0x0009982201007387 */ /* 0x000fe80000100a00 */
[----:B------:R0:W-:Y:S02]  /*100b80*/  STL.64 [R1+0x920], R28 ;  /* 0x0009201c01007387 */ /* 0x0001e40000100a00 */
[----:B0-----:R-:W-:-:S05]  /*100b90*/  IADD3 R28, P0, R32, R12, RZ ;  /* 0x0000000c201c7210 */ /* 0x001fca0007f1e0ff */
[----:B------:R-:W-:-:S05]  /*100ba0*/  IMAD.X R29, R20, 0x1, R14, P0 ;  /* 0x00000001141d7824 */ /* 0x000fca00000e060e */
        /* <DEDUP_REMOVED lines=23> */
[----:B------:R-:W-:Y:S01]  /*100d20*/  IMAD.X R29, R20, 0x1, R22, P0 ;  /* 0x00000001141d7824 */ /* 0x000fe200000e0616 */
[----:B------:R-:W-:-:S05]  /*100d30*/  IADD3 R34, P0, R32, R58, RZ ;  /* 0x0000003a20227210 */ /* 0x000fca0007f1e0ff */
[----:B------:R-:W-:Y:S01]  /*100d40*/  IMAD.X R35, R20, 0x1, R30, P0 ;  /* 0x0000000114237824 */ /* 0x000fe200000e061e */
[----:B------:R0:W-:Y:S04]  /*100d50*/  STL.64 [R1+0x8e8], R28 ;  /* 0x0008e81c01007387 */ /* 0x0001e80000100a00 */
[----:B0-----:R-:W3:Y:S04]  /*100d60*/  LDL.LU R29, [R1+0x6480] ;  /* 0x00648000011d7983 */ /* 0x001ee80000300800 */
[----:B------:R0:W-:Y:S02]  /*100d70*/  STL.64 [R1+0x8f0], R34 ;  /* 0x0008f02201007387 */ /* 0x0001e40000100a00 */
[----:B0-----:R-:W-:-:S05]  /*100d80*/  IADD3 R34, P0, R32, R2, RZ ;  /* 0x0000000220227210 */ /* 0x001fca0007f1e0ff */
[----:B------:R-:W-:-:S05]  /*100d90*/  IMAD.X R35, R20, 0x1, R0, P0 ;  /* 0x0000000114237824 */ /* 0x000fca00000e0600 */
[----:B------:R0:W-:Y:S02]  /*100da0*/  STL.64 [R1+0x8f8], R34 ;  /* 0x0008f82201007387 */ /* 0x0001e40000100a00 */
[----:B0-----:R-:W-:-:S05]  /*100db0*/  IADD3 R34, P0, R32, R4, RZ ;  /* 0x0000000420227210 */ /* 0x001fca0007f1e0ff */
[----:B------:R-:W-:-:S05]  /*100dc0*/  IMAD.X R35, R20, 0x1, R3, P0 ;  /* 0x0000000114237824 */ /* 0x000fca00000e0603 */
[----:B------:R0:W-:Y:S04]  /*100dd0*/  STL.64 [R1+0x900], R34 ;  /* 0x0009002201007387 */ /* 0x0001e80000100a00 */
[----:B------:R-:W4:Y:S01]  /*100de0*/  LDL.LU R28, [R1+0x6484] ;  /* 0x00648400011c7983 */ /* 0x000f220000300800 */
[----:B0-----:R-:W-:-:S05]  /*100df0*/  IADD3 R34, P0, R32, R6, RZ ;  /* 0x0000000620227210 */ /* 0x001fca0007f1e0ff */
[----:B------:R-:W-:-:S05]  /*100e00*/  IMAD.X R35, R20, 0x1, R5, P0 ;  /* 0x0000000114237824 */ /* 0x000fca00000e0605 */
[----:B------:R0:W-:Y:S01]  /*100e10*/  STL.64 [R1+0x908], R34 ;  /* 0x0009082201007387 */ /* 0x0001e20000100a00 */
[----:B--2---:R-:W-:Y:S01]  /*100e20*/  ISETP.GE.AND P1, PT, R27, UR13, PT ;  /* 0x0000000d1b007c0c */ /* 0x004fe2000bf26270 */
[----:B------:R-:W-:Y:S02]  /*100e30*/  ULDC UR13, c[0x0][0x228] ;  /* 0x00008a00000d7ab9 */ /* 0x000fe40000000800 */
[----:B------:R-:W2:Y:S01]  /*100e40*/  LDL.LU R27, [R1+0x6488] ;  /* 0x00648800011b7983 */ /* 0x000ea20000300800 */
[----:B0-----:R-:W-:-:S05]  /*100e50*/  IADD3 R34, P0, R32, R7, RZ ;  /* 0x0000000720227210 */ /* 0x001fca0007f1e0ff */
[----:B------:R-:W-:-:S05]  /*100e60*/  IMAD.X R35, R20, 0x1, R26, P0 ;  /* 0x0000000114237824 */ /* 0x000fca00000e061a */
[----:B------:R0:W-:Y:S02]  /*100e70*/  STL.64 [R1+0x910], R34 ;  /* 0x0009102201007387 */ /* 0x0001e40000100a00 */
[----:B0-----:R-:W-:-:S05]  /*100e80*/  IADD3 R34, P0, R32, R10, RZ ;  /* 0x0000000a20227210 */ /* 0x001fca0007f1e0ff */
[----:B------:R-:W-:Y:S01]  /*100e90*/  IMAD.X R35, R20, 0x1, R9, P0 ;  /* 0x0000000114237824 */ /* 0x000fe200000e0609 */
[----:B------:R-:W-:-:S05]  /*100ea0*/  IADD3 R32, P0, R32, R8, RZ ;  /* 0x0000000820207210 */ /* 0x000fca0007f1e0ff */
[----:B------:R-:W-:Y:S01]  /*100eb0*/  IMAD.X R33, R20, 0x1, R31, P0 ;  /* 0x0000000114217824 */ /* 0x000fe200000e061f */
[----:B------:R-:W-:Y:S04]  /*100ec0*/  STL.64 [R1+0x918], R34 ;  /* 0x0009182201007387 */ /* 0x000fe80000100a00 */
[----:B------:R0:W-:Y:S02]  /*100ed0*/  STL.64 [R1+0x8a0], R32 ;  /* 0x0008a02001007387 */ /* 0x0001e40000100a00 */
[----:B0-----:R-:W-:-:S05]  /*100ee0*/  IADD3 R32, P0, R18, R7, RZ ;  /* 0x0000000712207210 */ /* 0x001fca0007f1e0ff */
[----:B------:R-:W-:Y:S02]  /*100ef0*/  IMAD.X R33, R19, 0x1, R26, P0 ;  /* 0x0000000113217824 */ /* 0x000fe400000e061a */
[----:B------:R-:W2:Y:S01]  /*100f00*/  LDL.LU R26, [R1+0x648c] ;  /* 0x00648c00011a7983 */ /* 0x000ea20000300800 */
[----:B------:R-:W-:-:S03]  /*100f10*/  @P2 LOP3.LUT R15, R15, 0x20000, RZ, 0xfc, !PT ;  /* 0x000200000f0f2812 */ /* 0x000fc600078efcff */
[----:B------:R-:W2:Y:S01]  /*100f20*/  LDL.LU R31, [R1+0x6490] ;  /* 0x00649000011f7983 */ /* 0x000ea20000300800 */
[----:B------:R-:W-:-:S03]  /*100f30*/  LOP3.LUT R15, R15, 0xfffeffff, RZ, 0xc0, !PT ;  /* 0xfffeffff0f0f7812 */ /* 0x000fc600078ec0ff */
[----:B------:R0:W-:Y:S01]  /*100f40*/  STL.64 [R1+0x4aa0], R32 ;  /* 0x004aa02001007387 */ /* 0x0001e20000100a00 */
[----:B------:R-:W-:Y:S02]  /*100f50*/  @P1 LOP3.LUT R15, R15, 0x10000, RZ, 0xfc, !PT ;  /* 0x000100000f0f1812 */ /* 0x000fe400078efcff */
[----:B---3--:R-:W-:Y:S01]  /*100f60*/  ISETP.GE.AND P1, PT, R29, UR15, PT ;  /* 0x0000000f1d007c0c */ /* 0x008fe2000bf26270 */
[----:B------:R-:W-:Y:S01]  /*100f70*/  ULDC UR15, c[0x0][0x228] ;  /* 0x00008a00000f7ab9 */ /* 0x000fe20000000800 */
[----:B------:R-:W3:Y:S01]  /*100f80*/  LDL.LU R29, [R1+0x6494] ;  /* 0x00649400011d7983 */ /* 0x000ee20000300800 */
[----:B----4-:R-:W-:Y:S01]  /*100f90*/  ISETP.GE.AND P2, PT, R28, UR17, PT ;  /* 0x000000111c007c0c */ /* 0x010fe2000bf46270 */
[----:B------:R-:W-:Y:S02]  /*100fa0*/  ULDC UR17, c[0x0][0x228] ;  /* 0x00008a0000117ab9 */ /* 0x000fe40000000800 */
[----:B------:R-:W4:Y:S01]  /*100fb0*/  LDL.LU R28, [R1+0x6498] ;  /* 0x00649800011c7983 */ /* 0x000f220000300800 */
[----:B------:R-:W-:-:S02]  /*100fc0*/  LOP3.LUT R15, R15, 0xffff7fff, RZ, 0xc0, !PT ;  /* 0xffff7fff0f0f7812 */ /* 0x000fc400078ec0ff */
[----:B0-----:R-:W-:-:S04]  /*100fd0*/  IADD3 R32, P0, R18, R6, RZ ;  /* 0x0000000612207210 */ /* 0x001fc80007f1e0ff */
[----:B------:R-:W-:Y:S01]  /*100fe0*/  @P1 LOP3.LUT R15, R15, 0x8000, RZ, 0xfc, !PT ;  /* 0x000080000f0f1812 */ /* 0x000fe200078efcff */
[----:B------:R-:W-:-:S03]  /*100ff0*/  IMAD.X R33, R19, 0x1, R5, P0 ;  /* 0x0000000113217824 */ /* 0x000fc600000e0605 */
[----:B------:R-:W-:-:S04]  /*101000*/  LOP3.LUT R15, R15, 0xffffbfff, RZ, 0xc0, !PT ;  /* 0xffffbfff0f0f7812 */ /* 0x000fc800078ec0ff */
[----:B------:R-:W-:Y:S01]  /*101010*/  @P2 LOP3.LUT R15, R15, 0x4000, RZ, 0xfc, !PT ;  /* 0x000040000f0f2812 */ /* 0x000fe200078efcff */
[----:B------:R0:W-:Y:S01]  /*101020*/  STL.64 [R1+0x4ab0], R32 ;  /* 0x004ab02001007387 */ /* 0x0001e20000100a00 */
[----:B--2---:R-:W-:Y:S01]  /*101030*/  ISETP.GE.AND P1, PT, R27, UR19, PT ;  /* 0x000000131b007c0c */ /* 0x004fe2000bf26270 */
[----:B------:R-:W-:Y:S02]  /*101040*/  ULDC UR19, c[0x0][0x228] ;  /* 0x00008a0000137ab9 */ /* 0x000fe40000000800 */
[----:B------:R-:W2:Y:S01]  /*101050*/  LDL.LU R27, [R1+0x649c] ;  /* 0x00649c00011b7983 */ /* 0x000ea20000300800 */
[----:B------:R-:W-:Y:S02]  /*101060*/  LOP3.LUT R15, R15, 0xffffdfff, RZ, 0xc0, !PT ;  /* 0xffffdfff0f0f7812 */ /* 0x000fe400078ec0ff */
[----:B0-----:R-:W-:-:S07]  /*101070*/  IADD3 R32, P0, R18, R4, RZ ;  /* 0x0000000412207210 */ /* 0x001fce0007f1e0ff */
[----:B------:R-:W-:-:S04]  /*101080*/  @P1 LOP3.LUT R15, R15, 0x2000, RZ, 0xfc, !PT ;  /* 0x000020000f0f1812 */ /* 0x000fc800078efcff */
[----:B------:R-:W-:Y:S01]  /*101090*/  LOP3.LUT R15, R15, 0xffffefff, RZ, 0xc0, !PT ;  /* 0xffffefff0f0f7812 */ /* 0x000fe200078ec0ff */
[----:B------:R-:W-:Y:S01]  /*1010a0*/  IMAD.X R33, R19, 0x1, R3, P0 ;  /* 0x0000000113217824 */ /* 0x000fe200000e0603 */
[----:B------:R-:W-:Y:S01]  /*1010b0*/  ISETP.GE.AND P2, PT, R26, UR21, PT ;  /* 0x000000151a007c0c */ /* 0x000fe2000bf46270 */
[----:B------:R-:W-:Y:S01]  /*1010c0*/  ULDC UR21, c[0x0][0x228] ;  /* 0x00008a0000157ab9 */ /* 0x000fe20000000800 */
[----:B------:R-:W2:Y:S01]  /*1010d0*/  LDL.LU R26, [R1+0x64a0] ;  /* 0x0064a000011a7983 */ /* 0x000ea20000300800 */
[----:B------:R-:W-:Y:S01]  /*1010e0*/  ISETP.GE.AND P1, PT, R31, UR23, PT ;  /* 0x000000171f007c0c */ /* 0x000fe2000bf26270 */
[----:B------:R-:W-:-:S09]  /*1010f0*/  ULDC UR23, c[0x0][0x228] ;  /* 0x00008a0000177ab9 */ /* 0x000fd20000000800 */
[----:B------:R-:W-:-:S04]  /*101100*/  @P2 LOP3.LUT R15, R15, 0x1000, RZ, 0xfc, !PT ;  /* 0x000010000f0f2812 */ /* 0x000fc800078efcff */
[----:B------:R-:W-:Y:S01]  /*101110*/  LOP3.LUT R15, R15, 0xfffff7ff, RZ, 0xc0, !PT ;  /* 0xfffff7ff0f0f7812 */ /* 0x000fe200078ec0ff */
[----:B------:R0:W-:Y:S03]  /*101120*/  STL.64 [R1+0x4ac0], R32 ;  /* 0x004ac02001007387 */ /* 0x0001e60000100a00 */
[----:B------:R-:W-:Y:S02]  /*101130*/  @P1 LOP3.LUT R15, R15, 0x800, RZ, 0xfc, !PT ;  /* 0x000008000f0f1812 */ /* 0x000fe400078efcff */
[----:B---3--:R-:W-:Y:S01]  /*101140*/  ISETP.GE.AND P2, PT, R29, UR25, PT ;  /* 0x000000191d007c0c */ /* 0x008fe2000bf46270 */
[----:B------:R-:W-:Y:S01]  /*101150*/  ULDC UR25, c[0x0][0x228] ;  /* 0x00008a0000197ab9 */ /* 0x000fe20000000800 */
[----:B------:R-:W3:Y:S01]  /*101160*/  LDL.LU R29, [R1+0x64a4] ;  /* 0x0064a400011d7983 */ /* 0x000ee20000300800 */
[----:B----4-:R-:W-:Y:S01]  /*101170*/  ISETP.GE.AND P1, PT, R28, UR27, PT ;  /* 0x0000001b1c007c0c */ /* 0x010fe2000bf26270 */
[----:B------:R-:W-:-:S02]  /*101180*/  ULDC UR27, c[0x0][0x228] ;  /* 0x00008a00001b7ab9 */ /* 0x000fc40000000800 */
[----:B------:R-:W4:Y:S01]  /*101190*/  LDL.LU R28, [R1+0x64a8] ;  /* 0x0064a800011c7983 */ /* 0x000f220000300800 */
[----:B------:R-:W-:-:S06]  /*1011a0*/  LOP3.LUT R15, R15, 0xfffffbff, RZ, 0xc0, !PT ;  /* 0xfffffbff0f0f7812 */ /* 0x000fcc00078ec0ff */
[----:B------:R-:W-:Y:S02]  /*1011b0*/  @P2 LOP3.LUT R15, R15, 0x400, RZ, 0xfc, !PT ;  /* 0x000004000f0f2812 */ /* 0x000fe400078efcff */
[----:B0-----:R-:W-:Y:S02]  /*1011c0*/  IADD3 R32, P0, R18, R2, RZ ;  /* 0x0000000212207210 */ /* 0x001fe40007f1e0ff */
[----:B------:R-:W-:-:S03]  /*1011d0*/  LOP3.LUT R15, R15, 0xfffffdff, RZ, 0xc0, !PT ;  /* 0xfffffdff0f0f7812 */ /* 0x000fc600078ec0ff */
[----:B------:R-:W-:Y:S01]  /*1011e0*/  IMAD.X R33, R19, 0x1, R0, P0 ;  /* 0x0000000113217824 */ /* 0x000fe200000e0600 */
[----:B------:R-:W-:Y:S02]  /*1011f0*/  @P1 LOP3.LUT R15, R15, 0x200, RZ, 0xfc, !PT ;  /* 0x000002000f0f1812 */ /* 0x000fe400078efcff */
[----:B--2---:R-:W-:Y:S02]  /*101200*/  ISETP.GE.AND P2, PT, R27, UR29, PT ;  /* 0x0000001d1b007c0c */ /* 0x004fe4000bf46270 */
[----:B------:R-:W-:Y:S01]  /*101210*/  STL.64 [R1+0x4ad0], R32 ;  /* 0x004ad02001007387 */ /* 0x000fe20000100a00 */
[----:B------:R-:W-:Y:S01]  /*101220*/  LOP3.LUT R15, R15, 0xfffffeff, RZ, 0xc0, !PT ;  /* 0xfffffeff0f0f7812 */ /* 0x000fe200078ec0ff */
[----:B------:R-:W-:-:S09]  /*101230*/  ULDC UR29, c[0x0][0x228] ;  /* 0x00008a00001d7ab9 */ /* 0x000fd20000000800 */
[----:B------:R-:W-:-:S04]  /*101240*/  @P2 LOP3.LUT R15, R15, 0x100, RZ, 0xfc, !PT ;  /* 0x000001000f0f2812 */ /* 0x000fc800078efcff */
[----:B------:R-:W-:Y:S02]  /*101250*/  LOP3.LUT R15, R15, 0xffffff7f, RZ, 0xc0, !PT ;  /* 0xffffff7f0f0f7812 */ /* 0x000fe400078ec0ff */
[----:B------:R-:W-:Y:S01]  /*101260*/  ISETP.GE.AND P1, PT, R26, UR31, PT ;  /* 0x0000001f1a007c0c */ /* 0x000fe2000bf26270 */
[----:B------:R-:W-:Y:S01]  /*101270*/  ULDC UR31, c[0x0][0x228] ;  /* 0x00008a00001f7ab9 */ /* 0x000fe20000000800 */
[----:B------:R-:W-:Y:S02]  /*101280*/  IADD3 R26, P0, R18, R58, RZ ;  /* 0x0000003a121a7210 */ /* 0x000fe40007f1e0ff */
[----:B------:R-:W2:Y:S03]  /*101290*/  LDL.LU R58, [R1+0x65dc] ;  /* 0x0065dc00013a7983 */ /* 0x000ea60000300800 */
[----:B------:R-:W-:-:S05]  /*1012a0*/  IMAD.X R27, R19, 0x1, R30, P0 ;  /* 0x00000001131b7824 */ /* 0x000fca00000e061e */
[----:B------:R0:W-:Y:S04]  /*1012b0*/  STL.64 [R1+0x4ae8], R26 ;  /* 0x004ae81a01007387 */ /* 0x0001e80000100a00 */
[----:B0-----:R-:W2:Y:S04]  /*1012c0*/  LDL.LU R27, [R1+0x64ac] ;  /* 0x0064ac00011b7983 */ /* 0x001ea80000300800 */
[----:B------:R-:W2:Y:S01]  /*1012d0*/  LDL.LU R26, [R1+0x64b0] ;  /* 0x0064b000011a7983 */ /* 0x000ea20000300800 */
[----:B------:R-:W-:Y:S02]  /*1012e0*/  @P1 LOP3.LUT R15, R15, 0x80, RZ, 0xfc, !PT ;  /* 0x000000800f0f1812 */ /* 0x000fe400078efcff */
[----:B---3--:R-:W-:Y:S01]  /*1012f0*/  ISETP.GE.AND P2, PT, R29, UR33, PT ;  /* 0x000000211d007c0c */ /* 0x008fe2000bf46270 */
[----:B------:R-:W-:Y:S01]  /*101300*/  ULDC UR33, c[0x0][0x228] ;  /* 0x00008a0000217ab9 */ /* 0x000fe20000000800 */
[----:B----4-:R-:W-:Y:S01]  /*101310*/  ISETP.GE.AND P1, PT, R28, UR35, PT ;  /* 0x000000231c007c0c */ /* 0x010fe2000bf26270 */
[----:B------:R-:W-:Y:S01]  /*101320*/  ULDC UR35, c[0x0][0x228] ;  /* 0x00008a0000237ab9 */ /* 0x000fe20000000800 */
[----:B------:R-:W-:-:S02]  /*101330*/  IADD3 R28, P0, R18, R25, RZ ;  /* 0x00000019121c7210 */ /* 0x000fc40007f1e0ff */
[----:B------:R-:W3:Y:S03]  /*101340*/  LDL.LU R25, [R1+0x64b4] ;  /* 0x0064b40001197983 */ /* 0x000ee60000300800 */
[----:B------:R-:W-:Y:S02]  /*101350*/  IMAD.X R29, R19, 0x1, R22, P0 ;  /* 0x00000001131d7824 */ /* 0x000fe400000e0616 */
[----:B------:R-:W4:Y:S01]  /*101360*/  LDL.LU R22, [R1+0x64b8] ;  /* 0x0064b80001167983 */ /* 0x000f220000300800 */
[----:B------:R-:W-:-:S04]  /*101370*/  LOP3.LUT R15, R15, 0xffffffbf, RZ, 0xc0, !PT ;  /* 0xffffffbf0f0f7812 */ /* 0x000fc800078ec0ff */
[----:B------:R-:W-:-:S04]  /*101380*/  @P2 LOP3.LUT R15, R15, 0x40, RZ, 0xfc, !PT ;  /* 0x000000400f0f2812 */ /* 0x000fc800078efcff */
[----:B------:R-:W-:Y:S01]  /*101390*/  LOP3.LUT R15, R15, 0xffffffdf, RZ, 0xc0, !PT ;  /* 0xffffffdf0f0f7812 */ /* 0x000fe200078ec0ff */
[----:B------:R-:W-:Y:S03]  /*1013a0*/  STL.64 [R1+0x4af0], R28 ;  /* 0x004af01c01007387 */ /* 0x000fe60000100a00 */
[----:B------:R-:W-:-:S04]  /*1013b0*/  @P1 LOP3.LUT R15, R15, 0x20, RZ, 0xfc, !PT ;  /* 0x000000200f0f1812 */ /* 0x000fc800078efcff */
[----:B------:R-:W-:Y:S02]  /*1013c0*/  LOP3.LUT R15, R15, 0xffffffef, RZ, 0xc0, !PT ;  /* 0xffffffef0f0f7812 */ /* 0x000fe400078ec0ff */
[----:B--2---:R-:W-:Y:S01]  /*1013d0*/  ISETP.GE.AND P1, PT, R26, UR39, PT ;  /* 0x000000271a007c0c */ /* 0x004fe2000bf26270 */
[----:B------:R-:W-:Y:S01]  /*1013e0*/  ULDC UR39, c[0x0][0x228] ;  /* 0x00008a0000277ab9 */ /* 0x000fe20000000800 */
[----:B------:R-:W-:Y:S02]  /*1013f0*/  IADD3 R26, P0, R18, R24, RZ ;  /* 0x00000018121a7210 */ /* 0x000fe40007f1e0ff */
[----:B------:R-:W2:Y:S01]  /*101400*/  LDL.LU R24, [R1+0x64bc] ;  /* 0x0064bc0001187983 */ /* 0x000ea20000300800 */
[----:B------:R-:W-:Y:S01]  /*101410*/  ISETP.GE.AND P2, PT, R27, UR37, PT ;  /* 0x000000251b007c0c */ /* 0x000fe2000bf46270 */
[----:B------:R-:W-:Y:S01]  /*101420*/  ULDC UR37, c[0x0][0x228] ;  /* 0x00008a0000257ab9 */ /* 0x000fe20000000800 */
[----:B------:R-:W-:Y:S02]  /*101430*/  IMAD.X R27, R19, 0x1, R23, P0 ;  /* 0x00000001131b7824 */ /* 0x000fe400000e0617 */
[----:B------:R-:W2:Y:S04]  /*101440*/  LDL.LU R23, [R1+0x64c0] ;  /* 0x0064c00001177983 */ /* 0x000ea80000300800 */
[----:B------:R0:W-:Y:S05]  /*101450*/  STL.64 [R1+0x4b00], R26 ;  /* 0x004b001a01007387 */ /* 0x0001ea0000100a00 */
[----:B------:R-:W-:-:S02]  /*101460*/  @P2 LOP3.LUT R15, R15, 0x10, RZ, 0xfc, !PT ;  /* 0x000000100f0f2812 */ /* 0x000fc400078efcff */
[----:B0-----:R-:W-:Y:S02]  /*101470*/  IADD3 R26, P0, R18, R57, RZ ;  /* 0x00000039121a7210 */ /* 0x001fe40007f1e0ff */
[----:B------:R-:W-:Y:S01]  /*101480*/  LOP3.LUT R15, R15, 0xfffffff7, RZ, 0xc0, !PT ;  /* 0xfffffff70f0f7812 */ /* 0x000fe200078ec0ff */
[----:B------:R-:W2:Y:S02]  /*101490*/  LDL.LU R57, [R1+0x65d8] ;  /* 0x0065d80001397983 */ /* 0x000ea40000300800 */
[----:B------:R-:W-:Y:S01]  /*1014a0*/  IMAD.X R27, R19, 0x1, R56, P0 ;  /* 0x00000001131b7824 */ /* 0x000fe200000e0638 */
[----:B------:R-:W-:Y:S01]  /*1014b0*/  @P1 LOP3.LUT R15, R15, 0x8, RZ, 0xfc, !PT ;  /* 0x000000080f0f1812 */ /* 0x000fe200078efcff */
[----:B------:R-:W2:Y:S04]  /*1014c0*/  LDL.LU R56, [R1+0x65d4] ;  /* 0x0065d40001387983 */ /* 0x000ea80000300800 */
[----:B------:R0:W-:Y:S04]  /*1014d0*/  STL.64 [R1+0x4b10], R26 ;  /* 0x004b101a01007387 */ /* 0x0001e80000100a00 */
[----:B0-----:R-:W2:Y:S01]  /*1014e0*/  LDL.LU R27, [R1+0x64c4] ;  /* 0x0064c400011b7983 */ /* 0x001ea20000300800 */
[----:B----4-:R-:W-:Y:S01]  /*1014f0*/  ISETP.GE.AND P1, PT, R22, UR43, PT ;  /* 0x0000002b16007c0c */ /* 0x010fe2000bf26270 */
[----:B------:R-:W-:-:S02]  /*101500*/  ULDC UR43, c[0x0][0x228] ;  /* 0x00008a00002b7ab9 */ /* 0x000fc40000000800 */
[----:B------:R-:W4:Y:S01]  /*101510*/  LDL.LU R22, [R1+0x64c8] ;  /* 0x0064c80001167983 */ /* 0x000f220000300800 */
[----:B---3--:R-:W-:Y:S01]  /*101520*/  ISETP.GE.AND P2, PT, R25, UR41, PT ;  /* 0x0000002919007c0c */ /* 0x008fe2000bf46270 */
[----:B------:R-:W-:Y:S01]  /*101530*/  ULDC UR41, c[0x0][0x228] ;  /* 0x00008a0000297ab9 */ /* 0x000fe20000000800 */
[----:B------:R-:W-:-:S11]  /*101540*/  LOP3.LUT R15, R15, 0xfffffffb, RZ, 0xc0, !PT ;  /* 0xfffffffb0f0f7812 */ /* 0x000fd600078ec0ff */
[----:B------:R-:W-:-:S04]  /*101550*/  @P2 LOP3.LUT R15, R15, 0x4, RZ, 0xfc, !PT ;  /* 0x000000040f0f2812 */ /* 0x000fc800078efcff */
[----:B------:R-:W-:-:S04]  /*101560*/  LOP3.LUT R15, R15, 0xfffffffd, RZ, 0xc0, !PT ;  /* 0xfffffffd0f0f7812 */ /* 0x000fc800078ec0ff */
[----:B------:R-:W-:-:S04]  /*101570*/  @P1 LOP3.LUT R15, R15, 0x2, RZ, 0xfc, !PT ;  /* 0x000000020f0f1812 */ /* 0x000fc800078efcff */
[----:B------:R-:W-:Y:S02]  /*101580*/  LOP3.LUT R15, R15, 0xfffffffe, RZ, 0xc0, !PT ;  /* 0xfffffffe0f0f7812 */ /* 0x000fe400078ec0ff */
[----:B------:R-:W-:Y:S02]  /*101590*/  IADD3 R28, P3, R18, R53, RZ ;  /* 0x00000035121c7210 */ /* 0x000fe40007f7e0ff */
[----:B--2---:R-:W-:-:S13]  /*1015a0*/  ISETP.GE.AND P1, PT, R24, UR45, PT ;  /* 0x0000002d18007c0c */ /* 0x004fda000bf26270 */
[----:B------:R-:W-:Y:S02]  /*1015b0*/  @P1 LOP3.LUT R15, R15, 0x1, RZ, 0xfc, !PT ;  /* 0x000000010f0f1812 */ /* 0x000fe400078efcff */
[----:B------:R-:W-:Y:S02]  /*1015c0*/  IADD3 R24, P1, R18, R55, RZ ;  /* 0x0000003712187210 */ /* 0x000fe40007f3e0ff */
[----:B------:R-:W2:Y:S03]  /*1015d0*/  LDL.LU R55, [R1+0x65d0] ;  /* 0x0065d00001377983 */ /* 0x000ea60000300800 */
[----:B------:R-:W-:Y:S02]  /*1015e0*/  IMAD.X R25, R19, 0x1, R54, P1 ;  /* 0x0000000113197824 */ /* 0x000fe400008e0636 */
[----:B------:R-:W3:Y:S04]  /*1015f0*/  LDL.LU R54, [R1+0x65cc] ;  /* 0x0065cc0001367983 */ /* 0x000ee80000300800 */
[----:B------:R-:W2:Y:S04]  /*101600*/  LDL.LU R26, [R1+0x64cc] ;  /* 0x0064cc00011a7983 */ /* 0x000ea80000300800 */
[----:B------:R0:W-:Y:S01]  /*101610*/  STL.64 [R1+0x4b20], R24 ;  /* 0x004b201801007387 */ /* 0x0001e20000100a00 */
[----:B------:R-:W-:-:S03]  /*101620*/  ISETP.GE.AND P0, PT, R23, UR47, PT ;  /* 0x0000002f17007c0c */ /* 0x000fc6000bf06270 */
[----:B0-----:R-:W3:Y:S04]  /*101630*/  LDL.LU R25, [R1+0x64d0] ;  /* 0x0064d00001197983 */ /* 0x001ee80000300800 */
[----:B------:R-:W3:Y:S04]  /*101640*/  LDL.LU R24, [R1+0x64d4] ;  /* 0x0064d40001187983 */ /* 0x000ee80000300800 */
[----:B------:R-:W3:Y:S04]  /*101650*/  LDL.LU R23, [R1+0x64d8] ;  /* 0x0064d80001177983 */ /* 0x000ee80000300800 */
[----:B------:R-:W3:Y:S01]  /*101660*/  LDL.LU R53, [R1+0x65c8] ;  /* 0x0065c80001357983 */ /* 0x000ee20000300800 */
[----:B----4-:R-:W-:Y:S01]  /*101670*/  ISETP.GE.AND P2, PT, R22, UR51, PT ;  /* 0x0000003316007c0c */ /* 0x010fe2000bf46270 */
[----:B------:R-:W-:-:S02]  /*101680*/  IMAD.X R29, R19, 0x1, R52, P3 ;  /* 0x00000001131d7824 */ /* 0x000fc400018e0634 */
[----:B------:R-:W4:Y:S01]  /*101690*/  LDL.LU R22, [R1+0x64dc] ;  /* 0x0064dc0001167983 */ /* 0x000f220000300800 */
[----:B------:R-:W-:Y:S02]  /*1016a0*/  ISETP.GE.AND P1, PT, R27, UR49, PT ;  /* 0x000000311b007c0c */ /* 0x000fe4000bf26270 */
[----:B------:R-:W-:Y:S01]  /*1016b0*/  LOP3.LUT R16, R16, 0xffffbfff, RZ, 0xc0, !PT ;  /* 0xffffbfff10107812 */ /* 0x000fe200078ec0ff */
[----:B------:R-:W4:Y:S01]  /*1016c0*/  LDL.LU R52, [R1+0x65c4] ;  /* 0x0065c40001347983 */ /* 0x000f220000300800 */
[----:B------:R-:W0:Y:S01]  /*1016d0*/  S2UR UR47, SR_CgaCtaId ;  /* 0x00000000002f79c3 */ /* 0x000e220000008800 */
[----:B------:R-:W-:Y:S01]  /*1016e0*/  UMOV UR45, 0x400 ;  /* 0x00000400002d7882 */ /* 0x000fe20000000000 */
[----:B------:R-:W-:Y:S01]  /*1016f0*/  @P0 LOP3.LUT R16, R16, 0x4000, RZ, 0xfc, !PT ;  /* 0x0000400010100812 */ /* 0x000fe200078efcff */
[----:B------:R-:W-:-:S03]  /*101700*/  ULDC UR51, c[0x0][0x228] ;  /* 0x00008a0000337ab9 */ /* 0x000fc60000000800 */
[----:B------:R-:W-:-:S04]  /*101710*/  LOP3.LUT R16, R16, 0xffffdfff, RZ, 0xc0, !PT ;  /* 0xffffdfff10107812 */ /* 0x000fc800078ec0ff */
[----:B------:R-:W-:Y:S01]  /*101720*/  @P1 LOP3.LUT R16, R16, 0x2000, RZ, 0xfc, !PT ;  /* 0x0000200010101812 */ /* 0x000fe200078efcff */
[----:B------:R-:W-:Y:S01]  /*101730*/  STL.64 [R1+0x4b30], R28 ;  /* 0x004b301c01007387 */ /* 0x000fe20000100a00 */
[----:B0-----:R-:W-:Y:S01]  /*101740*/  ULEA UR49, UR47, UR45, 0x18 ;  /* 0x0000002d2f317291 */ /* 0x001fe2000f8ec03f */
[----:B--2---:R-:W-:Y:S02]  /*101750*/  ISETP.GE.AND P3, PT, R26, UR53, PT ;  /* 0x000000351a007c0c */ /* 0x004fe4000bf66270 */
[----:B------:R-:W-:Y:S01]  /*101760*/  ULDC UR45, c[0x0][0x228] ;  /* 0x00008a00002d7ab9 */ /* 0x000fe20000000800 */
[----:B------:R-:W-:Y:S01]  /*101770*/  IADD3 R26, P5, R18, R51, RZ ;  /* 0x00000033121a7210 */ /* 0x000fe20007fbe0ff */
[----:B------:R-:W-:Y:S01]  /*101780*/  ULDC UR47, c[0x0][0x228] ;  /* 0x00008a00002f7ab9 */ /* 0x000fe20000000800 */
[----:B------:R-:W2:Y:S01]  /*101790*/  LDL.LU R51, [R1+0x65c0] ;  /* 0x0065c00001337983 */ /* 0x000ea20000300800 */
[----:B---3--:R-:W-:Y:S02]  /*1017a0*/  ISETP.GE.AND P4, PT, R25, UR55, PT ;  /* 0x0000003719007c0c */ /* 0x008fe4000bf86270 */
[----:B------:R-:W-:Y:S01]  /*1017b0*/  IMAD.X R27, R19, 0x1, R50, P5 ;  /* 0x00000001131b7824 */ /* 0x000fe200028e0632 */
[----:B------:R-:W-:Y:S01]  /*1017c0*/  ISETP.GE.AND P6, PT, R23, UR59, PT ;  /* 0x0000003b17007c0c */ /* 0x000fe2000bfc6270 */
[----:B------:R-:W3:Y:S01]  /*1017d0*/  LDL.LU R50, [R1+0x65bc] ;  /* 0x0065bc0001327983 */ /* 0x000ee20000300800 */
[----:B------:R-:W-:Y:S01]  /*1017e0*/  ISETP.GE.AND P5, PT, R24, UR57, PT ;  /* 0x0000003918007c0c */ /* 0x000fe2000bfa6270 */
[----:B------:R-:W-:Y:S01]  /*1017f0*/  ULDC UR59, c[0x0][0x228] ;  /* 0x00008a00003b7ab9 */ /* 0x000fe20000000800 */
[----:B------:R-:W-:Y:S01]  /*101800*/  IADD3 R24, P0, R18, R49, RZ ;  /* 0x0000003112187210 */ /* 0x000fe20007f1e0ff */
[----:B------:R0:W-:Y:S01]  /*101810*/  STL.64 [R1+0x4b40], R26 ;  /* 0x004b401a01007387 */ /* 0x0001e20000100a00 */
[----:B----4-:R-:W-:-:S03]  /*101820*/  ISETP.GE.AND P1, PT, R22, UR61, PT ;  /* 0x0000003d16007c0c */ /* 0x010fc6000bf26270 */
[----:B------:R-:W-:Y:S01]  /*101830*/  IMAD.X R25, R19, 0x1, R48, P0 ;  /* 0x0000000113197824 */ /* 0x000fe200000e0630 */
[----:B------:R-:W-:Y:S01]  /*101840*/  IADD3 R22, P0, R18, R11, RZ ;  /* 0x0000000b12167210 */ /* 0x000fe20007f1e0ff */
[----:B------:R-:W4:Y:S01]  /*101850*/  LDL.LU R49, [R1+0x65b8] ;  /* 0x0065b80001317983 */ /* 0x000f220000300800 */
[----:B0-----:R-:W-:Y:S01]  /*101860*/  IMAD.U32 R26, RZ, RZ, UR49 ;  /* 0x00000031ff1a7e24 */ /* 0x001fe2000f8e00ff */
[----:B------:R-:W-:Y:S01]  /*101870*/  LOP3.LUT R15, R15, 0xfeffffff, RZ, 0xc0, !PT ;  /* 0xfeffffff0f0f7812 */ /* 0x000fe200078ec0ff */
[----:B------:R-:W-:Y:S01]  /*101880*/  ULDC UR61, c[0x0][0x228] ;  /* 0x00008a00003d7ab9 */ /* 0x000fe20000000800 */
[----:B------:R-:W-:Y:S01]  /*101890*/  IMAD.X R23, R19, 0x1, R13, P0 ;  /* 0x0000000113177824 */ /* 0x000fe200000e060d */
[----:B------:R-:W4:Y:S01]  /*1018a0*/  LDL.LU R48, [R1+0x65b4] ;  /* 0x0065b40001307983 */ /* 0x000f220000300800 */
[----:B------:R-:W-:Y:S01]  /*1018b0*/  LOP3.LUT R16, R16, 0xffff7fff, RZ, 0xc0, !PT ;  /* 0xffff7fff10107812 */ /* 0x000fe200078ec0ff */
[----:B------:R-:W-:Y:S01]  /*1018c0*/  ULDC UR49, c[0x0][0x228] ;  /* 0x00008a0000317ab9 */ /* 0x000fe20000000800 */
[----:B------:R-:W-:Y:S01]  /*1018d0*/  LOP3.LUT R61, R61, 0xfffffdff, RZ, 0xc0, !PT ;  /* 0xfffffdff3d3d7812 */ /* 0x000fe200078ec0ff */
[----:B------:R0:W-:Y:S01]  /*1018e0*/  STL.64 [R1+0x4b58], R24 ;  /* 0x004b581801007387 */ /* 0x0001e20000100a00 */
[----:B------:R-:W-:Y:S01]  /*1018f0*/  LOP3.LUT R60, R60, 0x7fffffff, RZ, 0xc0, !PT ;  /* 0x7fffffff3c3c7812 */ /* 0x000fe200078ec0ff */
[----:B------:R-:W-:Y:S01]  /*101900*/  ULDC UR53, c[0x0][0x228] ;  /* 0x00008a0000357ab9 */ /* 0x000fe20000000800 */
[----:B------:R-:W-:Y:S01]  /*101910*/  ULDC UR55, c[0x0][0x228] ;  /* 0x00008a0000377ab9 */ /* 0x000fe20000000800 */
[----:B------:R1:W-:Y:S01]  /*101920*/  STL.64 [R1+0x4b70], R22 ;  /* 0x004b701601007387 */ /* 0x0003e20000100a00 */
[----:B------:R-:W-:-:S03]  /*101930*/  ULDC UR57, c[0x0][0x228] ;  /* 0x00008a0000397ab9 */ /* 0x000fc60000000800 */
[----:B0-----:R-:W2:Y:S01]  /*101940*/  LDL R25, [R1+0x2fd4] ;  /* 0x002fd40001197983 */ /* 0x001ea20000100800 */
[----:B-1----:R-:W-:-:S03]  /*101950*/  IADD3 R22, P0, R18, R12, RZ ;  /* 0x0000000c12167210 */ /* 0x002fc60007f1e0ff */
[----:B------:R-:W3:Y:S02]  /*101960*/  LDL R24, [R1+0x2fd8] ;  /* 0x002fd80001187983 */ /* 0x000ee40000100800 */
[----:B------:R-:W-:-:S05]  /*101970*/  IMAD.X R23, R19, 0x1, R14, P0 ;  /* 0x0000000113177824 */ /* 0x000fca00000e060e */
[----:B------:R0:W-:Y:S04]  /*101980*/  STL.64 [R1+0x4b88], R22 ;  /* 0x004b881601007387 */ /* 0x0001e80000100a00 */
[----:B------:R-:W4:Y:S04]  /*101990*/  LDL R37, [R1+0x2fe4] ;  /* 0x002fe40001257983 */ /* 0x000f280000100800 */
[----:B------:R-:W4:Y:S04]  /*1019a0*/  LDL R36, [R1+0x2fe8] ;  /* 0x002fe80001247983 */ /* 0x000f280000100800 */
[----:B0-----:R-:W3:Y:S04]  /*1019b0*/  LDL R22, [R1+0x2fe0] ;  /* 0x002fe00001167983 */ /* 0x001ee80000100800 */
[----:B------:R-:W4:Y:S04]  /*1019c0*/  LDL R23, [R1+0x2fdc] ;  /* 0x002fdc0001177983 */ /* 0x000f280000100800 */
[----:B------:R0:W-:Y:S04]  /*1019d0*/  STL [R1+0x5730], R26 ;  /* 0x0057301a01007387 */ /* 0x0001e80000100800 */
[----:B------:R-:W4:Y:S04]  /*1019e0*/  LDL R35, [R1+0x2fec] ;  /* 0x002fec0001237983 */ /* 0x000f280000100800 */
        /* <DEDUP_REMOVED lines=8> */
[----:B0-----:R-:W4:Y:S01]  /*101a70*/  LDL R26, [R1+0x2f4c] ;  /* 0x002f4c00011a7983 */ /* 0x001f220000100800 */
[----:B------:R-:W-:-:S04]  /*101a80*/  @P1 LOP3.LUT R15, R15, 0x1000000, RZ, 0xfc, !PT ;  /* 0x010000000f0f1812 */ /* 0x000fc800078efcff */
[----:B------:R-:W-:Y:S02]  /*101a90*/  LOP3.LUT P1, RZ, R15, 0x100000, RZ, 0xc0, !PT ;  /* 0x001000000fff7812 */ /* 0x000fe4000782c0ff */
[----:B------:R-:W-:-:S04]  /*101aa0*/  @P2 LOP3.LUT R16, R16, 0x8000, RZ, 0xfc, !PT ;  /* 0x0000800010102812 */ /* 0x000fc800078efcff */
[----:B------:R-:W-:-:S04]  /*101ab0*/  LOP3.LUT R16, R16, 0xfffeffff, RZ, 0xc0, !PT ;  /* 0xfffeffff10107812 */ /* 0x000fc800078ec0ff */
[----:B------:R-:W-:Y:S02]  /*101ac0*/  @P3 LOP3.LUT R16, R16, 0x10000, RZ, 0xfc, !PT ;  /* 0x0001000010103812 */ /* 0x000fe400078efcff */
[----:B------:R-:W-:Y:S02]  /*101ad0*/  LOP3.LUT P0, RZ, R15, 0x80000, RZ, 0xc0, !PT ;  /* 0x000800000fff7812 */ /* 0x000fe4000780c0ff */
[----:B--2---:R-:W-:Y:S01]  /*101ae0*/  ISETP.LT.AND P3, PT, R25, UR61, !P1 ;  /* 0x0000003d19007c0c */ /* 0x004fe2000cf61270 */
[----:B------:R-:W-:Y:S01]  /*101af0*/  ULDC UR61, c[0x0][0x228] ;  /* 0x00008a00003d7ab9 */ /* 0x000fe20000000800 */
[----:B---3--:R-:W-:Y:S01]  /*101b00*/  ISETP.LT.AND P2, PT, R22, UR6, !P1 ;  /* 0x0000000616007c0c */ /* 0x008fe2000cf41270 */
[----:B------:R-:W-:-:S12]  /*101b10*/  ULDC UR6, c[0x0][0x228] ;  /* 0x00008a0000067ab9 */ /* 0x000fd80000000800 */
[----:B------:R-:W-:Y:S02]  /*101b20*/  @P2 LOP3.LUT R61, R61, 0x200, RZ, 0xfc, !PT ;  /* 0x000002003d3d2812 */ /* 0x000fe400078efcff */
[----:B------:R-:W-:Y:S01]  /*101b30*/  ISETP.LT.AND P2, PT, R24, UR6, !P1 ;  /* 0x0000000618007c0c */ /* 0x000fe2000cf41270 */
[----:B------:R-:W-:Y:S01]  /*101b40*/  ULDC UR6, c[0x0][0x228] ;  /* 0x00008a0000067ab9 */ /* 0x000fe20000000800 */
[----:B------:R-:W-:-:S04]  /*101b50*/  LOP3.LUT R61, R61, 0xffffefff, RZ, 0xc0, !PT ;  /* 0xffffefff3d3d7812 */ /* 0x000fc800078ec0ff */
[----:B------:R-:W-:Y:S02]  /*101b60*/  @P3 LOP3.LUT R61, R61, 0x1000, RZ, 0xfc, !PT ;  /* 0x000010003d3d3812 */ /* 0x000fe400078efcff */
[----:B----4-:R-:W-:Y:S01]  /*101b70*/  ISETP.LT.AND P3, PT, R23, UR61, !P1 ;  /* 0x0000003d17007c0c */ /* 0x010fe2000cf61270 */
[----:B------:R-:W-:Y:S01]  /*101b80*/  ULDC UR61, c[0x0][0x228] ;  /* 0x00008a00003d7ab9 */ /* 0x000fe20000000800 */
[----:B------:R-:W-:-:S04]  /*101b90*/  LOP3.LUT R61, R61, 0xfffff7ff, RZ, 0xc0, !PT ;  /* 0xfffff7ff3d3d7812 */ /* 0x000fc800078ec0ff */
[----:B------:R-:W-:Y:S02]  /*101ba0*/  @P2 LOP3.LUT R61, R61, 0x800, RZ, 0xfc, !PT ;  /* 0x000008003d3d2812 */ /* 0x000fe400078efcff */
[----:B------:R-:W-:Y:S01]  /*101bb0*/  ISETP.LT.AND P2, PT, R37, UR59, !P1 ;  /* 0x0000003b25007c0c */ /* 0x000fe2000cf41270 */
        /* <DEDUP_REMOVED lines=41> */
[----:B------:R-:W-:Y:S01]  /*101e50*/  ISETP.LT.AND P1, PT, R26, UR27, !P1 ;  /* 0x0000001b1a007c0c */ /* 0x000fe2000cf21270 */
[----:B------:R-:W-:Y:S02]  /*101e60*/  ULDC UR27, c[0x0][0x228] ;  /* 0x00008a00001b7ab9 */ /* 0x000fe40000000800 */
[----:B------:R-:W-:-:S04]  /*101e70*/  @P3 LOP3.LUT R60, R60, 0x80000000, RZ, 0xfc, !PT ;  /* 0x800000003c3c3812 */ /* 0x000fc800078efcff */
[----:B------:R-:W-:-:S04]  /*101e80*/  LOP3.LUT R60, R60, 0xbfffffff, RZ, 0xc0, !PT ;  /* 0xbfffffff3c3c7812 */ /* 0x000fc800078ec0ff */
[----:B------:R-:W-:-:S04]  /*101e90*/  @P2 LOP3.LUT R60, R60, 0x40000000, RZ, 0xfc, !PT ;  /* 0x400000003c3c2812 */ /* 0x000fc800078efcff */
[----:B------:R-:W-:-:S04]  /*101ea0*/  LOP3.LUT R60, R60, 0xdfffffff, RZ, 0xc0, !PT ;  /* 0xdfffffff3c3c7812 */ /* 0x000fc800078ec0ff */
[----:B------:R-:W-:Y:S02]  /*101eb0*/  @P1 LOP3.LUT R60, R60, 0x20000000, RZ, 0xfc, !PT ;  /* 0x200000003c3c1812 */ /* 0x000fe400078efcff */
[----:B------:R-:W-:Y:S01]  /*101ec0*/  ISETP.LT.AND P1, PT, R22, UR8, !P0 ;  /* 0x0000000816007c0c */ /* 0x000fe2000c721270 */
[----:B------:R-:W-:Y:S01]  /*101ed0*/  ULDC UR8, c[0x0][0x228] ;  /* 0x00008a0000087ab9 */ /* 0x000fe20000000800 */
[----:B------:R-:W-:Y:S01]  /*101ee0*/  ISETP.LT.AND P3, PT, R25, UR29, !P0 ;  /* 0x0000001d19007c0c */ /* 0x000fe2000c761270 */
[----:B------:R-:W-:Y:S01]  /*101ef0*/  ULDC UR29, c[0x0][0x228] ;  /* 0x00008a00001d7ab9 */ /* 0x000fe20000000800 */
[----:B------:R-:W-:Y:S02]  /*101f00*/  LOP3.LUT R60, R60, 0xfdffffff, RZ, 0xc0, !PT ;  /* 0xfdffffff3c3c7812 */ /* 0x000fe400078ec0ff */
[----:B------:R-:W-:Y:S01]  /*101f10*/  ISETP.LT.AND P2, PT, R24, UR31, !P0 ;  /* 0x0000001f18007c0c */ /* 0x000fe2000c741270 */
[----:B------:R-:W-:-:S06]  /*101f20*/  ULDC UR31, c[0x0][0x228] ;  /* 0x00008a00001f7ab9 */ /* 0x000fcc0000000800 */
[----:B------:R-:W-:-:S04]  /*101f30*/  @P1 LOP3.LUT R60, R60, 0x2000000, RZ, 0xfc, !PT ;  /* 0x020000003c3c1812 */ /* 0x000fc800078efcff */
        /* <DEDUP_REMOVED lines=52> */
[----:B------:R-:W-:Y:S02]  /*102280*/  LOP3.LUT R60, R60, 0xffffbfff, RZ, 0xc0, !PT ;  /* 0xffffbfff3c3c7812 */ /* 0x000fe400078ec0ff */
[----:B------:R-:W-:Y:S02]  /*102290*/  LOP3.LUT P1, RZ, R15, 0x40000, RZ, 0xc0, !PT ;  /* 0x000400000fff7812 */ /* 0x000fe4000782c0ff */
        /* <DEDUP_REMOVED lines=31> */
[----:B------:R-:W-:-:S09]  /*102490*/  LOP3.LUT R60, R60, 0xffffffbf, RZ, 0xc0, !PT ;  /* 0xffffffbf3c3c7812 */ /* 0x000fd200078ec0ff */
        /* <DEDUP_REMOVED lines=24> */
[----:B------:R-:W-:Y:S02]  /*102620*/  LOP3.LUT R59, R59, 0x7fffffff, RZ, 0xc0, !PT ;  /* 0x7fffffff3b3b7812 */ /* 0x000fe400078ec0ff */
[----:B------:R-:W-:Y:S02]  /*102630*/  @P2 LOP3.LUT R60, R60, 0x1, RZ, 0xfc, !PT ;  /* 0x000000013c3c2812 */ /* 0x000fe400078efcff */
[----:B------:R-:W-:Y:S01]  /*102640*/  ISETP.LT.AND P2, PT, R28, UR11, !P1 ;  /* 0x0000000b1c007c0c */ /* 0x000fe2000cf41270 */
[----:B------:R-:W-:Y:S01]  /*102650*/  ULDC UR11, c[0x0][0x228] ;  /* 0x00008a00000b7ab9 */ /* 0x000fe20000000800 */
[----:B------:R-:W-:Y:S01]  /*102660*/  ISETP.LT.AND P1, PT, R26, UR9, !P1 ;  /* 0x000000091a007c0c */ /* 0x000fe2000cf21270 */
[----:B------:R-:W-:-:S02]  /*102670*/  ULDC UR9, c[0x0][0x228] ;  /* 0x00008a0000097ab9 */ /* 0x000fc40000000800 */
[----:B------:R-:W-:-:S04]  /*102680*/  @P3 LOP3.LUT R59, R59, 0x80000000, RZ, 0xfc, !PT ;  /* 0x800000003b3b3812 */ /* 0x000fc800078efcff */
        /* <DEDUP_REMOVED lines=67> */
[----:B------:R-:W-:Y:S02]  /*102ac0*/  LOP3.LUT P1, RZ, R15, 0x10000, RZ, 0xc0, !PT ;  /* 0x000100000fff7812 */ /* 0x000fe4000782c0ff */
        /* <DEDUP_REMOVED lines=188> */
[----:B------:R-:W-:-:S04]  /*103690*/  ULDC UR37, c[0x0][0x228] ;  /* 0x00008a0000257ab9 */ /* 0x000fc80000000800 */
        /* <DEDUP_REMOVED lines=335> */
[----:B------:R-:W-:Y:S02]  /*104b90*/  LOP3.LUT R55, R55, 0xfffffdff, RZ, 0xc0, !PT ;  /* 0xfffffdff37377812 */ /* 0x000fe400078ec0ff */
[----:B------:R-:W-:Y:S01]  /*104ba0*/  ISETP.LT.AND P3, PT, R25, UR30, !P1 ;  /* 0x0000001e19007c0c */ /* 0x000fe2000cf61270 */
[----:B------:R-:W-:-:S08]  /*104bb0*/  ULDC UR30, c[0x0][0x228] ;  /* 0x00008a00001e7ab9 */ /* 0x000fd00000000800 */
        /* <DEDUP_REMOVED lines=328> */
[----:B------:R-:W-:Y:S02]  /*106040*/  LOP3.LUT R52, R52, 0xefffffff, RZ, 0xc0, !PT ;  /* 0xefffffff34347812 */ /* 0x000fe400078ec0ff */
[----:B------:R-:W-:Y:S01]  /*106050*/  ISETP.LT.AND P3, PT, R23, UR41, !P0 ;  /* 0x0000002917007c0c */ /* 0x000fe2000c761270 */
[----:B------:R-:W-:-:S08]  /*106060*/  ULDC UR41, c[0x0][0x228] ;  /* 0x00008a0000297ab9 */ /* 0x000fd00000000800 */
        /* <DEDUP_REMOVED lines=110> */
[----:B------:R-:W-:Y:S01]  /*106750*/  ISETP.LT.AND P2, PT, R26, UR24, !P2 ;  /* 0x000000181a007c0c */ /* 0x000fe2000d741270 */
[----:B------:R-:W-:Y:S01]  /*106760*/  ULDC UR24, c[0x0][0x228] ;  /* 0x00008a0000187ab9 */ /* 0x000fe20000000800 */
[----:B------:R-:W-:Y:S02]  /*106770*/  LOP3.LUT R51, R51, 0xbfffffff, RZ, 0xc0, !PT ;  /* 0xbfffffff33337812 */ /* 0x000fe400078ec0ff */
[----:B------:R-:W-:-:S07]  /*106780*/  LOP3.LUT P0, RZ, R15, 0x2, RZ, 0xc0, !PT ;  /* 0x000000020fff7812 */ /* 0x000fce000780c0ff */
[----:B------:R-:W-:-:S04]  /*106790*/  @P3 LOP3.LUT R51, R51, 0x40000000, RZ, 0xfc, !PT ;  /* 0x4000000033333812 */ /* 0x000fc800078efcff */
[----:B------:R-:W-:-:S04]  /*1067a0*/  LOP3.LUT R51, R51, 0xdfffffff, RZ, 0xc0, !PT ;  /* 0xdfffffff33337812 */ /* 0x000fc800078ec0ff */
[----:B------:R-:W-:Y:S02]  /*1067b0*/  @P2 LOP3.LUT R51, R51, 0x20000000, RZ, 0xfc, !PT ;  /* 0x2000000033332812 */ /* 0x000fe400078efcff */
[----:B------:R-:W-:Y:S01]  /*1067c0*/  ISETP.LT.AND P2, PT, R31, UR44, !P0 ;  /* 0x0000002c1f007c0c */ /* 0x000fe2000c741270 */
[----:B------:R-:W-:Y:S01]  /*1067d0*/  ULDC UR44, c[0x0][0x228] ;  /* 0x00008a00002c7ab9 */ /* 0x000fe20000000800 */
[----:B------:R-:W-:-:S11]  /*1067e0*/  LOP3.LUT R51, R51, 0xfffdffff, RZ, 0xc0, !PT ;  /* 0xfffdffff33337812 */ /* 0x000fd600078ec0ff */
        /* <DEDUP_REMOVED lines=55> */
[----:B------:R-:W-:Y:S01]  /*106b60*/  ISETP.LT.AND P0, PT, R26, UR9, !P0 ;  /* 0x000000091a007c0c */ /* 0x000fe2000c701270 */
[----:B------:R-:W-:Y:S01]  /*106b70*/  ULDC UR9, c[0x0][0x228] ;  /* 0x00008a0000097ab9 */ /* 0x000fe20000000800 */
[----:B------:R-:W-:Y:S02]  /*106b80*/  LOP3.LUT R51, R51, 0xffffbfff, RZ, 0xc0, !PT ;  /* 0xffffbfff33337812 */ /* 0x000fe400078ec0ff */
[----:B------:R-:W-:-:S07]  /*106b90*/  LOP3.LUT R52, R52, 0xfffffffe, RZ, 0xc0, !PT ;  /* 0xfffffffe34347812 */ /* 0x000fce00078ec0ff */
[----:B------:R-:W-:Y:S02]  /*106ba0*/  @P2 LOP3.LUT R51, R51, 0x4000, RZ, 0xfc, !PT ;  /* 0x0000400033332812 */ /* 0x000fe400078efcff */
[----:B------:R-:W-:Y:S02]  /*106bb0*/  @P1 LOP3.LUT R52, R52, 0x1, RZ, 0xfc, !PT ;  /* 0x0000000134341812 */ /* 0x000fe400078efcff */
[----:B------:R-:W-:Y:S02]  /*106bc0*/  LOP3.LUT R51, R51, 0xffffdfff, RZ, 0xc0, !PT ;  /* 0xffffdfff33337812 */ /* 0x000fe400078ec0ff */
[----:B------:R-:W-:Y:S02]  /*106bd0*/  LOP3.LUT P1, RZ, R15, 0x1, RZ, 0xc0, !PT ;  /* 0x000000010fff7812 */ /* 0x000fe4000782c0ff */
        /* <DEDUP_REMOVED lines=61> */
[----:B------:R-:W-:-:S09]  /*106fb0*/  LOP3.LUT R50, R50, 0x7fffffff, RZ, 0xc0, !PT ;  /* 0x7fffffff32327812 */ /* 0x000fd200078ec0ff */
[----:B------:R-:W-:Y:S02]  /*106fc0*/  @P0 LOP3.LUT R50, R50, 0x80000000, RZ, 0xfc, !PT ;  /* 0x8000000032320812 */ /* 0x000fe400078efcff */
[----:B------:R-:W-:Y:S02]  /*106fd0*/  LOP3.LUT P0, RZ, R16, 0x4000, RZ, 0xc0, !PT ;  /* 0x0000400010ff7812 */ /* 0x000fe4000780c0ff */
        /* <DEDUP_REMOVED lines=129> */
[----:B------:R-:W-:Y:S02]  /*1077f0*/  LOP3.LUT R49, R49, 0xdfffffff, RZ, 0xc0, !PT ;  /* 0xdfffffff31317812 */ /* 0x000fe400078ec0ff */
[----:B------:R-:W-:-:S09]  /*107800*/  LOP3.LUT P2, RZ, R16, 0x8000, RZ, 0xc0, !PT ;  /* 0x0000800010ff7812 */ /* 0x000fd2000784c0ff */
        /* <DEDUP_REMOVED lines=110> */
[----:B------:R-:W-:Y:S02]  /*107ef0*/  ISETP.LT.AND P0, PT, R30, UR61, !P3 ;  /* 0x0000003d1e007c0c */ /* 0x000fe4000df01270 */
[----:B------:R-:W-:Y:S02]  /*107f00*/  R2UR UR61, R17 ;  /* 0x00000000113d72ca */ /* 0x000fe400000e0000 */
[----:B------:R-:W2:Y:S01]  /*107f10*/  LDL.LU R17, [R1+0x65b0] ;  /* 0x0065b00001117983 */ /* 0x000ea20000300800 */
[----:B------:R-:W-:Y:S01]  /*107f20*/  ISETP.LT.AND P1, PT, R31, UR54, !P3 ;  /* 0x000000361f007c0c */ /* 0x000fe2000df21270 */
[----:B------:R-:W-:Y:S01]  /*107f30*/  ULDC UR54, c[0x0][0x228] ;  /* 0x00008a0000367ab9 */ /* 0x000fe20000000800 */
[----:B------:R-:W-:Y:S01]  /*107f40*/  ISETP.LT.AND P2, PT, R29, UR57, !P3 ;  /* 0x000000391d007c0c */ /* 0x000fe2000df41270 */
[----:B------:R-:W-:Y:S01]  /*107f50*/  ULDC UR57, c[0x0][0x228] ;  /* 0x00008a0000397ab9 */ /* 0x000fe20000000800 */
[----:B------:R-:W-:-:S02]  /*107f60*/  LOP3.LUT R49, R49, 0xfffffffd, RZ, 0xc0, !PT ;  /* 0xfffffffd31317812 */ /* 0x000fc400078ec0ff */
[----:B------:R-:W-:-:S07]  /*107f70*/  LOP3.LUT R48, R48, 0x7fffffff, RZ, 0xc0, !PT ;  /* 0x7fffffff30307812 */ /* 0x000fce00078ec0ff */
[----:B------:R-:W-:Y:S02]  /*107f80*/  @P1 LOP3.LUT R49, R49, 0x2, RZ, 0xfc, !PT ;  /* 0x0000000231311812 */ /* 0x000fe400078efcff */
[----:B------:R-:W-:Y:S01]  /*107f90*/  ISETP.LT.AND P1, PT, R28, UR55, !P3 ;  /* 0x000000371c007c0c */ /* 0x000fe2000df21270 */
[----:B------:R-:W-:Y:S01]  /*107fa0*/  ULDC UR55, c[0x0][0x228] ;  /* 0x00008a0000377ab9 */ /* 0x000fe20000000800 */
[----:B------:R-:W-:Y:S02]  /*107fb0*/  LOP3.LUT R49, R49, 0xfffffffe, RZ, 0xc0, !PT ;  /* 0xfffffffe31317812 */ /* 0x000fe400078ec0ff */
[----:B------:R-:W-:Y:S02]  /*107fc0*/  @P2 LOP3.LUT R48, R48, 0x80000000, RZ, 0xfc, !PT ;  /* 0x8000000030302812 */ /* 0x000fe400078efcff */
[----:B------:R-:W-:Y:S02]  /*107fd0*/  @P0 LOP3.LUT R49, R49, 0x1, RZ, 0xfc, !PT ;  /* 0x0000000131310812 */ /* 0x000fe400078efcff */
[----:B------:R-:W-:Y:S01]  /*107fe0*/  ISETP.LT.AND P0, PT, R26, UR53, !P3 ;  /* 0x000000351a007c0c */ /* 0x000fe2000df01270 */
[----:B------:R-:W-:Y:S01]  /*107ff0*/  ULDC UR53, c[0x0][0x228] ;  /* 0x00008a0000357ab9 */ /* 0x000fe20000000800 */
[----:B------:R-:W-:-:S04]  /*108000*/  LOP3.LUT R48, R48, 0xbfffffff, RZ, 0xc0, !PT ;  /* 0xbfffffff30307812 */ /* 0x000fc800078ec0ff */
[----:B------:R-:W-:Y:S02]  /*108010*/  @P1 LOP3.LUT R48, R48, 0x40000000, RZ, 0xfc, !PT ;  /* 0x4000000030301812 */ /* 0x000fe400078efcff */
[----:B------:R-:W-:Y:S02]  /*108020*/  ISETP.LT.AND P1, PT, R37, UR56, !P4 ;  /* 0x0000003825007c0c */ /* 0x000fe4000e721270 */
        /* <DEDUP_REMOVED lines=84> */
[----:B------:R-:W-:Y:S02]  /*108570*/  ISETP.LT.AND P2, PT, R30, UR26, !P5 ;  /* 0x0000001a1e007c0c */ /* 0x000fe4000ef41270 */
[----:B------:R-:W-:-:S04]  /*108580*/  LOP3.LUT R48, R48, 0xfffffffd, RZ, 0xc0, !PT ;  /* 0xfffffffd30307812 */ /* 0x000fc800078ec0ff */
[----:B------:R-:W-:Y:S02]  /*108590*/  @P4 LOP3.LUT R48, R48, 0x2, RZ, 0xfc, !PT ;  /* 0x0000000230304812 */ /* 0x000fe400078efcff */
[----:B------:R-:W-:Y:S02]  /*1085a0*/  ISETP.LT.AND P4, PT, R28, UR24, !P5 ;  /* 0x000000181c007c0c */ /* 0x000fe4000ef81270 */
[----:B------:R-:W-:-:S04]  /*1085b0*/  LOP3.LUT R48, R48, 0xfffffffe, RZ, 0xc0, !PT ;  /* 0xfffffffe30307812 */ /* 0x000fc800078ec0ff */
[----:B------:R-:W-:Y:S02]  /*1085c0*/  @P2 LOP3.LUT R48, R48, 0x1, RZ, 0xfc, !PT ;  /* 0x0000000130302812 */ /* 0x000fe400078efcff */
[----:B------:R-:W-:Y:S02]  /*1085d0*/  ISETP.LT.AND P2, PT, R26, UR23, !P5 ;  /* 0x000000171a007c0c */ /* 0x000fe4000ef41270 */
[----:B--2---:R-:W-:-:S04]  /*1085e0*/  LOP3.LUT R17, R17, 0x7fffffff, RZ, 0xc0, !PT ;  /* 0x7fffffff11117812 */ /* 0x004fc800078ec0ff */
[----:B------:R-:W-:-:S04]  /*1085f0*/  @P3 LOP3.LUT R17, R17, 0x80000000, RZ, 0xfc, !PT ;  /* 0x8000000011113812 */ /* 0x000fc800078efcff */
[----:B------:R-:W-:-:S04]  /*108600*/  LOP3.LUT R17, R17, 0xbfffffff, RZ, 0xc0, !PT ;  /* 0xbfffffff11117812 */ /* 0x000fc800078ec0ff */
[----:B------:R-:W-:Y:S02]  /*108610*/  @P4 LOP3.LUT R17, R17, 0x40000000, RZ, 0xfc, !PT ;  /* 0x4000000011114812 */ /* 0x000fe400078efcff */
[----:B------:R-:W-:Y:S02]  /*108620*/  ISETP.LT.AND P3, PT, R37, UR60, !P6 ;  /* 0x0000003c25007c0c */ /* 0x000fe4000f761270 */
[----:B------:R-:W-:Y:S01]  /*108630*/  LOP3.LUT R17, R17, 0xdfffffff, RZ, 0xc0, !PT ;  /* 0xdfffffff11117812 */ /* 0x000fe200078ec0ff */
[----:B------:R-:W2:Y:S03]  /*108640*/  LDL.LU R37, [R1+0x65ac] ;  /* 0x0065ac0001257983 */ /* 0x000ea60000300800 */
[----:B------:R-:W-:Y:S02]  /*108650*/  @P2 LOP3.LUT R17, R17, 0x20000000, RZ, 0xfc, !PT ;  /* 0x2000000011112812 */ /* 0x000fe400078efcff */
[----:B------:R-:W-:-:S02]  /*108660*/  ISETP.LT.AND P4, PT, R25, UR22, !P6 ;  /* 0x0000001619007c0c */ /* 0x000fc4000f781270 */
        /* <DEDUP_REMOVED lines=12> */
[----:B------:R-:W-:Y:S01]  /*108730*/  LOP3.LUT R17, R17, 0xfdffffff, RZ, 0xc0, !PT ;  /* 0xfdffffff11117812 */ /* 0x000fe200078ec0ff */
[----:B------:R-:W3:Y:S03]  /*108740*/  LDL.LU R36, [R1+0x65a8] ;  /* 0x0065a80001247983 */ /* 0x000ee60000300800 */
[----:B------:R-:W-:-:S04]  /*108750*/  @P4 LOP3.LUT R17, R17, 0x2000000, RZ, 0xfc, !PT ;  /* 0x0200000011114812 */ /* 0x000fc800078efcff */
[----:B------:R-:W-:Y:S02]  /*108760*/  LOP3.LUT R17, R17, 0xff7fffff, RZ, 0xc0, !PT ;  /* 0xff7fffff11117812 */ /* 0x000fe400078ec0ff */
[----:B------:R-:W-:Y:S02]  /*108770*/  ISETP.LT.AND P3, PT, R35, UR49, !P6 ;  /* 0x0000003123007c0c */ /* 0x000fe4000f761270 */
[----:B------:R-:W4:Y:S01]  /*108780*/  LDL.LU R35, [R1+0x65a4] ;  /* 0x0065a40001237983 */ /* 0x000f220000300800 */
[----:B------:R-:W-:Y:S02]  /*108790*/  ISETP.LT.AND P4, PT, R34, UR48, !P6 ;  /* 0x0000003022007c0c */ /* 0x000fe4000f781270 */
[----:B------:R-:W-:Y:S01]  /*1087a0*/  @P2 LOP3.LUT R17, R17, 0x800000, RZ, 0xfc, !PT ;  /* 0x0080000011112812 */ /* 0x000fe200078efcff */
[----:B------:R-:W4:Y:S01]  /*1087b0*/  LDL.LU R34, [R1+0x65a0] ;  /* 0x0065a00001227983 */ /* 0x000f220000300800 */
[----:B------:R-:W-:-:S03]  /*1087c0*/  ISETP.LT.AND P2, PT, R27, UR47, !P6 ;  /* 0x0000002f1b007c0c */ /* 0x000fc6000f741270 */
[----:B------:R-:W2:Y:S01]  /*1087d0*/  LDL.LU R27, [R1+0x254] ;  /* 0x00025400011b7983 */ /* 0x000ea20000300800 */
[----:B------:R-:W-:-:S04]  /*1087e0*/  LOP3.LUT R17, R17, 0xffbfffff, RZ, 0xc0, !PT ;  /* 0xffbfffff11117812 */ /* 0x000fc800078ec0ff */
[----:B------:R-:W-:-:S04]  /*1087f0*/  @P3 LOP3.LUT R17, R17, 0x400000, RZ, 0xfc, !PT ;  /* 0x0040000011113812 */ /* 0x000fc800078efcff */
[----:B------:R-:W-:-:S04]  /*108800*/  LOP3.LUT R17, R17, 0xffdfffff, RZ, 0xc0, !PT ;  /* 0xffdfffff11117812 */ /* 0x000fc800078ec0ff */
[----:B------:R-:W-:Y:S02]  /*108810*/  @P4 LOP3.LUT R17, R17, 0x200000, RZ, 0xfc, !PT ;  /* 0x0020000011114812 */ /* 0x000fe400078efcff */
[----:B------:R-:W-:Y:S02]  /*108820*/  ISETP.LT.AND P3, PT, R33, UR46, !P6 ;  /* 0x0000002e21007c0c */ /* 0x000fe4000f761270 */
[----:B------:R-:W-:Y:S01]  /*108830*/  LOP3.LUT R17, R17, 0xffefffff, RZ, 0xc0, !PT ;  /* 0xffefffff11117812 */ /* 0x000fe200078ec0ff */
[----:B------:R-:W4:Y:S03]  /*108840*/  LDL.LU R33, [R1+0x659c] ;  /* 0x00659c0001217983 */ /* 0x000f260000300800 */
[----:B------:R-:W-:Y:S02]  /*108850*/  @P2 LOP3.LUT R17, R17, 0x100000, RZ, 0xfc, !PT ;  /* 0x0010000011112812 */ /* 0x000fe400078efcff */
[----:B------:R-:W-:-:S02]  /*108860*/  ISETP.LT.AND P4, PT, R32, UR45, !P6 ;  /* 0x0000002d20007c0c */ /* 0x000fc4000f781270 */
[----:B------:R-:W-:Y:S01]  /*108870*/  LOP3.LUT R17, R17, 0xfff7ffff, RZ, 0xc0, !PT ;  /* 0xfff7ffff11117812 */ /* 0x000fe200078ec0ff */
[----:B------:R-:W4:Y:S03]  /*108880*/  LDL.LU R32, [R1+0x6598] ;  /* 0x0065980001207983 */ /* 0x000f260000300800 */
[----:B------:R-:W-:Y:S02]  /*108890*/  @P3 LOP3.LUT R17, R17, 0x80000, RZ, 0xfc, !PT ;  /* 0x0008000011113812 */ /* 0x000fe400078efcff */
[----:B------:R-:W-:Y:S02]  /*1088a0*/  ISETP.LT.AND P2, PT, R31, UR44, !P6 ;  /* 0x0000002c1f007c0c */ /* 0x000fe4000f741270 */
[----:B------:R-:W-:Y:S01]  /*1088b0*/  LOP3.LUT R17, R17, 0xfffbffff, RZ, 0xc0, !PT ;  /* 0xfffbffff11117812 */ /* 0x000fe200078ec0ff */
[----:B------:R-:W4:Y:S03]  /*1088c0*/  LDL.LU R31, [R1+0x6594] ;  /* 0x00659400011f7983 */ /* 0x000f260000300800 */
[----:B------:R-:W-:-:S02]  /*1088d0*/  @P4 LOP3.LUT R17, R17, 0x40000, RZ, 0xfc, !PT ;  /* 0x0004000011114812 */ /* 0x000fc400078efcff */
[----:B------:R-:W-:Y:S02]  /*1088e0*/  ISETP.LT.AND P3, PT, R30, UR43, !P6 ;  /* 0x0000002b1e007c0c */ /* 0x000fe4000f761270 */
[----:B------:R-:W-:Y:S01]  /*1088f0*/  LOP3.LUT R17, R17, 0xfffdffff, RZ, 0xc0, !PT ;  /* 0xfffdffff11117812 */ /* 0x000fe200078ec0ff */
[----:B------:R-:W4:Y:S03]  /*108900*/  LDL.LU R30, [R1+0x6590] ;  /* 0x00659000011e7983 */ /* 0x000f260000300800 */
        /* <DEDUP_REMOVED lines=10> */
[C---:B------:R-:W-:Y:S02]  /*1089b0*/  ISETP.GE.AND P2, PT, R28.reuse, UR61, PT ;  /* 0x0000003d1c007c0c */ /* 0x040fe4000bf46270 */
[----:B------:R-:W-:Y:S02]  /*1089c0*/  LOP3.LUT R17, R17, 0xfffff7ff, RZ, 0xc0, !PT ;  /* 0xfffff7ff11117812 */ /* 0x000fe400078ec0ff */
[----:B------:R-:W-:Y:S02]  /*1089d0*/  LOP3.LUT P1, RZ, R15, 0x2000000, RZ, 0xc0, !PT ;  /* 0x020000000fff7812 */ /* 0x000fe4000782c0ff */
[----:B------:R-:W-:Y:S02]  /*1089e0*/  @P3 LOP3.LUT R17, R17, 0x800, RZ, 0xfc, !PT ;  /* 0x0000080011113812 */ /* 0x000fe400078efcff */
[----:B------:R-:W-:-:S02]  /*1089f0*/  ISETP.LT.AND P3, PT, R28, UR4, !P1 ;  /* 0x000000041c007c0c */ /* 0x000fc4000cf61270 */
[C---:B------:R-:W-:Y:S02]  /*108a00*/  LOP3.LUT P0, RZ, R15.reuse, 0x1000000, RZ, 0xc0, !PT ;  /* 0x010000000fff7812 */ /* 0x040fe4000780c0ff */
[----:B------:R-:W-:Y:S02]  /*108a10*/  LOP3.LUT R15, R15, 0xf7ffffff, RZ, 0xc0, !PT ;  /* 0xf7ffffff0f0f7812 */ /* 0x000fe400078ec0ff */
[----:B------:R-:W-:Y:S02]  /*108a20*/  LOP3.LUT R17, R17, 0xffffdfff, RZ, 0xc0, !PT ;  /* 0xffffdfff11117812 */ /* 0x000fe400078ec0ff */
[----:B------:R-:W-:Y:S02]  /*108a30*/  @P2 LOP3.LUT R15, R15, 0x8000000, RZ, 0xfc, !PT ;  /* 0x080000000f0f2812 */ /* 0x000fe400078efcff */
[----:B------:R-:W-:-:S03]  /*108a40*/  ISETP.GE.AND P2, PT, R26, UR38, PT ;  /* 0x000000261a007c0c */ /* 0x000fc6000bf46270 */
[----:B------:R-:W-:Y:S02]  /*108a50*/  @P3 LOP3.LUT R17, R17, 0x2000, RZ, 0xfc, !PT ;  /* 0x0000200011113812 */ /* 0x000fe400078efcff */
[----:B------:R-:W-:Y:S02]  /*108a60*/  ISETP.LT.AND P1, PT, R26, UR37, !P1 ;  /* 0x000000251a007c0c */ /* 0x000fe4000cf21270 */
[----:B------:R-:W-:Y:S01]  /*108a70*/  LOP3.LUT R17, R17, 0xffffffbf, RZ, 0xc0, !PT ;  /* 0xffffffbf11117812 */ /* 0x000fe200078ec0ff */
[----:B------:R-:W-:-:S05]  /*108a80*/  VIADD R29, R18, UR39 ;  /* 0x00000027121d7c36 */ /* 0x000fca0008000000 */
[----:B------:R-:W-:Y:S01]  /*108a90*/  @P2 LOP3.LUT R17, R17, 0x40, RZ, 0xfc, !PT ;  /* 0x0000004011112812 */ /* 0x000fe200078efcff */
[----:B------:R0:W-:Y:S03]  /*108aa0*/  STL [R1+0x48], R29 ;  /* 0x0000481d01007387 */ /* 0x0001e60000100800 */
[----:B------:R-:W-:Y:S02]  /*108ab0*/  LOP3.LUT R17, R17, 0xffffefff, RZ, 0xc0, !PT ;  /* 0xffffefff11117812 */ /* 0x000fe400078ec0ff */
[----:B------:R-:W-:Y:S01]  /*108ac0*/  ISETP.LT.AND P3, PT, R25, UR53, !P0 ;  /* 0x0000003519007c0c */ /* 0x000fe2000c761270 */
[----:B0-----:R-:W4:Y:S01]  /*108ad0*/  LDL.LU R29, [R1+0x658c] ;  /* 0x00658c00011d7983 */ /* 0x001f220000300800 */
[----:B------:R-:W-:-:S03]  /*108ae0*/  ISETP.LT.AND P2, PT, R24, UR54, !P0 ;  /* 0x0000003618007c0c */ /* 0x000fc6000c741270 */
[----:B------:R-:W4:Y:S01]  /*108af0*/  LDL.LU R28, [R1+0x6588] ;  /* 0x00658800011c7983 */ /* 0x000f220000300800 */
[----:B------:R-:W-:Y:S02]  /*108b00*/  @P1 LOP3.LUT R17, R17, 0x1000, RZ, 0xfc, !PT ;  /* 0x0000100011111812 */ /* 0x000fe400078efcff */
[----:B------:R-:W-:Y:S02]  /*108b10*/  ISETP.LT.AND P1, PT, R23, UR55, !P0 ;  /* 0x0000003717007c0c */ /* 0x000fe4000c721270 */
[----:B------:R-:W-:Y:S02]  /*108b20*/  ISETP.LT.AND P0, PT, R22, UR57, !P0 ;  /* 0x0000003916007c0c */ /* 0x000fe4000c701270 */
[----:B--2---:R-:W-:Y:S02]  /*108b30*/  R2UR UR4, R27 ;  /* 0x000000001b0472ca */ /* 0x004fe400000e0000 */
[----:B------:R-:W2:Y:S04]  /*108b40*/  LDL.LU R27, [R1+0x6584] ;  /* 0x00658400011b7983 */ /* 0x000ea80000300800 */
[----:B------:R-:W2:Y:S04]  /*108b50*/  LDL.LU R26, [R1+0x6580] ;  /* 0x00658000011a7983 */ /* 0x000ea80000300800 */
[----:B------:R-:W2:Y:S04]  /*108b60*/  LDL.LU R25, [R1+0x657c] ;  /* 0x00657c0001197983 */ /* 0x000ea80000300800 */
[----:B------:R-:W2:Y:S04]  /*108b70*/  LDL.LU R24, [R1+0x6578] ;  /* 0x0065780001187983 */ /* 0x000ea80000300800 */
[----:B------:R-:W2:Y:S04]  /*108b80*/  LDL.LU R23, [R1+0x6574] ;  /* 0x0065740001177983 */ /* 0x000ea80000300800 */
[----:B------:R-:W2:Y:S01]  /*108b90*/  LDL.LU R22, [R1+0x6570] ;  /* 0x0065700001167983 */ /* 0x000ea20000300800 */
[----:B------:R-:W-:-:S04]  /*108ba0*/  LOP3.LUT R17, R17, 0xfffffbff, RZ, 0xc0, !PT ;  /* 0xfffffbff11117812 */ /* 0x000fc800078ec0ff */
[----:B------:R-:W-:-:S04]  /*108bb0*/  @P3 LOP3.LUT R17, R17, 0x400, RZ, 0xfc, !PT ;  /* 0x0000040011113812 */ /* 0x000fc800078efcff */
[----:B------:R-:W-:-:S04]  /*108bc0*/  LOP3.LUT R17, R17, 0xfffffdff, RZ, 0xc0, !PT ;  /* 0xfffffdff11117812 */ /* 0x000fc800078ec0ff */
[----:B------:R-:W-:-:S04]  /*108bd0*/  @P2 LOP3.LUT R17, R17, 0x200, RZ, 0xfc, !PT ;  /* 0x0000020011112812 */ /* 0x000fc800078efcff */
[----:B------:R-:W-:-:S04]  /*108be0*/  LOP3.LUT R17, R17, 0xffffff7f, RZ, 0xc0, !PT ;  /* 0xffffff7f11117812 */ /* 0x000fc800078ec0ff */
[----:B------:R-:W-:-:S04]  /*108bf0*/  LOP3.LUT R17, R17, 0xfffffeff, RZ, 0xc0, !PT ;  /* 0xfffffeff11117812 */ /* 0x000fc800078ec0ff */
[----:B------:R-:W-:-:S04]  /*108c00*/  @P1 LOP3.LUT R17, R17, 0x100, RZ, 0xfc, !PT ;  /* 0x0000010011111812 */ /* 0x000fc800078efcff */
[----:B------:R-:W-:Y:S01]  /*108c10*/  @P0 LOP3.LUT R17, R17, 0x80, RZ, 0xfc, !PT ;  /* 0x0000008011110812 */ /* 0x000fe200078efcff */
[----:B------:R-:W-:Y:S01]  /*108c20*/  STL [R1+0x65a8], R18 ;  /* 0x0065a81201007387 */ /* 0x000fe20000100800 */
[----:B------:R-:W-:Y:S01]  /*108c30*/  ULDC.64 UR8, c[0x0][0x228] ;  /* 0x00008a0000087ab9 */ /* 0x000fe20000000a00 */
[----:B------:R-:W-:Y:S01]  /*108c40*/  LOP3.LUT R15, R15, 0xff7fffff, RZ, 0xc0, !PT ;  /* 0xff7fffff0f0f7812 */ /* 0x000fe200078ec0ff */
[----:B------:R-:W-:Y:S01]  /*108c50*/  ULDC.64 UR10, c[0x0][0x228] ;  /* 0x00008a00000a7ab9 */ /* 0x000fe20000000a00 */
[----:B------:R0:W-:Y:S01]  /*108c60*/  STL [R1+0x65a4], R61 ;  /* 0x0065a43d01007387 */ /* 0x0001e20000100800 */
[----:B------:R-:W-:Y:S01]  /*108c70*/  ULDC.64 UR12, c[0x0][0x228] ;  /* 0x00008a00000c7ab9 */ /* 0x000fe20000000a00 */
        /* <DEDUP_REMOVED lines=8> */
[----:B0-----:R-:W3:Y:S01]  /*108d00*/  LDL R61, [R1+0x48] ;  /* 0x00004800013d7983 */ /* 0x001ee20000100800 */
[----:B------:R-:W-:Y:S01]  /*108d10*/  ULDC.64 UR28, c[0x0][0x228] ;  /* 0x00008a00001c7ab9 */ /* 0x000fe20000000a00 */
[----:B------:R-:W-:Y:S01]  /*108d20*/  ULDC.64 UR32, c[0x0][0x228] ;  /* 0x00008a0000207ab9 */ /* 0x000fe20000000a00 */
        /* <DEDUP_REMOVED lines=11> */
[----:B0-----:R-:W4:Y:S01]  /*108de0*/  LDL.LU R60, [R1+0x64e4] ;  /* 0x0064e400013c7983 */ /* 0x001f220000300800 */
[----:B------:R-:W-:Y:S01]  /*108df0*/  ULDC.64 UR56, c[0x0][0x228] ;  /* 0x00008a0000387ab9 */ /* 0x000fe20000000a00 */
[----:B------:R-:W-:Y:S01]  /*108e00*/  ULDC.64 UR50, c[0x0][0x228] ;  /* 0x00008a0000327ab9 */ /* 0x000fe20000000a00 */
[----:B------:R-:W-:Y:S01]  /*108e10*/  LOP3.LUT R16, R16, 0xffffbfff, RZ, 0xc0, !PT ;  /* 0xffffbfff10107812 */ /* 0x000fe200078ec0ff */
[----:B------:R-:W-:Y:S01]  /*108e20*/  STL [R1+0x659c], R59 ;  /* 0x00659c3b01007387 */ /* 0x000fe20000100800 */
[----:B------:R-:W-:-:S03]  /*108e30*/  ULDC.64 UR54, c[0x0][0x228] ;  /* 0x00008a0000367ab9 */ /* 0x000fc60000000a00 */
[----:B------:R0:W-:Y:S04]  /*108e40*/  STL [R1+0x6598], R58 ;  /* 0x0065983a01007387 */ /* 0x0001e80000100800 */
[----:B0-----:R-:W2:Y:S04]  /*108e50*/  LDL.LU R58, [R1+0x64ec] ;  /* 0x0064ec00013a7983 */ /* 0x001ea80000300800 */
[----:B------:R0:W-:Y:S04]  /*108e60*/  STL [R1+0x6594], R57 ;  /* 0x0065943901007387 */ /* 0x0001e80000100800 */
[----:B0-----:R-:W2:Y:S04]  /*108e70*/  LDL.LU R57, [R1+0x64e8] ;  /* 0x0064e80001397983 */ /* 0x001ea80000300800 */
[----:B------:R-:W-:Y:S04]  /*108e80*/  STL [R1+0x6590], R56 ;  /* 0x0065903801007387 */ /* 0x000fe80000100800 */
[----:B------:R0:W-:Y:S04]  /*108e90*/  STL [R1+0x658c], R55 ;  /* 0x00658c3701007387 */ /* 0x0001e80000100800 */
[----:B0-----:R-:W2:Y:S01]  /*108ea0*/  LDL.LU R55, [R1+0x64e0] ;  /* 0x0064e00001377983 */ /* 0x001ea20000300800 */
[----:B------:R-:W-:-:S03]  /*108eb0*/  MOV R18, UR5 ;  /* 0x0000000500127c02 */ /* 0x000fc60008000f00 */
[----:B------:R-:W-:Y:S04]  /*108ec0*/  STL [R1+0x6588], R54 ;  /* 0x0065883601007387 */ /* 0x000fe80000100800 */
[----:B------:R-:W-:Y:S04]  /*108ed0*/  STL [R1+0x6584], R53 ;  /* 0x0065843501007387 */ /* 0x000fe80000100800 */
[----:B------:R-:W-:Y:S04]  /*108ee0*/  STL [R1+0x6580], R52 ;  /* 0x0065803401007387 */ /* 0x000fe80000100800 */
[----:B------:R0:W-:Y:S04]  /*108ef0*/  STL [R1+0x657c], R51 ;  /* 0x00657c3301007387 */ /* 0x0001e80000100800 */
[----:B------:R1:W-:Y:S04]  /*108f00*/  STL [R1+0x6578], R50 ;  /* 0x0065783201007387 */ /* 0x0003e80000100800 */
[----:B------:R-:W-:Y:S04]  /*108f10*/  STL [R1+0x6574], R49 ;  /* 0x0065743101007387 */ /* 0x000fe80000100800 */
[----:B------:R-:W-:Y:S04]  /*108f20*/  STL [R1+0x6570], R48 ;  /* 0x0065703001007387 */ /* 0x000fe80000100800 */
[----:B------:R-:W2:Y:S01]  /*108f30*/  LDL R59, [R1+0x44] ;  /* 0x00004400013b7983 */ /* 0x000ea20000100800 */
[----:B------:R-:W-:Y:S01]  /*108f40*/  UMOV UR6, UR9 ;  /* 0x0000000900067c82 */ /* 0x000fe20008000000 */
[----:B------:R-:W-:Y:S01]  /*108f50*/  UMOV UR60, UR8 ;  /* 0x00000008003c7c82 */ /* 0x000fe20008000000 */
[----:B------:R-:W-:Y:S01]  /*108f60*/  ULDC.64 UR8, c[0x0][0x228] ;  /* 0x00008a0000087ab9 */ /* 0x000fe20000000a00 */
[----:B------:R-:W-:Y:S01]  /*108f70*/  MOV R56, UR4 ;  /* 0x0000000400387c02 */ /* 0x000fe20008000f00 */
[----:B------:R3:W-:Y:S01]  /*108f80*/  STL [R1+0x54], R18 ;  /* 0x0000541201007387 */ /* 0x0007e20000100800 */
[----:B------:R-:W-:Y:S01]  /*108f90*/  UMOV UR4, UR9 ;  /* 0x0000000900047c82 */ /* 0x000fe20008000000 */
[----:B------:R-:W-:-:S02]  /*108fa0*/  UMOV UR5, UR8 ;  /* 0x0000000800057c82 */ /* 0x000fc40008000000 */
[----:B0-----:R-:W2:Y:S04]  /*108fb0*/  LDL.LU R51, [R1+0x64f0] ;  /* 0x0064f00001337983 */ /* 0x001ea80000300800 */
[----:B-1----:R-:W2:Y:S01]  /*108fc0*/  LDL.LU R50, [R1+0x64f4] ;  /* 0x0064f40001327983 */ /* 0x002ea20000300800 */
[----:B---3--:R-:W-:Y:S02]  /*108fd0*/  SHF.R.S32.HI R18, RZ, 0x1f, R61 ;  /* 0x0000001fff127819 */ /* 0x008fe4000001143d */
[----:B----4-:R-:W-:Y:S02]  /*108fe0*/  ISETP.GE.AND P1, PT, R60, UR4, PT ;  /* 0x000000043c007c0c */ /* 0x010fe4000bf26270 */
[----:B------:R-:W3:Y:S01]  /*108ff0*/  LDL R60, [R1+0x40] ;  /* 0x00004000013c7983 */ /* 0x000ee20000100800 */
[----:B------:R-:W-:-:S05]  /*109000*/  IADD3 R48, P0, R61, R10, RZ ;  /* 0x0000000a3d307210 */ /* 0x000fca0007f1e0ff */
[----:B------:R-:W-:Y:S01]  /*109010*/  IMAD.X R49, R18, 0x1, R9, P0 ;  /* 0x0000000112317824 */ /* 0x000fe200000e0609 */
[----:B------:R-:W-:Y:S04]  /*109020*/  STL [R1+0x65ac], R10 ;  /* 0x0065ac0a01007387 */ /* 0x000fe80000100800 */
[----:B------:R-:W-:Y:S04]  /*109030*/  STL [R1+0x65b0], R9 ;  /* 0x0065b00901007387 */ /* 0x000fe80000100800 */
[----:B------:R0:W-:Y:S02]  /*109040*/  STL.64 [R1+0x4b80], R48 ;  /* 0x004b803001007387 */ /* 0x0001e40000100a00 */
[----:B0-----:R-:W-:-:S02]  /*109050*/  IADD3 R48, P0, R61, R8, RZ ;  /* 0x000000083d307210 */ /* 0x001fc40007f1e0ff */
[----:B------:R-:W-:Y:S01]  /*109060*/  STL [R1+0x65b4], R8 ;  /* 0x0065b40801007387 */ /* 0x000fe20000100800 */
[----:B--2---:R-:W-:Y:S01]  /*109070*/  ISETP.GE.AND P2, PT, R55, UR6, PT ;  /* 0x0000000637007c0c */ /* 0x004fe2000bf46270 */
[----:B------:R-:W-:Y:S01]  /*109080*/  ULDC.64 UR6, c[0x0][0x228] ;  /* 0x00008a0000067ab9 */ /* 0x000fe20000000a00 */
[----:B------:R-:W-:-:S05]  /*109090*/  IMAD.X R49, R18, 0x1, R59, P0 ;  /* 0x0000000112317824 */ /* 0x000fca00000e063b */
[----:B------:R0:W-:Y:S04]  /*1090a0*/  STL.64 [R1+0x4b68], R48 ;  /* 0x004b683001007387 */ /* 0x0001e80000100a00 */
[----:B0-----:R-:W2:Y:S04]  /*1090b0*/  LDL.LU R49, [R1+0x64f8] ;  /* 0x0064f80001317983 */ /* 0x001ea80000300800 */
[----:B------:R-:W4:Y:S04]  /*1090c0*/  LDL.LU R48, [R1+0x64fc] ;  /* 0x0064fc0001307983 */ /* 0x000f280000300800 */
[----:B------:R0:W-:Y:S04]  /*1090d0*/  STL [R1+0x65b8], R7 ;  /* 0x0065b80701007387 */ /* 0x0001e80000100800 */
[----:B------:R-:W4:Y:S01]  /*1090e0*/  LDL.LU R10, [R1+0x6500] ;  /* 0x00650000010a7983 */ /* 0x000f220000300800 */
[----:B------:R-:W-:-:S03]  /*1090f0*/  IADD3 R8, P0, R61, R7, RZ ;  /* 0x000000073d087210 */ /* 0x000fc60007f1e0ff */
[----:B0-----:R-:W4:Y:S02]  /*109100*/  LDL.LU R7, [R1+0x6504] ;  /* 0x0065040001077983 */ /* 0x001f240000300800 */
[----:B---3--:R-:W-:-:S05]  /*109110*/  IMAD.X R9, R18, 0x1, R60, P0 ;  /* 0x0000000112097824 */ /* 0x008fca00000e063c */
[----:B------:R0:W-:Y:S04]  /*109120*/  STL.64 [R1+0x4ba0], R8 ;  /* 0x004ba00801007387 */ /* 0x0001e80000100a00 */
[----:B0-----:R-:W3:Y:S04]  /*109130*/  LDL.LU R9, [R1+0x6508] ;  /* 0x0065080001097983 */ /* 0x001ee80000300800 */
[----:B------:R-:W3:Y:S01]  /*109140*/  LDL.LU R8, [R1+0x650c] ;  /* 0x00650c0001087983 */ /* 0x000ee20000300800 */
[----:B------:R-:W-:Y:S01]  /*109150*/  @P2 LOP3.LUT R15, R15, 0x800000, RZ, 0xfc, !PT ;  /* 0x008000000f0f2812 */ /* 0x000fe200078efcff */
[----:B------:R-:W-:-:S02]  /*109160*/  UMOV UR8, UR7 ;  /* 0x0000000700087c82 */ /* 0x000fc40008000000 */
[----:B------:R-:W-:Y:S01]  /*109170*/  ISETP.GE.AND P2, PT, R57, UR8, PT ;  /* 0x0000000839007c0c */ /* 0x000fe2000bf46270 */
[----:B------:R-:W-:Y:S01]  /*109180*/  UMOV UR4, UR6 ;  /* 0x0000000600047c82 */ /* 0x000fe20008000000 */
[----:B------:R-:W-:Y:S01]  /*109190*/  LOP3.LUT R15, R15, 0xffbfffff, RZ, 0xc0, !PT ;  /* 0xffbfffff0f0f7812 */ /* 0x000fe200078ec0ff */
[----:B------:R-:W-:Y:S01]  /*1091a0*/  ULDC.64 UR6, c[0x0][0x228] ;  /* 0x00008a0000067ab9 */ /* 0x000fe20000000a00 */
[----:B------:R-:W-:Y:S01]  /*1091b0*/  ULDC.64 UR8, c[0x0][0x228] ;  /* 0x00008a0000087ab9 */ /* 0x000fe20000000a00 */
[----:B------:R-:W3:Y:S01]  /*1091c0*/  LDL R57, [R1+0x3c] ;  /* 0x00003c0001397983 */ /* 0x000ee20000100800 */
[----:B------:R-:W-:Y:S02]  /*1091d0*/  @P1 LOP3.LUT R15, R15, 0x400000, RZ, 0xfc, !PT ;  /* 0x004000000f0f1812 */ /* 0x000fe400078efcff */
[----:B------:R-:W-:Y:S01]  /*1091e0*/  ISETP.GE.AND P1, PT, R58, UR7, PT ;  /* 0x000000073a007c0c */ /* 0x000fe2000bf26270 */
[----:B------:R-:W-:Y:S01]  /*1091f0*/  ULDC UR7, c[0x0][0x228] ;  /* 0x00008a0000077ab9 */ /* 0x000fe20000000800 */
[----:B------:R-:W-:-:S04]  /*109200*/  LOP3.LUT R15, R15, 0xffdfffff, RZ, 0xc0, !PT ;  /* 0xffdfffff0f0f7812 */ /* 0x000fc800078ec0ff */
        /* <DEDUP_REMOVED lines=8> */
[----:B------:R-:W-:-:S04]  /*109290*/  @P2 LOP3.LUT R15, R15, 0x80000, RZ, 0xfc, !PT ;  /* 0x000800000f0f2812 */ /* 0x000fc800078efcff */
[----:B------:R-:W-:-:S04]  /*1092a0*/  LOP3.LUT R15, R15, 0xfffbffff, RZ, 0xc0, !PT ;  /* 0xfffbffff0f0f7812 */ /* 0x000fc800078ec0ff */
[----:B------:R-:W-:-:S04]  /*1092b0*/  @P1 LOP3.LUT R15, R15, 0x40000, RZ, 0xfc, !PT ;  /* 0x000400000f0f1812 */ /* 0x000fc800078efcff */
[----:B------:R-:W-:Y:S02]  /*1092c0*/  LOP3.LUT R15, R15, 0xfffdffff, RZ, 0xc0, !PT ;  /* 0xfffdffff0f0f7812 */ /* 0x000fe400078ec0ff */
[----:B--2---:R-:W-:Y:S01]  /*1092d0*/  ISETP.GE.AND P2, PT, R49, UR13, PT ;  /* 0x0000000d31007c0c */ /* 0x004fe2000bf46270 */
[----:B------:R-:W-:Y:S01]  /*1092e0*/  ULDC UR13, c[0x0][0x228] ;  /* 0x00008a00000d7ab9 */ /* 0x000fe20000000800 */
[----:B----4-:R-:W-:Y:S01]  /*1092f0*/  ISETP.GE.AND P1, PT, R48, UR15, PT ;  /* 0x0000000f30007c0c */ /* 0x010fe2000bf26270 */
[----:B------:R-:W-:Y:S01]  /*109300*/  ULDC UR15, c[0x0][0x228] ;  /* 0x00008a00000f7ab9 */ /* 0x000fe20000000800 */
[----:B------:R-:W-:-:S09]  /*109310*/  IADD3 R48, P0, R61, R6, RZ ;  /* 0x000000063d307210 */ /* 0x000fd20007f1e0ff */
[----:B------:R-:W-:Y:S02]  /*109320*/  @P2 LOP3.LUT R15, R15, 0x20000, RZ, 0xfc, !PT ;  /* 0x000200000f0f2812 */ /* 0x000fe400078efcff */
[----:B------:R-:W-:Y:S01]  /*109330*/  ISETP.GE.AND P2, PT, R10, UR17, PT ;  /* 0x000000110a007c0c */ /* 0x000fe2000bf46270 */
[----:B------:R-:W-:Y:S01]  /*109340*/  IMAD.X R49, R18, 0x1, R5, P0 ;  /* 0x0000000112317824 */ /* 0x000fe200000e0605 */
[----:B------:R-:W-:Y:S01]  /*109350*/  LOP3.LUT R15, R15, 0xfffeffff, RZ, 0xc0, !PT ;  /* 0xfffeffff0f0f7812 */ /* 0x000fe200078ec0ff */
[----:B------:R-:W-:-:S03]  /*109360*/  ULDC UR17, c[0x0][0x228] ;  /* 0x00008a0000117ab9 */ /* 0x000fc60000000800 */
[----:B------:R-:W-:Y:S02]  /*109370*/  @P1 LOP3.LUT R15, R15, 0x10000, RZ, 0xfc, !PT ;  /* 0x000100000f0f1812 */ /* 0x000fe400078efcff */
[----:B------:R-:W-:Y:S01]  /*109380*/  ISETP.GE.AND P1, PT, R7, UR19, PT ;  /* 0x0000001307007c0c */ /* 0x000fe2000bf26270 */
[----:B------:R0:W-:Y:S01]  /*109390*/  STL.64 [R1+0x4bb0], R48 ;  /* 0x004bb03001007387 */ /* 0x0001e20000100a00 */
[----:B------:R-:W-:Y:S01]  /*1093a0*/  LOP3.LUT R15, R15, 0xffff7fff, RZ, 0xc0, !PT ;  /* 0xffff7fff0f0f7812 */ /* 0x000fe200078ec0ff */
[----:B------:R-:W-:Y:S02]  /*1093b0*/  ULDC UR19, c[0x0][0x228] ;  /* 0x00008a0000137ab9 */ /* 0x000fe40000000800 */
[----:B------:R-:W2:Y:S01]  /*1093c0*/  LDL.LU R10, [R1+0x6510] ;  /* 0x00651000010a7983 */ /* 0x000ea20000300800 */
[----:B------:R-:W-:-:S03]  /*1093d0*/  @P2 LOP3.LUT R15, R15, 0x8000, RZ, 0xfc, !PT ;  /* 0x000080000f0f2812 */ /* 0x000fc600078efcff */
[----:B------:R-:W4:Y:S01]  /*1093e0*/  LDL R58, [R1+0x38] ;  /* 0x00003800013a7983 */ /* 0x000f220000100800 */
[----:B------:R-:W-:Y:S02]  /*1093f0*/  LOP3.LUT R15, R15, 0xffffbfff, RZ, 0xc0, !PT ;  /* 0xffffbfff0f0f7812 */ /* 0x000fe400078ec0ff */
[----:B0-----:R-:W-:Y:S01]  /*109400*/  IADD3 R48, P0, R61, R4, RZ ;  /* 0x000000043d307210 */ /* 0x001fe20007f1e0ff */
[----:B------:R-:W4:Y:S01]  /*109410*/  LDL.LU R7, [R1+0x6514] ;  /* 0x0065140001077983 */ /* 0x000f220000300800 */
[----:B------:R-:W-:-:S03]  /*109420*/  @P1 LOP3.LUT R15, R15, 0x4000, RZ, 0xfc, !PT ;  /* 0x000040000f0f1812 */ /* 0x000fc600078efcff */
[----:B------:R-:W-:Y:S01]  /*109430*/  IMAD.X R49, R18, 0x1, R3, P0 ;  /* 0x0000000112317824 */ /* 0x000fe200000e0603 */
[----:B------:R-:W4:Y:S04]  /*109440*/  LDL R59, [R1+0x34] ;  /* 0x00003400013b7983 */ /* 0x000f280000100800 */
[----:B------:R-:W-:Y:S04]  /*109450*/  STL.64 [R1+0x4bc0], R48 ;  /* 0x004bc03001007387 */ /* 0x000fe80000100a00 */
[----:B------:R-:W4:Y:S01]  /*109460*/  LDL R60, [R1+0x30] ;  /* 0x00003000013c7983 */ /* 0x000f220000100800 */
[----:B---3--:R-:W-:Y:S01]  /*109470*/  ISETP.GE.AND P1, PT, R8, UR23, PT ;  /* 0x0000001708007c0c */ /* 0x008fe2000bf26270 */
[----:B------:R-:W-:Y:S01]  /*109480*/  ULDC UR23, c[0x0][0x228] ;  /* 0x00008a0000177ab9 */ /* 0x000fe20000000800 */
[----:B------:R-:W-:-:S02]  /*109490*/  IADD3 R8, P0, R61, R2, RZ ;  /* 0x000000023d087210 */ /* 0x000fc40007f1e0ff */
[----:B------:R-:W-:Y:S01]  /*1094a0*/  ISETP.GE.AND P2, PT, R9, UR21, PT ;  /* 0x0000001509007c0c */ /* 0x000fe2000bf46270 */
[----:B------:R-:W-:Y:S02]  /*1094b0*/  ULDC UR21, c[0x0][0x228] ;  /* 0x00008a0000157ab9 */ /* 0x000fe40000000800 */
[----:B------:R-:W-:-:S05]  /*1094c0*/  IMAD.X R9, R18, 0x1, R0, P0 ;  /* 0x0000000112097824 */ /* 0x000fca00000e0600 */
[----:B------:R0:W-:Y:S04]  /*1094d0*/  STL.64 [R1+0x4bd8], R8 ;  /* 0x004bd80801007387 */ /* 0x0001e80000100a00 */
[----:B0-----:R-:W3:Y:S04]  /*1094e0*/  LDL.LU R9, [R1+0x6518] ;  /* 0x0065180001097983 */ /* 0x001ee80000300800 */
[----:B------:R-:W3:Y:S01]  /*1094f0*/  LDL.LU R8, [R1+0x651c] ;  /* 0x00651c0001087983 */ /* 0x000ee20000300800 */
[----:B------:R-:W-:-:S03]  /*109500*/  LOP3.LUT R15, R15, 0xffffdfff, RZ, 0xc0, !PT ;  /* 0xffffdfff0f0f7812 */ /* 0x000fc600078ec0ff */
[----:B------:R-:W3:Y:S01]  /*109510*/  LDL R54, [R1+0x2c] ;  /* 0x00002c0001367983 */ /* 0x000ee20000100800 */
[----:B------:R-:W-:-:S03]  /*109520*/  @P2 LOP3.LUT R15, R15, 0x2000, RZ, 0xfc, !PT ;  /* 0x000020000f0f2812 */ /* 0x000fc600078efcff */
[----:B------:R-:W3:Y:S01]  /*109530*/  LDL R55, [R1+0x28] ;  /* 0x0000280001377983 */ /* 0x000ee20000100800 */
[----:B------:R-:W-:-:S04]  /*109540*/  LOP3.LUT R15, R15, 0xffffefff, RZ, 0xc0, !PT ;  /* 0xffffefff0f0f7812 */ /* 0x000fc800078ec0ff */
[----:B------:R-:W-:-:S04]  /*109550*/  @P1 LOP3.LUT R15, R15, 0x1000, RZ, 0xfc, !PT ;  /* 0x000010000f0f1812 */ /* 0x000fc800078efcff */
[----:B------:R-:W-:Y:S02]  /*109560*/  LOP3.LUT R15, R15, 0xfffff7ff, RZ, 0xc0, !PT ;  /* 0xfffff7ff0f0f7812 */ /* 0x000fe400078ec0ff */
[----:B------:R-:W-:Y:S02]  /*109570*/  IADD3 R48, P0, R61, R57, RZ ;  /* 0x000000393d307210 */ /* 0x000fe40007f1e0ff */
[----:B--2---:R-:W-:Y:S01]  /*109580*/  ISETP.GE.AND P2, PT, R10, UR25, PT ;  /* 0x000000190a007c0c */ /* 0x004fe2000bf46270 */
[----:B------:R-:W-:Y:S01]  /*109590*/  ULDC UR25, c[0x0][0x228] ;  /* 0x00008a0000197ab9 */ /* 0x000fe20000000800 */
[----:B------:R-:W2:Y:S01]  /*1095a0*/  LDL.LU R10, [R1+0x6520] ;  /* 0x00652000010a7983 */ /* 0x000ea20000300800 */
[----:B----4-:R-:W-:Y:S01]  /*1095b0*/  ISETP.GE.AND P1, PT, R7, UR27, PT ;  /* 0x0000001b07007c0c */ /* 0x010fe2000bf26270 */
[----:B------:R-:W-:Y:S02]  /*1095c0*/  IMAD.X R49, R18, 0x1, R58, P0 ;  /* 0x0000000112317824 */ /* 0x000fe400000e063a */
[----:B------:R-:W4:Y:S01]  /*1095d0*/  LDL.LU R7, [R1+0x6524] ;  /* 0x0065240001077983 */ /* 0x000f220000300800 */
[----:B------:R-:W-:Y:S01]  /*1095e0*/  LOP3.LUT R17, R17, 0xffffffdf, RZ, 0xc0, !PT ;  /* 0xffffffdf11117812 */ /* 0x000fe200078ec0ff */
[----:B------:R-:W-:-:S05]  /*1095f0*/  ULDC UR27, c[0x0][0x228] ;  /* 0x00008a00001b7ab9 */ /* 0x000fca0000000800 */
[----:B------:R-:W-:Y:S01]  /*109600*/  @P2 LOP3.LUT R15, R15, 0x800, RZ, 0xfc, !PT ;  /* 0x000008000f0f2812 */ /* 0x000fe200078efcff */
[----:B------:R-:W4:Y:S03]  /*109610*/  LDL R57, [R1+0x24] ;  /* 0x0000240001397983 */ /* 0x000f260000100800 */
[----:B------:R-:W-:-:S04]  /*109620*/  LOP3.LUT R15, R15, 0xfffffbff, RZ, 0xc0, !PT ;  /* 0xfffffbff0f0f7812 */ /* 0x000fc800078ec0ff */
[----:B------:R-:W-:Y:S01]  /*109630*/  @P1 LOP3.LUT R15, R15, 0x400, RZ, 0xfc, !PT ;  /* 0x000004000f0f1812 */ /* 0x000fe200078efcff */
[----:B------:R-:W-:Y:S04]  /*109640*/  STL.64 [R1+0x4bf8], R48 ;  /* 0x004bf83001007387 */ /* 0x000fe80000100a00 */
[----:B------:R-:W4:Y:S01]  /*109650*/  LDL R58, [R1+0x20] ;  /* 0x00002000013a7983 */ /* 0x000f220000100800 */
[----:B---3--:R-:W-:Y:S01]  /*109660*/  ISETP.GE.AND P1, PT, R8, UR31, PT ;  /* 0x0000001f08007c0c */ /* 0x008fe2000bf26270 */
[----:B------:R-:W-:Y:S01]  /*109670*/  ULDC UR31, c[0x0][0x228] ;  /* 0x00008a00001f7ab9 */ /* 0x000fe20000000800 */
[----:B------:R-:W-:Y:S02]  /*109680*/  IADD3 R8, P0, R61, R59, RZ ;  /* 0x0000003b3d087210 */ /* 0x000fe40007f1e0ff */
[----:B------:R-:W-:Y:S01]  /*109690*/  ISETP.GE.AND P2, PT, R9, UR29, PT ;  /* 0x0000001d09007c0c */ /* 0x000fe2000bf46270 */
[----:B------:R-:W-:-:S02]  /*1096a0*/  ULDC UR29, c[0x0][0x228] ;  /* 0x00008a00001d7ab9 */ /* 0x000fc40000000800 */
        /* <DEDUP_REMOVED lines=11> */
[----:B------:R-:W-:-:S05]  /*109760*/  IADD3 R48, P0, R61, R54, RZ ;  /* 0x000000363d307210 */ /* 0x000fca0007f1e0ff */
[----:B------:R-:W-:Y:S01]  /*109770*/  IMAD.X R49, R18, 0x1, R55, P0 ;  /* 0x0000000112317824 */ /* 0x000fe200000e0637 */
[----:B--2---:R-:W-:Y:S01]  /*109780*/  ISETP.GE.AND P2, PT, R10, UR33, PT ;  /* 0x000000210a007c0c */ /* 0x004fe2000bf46270 */
[----:B------:R-:W-:Y:S01]  /*109790*/  ULDC UR33, c[0x0][0x228] ;  /* 0x00008a0000217ab9 */ /* 0x000fe20000000800 */
[----:B------:R-:W2:Y:S01]  /*1097a0*/  LDL.LU R10, [R1+0x6530] ;  /* 0x00653000010a7983 */ /* 0x000ea20000300800 */
[----:B----4-:R-:W-:Y:S01]  /*1097b0*/  ISETP.GE.AND P1, PT, R7, UR35, PT ;  /* 0x0000002307007c0c */ /* 0x010fe2000bf26270 */
[----:B------:R-:W-:Y:S02]  /*1097c0*/  ULDC UR35, c[0x0][0x228] ;  /* 0x00008a0000237ab9 */ /* 0x000fe40000000800 */
[----:B------:R-:W4:Y:S07]  /*1097d0*/  LDL.LU R7, [R1+0x6534] ;  /* 0x0065340001077983 */ /* 0x000f2e0000300800 */
        /* <DEDUP_REMOVED lines=15> */
[----:B------:R-:W-:Y:S02]  /*1098d0*/  LOP3.LUT R15, R15, 0xffffffdf, RZ, 0xc0, !PT ;  /* 0xffffffdf0f0f7812 */ /* 0x000fe400078ec0ff */
[----:B------:R-:W-:Y:S01]  /*1098e0*/  IADD3 R48, P0, R61, R59, RZ ;  /* 0x0000003b3d307210 */ /* 0x000fe20007f1e0ff */
[----:B------:R-:W3:Y:S01]  /*1098f0*/  LDL R57, [R1+0xc] ;  /* 0x00000c0001397983 */ /* 0x000ee20000100800 */
[----:B------:R-:W-:-:S03]  /*109900*/  @P2 LOP3.LUT R15, R15, 0x20, RZ, 0xfc, !PT ;  /* 0x000000200f0f2812 */ /* 0x000fc600078efcff */
[----:B------:R-:W3:Y:S01]  /*109910*/  LDL R58, [R1+0x8] ;  /* 0x00000800013a7983 */ /* 0x000ee20000100800 */
[----:B------:R-:W-:-:S04]  /*109920*/  LOP3.LUT R15, R15, 0xffffffef, RZ, 0xc0, !PT ;  /* 0xffffffef0f0f7812 */ /* 0x000fc800078ec0ff */
[----:B------:R-:W-:Y:S02]  /*109930*/  @P1 LOP3.LUT R15, R15, 0x10, RZ, 0xfc, !PT ;  /* 0x000000100f0f1812 */ /* 0x000fe400078efcff */
[----:B--2---:R-:W-:Y:S01]  /*109940*/  ISETP.GE.AND P2, PT, R10, UR41, PT ;  /* 0x000000290a007c0c */ /* 0x004fe2000bf46270 */
[----:B------:R-:W-:Y:S01]  /*109950*/  IMAD.X R49, R18, 0x1, R60, P0 ;  /* 0x0000000112317824 */ /* 0x000fe200000e063c */
[----:B------:R-:W-:Y:S01]  /*109960*/  LOP3.LUT R15, R15, 0xfffffff7, RZ, 0xc0, !PT ;  /* 0xfffffff70f0f7812 */ /* 0x000fe200078ec0ff */
[----:B------:R-:W-:Y:S01]  /*109970*/  ULDC UR41, c[0x0][0x228] ;  /* 0x00008a0000297ab9 */ /* 0x000fe20000000800 */
[----:B----4-:R-:W-:Y:S02]  /*109980*/  ISETP.GE.AND P1, PT, R7, UR43, PT ;  /* 0x0000002b07007c0c */ /* 0x010fe4000bf26270 */
[----:B------:R0:W-:Y:S01]  /*109990*/  STL.64 [R1+0x4c60], R48 ;  /* 0x004c603001007387 */ /* 0x0001e20000100a00 */
[----:B------:R-:W-:Y:S01]  /*1099a0*/  LOP3.LUT R47, R47, 0x7fffffff, RZ, 0xc0, !PT ;  /* 0x7fffffff2f2f7812 */ /* 0x000fe200078ec0ff */
[----:B------:R-:W-:-:S05]  /*1099b0*/  ULDC UR43, c[0x0][0x228] ;  /* 0x00008a00002b7ab9 */ /* 0x000fca0000000800 */
[----:B------:R-:W-:-:S04]  /*1099c0*/  @P2 LOP3.LUT R15, R15, 0x8, RZ, 0xfc, !PT ;  /* 0x000000080f0f2812 */ /* 0x000fc800078efcff */
[----:B------:R-:W-:-:S04]  /*1099d0*/  LOP3.LUT R15, R15, 0xfffffffb, RZ, 0xc0, !PT ;  /* 0xfffffffb0f0f7812 */ /* 0x000fc800078ec0ff */
[----:B------:R-:W-:Y:S01]  /*1099e0*/  @P1 LOP3.LUT R15, R15, 0x4, RZ, 0xfc, !PT ;  /* 0x000000040f0f1812 */ /* 0x000fe200078efcff */
[----:B0-----:R-:W2:Y:S04]  /*1099f0*/  LDL.LU R49, [R1+0x6540] ;  /* 0x0065400001317983 */ /* 0x001ea80000300800 */
[----:B------:R-:W4:Y:S04]  /*109a00*/  LDL.LU R7, [R1+0x6544] ;  /* 0x0065440001077983 */ /* 0x000f280000300800 */
[----:B------:R-:W4:Y:S04]  /*109a10*/  LDL R59, [R1+0x4] ;  /* 0x00000400013b7983 */ /* 0x000f280000100800 */
[----:B------:R-:W4:Y:S04]  /*109a20*/  LDL R60, [R1] ;  /* 0x00000000013c7983 */ /* 0x000f280000100800 */
[----:B------:R-:W4:Y:S04]  /*109a30*/  LDL.LU R48, [R1+0x6548] ;  /* 0x0065480001307983 */ /* 0x000f280000300800 */
[----:B------:R-:W4:Y:S01]  /*109a40*/  LDL.LU R10, [R1+0x654c] ;  /* 0x00654c00010a7983 */ /* 0x000f220000300800 */
        /* <DEDUP_REMOVED lines=9> */
[----:B------:R-:W-:-:S04]  /*109ae0*/  LOP3.LUT R15, R15, 0xfffffffd, RZ, 0xc0, !PT ;  /* 0xfffffffd0f0f7812 */ /* 0x000fc800078ec0ff */
[----:B------:R-:W-:Y:S02]  /*109af0*/  @P2 LOP3.LUT R15, R15, 0x2, RZ, 0xfc, !PT ;  /* 0x000000020f0f2812 */ /* 0x000fe400078efcff */
[----:B------:R-:W-:-:S05]  /*109b00*/  IADD3 R50, P2, R61, R57, RZ ;  /* 0x000000393d327210 */ /* 0x000fca0007f5e0ff */
[----:B------:R-:W-:Y:S01]  /*109b10*/  IMAD.X R51, R18, 0x1, R58, P2 ;  /* 0x0000000112337824 */ /* 0x000fe200010e063a */
[----:B------:R-:W-:Y:S02]  /*109b20*/  LOP3.LUT R15, R15, 0xfffffffe, RZ, 0xc0, !PT ;  /* 0xfffffffe0f0f7812 */ /* 0x000fe400078ec0ff */
[----:B--2---:R-:W-:Y:S01]  /*109b30*/  ISETP.GE.AND P0, PT, R49, UR49, PT ;  /* 0x0000003131007c0c */ /* 0x004fe2000bf06270 */
[----:B------:R-:W-:Y:S01]  /*109b40*/  ULDC UR49, c[0x0][0x228] ;  /* 0x00008a0000317ab9 */ /* 0x000fe20000000800 */
[----:B------:R-:W-:Y:S02]  /*109b50*/  @P1 LOP3.LUT R15, R15, 0x1, RZ, 0xfc, !PT ;  /* 0x000000010f0f1812 */ /* 0x000fe400078efcff */
[----:B----4-:R-:W-:Y:S01]  /*109b60*/  ISETP.GE.AND P1, PT, R7, UR51, PT ;  /* 0x0000003307007c0c */ /* 0x010fe2000bf26270 */
[----:B------:R-:W-:Y:S01]  /*109b70*/  ULDC UR51, c[0x0][0x228] ;  /* 0x00008a0000337ab9 */ /* 0x000fe20000000800 */
[----:B------:R-:W2:Y:S01]  /*109b80*/  LDL.LU R7, [R1+0x6558] ;  /* 0x0065580001077983 */ /* 0x000ea20000300800 */
[----:B------:R-:W-:-:S03]  /*109b90*/  ISETP.GE.AND P2, PT, R48, UR53, PT ;  /* 0x0000003530007c0c */ /* 0x000fc6000bf46270 */
[----:B------:R-:W-:Y:S01]  /*109ba0*/  STL.64 [R1+0x4c78], R50 ;  /* 0x004c783201007387 */ /* 0x000fe20000100a00 */
[----:B------:R-:W-:Y:S01]  /*109bb0*/  IADD3 R48, P4, R61, R59, RZ ;  /* 0x0000003b3d307210 */ /* 0x000fe20007f9e0ff */
[----:B------:R-:W-:-:S04]  /*109bc0*/  ULDC UR53, c[0x0][0x228] ;  /* 0x00008a0000357ab9 */ /* 0x000fc80000000800 */
[----:B------:R-:W-:Y:S01]  /*109bd0*/  IMAD.X R49, R18, 0x1, R60, P4 ;  /* 0x0000000112317824 */ /* 0x000fe200020e063c */
[----:B------:R-:W-:-:S04]  /*109be0*/  @P0 LOP3.LUT R16, R16, 0x4000, RZ, 0xfc, !PT ;  /* 0x0000400010100812 */ /* 0x000fc800078efcff */
[----:B------:R-:W-:Y:S01]  /*109bf0*/  STL.64 [R1+0x4c88], R48 ;  /* 0x004c883001007387 */ /* 0x000fe20000100a00 */
[----:B------:R-:W-:Y:S01]  /*109c00*/  ISETP.GE.AND P3, PT, R10, UR55, PT ;  /* 0x000000370a007c0c */ /* 0x000fe2000bf66270 */
[----:B------:R-:W-:Y:S01]  /*109c10*/  ULDC UR55, c[0x0][0x228] ;  /* 0x00008a0000377ab9 */ /* 0x000fe20000000800 */
[----:B---3--:R-:W-:Y:S01]  /*109c20*/  ISETP.GE.AND P5, PT, R8, UR59, PT ;  /* 0x0000003b08007c0c */ /* 0x008fe2000bfa6270 */
[----:B------:R-:W-:Y:S01]  /*109c30*/  ULDC UR59, c[0x0][0x228] ;  /* 0x00008a00003b7ab9 */ /* 0x000fe20000000800 */
[----:B------:R-:W-:Y:S02]  /*109c40*/  IADD3 R8, P6, R61, R11, RZ ;  /* 0x0000000b3d087210 */ /* 0x000fe40007fde0ff */
[----:B------:R-:W-:-:S03]  /*109c50*/  ISETP.GE.AND P4, PT, R9, UR57, PT ;  /* 0x0000003909007c0c */ /* 0x000fc6000bf86270 */
[----:B------:R-:W-:-:S05]  /*109c60*/  IMAD.X R9, R18, 0x1, R13, P6 ;  /* 0x0000000112097824 */ /* 0x000fca00030e060d */
[----:B------:R0:W-:Y:S02]  /*109c70*/  STL.64 [R1+0x4c98], R8 ;  /* 0x004c980801007387 */ /* 0x0001e40000100a00 */
[----:B0-----:R-:W-:-:S05]  /*109c80*/  IADD3 R8, P0, R61, R12, RZ ;  /* 0x0000000c3d087210 */ /* 0x001fca0007f1e0ff */
[----:B------:R-:W-:-:S05]  /*109c90*/  IMAD.X R9, R18, 0x1, R14, P0 ;  /* 0x0000000112097824 */ /* 0x000fca00000e060e */
[----:B------:R0:W-:Y:S04]  /*109ca0*/  STL.64 [R1+0x4ca0], R8 ;  /* 0x004ca00801007387 */ /* 0x0001e80000100a00 */
[----:B0-----:R-:W3:Y:S04]  /*109cb0*/  LDL.LU R8, [R1+0x54] ;  /* 0x0000540001087983 */ /* 0x001ee80000300800 */
[----:B------:R-:W4:Y:S04]  /*109cc0*/  LDL R51, [R1+0x2fe4] ;  /* 0x002fe40001337983 */ /* 0x000f280000100800 */
[----:B------:R-:W2:Y:S04]  /*109cd0*/  LDL R50, [R1+0x2fe8] ;  /* 0x002fe80001327983 */ /* 0x000ea80000100800 */
        /* <DEDUP_REMOVED lines=13> */
[----:B------:R-:W3:Y:S01]  /*109db0*/  LDL R52, [R1+0x2fe0] ;  /* 0x002fe00001347983 */ /* 0x000ee20000100800 */
[----:B------:R-:W-:-:S04]  /*109dc0*/  LOP3.LUT R16, R16, 0xffffdfff, RZ, 0xc0, !PT ;  /* 0xffffdfff10107812 */ /* 0x000fc800078ec0ff */
[----:B------:R-:W-:Y:S02]  /*109dd0*/  @P1 LOP3.LUT R16, R16, 0x2000, RZ, 0xfc, !PT ;  /* 0x0000200010101812 */ /* 0x000fe400078efcff */
[C---:B------:R-:W-:Y:S02]  /*109de0*/  LOP3.LUT P1, RZ, R15.reuse, 0x1000000, RZ, 0xc0, !PT ;  /* 0x010000000fff7812 */ /* 0x040fe4000782c0ff */
[----:B------:R-:W-:Y:S01]  /*109df0*/  LOP3.LUT R16, R16, 0xffff7fff, RZ, 0xc0, !PT ;  /* 0xffff7fff10107812 */ /* 0x000fe200078ec0ff */
[----:B------:R-:W-:Y:S01]  /*109e00*/  UMOV UR57, UR60 ;  /* 0x0000003c00397c82 */ /* 0x000fe20008000000 */
[----:B------:R-:W-:Y:S01]  /*109e10*/  LOP3.LUT P0, RZ, R15, 0x800000, RZ, 0xc0, !PT ;  /* 0x008000000fff7812 */ /* 0x000fe2000780c0ff */
[----:B------:R-:W-:Y:S01]  /*109e20*/  ULDC.64 UR60, c[0x0][0x228] ;  /* 0x00008a00003c7ab9 */ /* 0x000fe20000000a00 */
[----:B------:R-:W-:Y:S02]  /*109e30*/  @P2 LOP3.LUT R16, R16, 0x8000, RZ, 0xfc, !PT ;  /* 0x0000800010102812 */ /* 0x000fe400078efcff */
[----:B----4-:R-:W-:Y:S01]  /*109e40*/  ISETP.LT.AND P2, PT, R51, UR57, !P1 ;  /* 0x0000003933007c0c */ /* 0x010fe2000cf41270 */
[----:B------:R-:W-:-:S12]  /*109e50*/  ULDC UR57, c[0x0][0x228] ;  /* 0x00008a0000397ab9 */ /* 0x000fd80000000800 */
[----:B------:R-:W-:Y:S02]  /*109e60*/  @P2 LOP3.LUT R17, R17, 0x20, RZ, 0xfc, !PT ;  /* 0x0000002011112812 */ /* 0x000fe400078efcff */
[----:B--2---:R-:W-:Y:S01]  /*109e70*/  ISETP.LT.AND P2, PT, R50, UR57, !P1 ;  /* 0x0000003932007c0c */ /* 0x004fe2000cf41270 */
[----:B------:R-:W-:Y:S01]  /*109e80*/  ULDC UR57, c[0x0][0x228] ;  /* 0x00008a0000397ab9 */ /* 0x000fe20000000800 */
[----:B------:R-:W-:-:S11]  /*109e90*/  LOP3.LUT R17, R17, 0xffffffef, RZ, 0xc0, !PT ;  /* 0xffffffef11117812 */ /* 0x000fd600078ec0ff */
[----:B------:R-:W-:Y:S02]  /*109ea0*/  @P2 LOP3.LUT R17, R17, 0x10, RZ, 0xfc, !PT ;  /* 0x0000001011112812 */ /* 0x000fe400078efcff */
[----:B---3--:R-:W-:Y:S01]  /*109eb0*/  ISETP.LT.AND P2, PT, R49, UR7, !P1 ;  /* 0x0000000731007c0c */ /* 0x008fe2000cf41270 */
        /* <DEDUP_REMOVED lines=16> */
[----:B------:R-:W-:-:S12]  /*109fc0*/  ULDC UR15, c[0x0][0x228] ;  /* 0x00008a00000f7ab9 */ /* 0x000fd80000000800 */
        /* <DEDUP_REMOVED lines=19> */
[----:B------:R-:W-:Y:S02]  /*10a100*/  ISETP.LT.AND P2, PT, R51, UR5, !P0 ;  /* 0x0000000533007c0c */ /* 0x000fe4000c741270 */
        /* <DEDUP_REMOVED lines=65> */
[----:B------:R-:W-:Y:S02]  /*10a520*/  ISETP.LT.AND P0, PT, R51, UR4, !P1 ;  /* 0x0000000433007c0c */ /* 0x000fe4000cf01270 */
[----:B------:R-:W-:Y:S01]  /*10a530*/  ISETP.LT.AND P2, PT, R55, UR35, !P1 ;  /* 0x0000002337007c0c */ /* 0x000fe2000cf41270 */
[----:B------:R-:W-:Y:S01]  /*10a540*/  ULDC UR35, c[0x0][0x228] ;  /* 0x00008a0000237ab9 */ /* 0x000fe20000000800 */
[----:B------:R-:W-:-:S09]  /*10a550*/  LOP3.LUT R47, R47, 0xffffffdf, RZ, 0xc0, !PT ;  /* 0xffffffdf2f2f7812 */ /* 0x000fd200078ec0ff */
        /* <DEDUP_REMOVED lines=22> */
[----:B------:R-:W-:Y:S01]  /*10a6c0*/  ISETP.GE.AND P6, PT, R7, UR61, PT ;  /* 0x0000003d07007c0c */ /* 0x000fe2000bfc6270 */
[----:B------:R-:W-:Y:S01]  /*10a6d0*/  ULDC UR61, c[0x0][0x228] ;  /* 0x00008a00003d7ab9 */ /* 0x000fe20000000800 */
[----:B------:R-:W-:Y:S01]  /*10a6e0*/  LOP3.LUT R46, R46, 0x7fffffff, RZ, 0xc0, !PT ;  /* 0x7fffffff2e2e7812 */ /* 0x000fe200078ec0ff */
[----:B------:R-:W2:Y:S06]  /*10a6f0*/  LDL.LU R7, [R1+0x655c] ;  /* 0x00655c0001077983 */ /* 0x000eac0000300800 */
[----:B------:R-:W-:-:S02]  /*10a700*/  @P2 LOP3.LUT R47, R47, 0x8, RZ, 0xfc, !PT ;  /* 0x000000082f2f2812 */ /* 0x000fc400078efcff */
        /* <DEDUP_REMOVED lines=1697> */
[----:B------:R-:W-:Y:S01]  /*111120*/  ULDC UR46, c[0x0][0x228] ;  /* 0x00008a00002e7ab9 */ /* 0x000fe20000000800 */
[----:B------:R-:W-:Y:S02]  /*111130*/  LOP3.LUT R34, R34, 0xfffffffd, RZ, 0xc0, !PT ;  /* 0xfffffffd22227812 */ /* 0x000fe400078ec0ff */
[----:B------:R-:W-:Y:S02]  /*111140*/  LOP3.LUT R33, R33, 0x7fffffff, RZ, 0xc0, !PT ;  /* 0x7fffffff21217812 */ /* 0x000fe400078ec0ff */
[----:B------:R-:W-:-:S02]  /*111150*/  @P1 LOP3.LUT R34, R34, 0x2, RZ, 0xfc, !PT ;  /* 0x0000000222221812 */ /* 0x000fc400078efcff */
        /* <DEDUP_REMOVED lines=108> */
[----:B------:R-:W-:Y:S01]  /*111820*/  ISETP.LT.AND P0, PT, R49, UR7, !P5 ;  /* 0x0000000731007c0c */ /* 0x000fe2000ef01270 */
[----:B------:R-:W-:Y:S01]  /*111830*/  ULDC.64 UR6, c[0x0][0x228] ;  /* 0x00008a0000067ab9 */ /* 0x000fe20000000a00 */
        /* <DEDUP_REMOVED lines=102> */
[----:B--2---:R-:W-:Y:S01]  /*111ea0*/  ISETP.GE.AND P0, PT, R7, UR7, PT ;  /* 0x0000000707007c0c */ /* 0x004fe2000bf06270 */
[----:B------:R-:W-:Y:S01]  /*111eb0*/  ULDC UR7, c[0x0][0x228] ;  /* 0x00008a0000077ab9 */ /* 0x000fe20000000800 */
[----:B------:R-:W2:Y:S02]  /*111ec0*/  LDL.LU R7, [R1+0x6560] ;  /* 0x0065600001077983 */ /* 0x000ea40000300800 */
[----:B------:R-:W-:Y:S01]  /*111ed0*/  ISETP.LT.AND P3, PT, R51, UR30, !P0 ;  /* 0x0000001e33007c0c */ /* 0x000fe2000c761270 */
[----:B------:R-:W-:Y:S01]  /*111ee0*/  ULDC UR30, c[0x0][0x228] ;  /* 0x00008a00001e7ab9 */ /* 0x000fe20000000800 */
[----:B------:R-:W-:Y:S01]  /*111ef0*/  ISETP.LT.AND P2, PT, R55, UR59, !P0 ;  /* 0x0000003b37007c0c */ /* 0x000fe2000c741270 */
[----:B------:R-:W-:Y:S01]  /*111f00*/  ULDC UR59, c[0x0][0x228] ;  /* 0x00008a00003b7ab9 */ /* 0x000fe20000000800 */
[----:B------:R-:W-:-:S02]  /*111f10*/  LOP3.LUT R32, R32, 0xffffffdf, RZ, 0xc0, !PT ;  /* 0xffffffdf20207812 */ /* 0x000fc400078ec0ff */
        /* <DEDUP_REMOVED lines=127> */
[----:B------:R-:W-:Y:S02]  /*112710*/  ISETP.LT.AND P1, PT, R51, UR16, !P0 ;  /* 0x0000001033007c0c */ /* 0x000fe4000c721270 */
        /* <DEDUP_REMOVED lines=62> */
[----:B------:R-:W-:Y:S02]  /*112b00*/  R2UR UR4, R56 ;  /* 0x00000000380472ca */ /* 0x000fe400000e0000 */
[----:B--2---:R-:W-:Y:S01]  /*112b10*/  ISETP.GE.AND P0, PT, R7, UR17, PT ;  /* 0x0000001107007c0c */ /* 0x004fe2000bf06270 */
[----:B------:R-:W-:Y:S01]  /*112b20*/  ULDC.64 UR16, c[0x0][0x228] ;  /* 0x00008a0000107ab9 */ /* 0x000fe20000000a00 */
[----:B------:R-:W2:Y:S04]  /*112b30*/  LDL.LU R7, [R1+0x656c] ;  /* 0x00656c0001077983 */ /* 0x000ea80000300800 */
[----:B------:R-:W3:Y:S01]  /*112b40*/  LDL R56, [R1+0x2e30] ;  /* 0x002e300001387983 */ /* 0x000ee20000100800 */
        /* <DEDUP_REMOVED lines=62> */
[----:B------:R-:W-:-:S04]  /*112f30*/  @P0 LOP3.LUT R30, R30, 0x400, RZ, 0xfc, !PT ;  /* 0x000004001e1e0812 */ /* 0x000fc800078efcff */
[----:B------:R-:W-:Y:S02]  /*112f40*/  LOP3.LUT R30, R30, 0xffffffdf, RZ, 0xc0, !PT ;  /* 0xffffffdf1e1e7812 */ /* 0x000fe400078ec0ff */
[----:B------:R-:W-:Y:S02]  /*112f50*/  LOP3.LUT R29, R29, 0x7fffffff, RZ, 0xc0, !PT ;  /* 0x7fffffff1d1d7812 */ /* 0x000fe400078ec0ff */
[----:B--2---:R-:W-:Y:S01]  /*112f60*/  ISETP.GE.AND P0, PT, R7, UR21, PT ;  /* 0x0000001507007c0c */ /* 0x004fe2000bf06270 */
[----:B------:R-:W-:-:S03]  /*112f70*/  ULDC UR21, c[0x0][0x228] ;  /* 0x00008a0000157ab9 */ /* 0x000fc60000000800 */
[----:B------:R-:W-:Y:S01]  /*112f80*/  ISETP.LT.AND P1, PT, R51, UR16, !P0 ;  /* 0x0000001033007c0c */ /* 0x000fe2000c721270 */
[----:B---3--:R-:W-:Y:S01]  /*112f90*/  VIADD R7, R56, 0x29 ;  /* 0x0000002938077836 */ /* 0x008fe20000000000 */
[----:B------:R-:W-:Y:S01]  /*112fa0*/  ISETP.LT.AND P3, PT, R54, UR55, !P0 ;  /* 0x0000003736007c0c */ /* 0x000fe2000c761270 */
[----:B------:R-:W-:Y:S01]  /*112fb0*/  ULDC UR55, c[0x0][0x228] ;  /* 0x00008a0000377ab9 */ /* 0x000fe20000000800 */
[----:B------:R-:W-:Y:S01]  /*112fc0*/  ISETP.LT.AND P2, PT, R53, UR57, !P0 ;  /* 0x0000003935007c0c */ /* 0x000fe2000c741270 */
[----:B------:R-:W-:Y:S01]  /*112fd0*/  ULDC UR57, c[0x0][0x228] ;  /* 0x00008a0000397ab9 */ /* 0x000fe20000000800 */
[----:B------:R-:W-:Y:S01]  /*112fe0*/  LOP3.LUT R28, R28, 0x7fffffff, RZ, 0xc0, !PT ;  /* 0x7fffffff1c1c7812 */ /* 0x000fe200078ec0ff */
[----:B------:R-:W-:-:S06]  /*112ff0*/  ULDC UR16, c[0x0][0x228] ;  /* 0x00008a0000107ab9 */ /* 0x000fcc0000000800 */
[----:B------:R-:W-:Y:S02]  /*113000*/  @P1 LOP3.LUT R30, R30, 0x20, RZ, 0xfc, !PT ;  /* 0x000000201e1e1812 */ /* 0x000fe400078efcff */
[----:B------:R-:W-:Y:S01]  /*113010*/  ISETP.LT.AND P1, PT, R55, UR54, !P0 ;  /* 0x0000003637007c0c */ /* 0x000fe2000c721270 */
[----:B------:R-:W-:Y:S01]  /*113020*/  ULDC UR54, c[0x0][0x228] ;  /* 0x00008a0000367ab9 */ /* 0x000fe20000000800 */
[----:B------:R-:W-:-:S11]  /*113030*/  LOP3.LUT R30, R30, 0xfffffdff, RZ, 0xc0, !PT ;  /* 0xfffffdff1e1e7812 */ /* 0x000fd600078ec0ff */
        /* <DEDUP_REMOVED lines=26> */
[----:B------:R-:W-:Y:S01]  /*1131e0*/  ULDC.64 UR6, c[0x0][0x228] ;  /* 0x00008a0000067ab9 */ /* 0x000fe20000000a00 */
[----:B------:R-:W-:-:S04]  /*1131f0*/  LOP3.LUT R30, R30, 0xfffffffd, RZ, 0xc0, !PT ;  /* 0xfffffffd1e1e7812 */ /* 0x000fc800078ec0ff */
        /* <DEDUP_REMOVED lines=20> */
[----:B------:R-:W-:-:S04]  /*113340*/  @P1 LOP3.LUT R29, R29, 0x8000000, RZ, 0xfc, !PT ;  /* 0x080000001d1d1812 */ /* 0x000fc800078efcff */
[----:B------:R-:W-:-:S04]  /*113350*/  LOP3.LUT R29, R29, 0xfbffffff, RZ, 0xc0, !PT ;  /* 0xfbffffff1d1d7812 */ /* 0x000fc800078ec0ff */
[----:B------:R-:W-:Y:S02]  /*113360*/  @P0 LOP3.LUT R29, R29, 0x4000000, RZ, 0xfc, !PT ;  /* 0x040000001d1d0812 */ /* 0x000fe400078efcff */
[----:B------:R-:W-:Y:S02]  /*113370*/  ISETP.GE.AND P0, PT, R7, UR17, PT ;  /* 0x0000001107007c0c */ /* 0x000fe4000bf06270 */
[----:B------:R-:W-:Y:S01]  /*113380*/  LOP3.LUT R29, R29, 0xffdfffff, RZ, 0xc0, !PT ;  /* 0xffdfffff1d1d7812 */ /* 0x000fe200078ec0ff */
[----:B------:R-:W-:Y:S01]  /*113390*/  VIADD R7, R56, 0x28 ;  /* 0x0000002838077836 */ /* 0x000fe20000000000 */
[----:B------:R-:W-:Y:S01]  /*1133a0*/  ISETP.LT.AND P3, PT, R51, UR6, !P0 ;  /* 0x0000000633007c0c */ /* 0x000fe2000c761270 */
[----:B------:R-:W-:Y:S01]  /*1133b0*/  ULDC UR6, c[0x0][0x228] ;  /* 0x00008a0000067ab9 */ /* 0x000fe20000000800 */
[----:B------:R-:W-:Y:S01]  /*1133c0*/  ISETP.LT.AND P2, PT, R55, UR30, !P0 ;  /* 0x0000001e37007c0c */ /* 0x000fe2000c741270 */
[----:B------:R-:W-:Y:S01]  /*1133d0*/  ULDC UR30, c[0x0][0x228] ;  /* 0x00008a00001e7ab9 */ /* 0x000fe20000000800 */
[----:B------:R-:W-:Y:S01]  /*1133e0*/  ISETP.LT.AND P1, PT, R54, UR33, !P0 ;  /* 0x0000002136007c0c */ /* 0x000fe2000c721270 */
[----:B------:R-:W-:Y:S01]  /*1133f0*/  ULDC UR33, c[0x0][0x228] ;  /* 0x00008a0000217ab9 */ /* 0x000fe20000000800 */
[----:B------:R-:W-:Y:S01]  /*113400*/  LOP3.LUT R27, R27, 0x7fffffff, RZ, 0xc0, !PT ;  /* 0x7fffffff1b1b7812 */ /* 0x000fe200078ec0ff */
        /* <DEDUP_REMOVED lines=130> */
[----:B------:R-:W-:-:S10]  /*113c30*/  ULDC UR40, c[0x0][0x228] ;  /* 0x00008a0000287ab9 */ /* 0x000fd40000000800 */
        /* <DEDUP_REMOVED lines=62> */
[----:B------:R-:W-:Y:S01]  /*114020*/  ULDC.64 UR34, c[0x0][0x228] ;  /* 0x00008a0000227ab9 */ /* 0x000fe20000000a00 */
        /* <DEDUP_REMOVED lines=69> */
[----:B------:R-:W-:-:S09]  /*114480*/  ULDC UR29, c[0x0][0x228] ;  /* 0x00008a00001d7ab9 */ /* 0x000fd20000000800 */
        /* <DEDUP_REMOVED lines=101> */
[----:B------:R-:W-:Y:S02]  /*114ae0*/  ISETP.LT.AND P1, PT, R61, UR30, !P0 ;  /* 0x0000001e3d007c0c */ /* 0x000fe4000c721270 */
        /* <DEDUP_REMOVED lines=97> */
[----:B------:R-:W-:-:S07]  /*115100*/  ULDC UR44, c[0x0][0x228] ;  /* 0x00008a00002c7ab9 */ /* 0x000fce0000000800 */
        /* <DEDUP_REMOVED lines=526> */
[----:B------:R-:W-:Y:S01]  /*1171f0*/  R2UR UR5, R8 ;  /* 0x00000000080572ca */ /* 0x000fe200000e0000 */
        /* <DEDUP_REMOVED lines=25> */
[----:B------:R-:W-:Y:S01]  /*117390*/  VIADD R8, R56, 0x16 ;  /* 0x0000001638087836 */ /* 0x000fe20000000000 */
[----:B------:R-:W-:Y:S01]  /*1173a0*/  LOP3.LUT R22, R22, 0xfffffffb, RZ, 0xc0, !PT ;  /* 0xfffffffb16167812 */ /* 0x000fe200078ec0ff */
[----:B------:R-:W-:-:S03]  /*1173b0*/  ULDC UR36, c[0x0][0x228] ;  /* 0x00008a0000247ab9 */ /* 0x000fc60000000800 */
        /* <DEDUP_REMOVED lines=145> */
[----:B------:R-:W-:-:S02]  /*117cd0*/  ISETP.LT.AND P3, PT, R60, UR21, !P0 ;  /* 0x000000153c007c0c */ /* 0x000fc4000c761270 */
        /* <DEDUP_REMOVED lines=16> */
[----:B------:R-:W-:Y:S01]  /*117de0*/  ISETP.GE.AND P0, PT, R7, UR17, PT ;  /* 0x0000001107007c0c */ /* 0x000fe2000bf06270 */
[----:B------:R-:W-:-:S03]  /*117df0*/  ULDC UR17, c[0x0][0x228] ;  /* 0x00008a0000117ab9 */ /* 0x000fc60000000800 */
        /* <DEDUP_REMOVED lines=28> */
[----:B------:R-:W-:Y:S01]  /*117fc0*/  ISETP.LT.AND P1, PT, R9, UR23, !P0 ;  /* 0x0000001709007c0c */ /* 0x000fe2000c721270 */
[----:B------:R-:W-:Y:S01]  /*117fd0*/  VIADD R7, R56, 0x15 ;  /* 0x0000001538077836 */ /* 0x000fe20000000000 */
[----:B------:R-:W-:Y:S01]  /*117fe0*/  LOP3.LUT R20, R20, 0xfffbffff, RZ, 0xc0, !PT ;  /* 0xfffbffff14147812 */ /* 0x000fe200078ec0ff */
[----:B------:R-:W-:-:S03]  /*117ff0*/  ULDC.64 UR22, c[0x0][0x228] ;  /* 0x00008a0000167ab9 */ /* 0x000fc60000000a00 */
        /* <DEDUP_REMOVED lines=65> */
[----:B------:R-:W-:Y:S02]  /*118410*/  LOP3.LUT R20, R20, 0xfffffffe, RZ, 0xc0, !PT ;  /* 0xfffffffe14147812 */ /* 0x000fe400078ec0ff */
[----:B------:R-:W-:Y:S02]  /*118420*/  @P3 LOP3.LUT R19, R19, 0x80000000, RZ, 0xfc, !PT ;  /* 0x8000000013133812 */ /* 0x000fe400078efcff */
        /* <DEDUP_REMOVED lines=13> */
[----:B------:R-:W-:Y:S02]  /*118500*/  ISETP.GE.AND P0, PT, R7, UR17, PT ;  /* 0x0000001107007c0c */ /* 0x000fe4000bf06270 */
[----:B------:R-:W-:Y:S01]  /*118510*/  LOP3.LUT R19, R19, 0xfbffffff, RZ, 0xc0, !PT ;  /* 0xfbffffff13137812 */ /* 0x000fe200078ec0ff */
[----:B------:R-:W-:Y:S01]  /*118520*/  VIADD R8, R56, 0x14 ;  /* 0x0000001438087836 */ /* 0x000fe20000000000 */
[----:B------:R-:W2:Y:S02]  /*118530*/  LDL.LU R7, [R1+0x65b8] ;  /* 0x0065b80001077983 */ /* 0x000ea40000300800 */
[----:B------:R-:W-:Y:S02]  /*118540*/  @P1 LOP3.LUT R19, R19, 0x4000000, RZ, 0xfc, !PT ;  /* 0x0400000013131812 */ /* 0x000fe400078efcff */
[----:B------:R-:W-:-:S02]  /*118550*/  ISETP.LT.AND P1, PT, R51, UR22, !P0 ;  /* 0x0000001633007c0c */ /* 0x000fc4000c721270 */
[----:B------:R-:W-:Y:S02]  /*118560*/  ISETP.LT.AND P3, PT, R55, UR27, !P0 ;  /* 0x0000001b37007c0c */ /* 0x000fe4000c761270 */
[----:B------:R-:W-:Y:S02]  /*118570*/  LOP3.LUT R19, R19, 0xffdfffff, RZ, 0xc0, !PT ;  /* 0xffdfffff13137812 */ /* 0x000fe400078ec0ff */
[----:B------:R-:W-:-:S07]  /*118580*/  ISETP.LT.AND P2, PT, R54, UR26, !P0 ;  /* 0x0000001a36007c0c */ /* 0x000fce000c741270 */
[----:B------:R-:W-:-:S04]  /*118590*/  @P1 LOP3.LUT R19, R19, 0x200000, RZ, 0xfc, !PT ;  /* 0x0020000013131812 */ /* 0x000fc800078efcff */
        /* <DEDUP_REMOVED lines=43> */
[----:B------:R-:W3:Y:S03]  /*118850*/  LDL.LU R8, [R1+0x65b4] ;  /* 0x0065b40001087983 */ /* 0x000ee60000300800 */
        /* <DEDUP_REMOVED lines=22> */
[----:B------:R-:W-:-:S04]  /*1189c0*/  @P1 LOP3.LUT R19, R19, 0x8, RZ, 0xfc, !PT ;  /* 0x0000000813131812 */ /* 0x000fc800078efcff */
[----:B------:R-:W-:Y:S02]  /*1189d0*/  LOP3.LUT R19, R19, 0xfffffffb, RZ, 0xc0, !PT ;  /* 0xfffffffb13137812 */ /* 0x000fe400078ec0ff */
[----:B------:R-:W-:Y:S02]  /*1189e0*/  ISETP.LT.AND P2, PT, R9, UR6, !P0 ;  /* 0x0000000609007c0c */ /* 0x000fe4000c741270 */
[----:B------:R-:W4:Y:S01]  /*1189f0*/  LDL.LU R9, [R1+0x65b0] ;  /* 0x0065b00001097983 */ /* 0x000f220000300800 */
[----:B------:R-:W-:Y:S02]  /*118a00*/  ISETP.LT.AND P1, PT, R10, UR14, !P0 ;  /* 0x0000000e0a007c0c */ /* 0x000fe4000c721270 */
[----:B------:R-:W-:Y:S01]  /*118a10*/  @P3 LOP3.LUT R19, R19, 0x4, RZ, 0xfc, !PT ;  /* 0x0000000413133812 */ /* 0x000fe200078efcff */
[----:B------:R-:W2:Y:S01]  /*118a20*/  LDL.LU R10, [R1+0x65ac] ;  /* 0x0065ac00010a7983 */ /* 0x000ea20000300800 */
[----:B------:R-:W-:-:S03]  /*118a30*/  ISETP.LT.AND P3, PT, R18, UR19, !P0 ;  /* 0x0000001312007c0c */ /* 0x000fc6000c761270 */
[----:B------:R-:W3:Y:S01]  /*118a40*/  LDL.LU R18, [R1+0x65a8] ;  /* 0x0065a80001127983 */ /* 0x000ee20000300800 */
[----:B------:R-:W-:-:S04]  /*118a50*/  LOP3.LUT R19, R19, 0xfffffffd, RZ, 0xc0, !PT ;  /* 0xfffffffd13137812 */ /* 0x000fc800078ec0ff */
[----:B------:R-:W-:Y:S02]  /*118a60*/  @P2 LOP3.LUT R19, R19, 0x2, RZ, 0xfc, !PT ;  /* 0x0000000213132812 */ /* 0x000fe400078efcff */
[----:B------:R-:W-:Y:S02]  /*118a70*/  ISETP.LT.AND P2, PT, R61, UR29, !P0 ;  /* 0x0000001d3d007c0c */ /* 0x000fe4000c741270 */
[----:B------:R-:W-:Y:S01]  /*118a80*/  LOP3.LUT R19, R19, 0xfffffffe, RZ, 0xc0, !PT ;  /* 0xfffffffe13137812 */ /* 0x000fe200078ec0ff */
[----:B------:R-:W-:Y:S01]  /*118a90*/  VIADD R56, R56, 0x13 ;  /* 0x0000001338387836 */ /* 0x000fe20000000000 */
[----:B------:R-:W4:Y:S02]  /*118aa0*/  LDL.LU R61, [R1+0x65a4] ;  /* 0x0065a400013d7983 */ /* 0x000f240000300800 */
[----:B------:R-:W-:Y:S02]  /*118ab0*/  @P1 LOP3.LUT R19, R19, 0x1, RZ, 0xfc, !PT ;  /* 0x0000000113131812 */ /* 0x000fe400078efcff */
[----:B------:R-:W-:-:S02]  /*118ac0*/  ISETP.LT.AND P1, PT, R60, UR33, !P0 ;  /* 0x000000213c007c0c */ /* 0x000fc4000c721270 */
[----:B------:R-:W2:Y:S01]  /*118ad0*/  LDL.LU R60, [R1+0x65a0] ;  /* 0x0065a000013c7983 */ /* 0x000ea20000300800 */
[----:B---3--:R-:W-:-:S04]  /*118ae0*/  LOP3.LUT R18, R18, 0x7fffffff, RZ, 0xc0, !PT ;  /* 0x7fffffff12127812 */ /* 0x008fc800078ec0ff */
[----:B------:R-:W-:-:S04]  /*118af0*/  @P3 LOP3.LUT R18, R18, 0x80000000, RZ, 0xfc, !PT ;  /* 0x8000000012123812 */ /* 0x000fc800078efcff */
[----:B------:R-:W-:-:S04]  /*118b00*/  LOP3.LUT R18, R18, 0xbfffffff, RZ, 0xc0, !PT ;  /* 0xbfffffff12127812 */ /* 0x000fc800078ec0ff */
[----:B------:R-:W-:Y:S02]  /*118b10*/  @P2 LOP3.LUT R18, R18, 0x40000000, RZ, 0xfc, !PT ;  /* 0x4000000012122812 */ /* 0x000fe400078efcff */
[----:B------:R-:W-:Y:S02]  /*118b20*/  ISETP.LT.AND P3, PT, R59, UR51, !P0 ;  /* 0x000000333b007c0c */ /* 0x000fe4000c761270 */
[----:B------:R-:W-:Y:S01]  /*118b30*/  LOP3.LUT R18, R18, 0xdfffffff, RZ, 0xc0, !PT ;  /* 0xdfffffff12127812 */ /* 0x000fe200078ec0ff */
[----:B------:R-:W3:Y:S03]  /*118b40*/  LDL.LU R59, [R1+0x659c] ;  /* 0x00659c00013b7983 */ /* 0x000ee60000300800 */
[----:B------:R-:W-:Y:S02]  /*118b50*/  @P1 LOP3.LUT R18, R18, 0x20000000, RZ, 0xfc, !PT ;  /* 0x2000000012121812 */ /* 0x000fe400078efcff */
[----:B------:R-:W-:-:S02]  /*118b60*/  ISETP.LT.AND P2, PT, R58, UR52, !P0 ;  /* 0x000000343a007c0c */ /* 0x000fc4000c741270 */
[----:B------:R-:W-:Y:S01]  /*118b70*/  LOP3.LUT R18, R18, 0xefffffff, RZ, 0xc0, !PT ;  /* 0xefffffff12127812 */ /* 0x000fe200078ec0ff */
[----:B------:R-:W3:Y:S03]  /*118b80*/  LDL.LU R58, [R1+0x6598] ;  /* 0x00659800013a7983 */ /* 0x000ee60000300800 */
[----:B------:R-:W-:Y:S02]  /*118b90*/  @P3 LOP3.LUT R18, R18, 0x10000000, RZ, 0xfc, !PT ;  /* 0x1000000012123812 */ /* 0x000fe400078efcff */
[----:B------:R-:W-:Y:S02]  /*118ba0*/  ISETP.LT.AND P1, PT, R57, UR53, !P0 ;  /* 0x0000003539007c0c */ /* 0x000fe4000c721270 */
[----:B------:R-:W-:Y:S01]  /*118bb0*/  LOP3.LUT R18, R18, 0xf7ffffff, RZ, 0xc0, !PT ;  /* 0xf7ffffff12127812 */ /* 0x000fe200078ec0ff */
[----:B------:R-:W3:Y:S01]  /*118bc0*/  LDL.LU R57, [R1+0x6594] ;  /* 0x0065940001397983 */ /* 0x000ee20000300800 */
[----:B------:R-:W-:-:S02]  /*118bd0*/  ISETP.GE.AND P0, PT, R56, UR41, PT ;  /* 0x0000002938007c0c */ /* 0x000fc4000bf06270 */
[----:B------:R-:W-:Y:S01]  /*118be0*/  @P2 LOP3.LUT R18, R18, 0x8000000, RZ, 0xfc, !PT ;  /* 0x0800000012122812 */ /* 0x000fe200078efcff */
[----:B------:R-:W3:Y:S01]  /*118bf0*/  LDL.LU R56, [R1+0x6590] ;  /* 0x0065900001387983 */ /* 0x000ee20000300800 */
        /* <DEDUP_REMOVED lines=10> */
[----:B------:R-:W3:Y:S03]  /*118ca0*/  LDL.LU R53, [R1+0x6584] ;  /* 0x0065840001357983 */ /* 0x000ee60000300800 */
[----:B------:R-:W-:-:S02]  /*118cb0*/  @P1 LOP3.LUT R18, R18, 0x1000000, RZ, 0xfc, !PT ;  /* 0x0100000012121812 */ /* 0x000fc400078efcff */
[----:B------:R-:W-:Y:S02]  /*118cc0*/  ISETP.LT.AND P2, PT, R52, UR57, !P0 ;  /* 0x0000003934007c0c */ /* 0x000fe4000c741270 */
[----:B------:R-:W-:Y:S01]  /*118cd0*/  LOP3.LUT R18, R18, 0xff7fffff, RZ, 0xc0, !PT ;  /* 0xff7fffff12127812 */ /* 0x000fe200078ec0ff */
[----:B------:R-:W3:Y:S03]  /*118ce0*/  LDL.LU R52, [R1+0x6580] ;  /* 0x0065800001347983 */ /* 0x000ee60000300800 */
[----:B------:R-:W-:Y:S02]  /*118cf0*/  @P3 LOP3.LUT R18, R18, 0x800000, RZ, 0xfc, !PT ;  /* 0x0080000012123812 */ /* 0x000fe400078efcff */
[----:B------:R-:W-:Y:S02]  /*118d00*/  ISETP.LT.AND P1, PT, R51, UR42, !P0 ;  /* 0x0000002a33007c0c */ /* 0x000fe4000c721270 */
[----:B------:R-:W-:Y:S01]  /*118d10*/  LOP3.LUT R18, R18, 0xffbfffff, RZ, 0xc0, !PT ;  /* 0xffbfffff12127812 */ /* 0x000fe200078ec0ff */
[----:B------:R-:W3:Y:S03]  /*118d20*/  LDL.LU R51, [R1+0x657c] ;  /* 0x00657c0001337983 */ /* 0x000ee60000300800 */
[----:B------:R-:W-:-:S04]  /*118d30*/  @P2 LOP3.LUT R18, R18, 0x400000, RZ, 0xfc, !PT ;  /* 0x0040000012122812 */ /* 0x000fc800078efcff */
[----:B------:R-:W-:Y:S02]  /*118d40*/  LOP3.LUT R18, R18, 0xffdfffff, RZ, 0xc0, !PT ;  /* 0xffdfffff12127812 */ /* 0x000fe400078ec0ff */
[----:B------:R-:W-:Y:S02]  /*118d50*/  ISETP.LT.AND P3, PT, R50, UR58, !P0 ;  /* 0x0000003a32007c0c */ /* 0x000fe4000c761270 */
[----:B------:R-:W3:Y:S01]  /*118d60*/  LDL.LU R50, [R1+0x6578] ;  /* 0x0065780001327983 */ /* 0x000ee20000300800 */
[----:B------:R-:W-:Y:S02]  /*118d70*/  ISETP.LT.AND P2, PT, R49, UR59, !P0 ;  /* 0x0000003b31007c0c */ /* 0x000fe4000c741270 */
[----:B------:R-:W-:Y:S01]  /*118d80*/  @P1 LOP3.LUT R18, R18, 0x200000, RZ, 0xfc, !PT ;  /* 0x0020000012121812 */ /* 0x000fe200078efcff */
[----:B------:R-:W3:Y:S01]  /*118d90*/  LDL.LU R49, [R1+0x6574] ;  /* 0x0065740001317983 */ /* 0x000ee20000300800 */
[----:B------:R-:W-:-:S03]  /*118da0*/  ISETP.LT.AND P1, PT, R48, UR60, !P0 ;  /* 0x0000003c30007c0c */ /* 0x000fc6000c721270 */
[----:B------:R-:W3:Y:S01]  /*118db0*/  LDL.LU R48, [R1+0x6570] ;  /* 0x0065700001307983 */ /* 0x000ee20000300800 */
[----:B------:R-:W-:-:S04]  /*118dc0*/  LOP3.LUT R18, R18, 0xffefffff, RZ, 0xc0, !PT ;  /* 0xffefffff12127812 */ /* 0x000fc800078ec0ff */
[----:B------:R-:W-:-:S04]  /*118dd0*/  @P3 LOP3.LUT R18, R18, 0x100000, RZ, 0xfc, !PT ;  /* 0x0010000012123812 */ /* 0x000fc800078efcff */
[----:B------:R-:W-:-:S04]  /*118de0*/  LOP3.LUT R18, R18, 0xfffbffff, RZ, 0xc0, !PT ;  /* 0xfffbffff12127812 */ /* 0x000fc800078ec0ff */
[----:B------:R-:W-:-:S04]  /*118df0*/  LOP3.LUT R18, R18, 0xfff7ffff, RZ, 0xc0, !PT ;  /* 0xfff7ffff12127812 */ /* 0x000fc800078ec0ff */
[----:B------:R-:W-:-:S04]  /*118e00*/  @P2 LOP3.LUT R18, R18, 0x80000, RZ, 0xfc, !PT ;  /* 0x0008000012122812 */ /* 0x000fc800078efcff */
[----:B------:R-:W-:-:S05]  /*118e10*/  @P1 LOP3.LUT R18, R18, 0x40000, RZ, 0xfc, !PT ;  /* 0x0004000012121812 */ /* 0x000fca00078efcff */
        /* <DEDUP_REMOVED lines=10> */
[----:B0-----:R-:W3:Y:S01]  /*118ec0*/  LDL.LU R18, [R1+0x48] ;  /* 0x0000480001127983 */ /* 0x001ee20000300800 */
        /* <DEDUP_REMOVED lines=17> */
[----:B----4-:R0:W-:Y:S01]  /*118fe0*/  STL [R1+0x6620], R61 ;  /* 0x0066203d01007387 */ /* 0x0101e20000100800 */
        /* <DEDUP_REMOVED lines=9> */
[----:B0-----:R-:W4:Y:S01]  /*119080*/  LDL.LU R61, [R1+0x2b5c] ;  /* 0x002b5c00013d7983 */ /* 0x001f220000300800 */
[----:B------:R-:W-:Y:S01]  /*119090*/  ULDC UR45, c[0x0][0x228] ;  /* 0x00008a00002d7ab9 */ /* 0x000fe20000000800 */
[----:B------:R-:W-:Y:S01]  /*1190a0*/  ULDC UR46, c[0x0][0x228] ;  /* 0x00008a00002e7ab9 */ /* 0x000fe20000000800 */
[----:B------:R-:W-:Y:S01]  /*1190b0*/  ULDC UR47, c[0x0][0x228] ;  /* 0x00008a00002f7ab9 */ /* 0x000fe20000000800 */
[----:B--2---:R0:W-:Y:S01]  /*1190c0*/  STL [R1+0x661c], R60 ;  /* 0x00661c3c01007387 */ /* 0x0041e20000100800 */
        /* <DEDUP_REMOVED lines=13> */
[----:B---3--:R0:W-:Y:S01]  /*1191a0*/  STL [R1+0x6618], R59 ;  /* 0x0066183b01007387 */ /* 0x0081e20000100800 */
[----:B------:R-:W-:Y:S01]  /*1191b0*/  ULDC UR36, c[0x0][0x228] ;  /* 0x00008a0000247ab9 */ /* 0x000fe20000000800 */
[----:B------:R-:W-:Y:S01]  /*1191c0*/  ULDC UR37, c[0x0][0x228] ;  /* 0x00008a0000257ab9 */ /* 0x000fe20000000800 */
[----:B------:R-:W-:Y:S01]  /*1191d0*/  ULDC UR38, c[0x0][0x228] ;  /* 0x00008a0000267ab9 */ /* 0x000fe20000000800 */
[----:B------:R-:W-:Y:S01]  /*1191e0*/  ULDC UR39, c[0x0][0x228] ;  /* 0x00008a0000277ab9 */ /* 0x000fe20000000800 */
[----:B------:R-:W-:Y:S01]  /*1191f0*/  ULDC UR54, c[0x0][0x228] ;  /* 0x00008a0000367ab9 */ /* 0x000fe20000000800 */
[----:B------:R-:W-:Y:S01]  /*119200*/  ULDC UR28, c[0x0][0x228] ;  /* 0x00008a00001c7ab9 */ /* 0x000fe20000000800 */
[----:B------:R-:W-:Y:S01]  /*119210*/  ULDC UR55, c[0x0][0x228] ;  /* 0x00008a0000377ab9 */ /* 0x000fe20000000800 */
[----:B0-----:R-:W2:Y:S04]  /*119220*/  LDL.LU R59, [R1+0x2b34] ;  /* 0x002b3400013b7983 */ /* 0x001ea80000300800 */
[----:B------:R0:W-:Y:S04]  /*119230*/  STL [R1+0x6614], R58 ;  /* 0x0066143a01007387 */ /* 0x0001e80000100800 */
[----:B0-----:R-:W3:Y:S04]  /*119240*/  LDL.LU R58, [R1+0x2b48] ;  /* 0x002b4800013a7983 */ /* 0x001ee80000300800 */
[----:B------:R0:W-:Y:S04]  /*119250*/  STL [R1+0x6610], R57 ;  /* 0x0066103901007387 */ /* 0x0001e80000100800 */
[----:B0-----:R-:W4:Y:S04]  /*119260*/  LDL.LU R57, [R1+0x2b54] ;  /* 0x002b540001397983 */ /* 0x001f280000300800 */
[----:B------:R-:W-:Y:S04]  /*119270*/  STL [R1+0x660c], R56 ;  /* 0x00660c3801007387 */ /* 0x000fe80000100800 */
[----:B------:R0:W-:Y:S04]  /*119280*/  STL [R1+0x6608], R55 ;  /* 0x0066083701007387 */ /* 0x0001e80000100800 */
[----:B0-----:R-:W4:Y:S04]  /*119290*/  LDL.LU R55, [R1+0x2b50] ;  /* 0x002b500001377983 */ /* 0x001f280000300800 */
[----:B------:R0:W-:Y:S04]  /*1192a0*/  STL [R1+0x6604], R54 ;  /* 0x0066043601007387 */ /* 0x0001e80000100800 */
[----:B0-----:R-:W2:Y:S04]  /*1192b0*/  LDL R54, [R1+0x40] ;  /* 0x0000400001367983 */ /* 0x001ea80000100800 */
[----:B------:R-:W-:Y:S04]  /*1192c0*/  STL [R1+0x6600], R53 ;  /* 0x0066003501007387 */ /* 0x000fe80000100800 */
[----:B------:R0:W-:Y:S04]  /*1192d0*/  STL [R1+0x65fc], R52 ;  /* 0x0065fc3401007387 */ /* 0x0001e80000100800 */
[----:B0-----:R-:W2:Y:S04]  /*1192e0*/  LDL.LU R52, [R1+0x2b30] ;  /* 0x002b300001347983 */ /* 0x001ea80000300800 */
[----:B------:R0:W-:Y:S04]  /*1192f0*/  STL [R1+0x65f8], R51 ;  /* 0x0065f83301007387 */ /* 0x0001e80000100800 */
[----:B0-----:R-:W2:Y:S04]  /*119300*/  LDL.LU R51, [R1+0x2b44] ;  /* 0x002b440001337983 */ /* 0x001ea80000300800 */
[----:B------:R0:W-:Y:S04]  /*119310*/  STL [R1+0x65f4], R50 ;  /* 0x0065f43201007387 */ /* 0x0001e80000100800 */
[----:B0-----:R-:W2:Y:S04]  /*119320*/  LDL.LU R50, [R1+0x2b40] ;  /* 0x002b400001327983 */ /* 0x001ea80000300800 */
        /* <DEDUP_REMOVED lines=32> */
[----:B------:R-:W-:Y:S01]  /*119530*/  STL [R1+0x6574], R17 ;  /* 0x0065741101007387 */ /* 0x000fe20000100800 */
[----:B------:R-:W-:Y:S01]  /*119540*/  VIADD R53, R18, UR6 ;  /* 0x0000000612357c36 */ /* 0x000fe20008000000 */
[----:B------:R-:W-:-:S02]  /*119550*/  ULDC UR6, c[0x0][0x248] ;  /* 0x0000920000067ab9 */ /* 0x000fc40000000800 */
[----:B------:R1:W-:Y:S04]  /*119560*/  STL [R1+0x6570], R16 ;  /* 0x0065701001007387 */ /* 0x0003e80000100800 */
[----:B------:R-:W2:Y:S04]  /*119570*/  LDL.LU R56, [R1+0x2b38] ;  /* 0x002b380001387983 */ /* 0x000ea80000300800 */
[----:B------:R-:W2:Y:S01]  /*119580*/  LDL.LU R18, [R1+0x2b3c] ;  /* 0x002b3c0001127983 */ /* 0x000ea20000300800 */
[----:B0-----:R-:W-:Y:S02]  /*119590*/  SHF.R.S32.HI R19, RZ, 0x1f, R53 ;  /* 0x0000001fff137819 */ /* 0x001fe40000011435 */
[----:B-1----:R-:W-:Y:S01]  /*1195a0*/  IADD3 R16, P1, R53, R8, RZ ;  /* 0x0000000835107210 */ /* 0x002fe20007f3e0ff */
[----:B------:R-:W2:Y:S01]  /*1195b0*/  LDL R35, [R1+0x3c] ;  /* 0x00003c0001237983 */ /* 0x000ea20000100800 */
[----:B----4-:R-:W-:-:S05]  /*1195c0*/  F2FP.SATFINITE.E5M2.F32.PACK_AB_MERGE_C R20, R57, R55, RZ ;  /* 0x000000373914723e */ /* 0x010fca00048060ff */
[----:B------:R-:W-:Y:S04]  /*1195d0*/  STL [R1+0x52c0], R20 ;  /* 0x0052c01401007387 */ /* 0x000fe80000100800 */
[----:B------:R-:W4:Y:S04]  /*1195e0*/  LDL.LU R47, [R1+0x2b20] ;  /* 0x002b2000012f7983 */ /* 0x000f280000300800 */
[----:B------:R-:W4:Y:S01]  /*1195f0*/  LDL.LU R48, [R1+0x2b24] ;  /* 0x002b240001307983 */ /* 0x000f220000300800 */
[----:B---3--:R-:W-:Y:S02]  /*119600*/  F2FP.SATFINITE.E5M2.F32.PACK_AB_MERGE_C R26, R15, R58, RZ ;  /* 0x0000003a0f1a723e */ /* 0x008fe400048060ff */
[----:B--2---:R-:W-:Y:S01]  /*119610*/  F2FP.SATFINITE.E5M2.F32.PACK_AB_MERGE_C R25, R51, R50, RZ ;  /* 0x000000323319723e */ /* 0x004fe200048060ff */
[----:B------:R-:W-:-:S05]  /*119620*/  IMAD.X R17, R19, 0x1, R40, P1 ;  /* 0x0000000113117824 */ /* 0x000fca00008e0628 */
[----:B------:R0:W-:Y:S04]  /*119630*/  STL.64 [R1+0x5108], R16 ;  /* 0x0051081001007387 */ /* 0x0001e80000100a00 */
[----:B------:R-:W2:Y:S04]  /*119640*/  LDL.LU R55, [R1+0x2b28] ;  /* 0x002b280001377983 */ /* 0x000ea80000300800 */
[----:B------:R-:W2:Y:S01]  /*119650*/  LDL.LU R57, [R1+0x2b2c] ;  /* 0x002b2c0001397983 */ /* 0x000ea20000300800 */
[----:B0-----:R-:W-:-:S05]  /*119660*/  F2FP.SATFINITE.E5M2.F32.PACK_AB_MERGE_C R16, R61, R60, RZ ;  /* 0x0000003c3d10723e */ /* 0x001fca00048060ff */
[----:B------:R0:W-:Y:S04]  /*119670*/  STL [R1+0x52b0], R16 ;  /* 0x0052b01001007387 */ /* 0x0001e80000100800 */
[----:B------:R-:W3:Y:S04]  /*119680*/  LDL.LU R60, [R1+0x2b10] ;  /* 0x002b1000013c7983 */ /* 0x000ee80000300800 */
[----:B------:R-:W3:Y:S01]  /*119690*/  LDL.LU R61, [R1+0x2b14] ;  /* 0x002b1400013d7983 */ /* 0x000ee20000300800 */
[----:B0-----:R-:W-:-:S03]  /*1196a0*/  IADD3 R16, P1, R53, R10, RZ ;  /* 0x0000000a35107210 */ /* 0x001fc60007f3e0ff */
[----:B------:R-:W3:Y:S02]  /*1196b0*/  LDL R44, [R1+0x38] ;  /* 0x00003800012c7983 */ /* 0x000ee40000100800 */
[----:B------:R-:W-:Y:S02]  /*1196c0*/  IMAD.X R17, R19, 0x1, R9, P1 ;  /* 0x0000000113117824 */ /* 0x000fe400008e0609 */
[----:B------:R-:W-:Y:S04]  /*1196d0*/  STL [R1+0x6920], R25 ;  /* 0x0069201901007387 */ /* 0x000fe80000100800 */
[----:B------:R-:W3:Y:S04]  /*1196e0*/  LDL R36, [R1+0x30] ;  /* 0x0000300001247983 */ /* 0x000ee80000100800 */
[----:B------:R-:W3:Y:S04]  /*1196f0*/  LDL R58, [R1+0x34] ;  /* 0x00003400013a7983 */ /* 0x000ee80000100800 */
[----:B------:R0:W-:Y:S04]  /*119700*/  STL.64 [R1+0x5100], R16 ;  /* 0x0051001001007387 */ /* 0x0001e80000100a00 */
[----:B------:R-:W3:Y:S04]  /*119710*/  LDL R15, [R1+0x2c] ;  /* 0x00002c00010f7983 */ /* 0x000ee80000100800 */
[----:B------:R-:W-:Y:S01]  /*119720*/  STL [R1+0x6924], R26 ;  /* 0x0069241a01007387 */ /* 0x000fe20000100800 */
[----:B0-----:R-:W-:-:S03]  /*119730*/  F2FP.SATFINITE.E5M2.F32.PACK_AB_MERGE_C R16, R59, R52, RZ ;  /* 0x000000343b10723e */ /* 0x001fc600048060ff */
[----:B------:R-:W3:Y:S04]  /*119740*/  LDL.LU R49, [R1+0x2b18] ;  /* 0x002b180001317983 */ /* 0x000ee80000300800 */
[----:B------:R-:W3:Y:S04]  /*119750*/  LDL.LU R59, [R1+0x2b1c] ;  /* 0x002b1c00013b7983 */ /* 0x000ee80000300800 */
[----:B------:R0:W-:Y:S04]  /*119760*/  STL [R1+0x51b4], R16 ;  /* 0x0051b41001007387 */ /* 0x0001e80000100800 */
[----:B------:R-:W3:Y:S04]  /*119770*/  LDL.LU R50, [R1+0x2b00] ;  /* 0x002b000001327983 */ /* 0x000ee80000300800 */
[----:B------:R-:W3:Y:S01]  /*119780*/  LDL.LU R51, [R1+0x2b04] ;  /* 0x002b040001337983 */ /* 0x000ee20000300800 */
[----:B0-----:R-:W-:-:S03]  /*119790*/  IADD3 R16, P1, R53, R7, RZ ;  /* 0x0000000735107210 */ /* 0x001fc60007f3e0ff */
[----:B------:R-:W3:Y:S02]  /*1197a0*/  LDL R32, [R1+0x28] ;  /* 0x0000280001207983 */ /* 0x000ee40000100800 */
[----:B------:R-:W-:Y:S02]  /*1197b0*/  IMAD.X R17, R19, 0x1, R54, P1 ;  /* 0x0000000113117824 */ /* 0x000fe400008e0636 */
[----:B------:R-:W3:Y:S04]  /*1197c0*/  LDL R31, [R1+0x20] ;  /* 0x00002000011f7983 */ /* 0x000ee80000100800 */
[----:B------:R0:W-:Y:S04]  /*1197d0*/  STL.64 [R1+0x50f8], R16 ;  /* 0x0050f81001007387 */ /* 0x0001e80000100a00 */
[----:B------:R-:W3:Y:S04]  /*1197e0*/  LDL.LU R41, [R1+0x2b08] ;  /* 0x002b080001297983 */ /* 0x000ee80000300800 */
[----:B------:R-:W3:Y:S01]  /*1197f0*/  LDL.LU R42, [R1+0x2b0c] ;  /* 0x002b0c00012a7983 */ /* 0x000ee20000300800 */
[----:B0-----:R-:W-:-:S05]  /*119800*/  F2FP.SATFINITE.E5M2.F32.PACK_AB_MERGE_C R16, R18, R56, RZ ;  /* 0x000000381210723e */ /* 0x001fca00048060ff */
[----:B------:R0:W-:Y:S04]  /*119810*/  STL [R1+0x51b8], R16 ;  /* 0x0051b81001007387 */ /* 0x0001e80000100800 */
[----:B------:R-:W3:Y:S04]  /*119820*/  LDL.LU R52, [R1+0x2af0] ;  /* 0x002af00001347983 */ /* 0x000ee80000300800 */
[----:B------:R-:W3:Y:S01]  /*119830*/  LDL.LU R18, [R1+0x2af4] ;  /* 0x002af40001127983 */ /* 0x000ee20000300800 */
[----:B0-----:R-:W-:-:S03]  /*119840*/  IADD3 R16, P1, R53, R6, RZ ;  /* 0x0000000635107210 */ /* 0x001fc60007f3e0ff */
[----:B------:R-:W3:Y:S02]  /*119850*/  LDL R56, [R1+0x24] ;  /* 0x0000240001387983 */ /* 0x000ee40000100800 */
[----:B------:R-:W-:Y:S01]  /*119860*/  IMAD.X R17, R19, 0x1, R5, P1 ;  /* 0x0000000113117824 */ /* 0x000fe200008e0605 */
[----:B----4-:R-:W-:-:S05]  /*119870*/  F2FP.SATFINITE.E5M2.F32.PACK_AB_MERGE_C R20, R48, R47, RZ ;  /* 0x0000002f3014723e */ /* 0x010fca00048060ff */
[----:B------:R-:W-:Y:S04]  /*119880*/  STL [R1+0x5124], R20 ;  /* 0x0051241401007387 */ /* 0x000fe80000100800 */
[----:B------:R2:W-:Y:S04]  /*119890*/  STL.64 [R1+0x50f0], R16 ;  /* 0x0050f01001007387 */ /* 0x0005e80000100a00 */
[----:B------:R-:W4:Y:S04]  /*1198a0*/  LDL R39, [R1+0x18] ;  /* 0x0000180001277983 */ /* 0x000f280000100800 */
[----:B------:R-:W4:Y:S01]  /*1198b0*/  LDL R43, [R1+0x1c] ;  /* 0x00001c00012b7983 */ /* 0x000f220000100800 */
[----:B--2---:R-:W-:-:S05]  /*1198c0*/  F2FP.SATFINITE.E5M2.F32.PACK_AB_MERGE_C R16, R57, R55, RZ ;  /* 0x000000373910723e */ /* 0x004fca00048060ff */
[----:B------:R3:W-:Y:S04]  /*1198d0*/  STL [R1+0x5128], R16 ;  /* 0x0051281001007387 */ /* 0x0007e80000100800 */
[----:B------:R-:W2:Y:S04]  /*1198e0*/  LDL R28, [R1+0x14] ;  /* 0x00001400011c7983 */ /* 0x000ea80000100800 */
[----:B------:R-:W4:Y:S01]  /*1198f0*/  LDL.LU R27, [R1+0x2af8] ;  /* 0x002af800011b7983 */ /* 0x000f220000300800 */
[----:B---3--:R-:W-:-:S03]  /*119900*/  F2FP.SATFINITE.E5M2.F32.PACK_AB_MERGE_C R16, R61, R60, RZ ;  /* 0x0000003c3d10723e */ /* 0x008fc600048060ff */
[----:B------:R-:W4:Y:S04]  /*119910*/  LDL.LU R30, [R1+0x2afc] ;  /* 0x002afc00011e7983 */ /* 0x000f280000300800 */
[----:B------:R0:W-:Y:S04]  /*119920*/  STL [R1+0x824], R16 ;  /* 0x0008241001007387 */ /* 0x0001e80000100800 */
[----:B------:R-:W3:Y:S04]  /*119930*/  LDL.LU R45, [R1+0x2ae0] ;  /* 0x002ae000012d7983 */ /* 0x000ee80000300800 */
[----:B------:R-:W3:Y:S04]  /*119940*/  LDL.LU R46, [R1+0x2ae4] ;  /* 0x002ae400012e7983 */ /* 0x000ee80000300800 */
[----:B------:R-:W2:Y:S04]  /*119950*/  LDL.LU R55, [R1+0x2ae8] ;  /* 0x002ae80001377983 */ /* 0x000ea80000300800 */
[----:B------:R-:W2:Y:S04]  /*119960*/  LDL.LU R60, [R1+0x2aec] ;  /* 0x002aec00013c7983 */ /* 0x000ea80000300800 */
[----:B------:R-:W2:Y:S01]  /*119970*/  LDL.LU R57, [R1+0x2ad0] ;  /* 0x002ad00001397983 */ /* 0x000ea20000300800 */
[----:B0-----:R-:W-:-:S03]  /*119980*/  IADD3 R16, P1, R53, R4, RZ ;  /* 0x0000000435107210 */ /* 0x001fc60007f3e0ff */
[----:B------:R-:W2:Y:S02]  /*119990*/  LDL.LU R61, [R1+0x2ad4] ;  /* 0x002ad400013d7983 */ /* 0x000ea40000300800 */
[----:B------:R-:W-:-:S05]  /*1199a0*/  IMAD.X R17, R19, 0x1, R3, P1 ;  /* 0x0000000113117824 */ /* 0x000fca00008e0603 */
[----:B------:R0:W-:Y:S04]  /*1199b0*/  STL.64 [R1+0x50e8], R16 ;  /* 0x0050e81001007387 */ /* 0x0001e80000100a00 */
[----:B------:R-:W2:Y:S01]  /*1199c0*/  LDL R38, [R1+0x10] ;  /* 0x0000100001267983 */ /* 0x000ea20000100800 */
[----:B0-----:R-:W-:-:S03]  /*1199d0*/  F2FP.SATFINITE.E5M2.F32.PACK_AB_MERGE_C R16, R59, R49, RZ ;  /* 0x000000313b10723e */ /* 0x001fc600048060ff */
[----:B------:R-:W2:Y:S04]  /*1199e0*/  LDL R59, [R1+0xc] ;  /* 0x00000c00013b7983 */ /* 0x000ea80000100800 */
[----:B------:R0:W-:Y:S04]  /*1199f0*/  STL [R1+0x830], R16 ;  /* 0x0008301001007387 */ /* 0x0001e80000100800 */
[----:B------:R-:W2:Y:S04]  /*119a00*/  LDL.LU R47, [R1+0x2ad8] ;  /* 0x002ad800012f7983 */ /* 0x000ea80000300800 */
[----:B------:R-:W2:Y:S01]  /*119a10*/  LDL.LU R48, [R1+0x2adc] ;  /* 0x002adc0001307983 */ /* 0x000ea20000300800 */
[----:B0-----:R-:W-:-:S05]  /*119a20*/  F2FP.SATFINITE.E5M2.F32.PACK_AB_MERGE_C R16, R51, R50, RZ ;  /* 0x000000323310723e */ /* 0x001fca00048060ff */
[----:B------:R0:W-:Y:S04]  /*119a30*/  STL [R1+0x7a0], R16 ;  /* 0x0007a01001007387 */ /* 0x0001e80000100800 */
[----:B------:R-:W2:Y:S04]  /*119a40*/  LDL.LU R49, [R1+0x2ab0] ;  /* 0x002ab00001317983 */ /* 0x000ea80000300800 */
[----:B------:R-:W2:Y:S01]  /*119a50*/  LDL.LU R50, [R1+0x2ab4] ;  /* 0x002ab40001327983 */ /* 0x000ea20000300800 */
[----:B0-----:R-:W-:-:S03]  /*119a60*/  IADD3 R16, P1, R53, R2, RZ ;  /* 0x0000000235107210 */ /* 0x001fc60007f3e0ff */
[----:B------:R-:W2:Y:S02]  /*119a70*/  LDL R51, [R1+0x8] ;  /* 0x0000080001337983 */ /* 0x000ea40000100800 */
[----:B------:R-:W-:-:S05]  /*119a80*/  IMAD.X R17, R19, 0x1, R0, P1 ;  /* 0x0000000113117824 */ /* 0x000fca00008e0600 */
[----:B------:R0:W-:Y:S04]  /*119a90*/  STL.64 [R1+0x50e0], R16 ;  /* 0x0050e01001007387 */ /* 0x0001e80000100a00 */
[----:B------:R-:W2:Y:S01]  /*119aa0*/  LDL.LU R33, [R1+0x2ab8] ;  /* 0x002ab80001217983 */ /* 0x000ea20000300800 */
[----:B0-----:R-:W-:Y:S02]  /*119ab0*/  F2FP.SATFINITE.E5M2.F32.PACK_AB_MERGE_C R17, R42, R41, RZ ;  /* 0x000000292a11723e */ /* 0x001fe400048060ff */
[----:B------:R-:W-:-:S03]  /*119ac0*/  F2FP.SATFINITE.E5M2.F32.PACK_AB_MERGE_C R16, R18, R52, RZ ;  /* 0x000000341210723e */ /* 0x000fc600048060ff */
[----:B------:R-:W-:Y:S04]  /*119ad0*/  STL [R1+0x790], R17 ;  /* 0x0007901101007387 */ /* 0x000fe80000100800 */
[----:B------:R-:W2:Y:S04]  /*119ae0*/  LDL.LU R34, [R1+0x2abc] ;  /* 0x002abc0001227983 */ /* 0x000ea80000300800 */
[----:B------:R0:W-:Y:S04]  /*119af0*/  STL [R1+0x74c], R16 ;  /* 0x00074c1001007387 */ /* 0x0001e80000100800 */
[----:B------:R-:W2:Y:S04]  /*119b00*/  LDL.LU R37, [R1+0x400] ;  /* 0x0004000001257983 */ /* 0x000ea80000300800 */
[----:B------:R-:W2:Y:S01]  /*119b10*/  LDL.LU R41, [R1+0x404] ;  /* 0x0004040001297983 */ /* 0x000ea20000300800 */
[----:B0-----:R-:W-:-:S03]  /*119b20*/  IADD3 R16, P1, R53, R35, RZ ;  /* 0x0000002335107210 */ /* 0x001fc60007f3e0ff */
[----:B------:R-:W2:Y:S02]  /*119b30*/  LDL R29, [R1+0x4] ;  /* 0x00000400011d7983 */ /* 0x000ea40000100800 */
[----:B------:R-:W-:Y:S02]  /*119b40*/  IMAD.X R17, R19, 0x1, R44, P1 ;  /* 0x0000000113117824 */ /* 0x000fe400008e062c */
[----:B------:R-:W2:Y:S04]  /*119b50*/  LDL R18, [R1] ;  /* 0x0000000001127983 */ /* 0x000ea80000100800 */
[----:B------:R-:W2:Y:S04]  /*119b60*/  LDL.LU R42, [R1+0x408] ;  /* 0x00040800012a7983 */ /* 0x000ea80000300800 */
[----:B------:R-:W2:Y:S04]  /*119b70*/  LDL.LU R52, [R1+0x40c] ;  /* 0x00040c0001347983 */ /* 0x000ea80000300800 */
[----:B------:R0:W-:Y:S02]  /*119b80*/  STL.64 [R1+0x50d8], R16 ;  /* 0x0050d81001007387 */ /* 0x0001e40000100a00 */
[----:B0-----:R-:W-:-:S05]  /*119b90*/  IADD3 R16, P1, R53, R58, RZ ;  /* 0x0000003a35107210 */ /* 0x001fca0007f3e0ff */
[----:B------:R-:W-:Y:S01]  /*119ba0*/  IMAD.X R17, R19, 0x1, R36, P1 ;  /* 0x0000000113117824 */ /* 0x000fe200008e0624 */
[----:B----4-:R-:W-:-:S05]  /*119bb0*/  F2FP.SATFINITE.E5M2.F32.PACK_AB_MERGE_C R21, R30, R27, RZ ;  /* 0x0000001b1e15723e */ /* 0x010fca00048060ff */
[----:B------:R-:W-:Y:S01]  /*119bc0*/  STL [R1+0x748], R21 ;  /* 0x0007481501007387 */ /* 0x000fe20000100800 */
[----:B---3--:R-:W-:-:S05]  /*119bd0*/  F2FP.SATFINITE.E5M2.F32.PACK_AB_MERGE_C R20, R46, R45, RZ ;  /* 0x0000002d2e14723e */ /* 0x008fca00048060ff */
[----:B------:R-:W-:Y:S04]  /*119be0*/  STL [R1+0x728], R20 ;  /* 0x0007281401007387 */ /* 0x000fe80000100800 */
[----:B------:R2:W-:Y:S02]  /*119bf0*/  STL.64 [R1+0x50d0], R16 ;  /* 0x0050d01001007387 */ /* 0x0005e40000100a00 */
[----:B--2---:R-:W-:Y:S02]  /*119c00*/  F2FP.SATFINITE.E5M2.F32.PACK_AB_MERGE_C R16, R60, R55, RZ ;  /* 0x000000373c10723e */ /* 0x004fe400048060ff */
[----:B------:R-:W2:Y:S04]  /*119c10*/  LDL.LU R55, [R1+0x2a90] ;  /* 0x002a900001377983 */ /* 0x000ea80000300800 */
[----:B------:R-:W2:Y:S01]  /*119c20*/  LDL.LU R60, [R1+0x2a94] ;  /* 0x002a9400013c7983 */ /* 0x000ea20000300800 */
[----:B------:R-:W-:-:S03]  /*119c30*/  F2FP.SATFINITE.E5M2.F32.PACK_AB_MERGE_C R20, R61, R57, RZ ;  /* 0x000000393d14723e */ /* 0x000fc600048060ff */
[----:B------:R0:W-:Y:S04]  /*119c40*/  STL [R1+0x720], R16 ;  /* 0x0007201001007387 */ /* 0x0001e80000100800 */
[----:B------:R-:W-:Y:S04]  /*119c50*/  STL [R1+0x704], R20 ;  /* 0x0007041401007387 */ /* 0x000fe80000100800 */
[----:B------:R-:W3:Y:S01]  /*119c60*/  LDL.LU R23, [R1+0x2a98] ;  /* 0x002a980001177983 */ /* 0x000ee20000300800 */
[----:B0-----:R-:W-:-:S03]  /*119c70*/  IADD3 R16, P1, R53, R15, RZ ;  /* 0x0000000f35107210 */ /* 0x001fc60007f3e0ff */
[----:B------:R-:W3:Y:S02]  /*119c80*/  LDL.LU R24, [R1+0x2a9c] ;  /* 0x002a9c0001187983 */ /* 0x000ee40000300800 */
[----:B------:R-:W-:Y:S02]  /*119c90*/  IMAD.X R17, R19, 0x1, R32, P1 ;  /* 0x0000000113117824 */ /* 0x000fe400008e0620 */
[----:B------:R-:W4:Y:S04]  /*119ca0*/  LDL.LU R57, [R1+0x2a80] ;  /* 0x002a800001397983 */ /* 0x000f280000300800 */
[----:B------:R0:W-:Y:S04]  /*119cb0*/  STL.64 [R1+0x50c8], R16 ;  /* 0x0050c81001007387 */ /* 0x0001e80000100a00 */
[----:B------:R-:W4:Y:S04]  /*119cc0*/  LDL.LU R61, [R1+0x2a84] ;  /* 0x002a8400013d7983 */ /* 0x000f280000300800 */
[----:B------:R-:W4:Y:S01]  /*119cd0*/  LDL.LU R27, [R1+0x2a88] ;  /* 0x002a8800011b7983 */ /* 0x000f220000300800 */
[----:B0-----:R-:W-:-:S02]  /*119ce0*/  F2FP.SATFINITE.E5M2.F32.PACK_AB_MERGE_C R17, R48, R47, RZ ;  /* 0x0000002f3011723e */ /* 0x001fc400048060ff */
[----:B------:R-:W-:-:S03]  /*119cf0*/  F2FP.SATFINITE.E5M2.F32.PACK_AB_MERGE_C R16, R50, R49, RZ ;  /* 0x000000313210723e */ /* 0x000fc600048060ff */
        /* <DEDUP_REMOVED lines=8> */
[----:B------:R-:W4:Y:S01]  /*119d80*/  LDL.LU R50, [R1+0x2a64] ;  /* 0x002a640001327983 */ /* 0x000f220000300800 */
[----:B0-----:R-:W-:-:S05]  /*119d90*/  IADD3 R16, P1, R53, R56, RZ ;  /* 0x0000003835107210 */ /* 0x001fca0007f3e0ff */
[----:B------:R-:W-:Y:S01]  /*119da0*/  IMAD.X R17, R19, 0x1, R31, P1 ;  /* 0x0000000113117824 */ /* 0x000fe200008e061f */
[----:B------:R-:W-:-:S04]  /*119db0*/  F2FP.SATFINITE.E5M2.F32.PACK_AB_MERGE_C R21, R34, R33, RZ ;  /* 0x000000212215723e */ /* 0x000fc800048060ff */
[----:B------:R0:W-:Y:S01]  /*119dc0*/  STL.64 [R1+0x50c0], R16 ;  /* 0x0050c01001007387 */ /* 0x0001e20000100a00 */
[----:B------:R-:W-:-:S03]  /*119dd0*/  F2FP.SATFINITE.E5M2.F32.PACK_AB_MERGE_C R20, R41, R37, RZ ;  /* 0x000000252914723e */ /* 0x000fc600048060ff */
[----:B------:R-:W-:Y:S01]  /*119de0*/  STL [R1+0x6d0], R21 ;  /* 0x0006d01501007387 */ /* 0x000fe20000100800 */
[----:B0-----:R-:W-:-:S03]  /*119df0*/  IADD3 R16, P1, R53, R43, RZ ;  /* 0x0000002b35107210 */ /* 0x001fc60007f3e0ff */
[----:B------:R-:W-:Y:S02]  /*119e00*/  STL [R1+0x280], R20 ;  /* 0x0002801401007387 */ /* 0x000fe40000100800 */
[----:B------:R-:W-:-:S05]  /*119e10*/  IMAD.X R17, R19, 0x1, R39, P1 ;  /* 0x0000000113117824 */ /* 0x000fca00008e0627 */
[----:B------:R0:W-:Y:S04]  /*119e20*/  STL.64 [R1+0x50b8], R16 ;  /* 0x0050b81001007387 */ /* 0x0001e80000100a00 */
[----:B------:R-:W4:Y:S04]  /*119e30*/  LDL.LU R33, [R1+0x2a68] ;  /* 0x002a680001217983 */ /* 0x000f280000300800 */
[----:B------:R-:W4:Y:S01]  /*119e40*/  LDL.LU R34, [R1+0x2a6c] ;  /* 0x002a6c0001227983 */ /* 0x000f220000300800 */
[----:B0-----:R-:W-:-:S05]  /*119e50*/  F2FP.SATFINITE.E5M2.F32.PACK_AB_MERGE_C R16, R52, R42, RZ ;  /* 0x0000002a3410723e */ /* 0x001fca00048060ff */
[----:B------:R2:W-:Y:S04]  /*119e60*/  STL [R1+0x27c], R16 ;  /* 0x00027c1001007387 */ /* 0x0005e80000100800 */
[----:B------:R-:W4:Y:S04]  /*119e70*/  LDL.LU R37, [R1+0x2a50] ;  /* 0x002a500001257983 */ /* 0x000f280000300800 */
[----:B------:R-:W4:Y:S04]  /*119e80*/  LDL.LU R41, [R1+0x2a54] ;  /* 0x002a540001297983 */ /* 0x000f280000300800 */
[----:B------:R-:W4:Y:S04]  /*119e90*/  LDL.LU R42, [R1+0x2a58] ;  /* 0x002a5800012a7983 */ /* 0x000f280000300800 */
[----:B------:R-:W4:Y:S01]  /*119ea0*/  LDL.LU R52, [R1+0x2a5c] ;  /* 0x002a5c0001347983 */ /* 0x000f220000300800 */
[----:B--2---:R-:W-:-:S03]  /*119eb0*/  F2FP.SATFINITE.E5M2.F32.PACK_AB_MERGE_C R16, R60, R55, RZ ;  /* 0x000000373c10723e */ /* 0x004fc600048060ff */
[----:B------:R-:W2:Y:S04]  /*119ec0*/  LDL.LU R55, [R1+0x2a40] ;  /* 0x002a400001377983 */ /* 0x000ea80000300800 */
[----:B------:R-:W2:Y:S04]  /*119ed0*/  LDL.LU R60, [R1+0x2a44] ;  /* 0x002a4400013c7983 */ /* 0x000ea80000300800 */
[----:B------:R0:W-:Y:S02]  /*119ee0*/  STL [R1+0x5664], R16 ;  /* 0x0056641001007387 */ /* 0x0001e40000100800 */
[----:B0-----:R-:W-:-:S05]  /*119ef0*/  IADD3 R16, P1, R53, R28, RZ ;  /* 0x0000001c35107210 */ /* 0x001fca0007f3e0ff */
[----:B------:R-:W-:-:S05]  /*119f00*/  IMAD.X R17, R19, 0x1, R38, P1 ;  /* 0x0000000113117824 */ /* 0x000fca00008e0626 */
[----:B------:R3:W-:Y:S02]  /*119f10*/  STL.64 [R1+0x50b0], R16 ;  /* 0x0050b01001007387 */ /* 0x0007e40000100a00 */
[----:B---3--:R-:W-:-:S05]  /*119f20*/  F2FP.SATFINITE.E5M2.F32.PACK_AB_MERGE_C R16, R24, R23, RZ ;  /* 0x000000171810723e */ /* 0x008fca00048060ff */
[----:B------:R4:W-:Y:S02]  /*119f30*/  STL [R1+0x68a8], R16 ;  /* 0x0068a81001007387 */ /* 0x0009e40000100800 */
[----:B----4-:R-:W-:Y:S02]  /*119f40*/  F2FP.SATFINITE.E5M2.F32.PACK_AB_MERGE_C R16, R61, R57, RZ ;  /* 0x000000393d10723e */ /* 0x010fe400048060ff */
[----:B------:R-:W3:Y:S04]  /*119f50*/  LDL.LU R57, [R1+0x2a48] ;  /* 0x002a480001397983 */ /* 0x000ee80000300800 */
[----:B------:R-:W3:Y:S04]  /*119f60*/  LDL.LU R61, [R1+0x2a4c] ;  /* 0x002a4c00013d7983 */ /* 0x000ee80000300800 */
[----:B------:R0:W-:Y:S02]  /*119f70*/  STL [R1+0x552c], R16 ;  /* 0x00552c1001007387 */ /* 0x0001e40000100800 */
        /* <DEDUP_REMOVED lines=10> */
[----:B------:R-:W4:Y:S01]  /*11a020*/  LDL.LU R45, [R1+0x2a30] ;  /* 0x002a3000012d7983 */ /* 0x000f220000300800 */
[----:B0-----:R-:W-:Y:S02]  /*11a030*/  F2FP.SATFINITE.E5M2.F32.PACK_AB_MERGE_C R17, R48, R47, RZ ;  /* 0x0000002f3011723e */ /* 0x001fe400048060ff */
[----:B------:R-:W-:-:S03]  /*11a040*/  F2FP.SATFINITE.E5M2.F32.PACK_AB_MERGE_C R16, R50, R49, RZ ;  /* 0x000000313210723e */ /* 0x000fc600048060ff */
[----:B------:R-:W-:Y:S04]  /*11a050*/  STL [R1+0x5474], R17 ;  /* 0x0054741101007387 */ /* 0x000fe80000100800 */
[----:B------:R-:W4:Y:S04]  /*11a060*/  LDL.LU R46, [R1+0x2a34] ;  /* 0x002a3400012e7983 */ /* 0x000f280000300800 */
[----:B------:R0:W-:Y:S04]  /*11a070*/  STL [R1+0x53dc], R16 ;  /* 0x0053dc1001007387 */ /* 0x0001e80000100800 */
[----:B------:R-:W4:Y:S04]  /*11a080*/  LDL.LU R47, [R1+0x2a38] ;  /* 0x002a3800012f7983 */ /* 0x000f280000300800 */
[----:B------:R-:W4:Y:S01]  /*11a090*/  LDL.LU R48, [R1+0x2a3c] ;  /* 0x002a3c0001307983 */ /* 0x000f220000300800 */
[----:B0-----:R-:W-:-:S03]  /*11a0a0*/  IADD3 R16, P1, R53, R11, RZ ;  /* 0x0000000b35107210 */ /* 0x001fc60007f3e0ff */
[----:B------:R-:W4:Y:S02]  /*11a0b0*/  LDL.LU R49, [R1+0x2a20] ;  /* 0x002a200001317983 */ /* 0x000f240000300800 */
[----:B------:R-:W-:-:S05]  /*11a0c0*/  IMAD.X R17, R19, 0x1, R13, P1 ;  /* 0x0000000113117824 */ /* 0x000fca00008e060d */
[----:B------:R0:W-:Y:S04]  /*11a0d0*/  STL.64 [R1+0x5098], R16 ;  /* 0x0050981001007387 */ /* 0x0001e80000100a00 */
[----:B------:R-:W4:Y:S01]  /*11a0e0*/  LDL.LU R50, [R1+0x2a24] ;  /* 0x002a240001327983 */ /* 0x000f220000300800 */
[----:B------:R-:W-:Y:S02]  /*11a0f0*/  F2FP.SATFINITE.E5M2.F32.PACK_AB_MERGE_C R20, R34, R33, RZ ;  /* 0x000000212214723e */ /* 0x000fe400048060ff */
[----:B0-----:R-:W-:-:S03]  /*11a100*/  IADD3 R16, P1, R53, R12, RZ ;  /* 0x0000000c35107210 */ /* 0x001fc60007f3e0ff */
[----:B------:R-:W-:Y:S02]  /*11a110*/  STL [R1+0x53e0], R20 ;  /* 0x0053e01401007387 */ /* 0x000fe40000100800 */
[----:B------:R-:W-:-:S05]  /*11a120*/  IMAD.X R17, R19, 0x1, R14, P1 ;  /* 0x0000000113117824 */ /* 0x000fca00008e060e */
[----:B------:R0:W-:Y:S02]  /*11a130*/  STL.64 [R1+0x5090], R16 ;  /* 0x0050901001007387 */ /* 0x0001e40000100a00 */
[----:B0-----:R-:W-:Y:S02]  /*11a140*/  F2FP.SATFINITE.E5M2.F32.PACK_AB_MERGE_C R16, R41, R37, RZ ;  /* 0x000000252910723e */ /* 0x001fe400048060ff */
[----:B------:R-:W-:-:S03]  /*11a150*/  F2FP.SATFINITE.E5M2.F32.PACK_AB_MERGE_C R17, R52, R42, RZ ;  /* 0x0000002a3411723e */ /* 0x000fc600048060ff */
[----:B------:R0:W-:Y:S04]  /*11a160*/  STL [R1+0x5324], R16 ;  /* 0x0053241001007387 */ /* 0x0001e80000100800 */
[----:B------:R2:W-:Y:S04]  /*11a170*/  STL [R1+0x5330], R17 ;  /* 0x0053301101007387 */ /* 0x0005e80000100800 */
[----:B------:R-:W4:Y:S01]  /*11a180*/  LDL.LU R52, [R1+0x2a28] ;  /* 0x002a280001347983 */ /* 0x000f220000300800 */
[----:B0-----:R-:W-:Y:S01]  /*11a190*/  VIADD R16, R53, UR6 ;  /* 0x0000000635107c36 */ /* 0x001fe20008000000 */
[----:B------:R-:W-:-:S02]  /*11a1a0*/  ULDC UR6, c[0x0][0x248] ;  /* 0x0000920000067ab9 */ /* 0x000fc40000000800 */
[----:B------:R-:W4:Y:S02]  /*11a1b0*/  LDL.LU R53, [R1+0x2a2c] ;  /* 0x002a2c0001357983 */ /* 0x000f240000300800 */
[----:B------:R-:W-:Y:S02]  /*11a1c0*/  IADD3 R20, P1, R16, R8, RZ ;  /* 0x0000000810147210 */ /* 0x000fe40007f3e0ff */
[----:B--2---:R-:W-:-:S05]  /*11a1d0*/  F2FP.SATFINITE.E5M2.F32.PACK_AB_MERGE_C R17, R60, R55, RZ ;  /* 0x000000373c11723e */ /* 0x004fca00048060ff */
[----:B------:R0:W-:Y:S04]  /*11a1e0*/  STL [R1+0x5288], R17 ;  /* 0x0052881101007387 */ /* 0x0001e80000100800 */
[----:B------:R-:W2:Y:S04]  /*11a1f0*/  LDL.LU R55, [R1+0x2a10] ;  /* 0x002a100001377983 */ /* 0x000ea80000300800 */
[----:B------:R-:W2:Y:S01]  /*11a200*/  LDL.LU R60, [R1+0x2a14] ;  /* 0x002a1400013c7983 */ /* 0x000ea20000300800 */
[----:B0-----:R-:W-:-:S03]  /*11a210*/  SHF.R.S32.HI R17, RZ, 0x1f, R16 ;  /* 0x0000001fff117819 */ /* 0x001fc60000011410 */
[----:B------:R-:W2:Y:S02]  /*11a220*/  LDL.LU R23, [R1+0x2a18] ;  /* 0x002a180001177983 */ /* 0x000ea40000300800 */
[----:B------:R-:W-:Y:S02]  /*11a230*/  IMAD.X R21, R17, 0x1, R40, P1 ;  /* 0x0000000111157824 */ /* 0x000fe400008e0628 */
[----:B------:R-:W2:Y:S04]  /*11a240*/  LDL.LU R24, [R1+0x2a1c] ;  /* 0x002a1c0001187983 */ /* 0x000ea80000300800 */
[----:B------:R0:W-:Y:S01]  /*11a250*/  STL.64 [R1+0x5088], R20 ;  /* 0x0050881401007387 */ /* 0x0001e20000100a00 */
[----:B---3--:R-:W-:-:S05]  /*11a260*/  F2FP.SATFINITE.E5M2.F32.PACK_AB_MERGE_C R19, R61, R57, RZ ;  /* 0x000000393d13723e */ /* 0x008fca00048060ff */
[----:B------:R1:W-:Y:S04]  /*11a270*/  STL [R1+0x5280], R19 ;  /* 0x0052801301007387 */ /* 0x0003e80000100800 */
[----:B------:R-:W3:Y:S04]  /*11a280*/  LDL.LU R27, [R1+0x2a00] ;  /* 0x002a0000011b7983 */ /* 0x000ee80000300800 */
[----:B------:R-:W3:Y:S04]  /*11a290*/  LDL.LU R30, [R1+0x2a04] ;  /* 0x002a0400011e7983 */ /* 0x000ee80000300800 */
[----:B------:R-:W3:Y:S04]  /*11a2a0*/  LDL.LU R33, [R1+0x2a08] ;  /* 0x002a080001217983 */ /* 0x000ee80000300800 */
[----:B------:R-:W3:Y:S04]  /*11a2b0*/  LDL.LU R34, [R1+0x2a0c] ;  /* 0x002a0c0001227983 */ /* 0x000ee80000300800 */
[----:B------:R-:W3:Y:S04]  /*11a2c0*/  LDL.LU R57, [R1+0x29f0] ;  /* 0x0029f00001397983 */ /* 0x000ee80000300800 */
[----:B------:R-:W3:Y:S01]  /*11a2d0*/  LDL.LU R61, [R1+0x29f4] ;  /* 0x0029f400013d7983 */ /* 0x000ee20000300800 */
[----:B0-----:R-:W-:-:S05]  /*11a2e0*/  IADD3 R20, P1, R16, R10, RZ ;  /* 0x0000000a10147210 */ /* 0x001fca0007f3e0ff */
[----:B------:R-:W-:Y:S01]  /*11a2f0*/  IMAD.X R21, R17, 0x1, R9, P1 ;  /* 0x0000000111157824 */ /* 0x000fe200008e0609 */
[----:B----4-:R-:W-:-:S05]  /*11a300*/  F2FP.SATFINITE.E5M2.F32.PACK_AB_MERGE_C R25, R46, R45, RZ ;  /* 0x0000002d2e19723e */ /* 0x010fca00048060ff */
[----:B------:R-:W-:Y:S01]  /*11a310*/  STL [R1+0x6928], R25 ;  /* 0x0069281901007387 */ /* 0x000fe20000100800 */
[----:B------:R-:W-:-:S05]  /*11a320*/  F2FP.SATFINITE.E5M2.F32.PACK_AB_MERGE_C R42, R48, R47, RZ ;  /* 0x0000002f302a723e */ /* 0x000fca00048060ff */
[----:B------:R-:W-:Y:S04]  /*11a330*/  STL [R1+0x692c], R42 ;  /* 0x00692c2a01007387 */ /* 0x000fe80000100800 */
[----:B------:R0:W-:Y:S04]  /*11a340*/  STL.64 [R1+0x5080], R20 ;  /* 0x0050801401007387 */ /* 0x0001e80000100a00 */
[----:B------:R-:W4:Y:S01]  /*11a350*/  LDL.LU R37, [R1+0x29f8] ;  /* 0x0029f80001257983 */ /* 0x000f220000300800 */
[----:B-1----:R-:W-:-:S03]  /*11a360*/  F2FP.SATFINITE.E5M2.F32.PACK_AB_MERGE_C R19, R50, R49, RZ ;  /* 0x000000313213723e */ /* 0x002fc600048060ff */
[----:B------:R-:W4:Y:S04]  /*11a370*/  LDL.LU R41, [R1+0x29fc] ;  /* 0x0029fc0001297983 */ /* 0x000f280000300800 */
[----:B------:R-:W-:Y:S04]  /*11a380*/  STL [R1+0x516c], R19 ;  /* 0x00516c1301007387 */ /* 0x000fe80000100800 */
[----:B------:R-:W4:Y:S04]  /*11a390*/  LDL.LU R45, [R1+0x29e0] ;  /* 0x0029e000012d7983 */ /* 0x000f280000300800 */
[----:B------:R-:W4:Y:S01]  /*11a3a0*/  LDL.LU R46, [R1+0x29e4] ;  /* 0x0029e400012e7983 */ /* 0x000f220000300800 */
[----:B0-----:R-:W-:-:S03]  /*11a3b0*/  IADD3 R20, P1, R16, R7, RZ ;  /* 0x0000000710147210 */ /* 0x001fc60007f3e0ff */
[----:B------:R-:W4:Y:S02]  /*11a3c0*/  LDL.LU R47, [R1+0x29e8] ;  /* 0x0029e800012f7983 */ /* 0x000f240000300800 */
[----:B------:R-:W-:Y:S02]  /*11a3d0*/  IMAD.X R21, R17, 0x1, R54, P1 ;  /* 0x0000000111157824 */ /* 0x000fe400008e0636 */
[----:B------:R-:W4:Y:S04]  /*11a3e0*/  LDL.LU R48, [R1+0x29ec] ;  /* 0x0029ec0001307983 */ /* 0x000f280000300800 */
[----:B------:R-:W4:Y:S04]  /*11a3f0*/  LDL.LU R49, [R1+0x29d0] ;  /* 0x0029d00001317983 */ /* 0x000f280000300800 */
[----:B------:R0:W-:Y:S04]  /*11a400*/  STL.64 [R1+0x5078], R20 ;  /* 0x0050781401007387 */ /* 0x0001e80000100a00 */
[----:B------:R-:W4:Y:S01]  /*11a410*/  LDL.LU R50, [R1+0x29d4] ;  /* 0x0029d40001327983 */ /* 0x000f220000300800 */
[----:B0-----:R-:W-:-:S02]  /*11a420*/  IADD3 R20, P1, R16, R6, RZ ;  /* 0x0000000610147210 */ /* 0x001fc40007f3e0ff */
[----:B------:R-:W-:-:S05]  /*11a430*/  F2FP.SATFINITE.E5M2.F32.PACK_AB_MERGE_C R22, R53, R52, RZ ;  /* 0x000000343516723e */ /* 0x000fca00048060ff */
[----:B------:R0:W-:Y:S01]  /*11a440*/  STL [R1+0x5170], R22 ;  /* 0x0051701601007387 */ /* 0x0001e20000100800 */
[----:B------:R-:W-:Y:S01]  /*11a450*/  IMAD.X R21, R17, 0x1, R5, P1 ;  /* 0x0000000111157824 */ /* 0x000fe200008e0605 */
[----:B--2---:R-:W-:-:S05]  /*11a460*/  F2FP.SATFINITE.E5M2.F32.PACK_AB_MERGE_C R19, R60, R55, RZ ;  /* 0x000000373c13723e */ /* 0x004fca00048060ff */
[----:B------:R-:W-:Y:S04]  /*11a470*/  STL [R1+0x89c], R19 ;  /* 0x00089c1301007387 */ /* 0x000fe80000100800 */
[----:B------:R-:W2:Y:S04]  /*11a480*/  LDL.LU R52, [R1+0x29d8] ;  /* 0x0029d80001347983 */ /* 0x000ea80000300800 */
[----:B------:R-:W2:Y:S04]  /*11a490*/  LDL.LU R53, [R1+0x29dc] ;  /* 0x0029dc0001357983 */ /* 0x000ea80000300800 */
[----:B------:R-:W2:Y:S04]  /*11a4a0*/  LDL.LU R55, [R1+0x29c0] ;  /* 0x0029c00001377983 */ /* 0x000ea80000300800 */
[----:B------:R1:W-:Y:S04]  /*11a4b0*/  STL.64 [R1+0x5070], R20 ;  /* 0x0050701401007387 */ /* 0x0003e80000100a00 */
[----:B------:R-:W2:Y:S01]  /*11a4c0*/  LDL.LU R60, [R1+0x29c4] ;  /* 0x0029c400013c7983 */ /* 0x000ea20000300800 */
[----:B0-----:R-:W-:-:S02]  /*11a4d0*/  F2FP.SATFINITE.E5M2.F32.PACK_AB_MERGE_C R22, R24, R23, RZ ;  /* 0x000000171816723e */ /* 0x001fc400048060ff */
[----:B-1----:R-:W-:-:S03]  /*11a4e0*/  IADD3 R20, P1, R16, R4, RZ ;  /* 0x0000000410147210 */ /* 0x002fc60007f3e0ff */
[----:B------:R-:W-:Y:S02]  /*11a4f0*/  STL [R1+0x2f48], R22 ;  /* 0x002f481601007387 */ /* 0x000fe40000100800 */
[----:B------:R-:W-:Y:S01]  /*11a500*/  IMAD.X R21, R17, 0x1, R3, P1 ;  /* 0x0000000111157824 */ /* 0x000fe200008e0603 */
[----:B---3--:R-:W-:-:S05]  /*11a510*/  F2FP.SATFINITE.E5M2.F32.PACK_AB_MERGE_C R19, R30, R27, RZ ;  /* 0x0000001b1e13723e */ /* 0x008fca00048060ff */
[----:B------:R0:W-:Y:S04]  /*11a520*/  STL [R1+0x7ec], R19 ;  /* 0x0007ec1301007387 */ /* 0x0001e80000100800 */
[----:B------:R1:W-:Y:S04]  /*11a530*/  STL.64 [R1+0x5068], R20 ;  /* 0x0050681401007387 */ /* 0x0003e80000100a00 */
[----:B------:R-:W3:Y:S01]  /*11a540*/  LDL.LU R23, [R1+0x29c8] ;  /* 0x0029c80001177983 */ /* 0x000ee20000300800 */
[----:B0-----:R-:W-:Y:S02]  /*11a550*/  F2FP.SATFINITE.E5M2.F32.PACK_AB_MERGE_C R19, R61, R57, RZ ;  /* 0x000000393d13723e */ /* 0x001fe400048060ff */
[----:B-1----:R-:W-:-:S05]  /*11a560*/  F2FP.SATFINITE.E5M2.F32.PACK_AB_MERGE_C R20, R34, R33, RZ ;  /* 0x000000212214723e */ /* 0x002fca00048060ff */
[----:B------:R0:W-:Y:S04]  /*11a570*/  STL [R1+0x7f4], R20 ;  /* 0x0007f41401007387 */ /* 0x0001e80000100800 */
[----:B------:R-:W3:Y:S04]  /*11a580*/  LDL.LU R24, [R1+0x29cc] ;  /* 0x0029cc0001187983 */ /* 0x000ee80000300800 */
[----:B------:R-:W-:Y:S04]  /*11a590*/  STL [R1+0x770], R19 ;  /* 0x0007701301007387 */ /* 0x000fe80000100800 */
[----:B------:R-:W3:Y:S04]  /*11a5a0*/  LDL.LU R27, [R1+0x29a0] ;  /* 0x0029a000011b7983 */ /* 0x000ee80000300800 */
[----:B------:R-:W3:Y:S01]  /*11a5b0*/  LDL.LU R30, [R1+0x29a4] ;  /* 0x0029a400011e7983 */ /* 0x000ee20000300800 */
[----:B0-----:R-:W-:-:S03]  /*11a5c0*/  IADD3 R20, P1, R16, R2, RZ ;  /* 0x0000000210147210 */ /* 0x001fc60007f3e0ff */
[----:B------:R4:W-:Y:S04]  /*11a5d0*/  STL.64 [R1+0x6bd0], R2 ;  /* 0x006bd00201007387 */ /* 0x0009e80000100a00 */
[----:B------:R-:W3:Y:S04]  /*11a5e0*/  LDL.LU R57, [R1+0x29a8] ;  /* 0x0029a80001397983 */ /* 0x000ee80000300800 */
[----:B------:R-:W3:Y:S01]  /*11a5f0*/  LDL.LU R61, [R1+0x29ac] ;  /* 0x0029ac00013d7983 */ /* 0x000ee20000300800 */
[----:B------:R-:W-:-:S05]  /*11a600*/  IMAD.X R21, R17, 0x1, R0, P1 ;  /* 0x0000000111157824 */ /* 0x000fca00008e0600 */
[----:B------:R-:W-:Y:S01]  /*11a610*/  STL.64 [R1+0x5060], R20 ;  /* 0x0050601401007387 */ /* 0x000fe20000100a00 */
[----:B----4-:R-:W-:Y:S02]  /*11a620*/  F2FP.SATFINITE.E5M2.F32.PACK_AB_MERGE_C R3, R41, R37, RZ ;  /* 0x000000252903723e */ /* 0x010fe400048060ff */
[----:B------:R-:W-:Y:S02]  /*11a630*/  F2FP.SATFINITE.E5M2.F32.PACK_AB_MERGE_C R2, R46, R45, RZ ;  /* 0x0000002d2e02723e */ /* 0x000fe400048060ff */
[----:B------:R-:W4:Y:S04]  /*11a640*/  LDL.LU R45, [R1+0x3e0] ;  /* 0x0003e000012d7983 */ /* 0x000f280000300800 */
[----:B------:R-:W-:Y:S04]  /*11a650*/  STL [R1+0x768], R3 ;  /* 0x0007680301007387 */ /* 0x000fe80000100800 */
[----:B------:R-:W4:Y:S04]  /*11a660*/  LDL.LU R46, [R1+0x3e4] ;  /* 0x0003e400012e7983 */ /* 0x000f280000300800 */
[----:B------:R0:W-:Y:S02]  /*11a670*/  STL [R1+0x71c], R2 ;  /* 0x00071c0201007387 */ /* 0x0001e40000100800 */
[----:B0-----:R-:W-:-:S05]  /*11a680*/  IADD3 R2, P1, R16, R35, RZ ;  /* 0x0000002310027210 */ /* 0x001fca0007f3e0ff */
[----:B------:R-:W-:-:S05]  /*11a690*/  IMAD.X R3, R17, 0x1, R44, P1 ;  /* 0x0000000111037824 */ /* 0x000fca00008e062c */
[----:B------:R0:W-:Y:S02]  /*11a6a0*/  STL.64 [R1+0x5058], R2 ;  /* 0x0050580201007387 */ /* 0x0001e40000100a00 */
[----:B0-----:R-:W-:Y:S02]  /*11a6b0*/  F2FP.SATFINITE.E5M2.F32.PACK_AB_MERGE_C R3, R48, R47, RZ ;  /* 0x0000002f3003723e */ /* 0x001fe400048060ff */
[----:B------:R-:W4:Y:S01]  /*11a6c0*/  LDL.LU R47, [R1+0x3e8] ;  /* 0x0003e800012f7983 */ /* 0x000f220000300800 */
[----:B------:R-:W-:-:S03]  /*11a6d0*/  F2FP.SATFINITE.E5M2.F32.PACK_AB_MERGE_C R2, R50, R49, RZ ;  /* 0x000000313202723e */ /* 0x000fc600048060ff */
[----:B------:R-:W-:Y:S04]  /*11a6e0*/  STL [R1+0x718], R3 ;  /* 0x0007180301007387 */ /* 0x000fe80000100800 */
[----:B------:R-:W4:Y:S04]  /*11a6f0*/  LDL.LU R48, [R1+0x3ec] ;  /* 0x0003ec0001307983 */ /* 0x000f280000300800 */
[----:B------:R0:W-:Y:S04]  /*11a700*/  STL [R1+0x6ec], R2 ;  /* 0x0006ec0201007387 */ /* 0x0001e80000100800 */
[----:B------:R-:W4:Y:S04]  /*11a710*/  LDL.LU R49, [R1+0x2980] ;  /* 0x0029800001317983 */ /* 0x000f280000300800 */
[----:B------:R-:W4:Y:S01]  /*11a720*/  LDL.LU R50, [R1+0x2984] ;  /* 0x0029840001327983 */ /* 0x000f220000300800 */
[----:B0-----:R-:W-:-:S05]  /*11a730*/  IADD3 R2, P1, R16, R58, RZ ;  /* 0x0000003a10027210 */ /* 0x001fca0007f3e0ff */
[----:B------:R-:W-:-:S05]  /*11a740*/  IMAD.X R3, R17, 0x1, R36, P1 ;  /* 0x0000000111037824 */ /* 0x000fca00008e0624 */
[----:B------:R2:W-:Y:S02]  /*11a750*/  STL.64 [R1+0x5050], R2 ;  /* 0x0050500201007387 */ /* 0x0005e40000100a00 */
[----:B--2---:R-:W-:Y:S02]  /*11a760*/  F2FP.SATFINITE.E5M2.F32.PACK_AB_MERGE_C R3, R53, R52, RZ ;  /* 0x000000343503723e */ /* 0x004fe400048060ff */
[----:B------:R-:W2:Y:S04]  /*11a770*/  LDL.LU R52, [R1+0x2988] ;  /* 0x0029880001347983 */ /* 0x000ea80000300800 */
[----:B------:R-:W-:Y:S04]  /*11a780*/  STL [R1+0x6e8], R3 ;  /* 0x0006e80301007387 */ /* 0x000fe80000100800 */
[----:B------:R-:W2:Y:S01]  /*11a790*/  LDL.LU R53, [R1+0x298c] ;  /* 0x00298c0001357983 */ /* 0x000ea20000300800 */
[----:B------:R-:W-:-:S05]  /*11a7a0*/  F2FP.SATFINITE.E5M2.F32.PACK_AB_MERGE_C R2, R60, R55, RZ ;  /* 0x000000373c02723e */ /* 0x000fca00048060ff */
[----:B------:R0:W-:Y:S04]  /*11a7b0*/  STL [R1+0x6c4], R2 ;  /* 0x0006c40201007387 */ /* 0x0001e80000100800 */
[----:B------:R-:W2:Y:S04]  /*11a7c0*/  LDL.LU R33, [R1+0x2970] ;  /* 0x0029700001217983 */ /* 0x000ea80000300800 */
[----:B------:R-:W2:Y:S01]  /*11a7d0*/  LDL.LU R34, [R1+0x2974] ;  /* 0x0029740001227983 */ /* 0x000ea20000300800 */
[----:B0-----:R-:W-:-:S03]  /*11a7e0*/  IADD3 R2, P1, R16, R15, RZ ;  /* 0x0000000f10027210 */ /* 0x001fc60007f3e0ff */
[----:B------:R-:W2:Y:S02]  /*11a7f0*/  LDL.LU R37, [R1+0x2978] ;  /* 0x0029780001257983 */ /* 0x000ea40000300800 */
[----:B------:R-:W-:Y:S02]  /*11a800*/  IMAD.X R3, R17, 0x1, R32, P1 ;  /* 0x0000000111037824 */ /* 0x000fe400008e0620 */
[----:B------:R-:W2:Y:S04]  /*11a810*/  LDL.LU R41, [R1+0x297c] ;  /* 0x00297c0001297983 */ /* 0x000ea80000300800 */
[----:B------:R-:W2:Y:S04]  /*11a820*/  LDL.LU R55, [R1+0x2960] ;  /* 0x0029600001377983 */ /* 0x000ea80000300800 */
[----:B------:R-:W2:Y:S04]  /*11a830*/  LDL.LU R60, [R1+0x2964] ;  /* 0x00296400013c7983 */ /* 0x000ea80000300800 */
[----:B------:R0:W-:Y:S02]  /*11a840*/  STL.64 [R1+0x2b58], R2 ;  /* 0x002b580201007387 */ /* 0x0001e40000100a00 */
[----:B0-----:R-:W-:-:S05]  /*11a850*/  IADD3 R2, P1, R16, R56, RZ ;  /* 0x0000003810027210 */ /* 0x001fca0007f3e0ff */
[----:B------:R-:W-:Y:S01]  /*11a860*/  IMAD.X R3, R17, 0x1, R31, P1 ;  /* 0x0000000111037824 */ /* 0x000fe200008e061f */
[----:B---3--:R-:W-:-:S05]  /*11a870*/  F2FP.SATFINITE.E5M2.F32.PACK_AB_MERGE_C R20, R24, R23, RZ ;  /* 0x000000171814723e */ /* 0x008fca00048060ff */
[----:B------:R-:W-:Y:S01]  /*11a880*/  STL [R1+0x6b8], R20 ;  /* 0x0006b81401007387 */ /* 0x000fe20000100800 */
[----:B------:R-:W-:-:S05]  /*11a890*/  F2FP.SATFINITE.E5M2.F32.PACK_AB_MERGE_C R19, R30, R27, RZ ;  /* 0x0000001b1e13723e */ /* 0x000fca00048060ff */
[----:B------:R-:W-:Y:S04]  /*11a8a0*/  STL [R1+0x69c], R19 ;  /* 0x00069c1301007387 */ /* 0x000fe80000100800 */
[----:B------:R0:W-:Y:S04]  /*11a8b0*/  STL.64 [R1+0x2b50], R2 ;  /* 0x002b500201007387 */ /* 0x0001e80000100a00 */
[----:B------:R-:W3:Y:S04]  /*11a8c0*/  LDL.LU R27, [R1+0x2968] ;  /* 0x00296800011b7983 */ /* 0x000ee80000300800 */
[----:B------:R-:W3:Y:S01]  /*11a8d0*/  LDL.LU R30, [R1+0x296c] ;  /* 0x00296c00011e7983 */ /* 0x000ee20000300800 */
[----:B0-----:R-:W-:-:S05]  /*11a8e0*/  F2FP.SATFINITE.E5M2.F32.PACK_AB_MERGE_C R2, R61, R57, RZ ;  /* 0x000000393d02723e */ /* 0x001fca00048060ff */
[----:B------:R0:W-:Y:S04]  /*11a8f0*/  STL [R1+0x694], R2 ;  /* 0x0006940201007387 */ /* 0x0001e80000100800 */
[----:B------:R-:W3:Y:S04]  /*11a900*/  LDL.LU R57, [R1+0x2950] ;  /* 0x0029500001397983 */ /* 0x000ee80000300800 */
[----:B------:R-:W3:Y:S01]  /*11a910*/  LDL.LU R61, [R1+0x2954] ;  /* 0x00295400013d7983 */ /* 0x000ee20000300800 */
[----:B0-----:R-:W-:-:S05]  /*11a920*/  IADD3 R2, P1, R16, R43, RZ ;  /* 0x0000002b10027210 */ /* 0x001fca0007f3e0ff */
[----:B------:R-:W-:Y:S01]  /*11a930*/  IMAD.X R3, R17, 0x1, R39, P1 ;  /* 0x0000000111037824 */ /* 0x000fe200008e0627 */
[----:B----4-:R-:W-:-:S05]  /*11a940*/  F2FP.SATFINITE.E5M2.F32.PACK_AB_MERGE_C R19, R46, R45, RZ ;  /* 0x0000002d2e13723e */ /* 0x010fca00048060ff */
[----:B------:R-:W-:Y:S04]  /*11a950*/  STL [R1+0x250], R19 ;  /* 0x0002501301007387 */ /* 0x000fe80000100800 */
[----:B------:R-:W4:Y:S04]  /*11a960*/  LDL.LU R45, [R1+0x2958] ;  /* 0x00295800012d7983 */ /* 0x000f280000300800 */
[----:B------:R-:W4:Y:S04]  /*11a970*/  LDL.LU R46, [R1+0x295c] ;  /* 0x00295c00012e7983 */ /* 0x000f280000300800 */
[----:B------:R0:W-:Y:S02]  /*11a980*/  STL.64 [R1+0x2b48], R2 ;  /* 0x002b480201007387 */ /* 0x0001e40000100a00 */
[----:B0-----:R-:W-:-:S02]  /*11a990*/  F2FP.SATFINITE.E5M2.F32.PACK_AB_MERGE_C R2, R48, R47, RZ ;  /* 0x0000002f3002723e */ /* 0x001fc400048060ff */
[----:B------:R-:W4:Y:S04]  /*11a9a0*/  LDL.LU R47, [R1+0x2940] ;  /* 0x00294000012f7983 */ /* 0x000f280000300800 */
[----:B------:R-:W4:Y:S04]  /*11a9b0*/  LDL.LU R48, [R1+0x2944] ;  /* 0x0029440001307983 */ /* 0x000f280000300800 */
[----:B------:R0:W-:Y:S02]  /*11a9c0*/  STL [R1+0x260], R2 ;  /* 0x0002600201007387 */ /* 0x0001e40000100800 */
[----:B0-----:R-:W-:-:S02]  /*11a9d0*/  F2FP.SATFINITE.E5M2.F32.PACK_AB_MERGE_C R2, R50, R49, RZ ;  /* 0x000000313202723e */ /* 0x001fc400048060ff */
[----:B------:R-:W4:Y:S04]  /*11a9e0*/  LDL.LU R49, [R1+0x2948] ;  /* 0x0029480001317983 */ /* 0x000f280000300800 */
[----:B------:R-:W4:Y:S04]  /*11a9f0*/  LDL.LU R50, [R1+0x294c] ;  /* 0x00294c0001327983 */ /* 0x000f280000300800 */
[----:B------:R0:W-:Y:S02]  /*11aa00*/  STL [R1+0x5660], R2 ;  /* 0x0056600201007387 */ /* 0x0001e40000100800 */
[----:B0-----:R-:W-:-:S05]  /*11aa10*/  IADD3 R2, P1, R16, R28, RZ ;  /* 0x0000001c10027210 */ /* 0x001fca0007f3e0ff */
[----:B------:R-:W-:-:S05]  /*11aa20*/  IMAD.X R3, R17, 0x1, R38, P1 ;  /* 0x0000000111037824 */ /* 0x000fca00008e0626 */
[----:B------:R2:W-:Y:S02]  /*11aa30*/  STL.64 [R1+0x2b40], R2 ;  /* 0x002b400201007387 */ /* 0x0005e40000100a00 */
[----:B--2---:R-:W-:Y:S02]  /*11aa40*/  F2FP.SATFINITE.E5M2.F32.PACK_AB_MERGE_C R2, R53, R52, RZ ;  /* 0x000000343502723e */ /* 0x004fe400048060ff */
[----:B------:R-:W2:Y:S04]  /*11aa50*/  LDL.LU R52, [R1+0x2930] ;  /* 0x0029300001347983 */ /* 0x000ea80000300800 */
[----:B------:R-:W2:Y:S04]  /*11aa60*/  LDL.LU R53, [R1+0x2934] ;  /* 0x0029340001357983 */ /* 0x000ea80000300800 */
[----:B------:R0:W-:Y:S01]  /*11aa70*/  STL [R1+0x5634], R2 ;  /* 0x0056340201007387 */ /* 0x0001e20000100800 */
[----:B------:R-:W-:-:S02]  /*11aa80*/  F2FP.SATFINITE.E5M2.F32.PACK_AB_MERGE_C R19, R34, R33, RZ ;  /* 0x000000212213723e */ /* 0x000fc400048060ff */
[----:B0-----:R-:W-:-:S03]  /*11aa90*/  IADD3 R2, P1, R16, R59, RZ ;  /* 0x0000003b10027210 */ /* 0x001fc60007f3e0ff */
[----:B------:R-:W-:Y:S02]  /*11aaa0*/  STL [R1+0x5514], R19 ;  /* 0x0055141301007387 */ /* 0x000fe40000100800 */
        /* <DEDUP_REMOVED lines=11> */
[----:B------:R-:W2:Y:S02]  /*11ab60*/  LDL.LU R55, [R1+0x2928] ;  /* 0x0029280001377983 */ /* 0x000ea40000300800 */
[----:B------:R-:W-:Y:S02]  /*11ab70*/  IMAD.X R3, R17, 0x1, R18, P1 ;  /* 0x0000000111037824 */ /* 0x000fe400008e0612 */
[----:B------:R-:W2:Y:S04]  /*11ab80*/  LDL.LU R60, [R1+0x292c] ;  /* 0x00292c00013c7983 */ /* 0x000ea80000300800 */
[----:B------:R3:W-:Y:S02]  /*11ab90*/  STL.64 [R1+0x2b30], R2 ;  /* 0x002b300201007387 */ /* 0x0007e40000100a00 */
[----:B---3--:R-:W-:-:S02]  /*11aba0*/  F2FP.SATFINITE.E5M2.F32.PACK_AB_MERGE_C R3, R30, R27, RZ ;  /* 0x0000001b1e03723e */ /* 0x008fc400048060ff */
[----:B------:R-:W-:Y:S02]  /*11abb0*/  F2FP.SATFINITE.E5M2.F32.PACK_AB_MERGE_C R2, R61, R57, RZ ;  /* 0x000000393d02723e */ /* 0x000fe400048060ff */
[----:B------:R-:W3:Y:S04]  /*11abc0*/  LDL.LU R57, [R1+0x2910] ;  /* 0x0029100001397983 */ /* 0x000ee80000300800 */
[----:B------:R-:W-:Y:S04]  /*11abd0*/  STL [R1+0x5460], R3 ;  /* 0x0054600301007387 */ /* 0x000fe80000100800 */
[----:B------:R-:W3:Y:S04]  /*11abe0*/  LDL.LU R61, [R1+0x2914] ;  /* 0x00291400013d7983 */ /* 0x000ee80000300800 */
[----:B------:R0:W-:Y:S02]  /*11abf0*/  STL [R1+0x53d4], R2 ;  /* 0x0053d40201007387 */ /* 0x0001e40000100800 */
[----:B0-----:R-:W-:-:S05]  /*11ac00*/  IADD3 R2, P1, R16, R11, RZ ;  /* 0x0000000b10027210 */ /* 0x001fca0007f3e0ff */
[----:B------:R-:W-:-:S05]  /*11ac10*/  IMAD.X R3, R17, 0x1, R13, P1 ;  /* 0x0000000111037824 */ /* 0x000fca00008e060d */
[----:B------:R0:W-:Y:S01]  /*11ac20*/  STL.64 [R1+0x2b28], R2 ;  /* 0x002b280201007387 */ /* 0x0001e20000100a00 */
[----:B----4-:R-:W-:Y:S02]  /*11ac30*/  F2FP.SATFINITE.E5M2.F32.PACK_AB_MERGE_C R19, R46, R45, RZ ;  /* 0x0000002d2e13723e */ /* 0x010fe400048060ff */
[----:B0-----:R-:W-:-:S03]  /*11ac40*/  IADD3 R2, P1, R16, R12, RZ ;  /* 0x0000000c10027210 */ /* 0x001fc60007f3e0ff */
[----:B------:R-:W-:Y:S02]  /*11ac50*/  STL [R1+0x53c4], R19 ;  /* 0x0053c41301007387 */ /* 0x000fe40000100800 */
[----:B------:R-:W-:-:S05]  /*11ac60*/  IMAD.X R3, R17, 0x1, R14, P1 ;  /* 0x0000000111037824 */ /* 0x000fca00008e060e */
[----:B------:R0:W-:Y:S04]  /*11ac70*/  STL.64 [R1+0x2b20], R2 ;  /* 0x002b200201007387 */ /* 0x0001e80000100a00 */
[----:B------:R-:W4:Y:S04]  /*11ac80*/  LDL.LU R45, [R1+0x2918] ;  /* 0x00291800012d7983 */ /* 0x000f280000300800 */
[----:B------:R-:W4:Y:S01]  /*11ac90*/  LDL.LU R46, [R1+0x291c] ;  /* 0x00291c00012e7983 */ /* 0x000f220000300800 */
[----:B0-----:R-:W-:-:S05]  /*11aca0*/  F2FP.SATFINITE.E5M2.F32.PACK_AB_MERGE_C R2, R48, R47, RZ ;  /* 0x0000002f3002723e */ /* 0x001fca00048060ff */
[----:B------:R0:W-:Y:S02]  /*11acb0*/  STL [R1+0x5308], R2 ;  /* 0x0053080201007387 */ /* 0x0001e40000100800 */
[----:B0-----:R-:W-:-:S05]  /*11acc0*/  F2FP.SATFINITE.E5M2.F32.PACK_AB_MERGE_C R2, R50, R49, RZ ;  /* 0x000000313202723e */ /* 0x001fca00048060ff */
[----:B------:R0:W-:Y:S04]  /*11acd0*/  STL [R1+0x5310], R2 ;  /* 0x0053100201007387 */ /* 0x0001e80000100800 */
[----:B------:R-:W4:Y:S04]  /*11ace0*/  LDL.LU R47, [R1+0x2900] ;  /* 0x00290000012f7983 */ /* 0x000f280000300800 */
[----:B------:R-:W4:Y:S01]  /*11acf0*/  LDL.LU R48, [R1+0x2904] ;  /* 0x0029040001307983 */ /* 0x000f220000300800 */
[----:B------:R-:W-:Y:S01]  /*11ad00*/  VIADD R16, R16, UR6 ;  /* 0x0000000610107c36 */ /* 0x000fe20008000000 */
[----:B------:R-:W-:-:S04]  /*11ad10*/  ULDC UR6, c[0x0][0x248] ;  /* 0x0000920000067ab9 */ /* 0x000fc80000000800 */
[----:B------:R-:W-:Y:S02]  /*11ad20*/  SHF.R.S32.HI R17, RZ, 0x1f, R16 ;  /* 0x0000001fff117819 */ /* 0x000fe40000011410 */
[----:B0-----:R-:W-:-:S05]  /*11ad30*/  IADD3 R2, P1, R16, R8, RZ ;  /* 0x0000000810027210 */ /* 0x001fca0007f3e0ff */
        /* <DEDUP_REMOVED lines=8> */
[----:B0-----:R-:W-:-:S05]  /*11adc0*/  IADD3 R2, P1, R16, R10, RZ ;  /* 0x0000000a10027210 */ /* 0x001fca0007f3e0ff */
[----:B------:R-:W-:Y:S01]  /*11add0*/  IMAD.X R3, R17, 0x1, R9, P1 ;  /* 0x0000000111037824 */ /* 0x000fe200008e0609 */
[----:B------:R-:W-:-:S05]  /*11ade0*/  F2FP.SATFINITE.E5M2.F32.PACK_AB_MERGE_C R20, R34, R33, RZ ;  /* 0x000000212214723e */ /* 0x000fca00048060ff */
[----:B------:R0:W-:Y:S01]  /*11adf0*/  STL [R1+0x5268], R20 ;  /* 0x0052681401007387 */ /* 0x0001e20000100800 */
[----:B------:R-:W-:-:S05]  /*11ae00*/  F2FP.SATFINITE.E5M2.F32.PACK_AB_MERGE_C R19, R41, R37, RZ ;  /* 0x000000252913723e */ /* 0x000fca00048060ff */
[----:B------:R-:W-:Y:S01]  /*11ae10*/  STL [R1+0x51d8], R19 ;  /* 0x0051d81301007387 */ /* 0x000fe20000100800 */
[----:B------:R-:W-:-:S03]  /*11ae20*/  F2FP.SATFINITE.E5M2.F32.PACK_AB_MERGE_C R41, R60, R55, RZ ;  /* 0x000000373c29723e */ /* 0x000fc600048060ff */
[----:B0-----:R-:W2:Y:S04]  /*11ae30*/  LDL.LU R20, [R1+0x28f8] ;  /* 0x0028f80001147983 */ /* 0x001ea80000300800 */
[----:B------:R-:W2:Y:S04]  /*11ae40*/  LDL.LU R21, [R1+0x28fc] ;  /* 0x0028fc0001157983 */ /* 0x000ea80000300800 */
[----:B------:R3:W-:Y:S04]  /*11ae50*/  STL.64 [R1+0x2b10], R2 ;  /* 0x002b100201007387 */ /* 0x0007e80000100a00 */
[----:B------:R-:W2:Y:S04]  /*11ae60*/  LDL.LU R55, [R1+0x28e0] ;  /* 0x0028e00001377983 */ /* 0x000ea80000300800 */
[----:B------:R-:W2:Y:S04]  /*11ae70*/  LDL.LU R60, [R1+0x28e4] ;  /* 0x0028e400013c7983 */ /* 0x000ea80000300800 */
[----:B------:R-:W-:Y:S04]  /*11ae80*/  STL [R1+0x6930], R41 ;  /* 0x0069302901007387 */ /* 0x000fe80000100800 */
[----:B------:R-:W2:Y:S04]  /*11ae90*/  LDL.LU R22, [R1+0x28e8] ;  /* 0x0028e80001167983 */ /* 0x000ea80000300800 */
[----:B------:R-:W2:Y:S01]  /*11aea0*/  LDL.LU R23, [R1+0x28ec] ;  /* 0x0028ec0001177983 */ /* 0x000ea20000300800 */
[----:B---3--:R-:W-:-:S05]  /*11aeb0*/  F2FP.SATFINITE.E5M2.F32.PACK_AB_MERGE_C R2, R61, R57, RZ ;  /* 0x000000393d02723e */ /* 0x008fca00048060ff */
[----:B------:R0:W-:Y:S04]  /*11aec0*/  STL [R1+0x5154], R2 ;  /* 0x0051540201007387 */ /* 0x0001e80000100800 */
[----:B------:R-:W3:Y:S04]  /*11aed0*/  LDL.LU R57, [R1+0x28d0] ;  /* 0x0028d00001397983 */ /* 0x000ee80000300800 */
[----:B------:R-:W3:Y:S01]  /*11aee0*/  LDL.LU R61, [R1+0x28d4] ;  /* 0x0028d400013d7983 */ /* 0x000ee20000300800 */
[----:B0-----:R-:W-:-:S05]  /*11aef0*/  IADD3 R2, P1, R16, R7, RZ ;  /* 0x0000000710027210 */ /* 0x001fca0007f3e0ff */
[----:B------:R-:W-:-:S05]  /*11af00*/  IMAD.X R3, R17, 0x1, R54, P1 ;  /* 0x0000000111037824 */ /* 0x000fca00008e0636 */
[----:B------:R4:W-:Y:S04]  /*11af10*/  STL.64 [R1+0x2b08], R2 ;  /* 0x002b080201007387 */ /* 0x0009e80000100a00 */
[----:B------:R-:W3:Y:S04]  /*11af20*/  LDL.LU R24, [R1+0x28d8] ;  /* 0x0028d80001187983 */ /* 0x000ee80000300800 */
[----:B------:R-:W3:Y:S01]  /*11af30*/  LDL.LU R27, [R1+0x28dc] ;  /* 0x0028dc00011b7983 */ /* 0x000ee20000300800 */
[----:B----4-:R-:W-:-:S05]  /*11af40*/  F2FP.SATFINITE.E5M2.F32.PACK_AB_MERGE_C R2, R46, R45, RZ ;  /* 0x0000002d2e02723e */ /* 0x010fca00048060ff */
[----:B------:R0:W-:Y:S04]  /*11af50*/  STL [R1+0x5158], R2 ;  /* 0x0051580201007387 */ /* 0x0001e80000100800 */
[----:B------:R-:W4:Y:S04]  /*11af60*/  LDL.LU R30, [R1+0x28c0] ;  /* 0x0028c000011e7983 */ /* 0x000f280000300800 */
[----:B------:R-:W4:Y:S04]  /*11af70*/  LDL.LU R33, [R1+0x28c4] ;  /* 0x0028c40001217983 */ /* 0x000f280000300800 */
[----:B------:R-:W4:Y:S04]  /*11af80*/  LDL.LU R34, [R1+0x28c8] ;  /* 0x0028c80001227983 */ /* 0x000f280000300800 */
[----:B------:R-:W4:Y:S01]  /*11af90*/  LDL.LU R37, [R1+0x28cc] ;  /* 0x0028cc0001257983 */ /* 0x000f220000300800 */
[----:B0-----:R-:W-:-:S05]  /*11afa0*/  F2FP.SATFINITE.E5M2.F32.PACK_AB_MERGE_C R2, R48, R47, RZ ;  /* 0x0000002f3002723e */ /* 0x001fca00048060ff */
[----:B------:R0:W-:Y:S04]  /*11afb0*/  STL [R1+0x878], R2 ;  /* 0x0008780201007387 */ /* 0x0001e80000100800 */
[----:B------:R-:W4:Y:S04]  /*11afc0*/  LDL.LU R45, [R1+0x28b0] ;  /* 0x0028b000012d7983 */ /* 0x000f280000300800 */
[----:B------:R-:W4:Y:S01]  /*11afd0*/  LDL.LU R46, [R1+0x28b4] ;  /* 0x0028b400012e7983 */ /* 0x000f220000300800 */
[----:B0-----:R-:W-:-:S05]  /*11afe0*/  IADD3 R2, P1, R16, R6, RZ ;  /* 0x0000000610027210 */ /* 0x001fca0007f3e0ff */
[----:B------:R-:W-:-:S05]  /*11aff0*/  IMAD.X R3, R17, 0x1, R5, P1 ;  /* 0x0000000111037824 */ /* 0x000fca00008e0605 */
[----:B------:R0:W-:Y:S04]  /*11b000*/  STL.64 [R1+0x2b00], R2 ;  /* 0x002b000201007387 */ /* 0x0001e80000100a00 */
[----:B0-----:R-:W3:Y:S04]  /*11b010*/  LDL.LU.64 R2, [R1+0x6bd0] ;  /* 0x006bd00001027983 */ /* 0x001ee80000300a00 */
[----:B------:R-:W4:Y:S01]  /*11b020*/  LDL.LU R47, [R1+0x28b8] ;  /* 0x0028b800012f7983 */ /* 0x000f220000300800 */
[----:B--2---:R-:W-:-:S05]  /*11b030*/  F2FP.SATFINITE.E5M2.F32.PACK_AB_MERGE_C R25, R50, R49, RZ ;  /* 0x000000313219723e */ /* 0x004fca00048060ff */
[----:B------:R-:W-:Y:S04]  /*11b040*/  STL [R1+0x880], R25 ;  /* 0x0008801901007387 */ /* 0x000fe80000100800 */
[----:B------:R-:W2:Y:S01]  /*11b050*/  LDL.LU R48, [R1+0x28bc] ;  /* 0x0028bc0001307983 */ /* 0x000ea20000300800 */
[----:B------:R-:W-:Y:S02]  /*11b060*/  F2FP.SATFINITE.E5M2.F32.PACK_AB_MERGE_C R19, R53, R52, RZ ;  /* 0x000000343513723e */ /* 0x000fe400048060ff */
[----:B------:R-:W-:-:S03]  /*11b070*/  IADD3 R52, P1, R16, R4, RZ ;  /* 0x0000000410347210 */ /* 0x000fc60007f3e0ff */
[----:B------:R0:W-:Y:S04]  /*11b080*/  STL [R1+0x7c8], R19 ;  /* 0x0007c81301007387 */ /* 0x0001e80000100800 */
[----:B------:R-:W2:Y:S04]  /*11b090*/  LDL.LU R49, [R1+0x2890] ;  /* 0x0028900001317983 */ /* 0x000ea80000300800 */
[----:B------:R-:W2:Y:S01]  /*11b0a0*/  LDL.LU R50, [R1+0x2894] ;  /* 0x0028940001327983 */ /* 0x000ea20000300800 */
[----:B------:R-:W-:Y:S02]  /*11b0b0*/  F2FP.SATFINITE.E5M2.F32.PACK_AB_MERGE_C R20, R21, R20, RZ ;  /* 0x000000141514723e */ /* 0x000fe400048060ff */
[----:B0-----:R-:W-:-:S02]  /*11b0c0*/  F2FP.SATFINITE.E5M2.F32.PACK_AB_MERGE_C R19, R60, R55, RZ ;  /* 0x000000373c13723e */ /* 0x001fc400048060ff */
[----:B------:R-:W-:Y:S01]  /*11b0d0*/  F2FP.SATFINITE.E5M2.F32.PACK_AB_MERGE_C R22, R23, R22, RZ ;  /* 0x000000161716723e */ /* 0x000fe200048060ff */
[----:B---3--:R-:W-:-:S05]  /*11b0e0*/  IMAD.X R53, R17, 0x1, R3, P1 ;  /* 0x0000000111357824 */ /* 0x008fca00008e0603 */
[----:B------:R0:W-:Y:S04]  /*11b0f0*/  STL.64 [R1+0x2af8], R52 ;  /* 0x002af83401007387 */ /* 0x0001e80000100a00 */
[----:B0-----:R-:W3:Y:S04]  /*11b100*/  LDL.LU R52, [R1+0x2898] ;  /* 0x0028980001347983 */ /* 0x001ee80000300800 */
[----:B------:R-:W3:Y:S04]  /*11b110*/  LDL.LU R53, [R1+0x289c] ;  /* 0x00289c0001357983 */ /* 0x000ee80000300800 */
[----:B------:R-:W3:Y:S04]  /*11b120*/  LDL.LU R55, [R1+0x3c0] ;  /* 0x0003c00001377983 */ /* 0x000ee80000300800 */
[----:B------:R0:W-:Y:S04]  /*11b130*/  STL [R1+0x7d0], R20 ;  /* 0x0007d01401007387 */ /* 0x0001e80000100800 */
[----:B------:R-:W3:Y:S01]  /*11b140*/  LDL.LU R60, [R1+0x3c4] ;  /* 0x0003c400013c7983 */ /* 0x000ee20000300800 */
[----:B0-----:R-:W-:-:S03]  /*11b150*/  IADD3 R20, P1, R16, R2, RZ ;  /* 0x0000000210147210 */ /* 0x001fc60007f3e0ff */
[----:B------:R0:W-:Y:S02]  /*11b160*/  STL [R1+0x75c], R19 ;  /* 0x00075c1301007387 */ /* 0x0001e40000100800 */
[----:B------:R-:W-:Y:S01]  /*11b170*/  IMAD.X R21, R17, 0x1, R0, P1 ;  /* 0x0000000111157824 */ /* 0x000fe200008e0600 */
[----:B0-----:R-:W-:-:S04]  /*11b180*/  F2FP.SATFINITE.E5M2.F32.PACK_AB_MERGE_C R19, R61, R57, RZ ;  /* 0x000000393d13723e */ /* 0x001fc800048060ff */
[----:B------:R0:W-:Y:S04]  /*11b190*/  STL.64 [R1+0x2af0], R20 ;  /* 0x002af01401007387 */ /* 0x0001e80000100a00 */
[----:B------:R1:W-:Y:S04]  /*11b1a0*/  STL [R1+0x758], R22 ;  /* 0x0007581601007387 */ /* 0x0003e80000100800 */
[----:B------:R4:W-:Y:S04]  /*11b1b0*/  STL [R1+0x6f0], R19 ;  /* 0x0006f01301007387 */ /* 0x0009e80000100800 */
[----:B------:R-:W3:Y:S04]  /*11b1c0*/  LDL.LU R57, [R1+0x3c8] ;  /* 0x0003c80001397983 */ /* 0x000ee80000300800 */
[----:B------:R-:W3:Y:S01]  /*11b1d0*/  LDL.LU R61, [R1+0x3cc] ;  /* 0x0003cc00013d7983 */ /* 0x000ee20000300800 */
[----:B0-----:R-:W-:-:S05]  /*11b1e0*/  IADD3 R20, P1, R16, R35, RZ ;  /* 0x0000002310147210 */ /* 0x001fca0007f3e0ff */
[----:B------:R-:W-:Y:S01]  /*11b1f0*/  IMAD.X R21, R17, 0x1, R44, P1 ;  /* 0x0000000111157824 */ /* 0x000fe200008e062c */
[----:B-1----:R-:W-:Y:S02]  /*11b200*/  F2FP.SATFINITE.E5M2.F32.PACK_AB_MERGE_C R22, R27, R24, RZ ;  /* 0x000000181b16723e */ /* 0x002fe400048060ff */
[----:B----4-:R-:W-:Y:S02]  /*11b210*/  F2FP.SATFINITE.E5M2.F32.PACK_AB_MERGE_C R19, R33, R30, RZ ;  /* 0x0000001e2113723e */ /* 0x010fe400048060ff */
[----:B------:R0:W-:Y:S04]  /*11b220*/  STL.64 [R1+0x2ae8], R20 ;  /* 0x002ae81401007387 */ /* 0x0001e80000100a00 */
[----:B------:R-:W-:Y:S01]  /*11b230*/  STL [R1+0x6f4], R22 ;  /* 0x0006f41601007387 */ /* 0x000fe20000100800 */
[----:B0-----:R-:W-:-:S03]  /*11b240*/  IADD3 R20, P1, R16, R58, RZ ;  /* 0x0000003a10147210 */ /* 0x001fc60007f3e0ff */
[----:B------:R0:W-:Y:S02]  /*11b250*/  STL [R1+0x6c0], R19 ;  /* 0x0006c01301007387 */ /* 0x0001e40000100800 */
[----:B------:R-:W-:Y:S02]  /*11b260*/  IMAD.X R21, R17, 0x1, R36, P1 ;  /* 0x0000000111157824 */ /* 0x000fe400008e0624 */
[----:B------:R-:W4:Y:S01]  /*11b270*/  LDL.LU R24, [R1+0x2870] ;  /* 0x0028700001187983 */ /* 0x000f220000300800 */
[----:B0-----:R-:W-:-:S03]  /*11b280*/  F2FP.SATFINITE.E5M2.F32.PACK_AB_MERGE_C R19, R37, R34, RZ ;  /* 0x000000222513723e */ /* 0x001fc600048060ff */
[----:B------:R-:W4:Y:S04]  /*11b290*/  LDL.LU R37, [R1+0x2874] ;  /* 0x0028740001257983 */ /* 0x000f280000300800 */
[----:B------:R0:W-:Y:S04]  /*11b2a0*/  STL.64 [R1+0x2ae0], R20 ;  /* 0x002ae01401007387 */ /* 0x0001e80000100a00 */
[----:B------:R1:W-:Y:S01]  /*11b2b0*/  STL [R1+0x6bc], R19 ;  /* 0x0006bc1301007387 */ /* 0x0003e20000100800 */
[----:B0-----:R-:W-:Y:S02]  /*11b2c0*/  IADD3 R20, P1, R16, R15, RZ ;  /* 0x0000000f10147210 */ /* 0x001fe40007f3e0ff */
[----:B-1----:R-:W-:-:S02]  /*11b2d0*/  F2FP.SATFINITE.E5M2.F32.PACK_AB_MERGE_C R19, R46, R45, RZ ;  /* 0x0000002d2e13723e */ /* 0x002fc400048060ff */
[----:B------:R-:W4:Y:S01]  /*11b2e0*/  LDL.LU R45, [R1+0x2878] ;  /* 0x00287800012d7983 */ /* 0x000f220000300800 */
[----:B------:R-:W-:-:S03]  /*11b2f0*/  IMAD.X R21, R17, 0x1, R32, P1 ;  /* 0x0000000111157824 */ /* 0x000fc600008e0620 */
[----:B------:R-:W4:Y:S04]  /*11b300*/  LDL.LU R46, [R1+0x287c] ;  /* 0x00287c00012e7983 */ /* 0x000f280000300800 */
[----:B------:R2:W-:Y:S02]  /*11b310*/  STL [R1+0x698], R19 ;  /* 0x0006981301007387 */ /* 0x0005e40000100800 */
[----:B--2---:R-:W-:Y:S02]  /*11b320*/  F2FP.SATFINITE.E5M2.F32.PACK_AB_MERGE_C R19, R48, R47, RZ ;  /* 0x0000002f3013723e */ /* 0x004fe400048060ff */
[----:B------:R-:W2:Y:S04]  /*11b330*/  LDL.LU R47, [R1+0x2860] ;  /* 0x00286000012f7983 */ /* 0x000ea80000300800 */
[----:B------:R-:W2:Y:S04]  /*11b340*/  LDL.LU R48, [R1+0x2864] ;  /* 0x0028640001307983 */ /* 0x000ea80000300800 */
[----:B------:R0:W-:Y:S04]  /*11b350*/  STL.64 [R1+0x2ad8], R20 ;  /* 0x002ad81401007387 */ /* 0x0001e80000100a00 */
[----:B------:R1:W-:Y:S01]  /*11b360*/  STL [R1+0x690], R19 ;  /* 0x0006901301007387 */ /* 0x0003e20000100800 */
[----:B0-----:R-:W-:-:S02]  /*11b370*/  IADD3 R20, P1, R16, R56, RZ ;  /* 0x0000003810147210 */ /* 0x001fc40007f3e0ff */
[----:B-1----:R-:W-:-:S03]  /*11b380*/  F2FP.SATFINITE.E5M2.F32.PACK_AB_MERGE_C R19, R50, R49, RZ ;  /* 0x000000313213723e */ /* 0x002fc600048060ff */
[----:B------:R-:W-:Y:S02]  /*11b390*/  IMAD.X R21, R17, 0x1, R31, P1 ;  /* 0x0000000111157824 */ /* 0x000fe400008e061f */
[----:B------:R-:W-:Y:S04]  /*11b3a0*/  STL [R1+0x670], R19 ;  /* 0x0006701301007387 */ /* 0x000fe80000100800 */
[----:B------:R0:W-:Y:S04]  /*11b3b0*/  STL.64 [R1+0x2ad0], R20 ;  /* 0x002ad01401007387 */ /* 0x0001e80000100a00 */
[----:B0-----:R-:W2:Y:S04]  /*11b3c0*/  LDL.LU R21, [R1+0x2868] ;  /* 0x0028680001157983 */ /* 0x001ea80000300800 */
[----:B------:R-:W2:Y:S01]  /*11b3d0*/  LDL.LU R23, [R1+0x286c] ;  /* 0x00286c0001177983 */ /* 0x000ea20000300800 */
[----:B---3--:R-:W-:-:S05]  /*11b3e0*/  F2FP.SATFINITE.E5M2.F32.PACK_AB_MERGE_C R19, R53, R52, RZ ;  /* 0x000000343513723e */ /* 0x008fca00048060ff */
[----:B------:R0:W-:Y:S04]  /*11b3f0*/  STL [R1+0x674], R19 ;  /* 0x0006741301007387 */ /* 0x0001e80000100800 */
[----:B------:R-:W3:Y:S04]  /*11b400*/  LDL.LU R49, [R1+0x2850] ;  /* 0x0028500001317983 */ /* 0x000ee80000300800 */
[----:B------:R-:W3:Y:S01]  /*11b410*/  LDL.LU R50, [R1+0x2854] ;  /* 0x0028540001327983 */ /* 0x000ee20000300800 */
[----:B0-----:R-:W-:-:S03]  /*11b420*/  F2FP.SATFINITE.E5M2.F32.PACK_AB_MERGE_C R19, R60, R55, RZ ;  /* 0x000000373c13723e */ /* 0x001fc600048060ff */
[----:B------:R-:W3:Y:S04]  /*11b430*/  LDL.LU R27, [R1+0x2858] ;  /* 0x00285800011b7983 */ /* 0x000ee80000300800 */
[----:B------:R-:W3:Y:S04]  /*11b440*/  LDL.LU R30, [R1+0x285c] ;  /* 0x00285c00011e7983 */ /* 0x000ee80000300800 */
[----:B------:R0:W-:Y:S04]  /*11b450*/  STL [R1+0x25c], R19 ;  /* 0x00025c1301007387 */ /* 0x0001e80000100800 */
[----:B------:R-:W3:Y:S04]  /*11b460*/  LDL.LU R55, [R1+0x2840] ;  /* 0x0028400001377983 */ /* 0x000ee80000300800 */
[----:B------:R-:W3:Y:S01]  /*11b470*/  LDL.LU R60, [R1+0x2844] ;  /* 0x00284400013c7983 */ /* 0x000ee20000300800 */
[----:B------:R-:W-:-:S03]  /*11b480*/  IADD3 R52, P1, R16, R43, RZ ;  /* 0x0000002b10347210 */ /* 0x000fc60007f3e0ff */
[----:B------:R-:W3:Y:S02]  /*11b490*/  LDL.LU R33, [R1+0x2848] ;  /* 0x0028480001217983 */ /* 0x000ee40000300800 */
[----:B------:R-:W-:Y:S02]  /*11b4a0*/  IMAD.X R53, R17, 0x1, R39, P1 ;  /* 0x0000000111357824 */ /* 0x000fe400008e0627 */
[----:B------:R-:W3:Y:S01]  /*11b4b0*/  LDL.LU R34, [R1+0x284c] ;  /* 0x00284c0001227983 */ /* 0x000ee20000300800 */
[----:B0-----:R-:W-:-:S03]  /*11b4c0*/  F2FP.SATFINITE.E5M2.F32.PACK_AB_MERGE_C R19, R61, R57, RZ ;  /* 0x000000393d13723e */ /* 0x001fc600048060ff */
[----:B------:R0:W-:Y:S04]  /*11b4d0*/  STL.64 [R1+0x2ab8], R52 ;  /* 0x002ab83401007387 */ /* 0x0001e80000100a00 */
[----:B------:R-:W-:Y:S04]  /*11b4e0*/  STL [R1+0x24c], R19 ;  /* 0x00024c1301007387 */ /* 0x000fe80000100800 */
[----:B0-----:R-:W3:Y:S04]  /*11b4f0*/  LDL.LU R52, [R1+0x2830] ;  /* 0x0028300001347983 */ /* 0x001ee80000300800 */
[----:B------:R-:W3:Y:S04]  /*11b500*/  LDL.LU R53, [R1+0x2834] ;  /* 0x0028340001357983 */ /* 0x000ee80000300800 */
[----:B------:R-:W3:Y:S04]  /*11b510*/  LDL.LU R57, [R1+0x2838] ;  /* 0x0028380001397983 */ /* 0x000ee80000300800 */
[----:B------:R-:W3:Y:S01]  /*11b520*/  LDL.LU R61, [R1+0x283c] ;  /* 0x00283c00013d7983 */ /* 0x000ee20000300800 */
[----:B----4-:R-:W-:-:S05]  /*11b530*/  F2FP.SATFINITE.E5M2.F32.PACK_AB_MERGE_C R24, R37, R24, RZ ;  /* 0x000000182518723e */ /* 0x010fca00048060ff */
[----:B------:R0:W-:Y:S04]  /*11b540*/  STL [R1+0x662c], R24 ;  /* 0x00662c1801007387 */ /* 0x0001e80000100800 */
[----:B------:R-:W4:Y:S01]  /*11b550*/  LDL.LU R37, [R1+0x2820] ;  /* 0x0028200001257983 */ /* 0x000f220000300800 */
[----:B0-----:R-:W-:-:S05]  /*11b560*/  IADD3 R24, P1, R16, R28, RZ ;  /* 0x0000001c10187210 */ /* 0x001fca0007f3e0ff */
[----:B------:R-:W-:Y:S02]  /*11b570*/  IMAD.X R25, R17, 0x1, R38, P1 ;  /* 0x0000000111197824 */ /* 0x000fe400008e0626 */
[----:B------:R-:W4:Y:S01]  /*11b580*/  LDL.LU R38, [R1+0x2824] ;  /* 0x0028240001267983 */ /* 0x000f220000300800 */
[----:B------:R-:W-:-:S03]  /*11b590*/  F2FP.SATFINITE.E5M2.F32.PACK_AB_MERGE_C R22, R46, R45, RZ ;  /* 0x0000002d2e16723e */ /* 0x000fc600048060ff */
[----:B------:R0:W-:Y:S04]  /*11b5a0*/  STL.64 [R1+0x2ab0], R24 ;  /* 0x002ab01801007387 */ /* 0x0001e80000100a00 */
[----:B------:R-:W-:Y:S04]  /*11b5b0*/  STL [R1+0x6630], R22 ;  /* 0x0066301601007387 */ /* 0x000fe80000100800 */
[----:B------:R-:W4:Y:S01]  /*11b5c0*/  LDL.LU R45, [R1+0x2828] ;  /* 0x00282800012d7983 */ /* 0x000f220000300800 */
[----:B0-----:R-:W-:-:S03]  /*11b5d0*/  IADD3 R24, P1, R16, R59, RZ ;  /* 0x0000003b10187210 */ /* 0x001fc60007f3e0ff */
[----:B------:R-:W4:Y:S01]  /*11b5e0*/  LDL.LU R46, [R1+0x282c] ;  /* 0x00282c00012e7983 */ /* 0x000f220000300800 */
[----:B--2---:R-:W-:Y:S01]  /*11b5f0*/  F2FP.SATFINITE.E5M2.F32.PACK_AB_MERGE_C R19, R48, R47, RZ ;  /* 0x0000002f3013723e */ /* 0x004fe200048060ff */
[----:B------:R-:W-:-:S04]  /*11b600*/  IMAD.X R25, R17, 0x1, R51, P1 ;  /* 0x0000000111197824 */ /* 0x000fc800008e0633 */
[----:B------:R3:W-:Y:S04]  /*11b610*/  STL [R1+0x5774], R19 ;  /* 0x0057741301007387 */ /* 0x0007e80000100800 */
[----:B------:R-:W2:Y:S04]  /*11b620*/  LDL.LU R47, [R1+0x2810] ;  /* 0x00281000012f7983 */ /* 0x000ea80000300800 */
[----:B------:R-:W2:Y:S01]  /*11b630*/  LDL.LU R48, [R1+0x2814] ;  /* 0x0028140001307983 */ /* 0x000ea20000300800 */
[----:B------:R-:W-:Y:S02]  /*11b640*/  F2FP.SATFINITE.E5M2.F32.PACK_AB_MERGE_C R20, R23, R21, RZ ;  /* 0x000000151714723e */ /* 0x000fe400048060ff */
[----:B---3--:R-:W-:-:S02]  /*11b650*/  F2FP.SATFINITE.E5M2.F32.PACK_AB_MERGE_C R19, R50, R49, RZ ;  /* 0x000000313213723e */ /* 0x008fc400048060ff */
[----:B------:R-:W3:Y:S04]  /*11b660*/  LDL.LU R49, [R1+0x2818] ;  /* 0x0028180001317983 */ /* 0x000ee80000300800 */
[----:B------:R-:W-:Y:S04]  /*11b670*/  STL.64 [R1+0x2a98], R24 ;  /* 0x002a981801007387 */ /* 0x000fe80000100a00 */
[----:B------:R0:W-:Y:S04]  /*11b680*/  STL [R1+0x5770], R20 ;  /* 0x0057701401007387 */ /* 0x0001e80000100800 */
[----:B------:R-:W3:Y:S01]  /*11b690*/  LDL.LU R50, [R1+0x281c] ;  /* 0x00281c0001327983 */ /* 0x000ee20000300800 */
[----:B0-----:R-:W-:-:S03]  /*11b6a0*/  IADD3 R20, P1, R16, R29, RZ ;  /* 0x0000001d10147210 */ /* 0x001fc60007f3e0ff */
[----:B------:R0:W-:Y:S02]  /*11b6b0*/  STL [R1+0x578c], R19 ;  /* 0x00578c1301007387 */ /* 0x0001e40000100800 */
[----:B------:R-:W-:-:S05]  /*11b6c0*/  IMAD.X R21, R17, 0x1, R18, P1 ;  /* 0x0000000111157824 */ /* 0x000fca00008e0612 */
[----:B------:R1:W-:Y:S01]  /*11b6d0*/  STL.64 [R1+0x2a90], R20 ;  /* 0x002a901401007387 */ /* 0x0003e20000100a00 */
[----:B0-----:R-:W-:-:S03]  /*11b6e0*/  F2FP.SATFINITE.E5M2.F32.PACK_AB_MERGE_C R19, R60, R55, RZ ;  /* 0x000000373c13723e */ /* 0x001fc600048060ff */
[----:B------:R-:W3:Y:S01]  /*11b6f0*/  LDL.LU R55, [R1+0x2800] ;  /* 0x0028000001377983 */ /* 0x000ee20000300800 */
[----:B-1----:R-:W-:-:S05]  /*11b700*/  F2FP.SATFINITE.E5M2.F32.PACK_AB_MERGE_C R20, R30, R27, RZ ;  /* 0x0000001b1e14723e */ /* 0x002fca00048060ff */
[----:B------:R0:W-:Y:S04]  /*11b710*/  STL [R1+0x5788], R20 ;  /* 0x0057881401007387 */ /* 0x0001e80000100800 */
[----:B------:R-:W3:Y:S01]  /*11b720*/  LDL.LU R60, [R1+0x2804] ;  /* 0x00280400013c7983 */ /* 0x000ee20000300800 */
[----:B0-----:R-:W-:-:S03]  /*11b730*/  IADD3 R20, P1, R16, R11, RZ ;  /* 0x0000000b10147210 */ /* 0x001fc60007f3e0ff */
[----:B------:R0:W-:Y:S02]  /*11b740*/  STL [R1+0x57a4], R19 ;  /* 0x0057a41301007387 */ /* 0x0001e40000100800 */
[----:B------:R-:W-:-:S05]  /*11b750*/  IMAD.X R21, R17, 0x1, R13, P1 ;  /* 0x0000000111157824 */ /* 0x000fca00008e060d */
[----:B------:R1:W-:Y:S01]  /*11b760*/  STL.64 [R1+0x2a88], R20 ;  /* 0x002a881401007387 */ /* 0x0003e20000100a00 */
[----:B0-----:R-:W-:-:S05]  /*11b770*/  F2FP.SATFINITE.E5M2.F32.PACK_AB_MERGE_C R19, R34, R33, RZ ;  /* 0x000000212213723e */ /* 0x001fca00048060ff */
[----:B------:R0:W-:Y:S01]  /*11b780*/  STL [R1+0x57a0], R19 ;  /* 0x0057a01301007387 */ /* 0x0001e20000100800 */
[----:B-1----:R-:W-:Y:S02]  /*11b790*/  IADD3 R20, P1, R16, R12, RZ ;  /* 0x0000000c10147210 */ /* 0x002fe40007f3e0ff */
[----:B0-----:R-:W-:-:S03]  /*11b7a0*/  F2FP.SATFINITE.E5M2.F32.PACK_AB_MERGE_C R19, R53, R52, RZ ;  /* 0x000000343513723e */ /* 0x001fc600048060ff */
[----:B------:R-:W-:Y:S01]  /*11b7b0*/  IMAD.X R21, R17, 0x1, R14, P1 ;  /* 0x0000000111157824 */ /* 0x000fe200008e060e */
[----:B------:R-:W3:Y:S04]  /*11b7c0*/  LDL.LU R52, [R1+0x2808] ;  /* 0x0028080001347983 */ /* 0x000ee80000300800 */
[----:B------:R-:W-:Y:S04]  /*11b7d0*/  STL.64 [R1+0x2a80], R20 ;  /* 0x002a801401007387 */ /* 0x000fe80000100a00 */
[----:B------:R0:W-:Y:S04]  /*11b7e0*/  STL [R1+0x57c4], R19 ;  /* 0x0057c41301007387 */ /* 0x0001e80000100800 */
[----:B------:R-:W3:Y:S01]  /*11b7f0*/  LDL.LU R53, [R1+0x280c] ;  /* 0x00280c0001357983 */ /* 0x000ee20000300800 */
[----:B------:R-:W-:Y:S01]  /*11b800*/  VIADD R16, R16, UR6 ;  /* 0x0000000610107c36 */ /* 0x000fe20008000000 */
[----:B------:R-:W-:Y:S01]  /*11b810*/  F2FP.SATFINITE.E5M2.F32.PACK_AB_MERGE_C R17, R61, R57, RZ ;  /* 0x000000393d11723e */ /* 0x000fe200048060ff */
[----:B------:R-:W-:-:S03]  /*11b820*/  ULDC UR6, c[0x0][0x248] ;  /* 0x0000920000067ab9 */ /* 0x000fc60000000800 */
[----:B0-----:R-:W-:Y:S02]  /*11b830*/  SHF.R.S32.HI R19, RZ, 0x1f, R16 ;  /* 0x0000001fff137819 */ /* 0x001fe40000011410 */
[----:B------:R-:W-:Y:S01]  /*11b840*/  IADD3 R20, P1, R16, R8, RZ ;  /* 0x0000000810147210 */ /* 0x000fe20007f3e0ff */
[----:B------:R4:W-:Y:S04]  /*11b850*/  STL [R1+0x57c0], R17 ;  /* 0x0057c01101007387 */ /* 0x0009e80000100800 */
[----:B------:R-:W-:Y:S01]  /*11b860*/  IMAD.X R21, R19, 0x1, R40, P1 ;  /* 0x0000000113157824 */ /* 0x000fe200008e0628 */
[----:B------:R-:W3:Y:S04]  /*11b870*/  LDL.LU R57, [R1+0x27f0] ;  /* 0x0027f00001397983 */ /* 0x000ee80000300800 */
[----:B------:R-:W3:Y:S01]  /*11b880*/  LDL.LU R61, [R1+0x27f4] ;  /* 0x0027f400013d7983 */ /* 0x000ee20000300800 */
[----:B----4-:R-:W-:-:S05]  /*11b890*/  F2FP.SATFINITE.E5M2.F32.PACK_AB_MERGE_C R17, R38, R37, RZ ;  /* 0x000000252611723e */ /* 0x010fca00048060ff */
[----:B------:R0:W-:Y:S04]  /*11b8a0*/  STL [R1+0x57dc], R17 ;  /* 0x0057dc1101007387 */ /* 0x0001e80000100800 */
[----:B------:R2:W-:Y:S04]  /*11b8b0*/  STL.64 [R1+0x2a78], R20 ;  /* 0x002a781401007387 */ /* 0x0005e80000100a00 */
[----:B------:R-:W4:Y:S01]  /*11b8c0*/  LDL.LU R26, [R1+0x27f8] ;  /* 0x0027f800011a7983 */ /* 0x000f220000300800 */
[----:B0-----:R-:W-:Y:S02]  /*11b8d0*/  F2FP.SATFINITE.E5M2.F32.PACK_AB_MERGE_C R17, R46, R45, RZ ;  /* 0x0000002d2e11723e */ /* 0x001fe400048060ff */
[----:B--2---:R-:W-:-:S03]  /*11b8e0*/  F2FP.SATFINITE.E5M2.F32.PACK_AB_MERGE_C R20, R48, R47, RZ ;  /* 0x0000002f3014723e */ /* 0x004fc600048060ff */
[----:B------:R0:W-:Y:S04]  /*11b8f0*/  STL [R1+0x57d8], R17 ;  /* 0x0057d81101007387 */ /* 0x0001e80000100800 */
[----:B0-----:R-:W4:Y:S04]  /*11b900*/  LDL.LU R17, [R1+0x27fc] ;  /* 0x0027fc0001117983 */ /* 0x001f280000300800 */
[----:B------:R0:W-:Y:S04]  /*11b910*/  STL [R1+0x572c], R20 ;  /* 0x00572c1401007387 */ /* 0x0001e80000100800 */
[----:B------:R-:W2:Y:S04]  /*11b920*/  LDL.LU R47, [R1+0x27e0] ;  /* 0x0027e000012f7983 */ /* 0x000ea80000300800 */
[----:B------:R-:W2:Y:S01]  /*11b930*/  LDL.LU R48, [R1+0x27e4] ;  /* 0x0027e40001307983 */ /* 0x000ea20000300800 */
[----:B0-----:R-:W-:-:S05]  /*11b940*/  IADD3 R20, P1, R16, R10, RZ ;  /* 0x0000000a10147210 */ /* 0x001fca0007f3e0ff */
[----:B------:R-:W-:-:S05]  /*11b950*/  IMAD.X R21, R19, 0x1, R9, P1 ;  /* 0x0000000113157824 */ /* 0x000fca00008e0609 */
[----:B------:R0:W-:Y:S04]  /*11b960*/  STL.64 [R1+0x2a70], R20 ;  /* 0x002a701401007387 */ /* 0x0001e80000100a00 */
[----:B0-----:R-:W2:Y:S04]  /*11b970*/  LDL.LU R20, [R1+0x27e8] ;  /* 0x0027e80001147983 */ /* 0x001ea80000300800 */
[----:B------:R-:W2:Y:S01]  /*11b980*/  LDL.LU R21, [R1+0x27ec] ;  /* 0x0027ec0001157983 */ /* 0x000ea20000300800 */
[----:B------:R-:W-:-:S05]  /*11b990*/  IADD3 R24, P1, R16, R7, RZ ;  /* 0x0000000710187210 */ /* 0x000fca0007f3e0ff */
[----:B------:R-:W-:Y:S01]  /*11b9a0*/  IMAD.X R25, R19, 0x1, R54, P1 ;  /* 0x0000000113197824 */ /* 0x000fe200008e0636 */
[----:B---3--:R-:W-:-:S05]  /*11b9b0*/  F2FP.SATFINITE.E5M2.F32.PACK_AB_MERGE_C R22, R50, R49, RZ ;  /* 0x000000313216723e */ /* 0x008fca00048060ff */
[----:B------:R0:W-:Y:S04]  /*11b9c0*/  STL [R1+0x5728], R22 ;  /* 0x0057281601007387 */ /* 0x0001e80000100800 */
[----:B------:R-:W3:Y:S04]  /*11b9d0*/  LDL.LU R49, [R1+0x27d0] ;  /* 0x0027d00001317983 */ /* 0x000ee80000300800 */
[----:B------:R-:W3:Y:S04]  /*11b9e0*/  LDL.LU R50, [R1+0x27d4] ;  /* 0x0027d40001327983 */ /* 0x000ee80000300800 */
[----:B------:R-:W3:Y:S04]  /*11b9f0*/  LDL.LU R23, [R1+0x27d8] ;  /* 0x0027d80001177983 */ /* 0x000ee80000300800 */
[----:B------:R-:W3:Y:S01]  /*11ba00*/  LDL.LU R27, [R1+0x27dc] ;  /* 0x0027dc00011b7983 */ /* 0x000ee20000300800 */
[----:B0-----:R-:W-:-:S05]  /*11ba10*/  F2FP.SATFINITE.E5M2.F32.PACK_AB_MERGE_C R22, R60, R55, RZ ;  /* 0x000000373c16723e */ /* 0x001fca00048060ff */
[----:B------:R-:W-:Y:S04]  /*11ba20*/  STL [R1+0x56f0], R22 ;  /* 0x0056f01601007387 */ /* 0x000fe80000100800 */
[----:B------:R-:W3:Y:S04]  /*11ba30*/  LDL.LU R30, [R1+0x27c0] ;  /* 0x0027c000011e7983 */ /* 0x000ee80000300800 */
[----:B------:R-:W3:Y:S04]  /*11ba40*/  LDL.LU R33, [R1+0x27c4] ;  /* 0x0027c40001217983 */ /* 0x000ee80000300800 */
[----:B------:R-:W3:Y:S04]  /*11ba50*/  LDL.LU R34, [R1+0x27c8] ;  /* 0x0027c80001227983 */ /* 0x000ee80000300800 */
[----:B------:R-:W3:Y:S04]  /*11ba60*/  LDL.LU R37, [R1+0x27cc] ;  /* 0x0027cc0001257983 */ /* 0x000ee80000300800 */
[----:B------:R-:W3:Y:S04]  /*11ba70*/  LDL.LU R55, [R1+0x27b0] ;  /* 0x0027b00001377983 */ /* 0x000ee80000300800 */
[----:B------:R-:W3:Y:S04]  /*11ba80*/  LDL.LU R60, [R1+0x27b4] ;  /* 0x0027b400013c7983 */ /* 0x000ee80000300800 */
[----:B------:R0:W-:Y:S02]  /*11ba90*/  STL.64 [R1+0x2a68], R24 ;  /* 0x002a681801007387 */ /* 0x0001e40000100a00 */
[----:B0-----:R-:W-:-:S02]  /*11baa0*/  F2FP.SATFINITE.E5M2.F32.PACK_AB_MERGE_C R24, R53, R52, RZ ;  /* 0x000000343518723e */ /* 0x001fc400048060ff */
[----:B------:R-:W3:Y:S04]  /*11bab0*/  LDL.LU R52, [R1+0x27b8] ;  /* 0x0027b80001347983 */ /* 0x000ee80000300800 */
[----:B------:R0:W-:Y:S04]  /*11bac0*/  STL [R1+0x56f4], R24 ;  /* 0x0056f41801007387 */ /* 0x0001e80000100800 */
[----:B------:R-:W3:Y:S01]  /*11bad0*/  LDL.LU R53, [R1+0x27bc] ;  /* 0x0027bc0001357983 */ /* 0x000ee20000300800 */
[----:B0-----:R-:W-:Y:S02]  /*11bae0*/  IADD3 R24, P1, R16, R6, RZ ;  /* 0x0000000610187210 */ /* 0x001fe40007f3e0ff */
[----:B------:R-:W-:-:S03]  /*11baf0*/  F2FP.SATFINITE.E5M2.F32.PACK_AB_MERGE_C R22, R61, R57, RZ ;  /* 0x000000393d16723e */ /* 0x000fc600048060ff */
[----:B------:R-:W-:Y:S02]  /*11bb00*/  IMAD.X R25, R19, 0x1, R5, P1 ;  /* 0x0000000113197824 */ /* 0x000fe400008e0605 */
[----:B------:R4:W-:Y:S04]  /*11bb10*/  STL [R1+0x56c0], R22 ;  /* 0x0056c01601007387 */ /* 0x0009e80000100800 */
[----:B------:R-:W3:Y:S04]  /*11bb20*/  LDL.LU R38, [R1+0x27a0] ;  /* 0x0027a00001267983 */ /* 0x000ee80000300800 */
[----:B------:R-:W3:Y:S04]  /*11bb30*/  LDL.LU R40, [R1+0x27a4] ;  /* 0x0027a40001287983 */ /* 0x000ee80000300800 */
[----:B------:R-:W3:Y:S04]  /*11bb40*/  LDL.LU R45, [R1+0x27a8] ;  /* 0x0027a800012d7983 */ /* 0x000ee80000300800 */
[----:B------:R-:W3:Y:S04]  /*11bb50*/  LDL.LU R46, [R1+0x27ac] ;  /* 0x0027ac00012e7983 */ /* 0x000ee80000300800 */
[----:B------:R-:W3:Y:S04]  /*11bb60*/  LDL.LU R57, [R1+0x2780] ;  /* 0x0027800001397983 */ /* 0x000ee80000300800 */
[----:B------:R-:W3:Y:S04]  /*11bb70*/  LDL.LU R61, [R1+0x2784] ;  /* 0x00278400013d7983 */ /* 0x000ee80000300800 */
[----:B------:R0:W-:Y:S01]  /*11bb80*/  STL.64 [R1+0x2a60], R24 ;  /* 0x002a601801007387 */ /* 0x0001e20000100a00 */
[----:B----4-:R-:W-:-:S05]  /*11bb90*/  F2FP.SATFINITE.E5M2.F32.PACK_AB_MERGE_C R22, R17, R26, RZ ;  /* 0x0000001a1116723e */ /* 0x010fca00048060ff */
[----:B------:R-:W-:Y:S01]  /*11bba0*/  STL [R1+0x56c4], R22 ;  /* 0x0056c41601007387 */ /* 0x000fe20000100800 */
[----:B0-----:R-:W-:Y:S02]  /*11bbb0*/  IADD3 R24, P1, R16, R4, RZ ;  /* 0x0000000410187210 */ /* 0x001fe40007f3e0ff */
[----:B--2---:R-:W-:-:S03]  /*11bbc0*/  F2FP.SATFINITE.E5M2.F32.PACK_AB_MERGE_C R17, R48, R47, RZ ;  /* 0x0000002f3011723e */ /* 0x004fc600048060ff */
[----:B------:R-:W-:Y:S02]  /*11bbd0*/  IMAD.X R25, R19, 0x1, R3, P1 ;  /* 0x0000000113197824 */ /* 0x000fe400008e0603 */
[----:B------:R3:W-:Y:S04]  /*11bbe0*/  STL [R1+0x567c], R17 ;  /* 0x00567c1101007387 */ /* 0x0007e80000100800 */
[----:B------:R-:W2:Y:S04]  /*11bbf0*/  LDL.LU R47, [R1+0x2788] ;  /* 0x00278800012f7983 */ /* 0x000ea80000300800 */
[----:B------:R-:W2:Y:S04]  /*11bc00*/  LDL.LU R48, [R1+0x278c] ;  /* 0x00278c0001307983 */ /* 0x000ea80000300800 */
[----:B------:R-:W-:Y:S01]  /*11bc10*/  STL.64 [R1+0x2a58], R24 ;  /* 0x002a581801007387 */ /* 0x000fe20000100a00 */
[----:B------:R-:W-:-:S02]  /*11bc20*/  F2FP.SATFINITE.E5M2.F32.PACK_AB_MERGE_C R20, R21, R20, RZ ;  /* 0x000000141514723e */ /* 0x000fc400048060ff */
[----:B---3--:R-:W-:Y:S02]  /*11bc30*/  F2FP.SATFINITE.E5M2.F32.PACK_AB_MERGE_C R17, R50, R49, RZ ;  /* 0x000000313211723e */ /* 0x008fe400048060ff */
[----:B------:R-:W3:Y:S04]  /*11bc40*/  LDL.LU R49, [R1+0x3a0] ;  /* 0x0003a00001317983 */ /* 0x000ee80000300800 */
[----:B------:R0:W-:Y:S04]  /*11bc50*/  STL [R1+0x5684], R20 ;  /* 0x0056841401007387 */ /* 0x0001e80000100800 */
[----:B------:R-:W3:Y:S01]  /*11bc60*/  LDL.LU R50, [R1+0x3a4] ;  /* 0x0003a40001327983 */ /* 0x000ee20000300800 */
[----:B0-----:R-:W-:-:S03]  /*11bc70*/  IADD3 R20, P1, R16, R2, RZ ;  /* 0x0000000210147210 */ /* 0x001fc60007f3e0ff */
[----:B------:R-:W-:Y:S02]  /*11bc80*/  STL [R1+0x5628], R17 ;  /* 0x0056281101007387 */ /* 0x000fe40000100800 */
[----:B------:R-:W-:Y:S01]  /*11bc90*/  IMAD.X R21, R19, 0x1, R0, P1 ;  /* 0x0000000113157824 */ /* 0x000fe200008e0600 */
[----:B------:R-:W-:-:S04]  /*11bca0*/  F2FP.SATFINITE.E5M2.F32.PACK_AB_MERGE_C R22, R27, R23, RZ ;  /* 0x000000171b16723e */ /* 0x000fc800048060ff */
[----:B------:R0:W-:Y:S04]  /*11bcb0*/  STL.64 [R1+0x2a50], R20 ;  /* 0x002a501401007387 */ /* 0x0001e80000100a00 */
[----:B------:R-:W-:Y:S01]  /*11bcc0*/  STL [R1+0x5630], R22 ;  /* 0x0056301601007387 */ /* 0x000fe20000100800 */
[----:B0-----:R-:W-:Y:S02]  /*11bcd0*/  IADD3 R20, P1, R16, R35, RZ ;  /* 0x0000002310147210 */ /* 0x001fe40007f3e0ff */
[----:B------:R-:W-:-:S03]  /*11bce0*/  F2FP.SATFINITE.E5M2.F32.PACK_AB_MERGE_C R17, R33, R30, RZ ;  /* 0x0000001e2111723e */ /* 0x000fc600048060ff */
[----:B------:R-:W-:Y:S02]  /*11bcf0*/  IMAD.X R21, R19, 0x1, R44, P1 ;  /* 0x0000000113157824 */ /* 0x000fe400008e062c */
[----:B------:R0:W-:Y:S04]  /*11bd00*/  STL [R1+0x55f8], R17 ;  /* 0x0055f81101007387 */ /* 0x0001e80000100800 */
[----:B------:R1:W-:Y:S01]  /*11bd10*/  STL.64 [R1+0x2a48], R20 ;  /* 0x002a481401007387 */ /* 0x0003e20000100a00 */
[----:B0-----:R-:W-:-:S03]  /*11bd20*/  F2FP.SATFINITE.E5M2.F32.PACK_AB_MERGE_C R17, R60, R55, RZ ;  /* 0x000000373c11723e */ /* 0x001fc600048060ff */
[----:B------:R-:W4:Y:S01]  /*11bd30*/  LDL.LU R55, [R1+0x3a8] ;  /* 0x0003a80001377983 */ /* 0x000f220000300800 */
[----:B-1----:R-:W-:-:S05]  /*11bd40*/  F2FP.SATFINITE.E5M2.F32.PACK_AB_MERGE_C R20, R37, R34, RZ ;  /* 0x000000222514723e */ /* 0x002fca00048060ff */
[----:B------:R-:W-:Y:S04]  /*11bd50*/  STL [R1+0x55f4], R20 ;  /* 0x0055f41401007387 */ /* 0x000fe80000100800 */
[----:B------:R-:W4:Y:S04]  /*11bd60*/  LDL.LU R60, [R1+0x3ac] ;  /* 0x0003ac00013c7983 */ /* 0x000f280000300800 */
[----:B------:R0:W-:Y:S02]  /*11bd70*/  STL [R1+0x558c], R17 ;  /* 0x00558c1101007387 */ /* 0x0001e40000100800 */
[----:B0-----:R-:W-:-:S02]  /*11bd80*/  F2FP.SATFINITE.E5M2.F32.PACK_AB_MERGE_C R17, R53, R52, RZ ;  /* 0x000000343511723e */ /* 0x001fc400048060ff */
[----:B------:R-:W4:Y:S04]  /*11bd90*/  LDL.LU R52, [R1+0x2760] ;  /* 0x0027600001347983 */ /* 0x000f280000300800 */
[----:B------:R-:W4:Y:S01]  /*11bda0*/  LDL.LU R53, [R1+0x2764] ;  /* 0x0027640001357983 */ /* 0x000f220000300800 */
[----:B------:R-:W-:-:S05]  /*11bdb0*/  IADD3 R20, P1, R16, R58, RZ ;  /* 0x0000003a10147210 */ /* 0x000fca0007f3e0ff */
[----:B------:R-:W-:-:S05]  /*11bdc0*/  IMAD.X R21, R19, 0x1, R36, P1 ;  /* 0x0000000113157824 */ /* 0x000fca00008e0624 */
[----:B------:R0:W-:Y:S04]  /*11bdd0*/  STL.64 [R1+0x2a40], R20 ;  /* 0x002a401401007387 */ /* 0x0001e80000100a00 */
[----:B------:R1:W-:Y:S01]  /*11bde0*/  STL [R1+0x5584], R17 ;  /* 0x0055841101007387 */ /* 0x0003e20000100800 */
[----:B0-----:R-:W-:Y:S02]  /*11bdf0*/  IADD3 R20, P1, R16, R15, RZ ;  /* 0x0000000f10147210 */ /* 0x001fe40007f3e0ff */
[----:B-1----:R-:W-:-:S03]  /*11be00*/  F2FP.SATFINITE.E5M2.F32.PACK_AB_MERGE_C R17, R40, R38, RZ ;  /* 0x000000262811723e */ /* 0x002fc600048060ff */
[----:B------:R-:W-:Y:S02]  /*11be10*/  IMAD.X R21, R19, 0x1, R32, P1 ;  /* 0x0000000113157824 */ /* 0x000fe400008e0620 */
[----:B------:R0:W-:Y:S04]  /*11be20*/  STL [R1+0x550c], R17 ;  /* 0x00550c1101007387 */ /* 0x0001e80000100800 */
[----:B------:R1:W-:Y:S04]  /*11be30*/  STL.64 [R1+0x2a38], R20 ;  /* 0x002a381401007387 */ /* 0x0003e80000100a00 */
[----:B------:R-:W4:Y:S01]  /*11be40*/  LDL.LU R23, [R1+0x2768] ;  /* 0x0027680001177983 */ /* 0x000f220000300800 */
[----:B0-----:R-:W-:-:S02]  /*11be50*/  F2FP.SATFINITE.E5M2.F32.PACK_AB_MERGE_C R17, R61, R57, RZ ;  /* 0x000000393d11723e */ /* 0x001fc400048060ff */
[----:B-1----:R-:W-:-:S05]  /*11be60*/  F2FP.SATFINITE.E5M2.F32.PACK_AB_MERGE_C R20, R46, R45, RZ ;  /* 0x0000002d2e14723e */ /* 0x002fca00048060ff */
[----:B------:R0:W-:Y:S04]  /*11be70*/  STL [R1+0x5520], R20 ;  /* 0x0055201401007387 */ /* 0x0001e80000100800 */
[----:B------:R-:W4:Y:S01]  /*11be80*/  LDL.LU R27, [R1+0x276c] ;  /* 0x00276c00011b7983 */ /* 0x000f220000300800 */
[----:B0-----:R-:W-:-:S03]  /*11be90*/  IADD3 R20, P1, R16, R56, RZ ;  /* 0x0000003810147210 */ /* 0x001fc60007f3e0ff */
[----:B------:R2:W-:Y:S02]  /*11bea0*/  STL [R1+0x57f8], R17 ;  /* 0x0057f81101007387 */ /* 0x0005e40000100800 */
[----:B------:R-:W-:Y:S02]  /*11beb0*/  IMAD.X R21, R19, 0x1, R31, P1 ;  /* 0x0000000113157824 */ /* 0x000fe400008e061f */
[----:B------:R-:W4:Y:S04]  /*11bec0*/  LDL.LU R57, [R1+0x2750] ;  /* 0x0027500001397983 */ /* 0x000f280000300800 */
[----:B------:R-:W4:Y:S01]  /*11bed0*/  LDL.LU R61, [R1+0x2754] ;  /* 0x00275400013d7983 */ /* 0x000f220000300800 */
[----:B--2---:R-:W-:-:S03]  /*11bee0*/  F2FP.SATFINITE.E5M2.F32.PACK_AB_MERGE_C R17, R48, R47, RZ ;  /* 0x0000002f3011723e */ /* 0x004fc600048060ff */
[----:B------:R-:W2:Y:S04]  /*11bef0*/  LDL.LU R30, [R1+0x2758] ;  /* 0x00275800011e7983 */ /* 0x000ea80000300800 */
[----:B------:R-:W2:Y:S04]  /*11bf00*/  LDL.LU R33, [R1+0x275c] ;  /* 0x00275c0001217983 */ /* 0x000ea80000300800 */
[----:B------:R0:W-:Y:S04]  /*11bf10*/  STL.64 [R1+0x2a30], R20 ;  /* 0x002a301401007387 */ /* 0x0001e80000100a00 */
[----:B------:R3:W-:Y:S04]  /*11bf20*/  STL [R1+0x57f4], R17 ;  /* 0x0057f41101007387 */ /* 0x0007e80000100800 */
[----:B------:R-:W2:Y:S04]  /*11bf30*/  LDL.LU R34, [R1+0x2740] ;  /* 0x0027400001227983 */ /* 0x000ea80000300800 */
[----:B------:R-:W2:Y:S01]  /*11bf40*/  LDL.LU R37, [R1+0x2744] ;  /* 0x0027440001257983 */ /* 0x000ea20000300800 */
[----:B0-----:R-:W-:-:S03]  /*11bf50*/  IADD3 R20, P1, R16, R43, RZ ;  /* 0x0000002b10147210 */ /* 0x001fc60007f3e0ff */
[----:B------:R-:W2:Y:S04]  /*11bf60*/  LDL.LU R38, [R1+0x2748] ;  /* 0x0027480001267983 */ /* 0x000ea80000300800 */
[----:B------:R-:W2:Y:S01]  /*11bf70*/  LDL.LU R40, [R1+0x274c] ;  /* 0x00274c0001287983 */ /* 0x000ea20000300800 */
[----:B------:R-:W-:Y:S01]  /*11bf80*/  IMAD.X R21, R19, 0x1, R39, P1 ;  /* 0x0000000113157824 */ /* 0x000fe200008e0627 */
[----:B---3--:R-:W-:-:S05]  /*11bf90*/  F2FP.SATFINITE.E5M2.F32.PACK_AB_MERGE_C R17, R50, R49, RZ ;  /* 0x000000313211723e */ /* 0x008fca00048060ff */
[----:B------:R4:W-:Y:S04]  /*11bfa0*/  STL [R1+0x5808], R17 ;  /* 0x0058081101007387 */ /* 0x0009e80000100800 */
[----:B------:R-:W3:Y:S04]  /*11bfb0*/  LDL.LU R45, [R1+0x2730] ;  /* 0x00273000012d7983 */ /* 0x000ee80000300800 */
[----:B------:R-:W3:Y:S04]  /*11bfc0*/  LDL.LU R46, [R1+0x2734] ;  /* 0x00273400012e7983 */ /* 0x000ee80000300800 */
[----:B------:R-:W3:Y:S04]  /*11bfd0*/  LDL.LU R47, [R1+0x2738] ;  /* 0x00273800012f7983 */ /* 0x000ee80000300800 */
[----:B------:R-:W3:Y:S01]  /*11bfe0*/  LDL.LU R48, [R1+0x273c] ;  /* 0x00273c0001307983 */ /* 0x000ee20000300800 */
[----:B----4-:R-:W-:-:S03]  /*11bff0*/  F2FP.SATFINITE.E5M2.F32.PACK_AB_MERGE_C R17, R60, R55, RZ ;  /* 0x000000373c11723e */ /* 0x010fc600048060ff */
[----:B------:R-:W4:Y:S04]  /*11c000*/  LDL.LU R55, [R1+0x2720] ;  /* 0x0027200001377983 */ /* 0x000f280000300800 */
[----:B------:R-:W4:Y:S04]  /*11c010*/  LDL.LU R60, [R1+0x2724] ;  /* 0x00272400013c7983 */ /* 0x000f280000300800 */
[----:B------:R0:W-:Y:S04]  /*11c020*/  STL.64 [R1+0x2a28], R20 ;  /* 0x002a281401007387 */ /* 0x0001e80000100a00 */
[----:B------:R-:W-:Y:S04]  /*11c030*/  STL [R1+0x5804], R17 ;  /* 0x0058041101007387 */ /* 0x000fe80000100800 */
[----:B------:R-:W4:Y:S01]  /*11c040*/  LDL.LU R49, [R1+0x2728] ;  /* 0x0027280001317983 */ /* 0x000f220000300800 */
[----:B0-----:R-:W-:-:S03]  /*11c050*/  F2FP.SATFINITE.E5M2.F32.PACK_AB_MERGE_C R20, R53, R52, RZ ;  /* 0x000000343514723e */ /* 0x001fc600048060ff */
[----:B------:R-:W4:Y:S04]  /*11c060*/  LDL.LU R50, [R1+0x272c] ;  /* 0x00272c0001327983 */ /* 0x000f280000300800 */
[----:B------:R0:W-:Y:S04]  /*11c070*/  STL [R1+0x6634], R20 ;  /* 0x0066341401007387 */ /* 0x0001e80000100800 */
[----:B0-----:R-:W2:Y:S01]  /*11c080*/  LDL R20, [R1+0x10] ;  /* 0x0000100001147983 */ /* 0x001ea20000100800 */
[----:B------:R-:W-:-:S03]  /*11c090*/  IADD3 R24, P1, R16, R28, RZ ;  /* 0x0000001c10187210 */ /* 0x000fc60007f3e0ff */
[----:B------:R-:W4:Y:S04]  /*11c0a0*/  LDL.LU R52, [R1+0x2710] ;  /* 0x0027100001347983 */ /* 0x000f280000300800 */
[----:B------:R-:W4:Y:S01]  /*11c0b0*/  LDL.LU R53, [R1+0x2714] ;  /* 0x0027140001357983 */ /* 0x000f220000300800 */
[----:B------:R-:W-:Y:S02]  /*11c0c0*/  F2FP.SATFINITE.E5M2.F32.PACK_AB_MERGE_C R17, R27, R23, RZ ;  /* 0x000000171b11723e */ /* 0x000fe400048060ff */
[----:B------:R-:W-:Y:S01]  /*11c0d0*/  F2FP.SATFINITE.E5M2.F32.PACK_AB_MERGE_C R21, R61, R57, RZ ;  /* 0x000000393d15723e */ /* 0x000fe200048060ff */
[----:B--2---:R-:W-:-:S05]  /*11c0e0*/  IMAD.X R25, R19, 0x1, R20, P1 ;  /* 0x0000000113197824 */ /* 0x004fca00008e0614 */
[----:B------:R-:W-:Y:S04]  /*11c0f0*/  STL.64 [R1+0x2a20], R24 ;  /* 0x002a201801007387 */ /* 0x000fe80000100a00 */
[----:B------:R0:W-:Y:S04]  /*11c100*/  STL [R1+0x6638], R17 ;  /* 0x0066381101007387 */ /* 0x0001e80000100800 */
[----:B0-----:R-:W2:Y:S04]  /*11c110*/  LDL R17, [R1+0x44] ;  /* 0x0000440001117983 */ /* 0x001ea80000100800 */
[----:B------:R0:W-:Y:S04]  /*11c120*/  STL [R1+0x576c], R21 ;  /* 0x00576c1501007387 */ /* 0x0001e80000100800 */
[----:B------:R-:W2:Y:S04]  /*11c130*/  LDL.LU R57, [R1+0x2718] ;  /* 0x0027180001397983 */ /* 0x000ea80000300800 */
[----:B------:R-:W2:Y:S01]  /*11c140*/  LDL.LU R61, [R1+0x271c] ;  /* 0x00271c00013d7983 */ /* 0x000ea20000300800 */
[----:B------:R-:W-:-:S05]  /*11c150*/  IADD3 R22, P1, R16, R59, RZ ;  /* 0x0000003b10167210 */ /* 0x000fca0007f3e0ff */
[----:B------:R-:W-:Y:S01]  /*11c160*/  IMAD.X R23, R19, 0x1, R51, P1 ;  /* 0x0000000113177824 */ /* 0x000fe200008e0633 */
[----:B------:R-:W-:-:S04]  /*11c170*/  F2FP.SATFINITE.E5M2.F32.PACK_AB_MERGE_C R24, R33, R30, RZ ;  /* 0x0000001e2118723e */ /* 0x000fc800048060ff */
[----:B------:R1:W-:Y:S01]  /*11c180*/  STL.64 [R1+0x2a18], R22 ;  /* 0x002a181601007387 */ /* 0x0003e20000100a00 */
[----:B0-----:R-:W-:-:S03]  /*11c190*/  F2FP.SATFINITE.E5M2.F32.PACK_AB_MERGE_C R21, R37, R34, RZ ;  /* 0x000000222515723e */ /* 0x001fc600048060ff */
[----:B------:R0:W-:Y:S01]  /*11c1a0*/  STL [R1+0x5764], R24 ;  /* 0x0057641801007387 */ /* 0x0001e20000100800 */
[----:B-1----:R-:W-:-:S03]  /*11c1b0*/  IADD3 R22, P1, R16, R29, RZ ;  /* 0x0000001d10167210 */ /* 0x002fc60007f3e0ff */
[----:B------:R-:W-:Y:S02]  /*11c1c0*/  STL.64 [R1+0x6bc8], R28 ;  /* 0x006bc81c01007387 */ /* 0x000fe40000100a00 */
[----:B------:R-:W-:Y:S02]  /*11c1d0*/  IMAD.X R23, R19, 0x1, R18, P1 ;  /* 0x0000000113177824 */ /* 0x000fe400008e0612 */
[----:B------:R3:W-:Y:S01]  /*11c1e0*/  STL [R1+0x5780], R21 ;  /* 0x0057801501007387 */ /* 0x0007e20000100800 */
[----:B0-----:R-:W-:-:S03]  /*11c1f0*/  F2FP.SATFINITE.E5M2.F32.PACK_AB_MERGE_C R24, R40, R38, RZ ;  /* 0x000000262818723e */ /* 0x001fc600048060ff */
[----:B------:R0:W-:Y:S01]  /*11c200*/  STL.64 [R1+0x2a10], R22 ;  /* 0x002a101601007387 */ /* 0x0001e20000100a00 */
[----:B---3--:R-:W-:Y:S02]  /*11c210*/  F2FP.SATFINITE.E5M2.F32.PACK_AB_MERGE_C R21, R46, R45, RZ ;  /* 0x0000002d2e15723e */ /* 0x008fe400048060ff */
[----:B0-----:R-:W-:Y:S01]  /*11c220*/  IADD3 R22, P1, R16, R11, RZ ;  /* 0x0000000b10167210 */ /* 0x001fe20007f3e0ff */
[----:B------:R-:W-:Y:S04]  /*11c230*/  STL [R1+0x577c], R24 ;  /* 0x00577c1801007387 */ /* 0x000fe80000100800 */
[----:B------:R-:W-:Y:S01]  /*11c240*/  IMAD.X R23, R19, 0x1, R13, P1 ;  /* 0x0000000113177824 */ /* 0x000fe200008e060d */
[----:B------:R0:W-:Y:S04]  /*11c250*/  STL [R1+0x5794], R21 ;  /* 0x0057941501007387 */ /* 0x0001e80000100800 */
[----:B------:R-:W3:Y:S04]  /*11c260*/  LDL.LU R34, [R1+0x2700] ;  /* 0x0027000001227983 */ /* 0x000ee80000300800 */
[----:B------:R-:W3:Y:S04]  /*11c270*/  LDL.LU R46, [R1+0x2704] ;  /* 0x00270400012e7983 */ /* 0x000ee80000300800 */
[----:B------:R1:W-:Y:S01]  /*11c280*/  STL.64 [R1+0x2a08], R22 ;  /* 0x002a081601007387 */ /* 0x0003e20000100a00 */
[----:B0-----:R-:W-:-:S02]  /*11c290*/  F2FP.SATFINITE.E5M2.F32.PACK_AB_MERGE_C R21, R48, R47, RZ ;  /* 0x0000002f3015723e */ /* 0x001fc400048060ff */
[----:B-1----:R-:W-:-:S03]  /*11c2a0*/  IADD3 R22, P1, R16, R12, RZ ;  /* 0x0000000c10167210 */ /* 0x002fc60007f3e0ff */
[----:B------:R-:W-:Y:S02]  /*11c2b0*/  STL [R1+0x5790], R21 ;  /* 0x0057901501007387 */ /* 0x000fe40000100800 */
[----:B------:R-:W-:Y:S01]  /*11c2c0*/  IMAD.X R23, R19, 0x1, R14, P1 ;  /* 0x0000000113177824 */ /* 0x000fe200008e060e */
[----:B----4-:R-:W-:Y:S02]  /*11c2d0*/  F2FP.SATFINITE.E5M2.F32.PACK_AB_MERGE_C R19, R60, R55, RZ ;  /* 0x000000373c13723e */ /* 0x010fe400048060ff */
[----:B------:R-:W4:Y:S04]  /*11c2e0*/  LDL.LU R55, [R1+0x2708] ;  /* 0x0027080001377983 */ /* 0x000f280000300800 */
[----:B------:R-:W4:Y:S04]  /*11c2f0*/  LDL.LU R60, [R1+0x270c] ;  /* 0x00270c00013c7983 */ /* 0x000f280000300800 */
[----:B------:R-:W-:Y:S04]  /*11c300*/  STL.64 [R1+0x2a00], R22 ;  /* 0x002a001601007387 */ /* 0x000fe80000100a00 */
[----:B------:R0:W-:Y:S04]  /*11c310*/  STL [R1+0x57ac], R19 ;  /* 0x0057ac1301007387 */ /* 0x0001e80000100800 */
[----:B------:R-:W4:Y:S01]  /*11c320*/  LDL.LU R47, [R1+0x26f0] ;  /* 0x0026f000012f7983 */ /* 0x000f220000300800 */
[----:B------:R-:W-:Y:S01]  /*11c330*/  VIADD R16, R16, UR6 ;  /* 0x0000000610107c36 */ /* 0x000fe20008000000 */
[----:B------:R-:W-:-:S02]  /*11c340*/  ULDC UR6, c[0x0][0x248] ;  /* 0x0000920000067ab9 */ /* 0x000fc40000000800 */
[----:B------:R-:W4:Y:S01]  /*11c350*/  LDL.LU R48, [R1+0x26f4] ;  /* 0x0026f40001307983 */ /* 0x000f220000300800 */
[----:B0-----:R-:W-:-:S05]  /*11c360*/  F2FP.SATFINITE.E5M2.F32.PACK_AB_MERGE_C R19, R50, R49, RZ ;  /* 0x000000313213723e */ /* 0x001fca00048060ff */
[----:B------:R0:W-:Y:S01]  /*11c370*/  STL [R1+0x57a8], R19 ;  /* 0x0057a81301007387 */ /* 0x0001e20000100800 */
[----:B------:R-:W-:-:S03]  /*11c380*/  IADD3 R22, P1, R16, R8, RZ ;  /* 0x0000000810167210 */ /* 0x000fc60007f3e0ff */
[----:B------:R-:W4:Y:S04]  /*11c390*/  LDL.LU R49, [R1+0x26f8] ;  /* 0x0026f80001317983 */ /* 0x000f280000300800 */
[----:B------:R-:W4:Y:S01]  /*11c3a0*/  LDL.LU R50, [R1+0x26fc] ;  /* 0x0026fc0001327983 */ /* 0x000f220000300800 */
[----:B0-----:R-:W-:-:S05]  /*11c3b0*/  F2FP.SATFINITE.E5M2.F32.PACK_AB_MERGE_C R19, R53, R52, RZ ;  /* 0x000000343513723e */ /* 0x001fca00048060ff */
[----:B------:R0:W-:Y:S04]  /*11c3c0*/  STL [R1+0x57cc], R19 ;  /* 0x0057cc1301007387 */ /* 0x0001e80000100800 */
[----:B------:R-:W4:Y:S04]  /*11c3d0*/  LDL.LU R52, [R1+0x26e0] ;  /* 0x0026e00001347983 */ /* 0x000f280000300800 */
[----:B------:R-:W4:Y:S01]  /*11c3e0*/  LDL.LU R53, [R1+0x26e4] ;  /* 0x0026e40001357983 */ /* 0x000f220000300800 */
[----:B0-----:R-:W-:-:S05]  /*11c3f0*/  SHF.R.S32.HI R19, RZ, 0x1f, R16 ;  /* 0x0000001fff137819 */ /* 0x001fca0000011410 */
[----:B--2---:R-:W-:-:S05]  /*11c400*/  IMAD.X R23, R19, 0x1, R17, P1 ;  /* 0x0000000113177824 */ /* 0x004fca00008e0611 */
[----:B------:R0:W-:Y:S04]  /*11c410*/  STL.64 [R1+0x29f8], R22 ;  /* 0x0029f81601007387 */ /* 0x0001e80000100a00 */
[----:B------:R-:W2:Y:S04]  /*11c420*/  LDL.LU R26, [R1+0x26e8] ;  /* 0x0026e800011a7983 */ /* 0x000ea80000300800 */
[----:B------:R-:W2:Y:S01]  /*11c430*/  LDL.LU R21, [R1+0x26ec] ;  /* 0x0026ec0001157983 */ /* 0x000ea20000300800 */
[----:B0-----:R-:W-:-:S05]  /*11c440*/  F2FP.SATFINITE.E5M2.F32.PACK_AB_MERGE_C R22, R61, R57, RZ ;  /* 0x000000393d16723e */ /* 0x001fca00048060ff */
        /* <DEDUP_REMOVED lines=11> */
[----:B------:R-:W-:-:S05]  /*11c500*/  IADD3 R24, P1, R16, R10, RZ ;  /* 0x0000000a10187210 */ /* 0x000fca0007f3e0ff */
[----:B------:R-:W-:Y:S01]  /*11c510*/  IMAD.X R25, R19, 0x1, R9, P1 ;  /* 0x0000000113197824 */ /* 0x000fe200008e0609 */
[----:B---3--:R-:W-:-:S05]  /*11c520*/  F2FP.SATFINITE.E5M2.F32.PACK_AB_MERGE_C R46, R46, R34, RZ ;  /* 0x000000222e2e723e */ /* 0x008fca00048060ff */
[----:B------:R-:W-:Y:S01]  /*11c530*/  STL [R1+0x663c], R46 ;  /* 0x00663c2e01007387 */ /* 0x000fe20000100800 */
[----:B----4-:R-:W-:-:S03]  /*11c540*/  F2FP.SATFINITE.E5M2.F32.PACK_AB_MERGE_C R34, R60, R55, RZ ;  /* 0x000000373c22723e */ /* 0x010fc600048060ff */
[----:B------:R-:W3:Y:S04]  /*11c550*/  LDL.LU R55, [R1+0x26b8] ;  /* 0x0026b80001377983 */ /* 0x000ee80000300800 */
[----:B------:R-:W3:Y:S04]  /*11c560*/  LDL.LU R60, [R1+0x26bc] ;  /* 0x0026bc00013c7983 */ /* 0x000ee80000300800 */
[----:B------:R1:W-:Y:S04]  /*11c570*/  STL.64 [R1+0x29f0], R24 ;  /* 0x0029f01801007387 */ /* 0x0003e80000100a00 */
[----:B------:R-:W-:Y:S01]  /*11c580*/  STL [R1+0x6640], R34 ;  /* 0x0066402201007387 */ /* 0x000fe20000100800 */
[----:B0-----:R-:W-:-:S03]  /*11c590*/  F2FP.SATFINITE.E5M2.F32.PACK_AB_MERGE_C R22, R48, R47, RZ ;  /* 0x0000002f3016723e */ /* 0x001fc600048060ff */
[----:B------:R-:W4:Y:S01]  /*11c5a0*/  LDL.LU R47, [R1+0x26a0] ;  /* 0x0026a000012f7983 */ /* 0x000f220000300800 */
[----:B-1----:R-:W-:-:S03]  /*11c5b0*/  IADD3 R24, P1, R16, R7, RZ ;  /* 0x0000000710187210 */ /* 0x002fc60007f3e0ff */
[----:B------:R-:W4:Y:S02]  /*11c5c0*/  LDL.LU R48, [R1+0x26a4] ;  /* 0x0026a40001307983 */ /* 0x000f240000300800 */
[----:B------:R-:W-:Y:S02]  /*11c5d0*/  IMAD.X R25, R19, 0x1, R54, P1 ;  /* 0x0000000113197824 */ /* 0x000fe400008e0636 */
[----:B------:R-:W-:Y:S04]  /*11c5e0*/  STL [R1+0x56dc], R22 ;  /* 0x0056dc1601007387 */ /* 0x000fe80000100800 */
[----:B------:R0:W-:Y:S02]  /*11c5f0*/  STL.64 [R1+0x29e8], R24 ;  /* 0x0029e81801007387 */ /* 0x0001e40000100a00 */
[----:B0-----:R-:W-:-:S02]  /*11c600*/  F2FP.SATFINITE.E5M2.F32.PACK_AB_MERGE_C R24, R50, R49, RZ ;  /* 0x000000313218723e */ /* 0x001fc400048060ff */
[----:B------:R-:W4:Y:S01]  /*11c610*/  LDL.LU R49, [R1+0x26a8] ;  /* 0x0026a80001317983 */ /* 0x000f220000300800 */
[----:B------:R-:W-:-:S03]  /*11c620*/  F2FP.SATFINITE.E5M2.F32.PACK_AB_MERGE_C R22, R53, R52, RZ ;  /* 0x000000343516723e */ /* 0x000fc600048060ff */
[----:B------:R0:W-:Y:S04]  /*11c630*/  STL [R1+0x57e0], R24 ;  /* 0x0057e01801007387 */ /* 0x0001e80000100800 */
[----:B------:R-:W4:Y:S01]  /*11c640*/  LDL.LU R50, [R1+0x26ac] ;  /* 0x0026ac0001327983 */ /* 0x000f220000300800 */
[----:B0-----:R-:W-:-:S03]  /*11c650*/  IADD3 R24, P1, R16, R6, RZ ;  /* 0x0000000610187210 */ /* 0x001fc60007f3e0ff */
[----:B------:R0:W-:Y:S02]  /*11c660*/  STL [R1+0x56a0], R22 ;  /* 0x0056a01601007387 */ /* 0x0001e40000100800 */
[----:B------:R-:W-:Y:S02]  /*11c670*/  IMAD.X R25, R19, 0x1, R5, P1 ;  /* 0x0000000113197824 */ /* 0x000fe400008e0605 */
[----:B------:R-:W4:Y:S04]  /*11c680*/  LDL.LU R52, [R1+0x2690] ;  /* 0x0026900001347983 */ /* 0x000f280000300800 */
[----:B------:R-:W4:Y:S01]  /*11c690*/  LDL.LU R53, [R1+0x2694] ;  /* 0x0026940001357983 */ /* 0x000f220000300800 */
[----:B0-----:R-:W-:-:S03]  /*11c6a0*/  IADD3 R22, P1, R16, R4, RZ ;  /* 0x0000000410167210 */ /* 0x001fc60007f3e0ff */
[----:B------:R2:W-:Y:S02]  /*11c6b0*/  STL.64 [R1+0x29e0], R24 ;  /* 0x0029e01801007387 */ /* 0x0005e40000100a00 */
[----:B--2---:R-:W-:-:S05]  /*11c6c0*/  F2FP.SATFINITE.E5M2.F32.PACK_AB_MERGE_C R24, R21, R26, RZ ;  /* 0x0000001a1518723e */ /* 0x004fca00048060ff */
[----:B------:R0:W-:Y:S01]  /*11c6d0*/  STL [R1+0x56a8], R24 ;  /* 0x0056a81801007387 */ /* 0x0001e20000100800 */
[----:B------:R-:W-:Y:S01]  /*11c6e0*/  F2FP.SATFINITE.E5M2.F32.PACK_AB_MERGE_C R21, R27, R23, RZ ;  /* 0x000000171b15723e */ /* 0x000fe200048060ff */
[----:B------:R-:W-:-:S04]  /*11c6f0*/  IMAD.X R23, R19, 0x1, R3, P1 ;  /* 0x0000000113177824 */ /* 0x000fc800008e0603 */
[----:B------:R1:W-:Y:S04]  /*11c700*/  STL [R1+0x5668], R21 ;  /* 0x0056681501007387 */ /* 0x0003e80000100800 */
[----:B------:R2:W-:Y:S01]  /*11c710*/  STL.64 [R1+0x29d8], R22 ;  /* 0x0029d81601007387 */ /* 0x0005e20000100a00 */
[----:B0-----:R-:W-:Y:S02]  /*11c720*/  F2FP.SATFINITE.E5M2.F32.PACK_AB_MERGE_C R24, R33, R30, RZ ;  /* 0x0000001e2118723e */ /* 0x001fe400048060ff */
[----:B-1----:R-:W-:Y:S02]  /*11c730*/  F2FP.SATFINITE.E5M2.F32.PACK_AB_MERGE_C R21, R38, R37, RZ ;  /* 0x000000252615723e */ /* 0x002fe400048060ff */
[----:B--2---:R-:W-:Y:S01]  /*11c740*/  IADD3 R22, P1, R16, R2, RZ ;  /* 0x0000000210167210 */ /* 0x004fe20007f3e0ff */
[----:B------:R0:W-:Y:S04]  /*11c750*/  STL [R1+0x57e4], R24 ;  /* 0x0057e41801007387 */ /* 0x0001e80000100800 */
[----:B------:R-:W-:Y:S01]  /*11c760*/  IMAD.X R23, R19, 0x1, R0, P1 ;  /* 0x0000000113177824 */ /* 0x000fe200008e0600 */
[----:B------:R1:W-:Y:S04]  /*11c770*/  STL [R1+0x5604], R21 ;  /* 0x0056041501007387 */ /* 0x0003e80000100800 */
[----:B------:R2:W-:Y:S04]  /*11c780*/  STL.64 [R1+0x29d0], R22 ;  /* 0x0029d01601007387 */ /* 0x0005e80000100a00 */
[----:B0-----:R-:W4:Y:S01]  /*11c790*/  LDL.LU R24, [R1+0x2698] ;  /* 0x0026980001187983 */ /* 0x001f220000300800 */
[----:B-1----:R-:W-:-:S02]  /*11c7a0*/  F2FP.SATFINITE.E5M2.F32.PACK_AB_MERGE_C R21, R61, R57, RZ ;  /* 0x000000393d15723e */ /* 0x002fc400048060ff */
[----:B--2---:R-:W-:-:S05]  /*11c7b0*/  F2FP.SATFINITE.E5M2.F32.PACK_AB_MERGE_C R22, R45, R40, RZ ;  /* 0x000000282d16723e */ /* 0x004fca00048060ff */
[----:B------:R0:W-:Y:S04]  /*11c7c0*/  STL [R1+0x5608], R22 ;  /* 0x0056081601007387 */ /* 0x0001e80000100800 */
[----:B------:R-:W2:Y:S04]  /*11c7d0*/  LDL.LU R41, [R1+0x269c] ;  /* 0x00269c0001297983 */ /* 0x000ea80000300800 */
[----:B------:R3:W-:Y:S04]  /*11c7e0*/  STL [R1+0x55bc], R21 ;  /* 0x0055bc1501007387 */ /* 0x0007e80000100800 */
[----:B------:R-:W2:Y:S04]  /*11c7f0*/  LDL.LU R57, [R1+0x2670] ;  /* 0x0026700001397983 */ /* 0x000ea80000300800 */
[----:B------:R-:W2:Y:S01]  /*11c800*/  LDL.LU R61, [R1+0x2674] ;  /* 0x00267400013d7983 */ /* 0x000ea20000300800 */
[----:B0-----:R-:W-:-:S03]  /*11c810*/  IADD3 R22, P1, R16, R35, RZ ;  /* 0x0000002310167210 */ /* 0x001fc60007f3e0ff */
[----:B------:R-:W2:Y:S02]  /*11c820*/  LDL.LU R42, [R1+0x2678] ;  /* 0x00267800012a7983 */ /* 0x000ea40000300800 */
[----:B------:R-:W-:Y:S02]  /*11c830*/  IMAD.X R23, R19, 0x1, R44, P1 ;  /* 0x0000000113177824 */ /* 0x000fe400008e062c */
[----:B------:R-:W2:Y:S01]  /*11c840*/  LDL.LU R25, [R1+0x267c] ;  /* 0x00267c0001197983 */ /* 0x000ea20000300800 */
[----:B---3--:R-:W-:-:S03]  /*11c850*/  F2FP.SATFINITE.E5M2.F32.PACK_AB_MERGE_C R21, R60, R55, RZ ;  /* 0x000000373c15723e */ /* 0x008fc600048060ff */
[----:B------:R0:W-:Y:S04]  /*11c860*/  STL.64 [R1+0x29c8], R22 ;  /* 0x0029c81601007387 */ /* 0x0001e80000100a00 */
[----:B------:R4:W-:Y:S04]  /*11c870*/  STL [R1+0x57e8], R21 ;  /* 0x0057e81501007387 */ /* 0x0009e80000100800 */
[----:B------:R-:W3:Y:S01]  /*11c880*/  LDL.LU R55, [R1+0x380] ;  /* 0x0003800001377983 */ /* 0x000ee20000300800 */
[----:B0-----:R-:W-:-:S03]  /*11c890*/  IADD3 R22, P1, R16, R58, RZ ;  /* 0x0000003a10167210 */ /* 0x001fc60007f3e0ff */
[----:B------:R-:W3:Y:S01]  /*11c8a0*/  LDL.LU R60, [R1+0x384] ;  /* 0x00038400013c7983 */ /* 0x000ee20000300800 */
[----:B----4-:R-:W-:Y:S01]  /*11c8b0*/  F2FP.SATFINITE.E5M2.F32.PACK_AB_MERGE_C R21, R48, R47, RZ ;  /* 0x0000002f3015723e */ /* 0x010fe200048060ff */
[----:B------:R-:W-:-:S04]  /*11c8c0*/  IMAD.X R23, R19, 0x1, R36, P1 ;  /* 0x0000000113177824 */ /* 0x000fc800008e0624 */
[----:B------:R0:W-:Y:S04]  /*11c8d0*/  STL [R1+0x5554], R21 ;  /* 0x0055541501007387 */ /* 0x0001e80000100800 */
[----:B------:R-:W4:Y:S04]  /*11c8e0*/  LDL.LU R47, [R1+0x388] ;  /* 0x00038800012f7983 */ /* 0x000f280000300800 */
[----:B------:R-:W4:Y:S04]  /*11c8f0*/  LDL.LU R48, [R1+0x38c] ;  /* 0x00038c0001307983 */ /* 0x000f280000300800 */
[----:B------:R1:W-:Y:S01]  /*11c900*/  STL.64 [R1+0x29c0], R22 ;  /* 0x0029c01601007387 */ /* 0x0003e20000100a00 */
[----:B------:R-:W-:-:S02]  /*11c910*/  IADD3 R28, P1, R16, R15, RZ ;  /* 0x0000000f101c7210 */ /* 0x000fc40007f3e0ff */
[----:B0-----:R-:W-:Y:S02]  /*11c920*/  F2FP.SATFINITE.E5M2.F32.PACK_AB_MERGE_C R21, R50, R49, RZ ;  /* 0x000000313215723e */ /* 0x001fe400048060ff */
[----:B------:R-:W4:Y:S04]  /*11c930*/  LDL.LU R49, [R1+0x2650] ;  /* 0x0026500001317983 */ /* 0x000f280000300800 */
[----:B------:R-:W4:Y:S04]  /*11c940*/  LDL.LU R50, [R1+0x2654] ;  /* 0x0026540001327983 */ /* 0x000f280000300800 */
[----:B------:R0:W-:Y:S04]  /*11c950*/  STL [R1+0x554c], R21 ;  /* 0x00554c1501007387 */ /* 0x0001e80000100800 */
[----:B------:R-:W4:Y:S01]  /*11c960*/  LDL.LU R26, [R1+0x2658] ;  /* 0x00265800011a7983 */ /* 0x000f220000300800 */
[----:B-1----:R-:W-:-:S03]  /*11c970*/  F2FP.SATFINITE.E5M2.F32.PACK_AB_MERGE_C R22, R53, R52, RZ ;  /* 0x000000343516723e */ /* 0x002fc600048060ff */
[----:B0-----:R-:W4:Y:S04]  /*11c980*/  LDL.LU R21, [R1+0x265c] ;  /* 0x00265c0001157983 */ /* 0x001f280000300800 */
[----:B------:R-:W-:Y:S04]  /*11c990*/  STL [R1+0x54dc], R22 ;  /* 0x0054dc1601007387 */ /* 0x000fe80000100800 */
[----:B------:R-:W4:Y:S01]  /*11c9a0*/  LDL.LU R23, [R1+0x2640] ;  /* 0x0026400001177983 */ /* 0x000f220000300800 */
[----:B------:R-:W-:-:S03]  /*11c9b0*/  IMAD.X R29, R19, 0x1, R32, P1 ;  /* 0x00000001131d7824 */ /* 0x000fc600008e0620 */
        /* <DEDUP_REMOVED lines=9> */
[----:B------:R-:W4:Y:S01]  /*11ca50*/  LDL.LU R53, [R1+0x2624] ;  /* 0x0026240001357983 */ /* 0x000f220000300800 */
[----:B0-----:R-:W-:-:S05]  /*11ca60*/  IADD3 R28, P1, R16, R56, RZ ;  /* 0x00000038101c7210 */ /* 0x001fca0007f3e0ff */
[----:B------:R-:W-:Y:S01]  /*11ca70*/  IMAD.X R29, R19, 0x1, R31, P1 ;  /* 0x00000001131d7824 */ /* 0x000fe200008e061f */
[----:B--2---:R-:W-:Y:S02]  /*11ca80*/  F2FP.SATFINITE.E5M2.F32.PACK_AB_MERGE_C R24, R41, R24, RZ ;  /* 0x000000182918723e */ /* 0x004fe400048060ff */
[----:B------:R-:W-:Y:S02]  /*11ca90*/  F2FP.SATFINITE.E5M2.F32.PACK_AB_MERGE_C R22, R61, R57, RZ ;  /* 0x000000393d16723e */ /* 0x000fe400048060ff */
[----:B------:R-:W2:Y:S04]  /*11caa0*/  LDL.LU R57, [R1+0x2628] ;  /* 0x0026280001397983 */ /* 0x000ea80000300800 */
[----:B------:R-:W-:Y:S04]  /*11cab0*/  STL [R1+0x54e8], R24 ;  /* 0x0054e81801007387 */ /* 0x000fe80000100800 */
[----:B------:R-:W2:Y:S04]  /*11cac0*/  LDL.LU R61, [R1+0x262c] ;  /* 0x00262c00013d7983 */ /* 0x000ea80000300800 */
[----:B------:R-:W-:Y:S04]  /*11cad0*/  STL [R1+0x57f0], R22 ;  /* 0x0057f01601007387 */ /* 0x000fe80000100800 */
[----:B------:R0:W-:Y:S04]  /*11cae0*/  STL.64 [R1+0x29a0], R28 ;  /* 0x0029a01c01007387 */ /* 0x0001e80000100a00 */
[----:B0-----:R-:W2:Y:S01]  /*11caf0*/  LDL.LU.64 R28, [R1+0x6bc8] ;  /* 0x006bc800011c7983 */ /* 0x001ea20000300a00 */
[----:B------:R-:W-:-:S02]  /*11cb00*/  F2FP.SATFINITE.E5M2.F32.PACK_AB_MERGE_C R24, R25, R42, RZ ;  /* 0x0000002a1918723e */ /* 0x000fc400048060ff */
[----:B---3--:R-:W-:Y:S02]  /*11cb10*/  F2FP.SATFINITE.E5M2.F32.PACK_AB_MERGE_C R22, R60, R55, RZ ;  /* 0x000000373c16723e */ /* 0x008fe400048060ff */
[----:B------:R-:W3:Y:S04]  /*11cb20*/  LDL.LU R55, [R1+0x2610] ;  /* 0x0026100001377983 */ /* 0x000ee80000300800 */
[----:B------:R0:W-:Y:S04]  /*11cb30*/  STL [R1+0x57ec], R24 ;  /* 0x0057ec1801007387 */ /* 0x0001e80000100800 */
[----:B------:R-:W3:Y:S01]  /*11cb40*/  LDL.LU R60, [R1+0x2614] ;  /* 0x00261400013c7983 */ /* 0x000ee20000300800 */
[----:B0-----:R-:W-:-:S03]  /*11cb50*/  IADD3 R24, P1, R16, R43, RZ ;  /* 0x0000002b10187210 */ /* 0x001fc60007f3e0ff */
[----:B------:R4:W-:Y:S02]  /*11cb60*/  STL [R1+0x5800], R22 ;  /* 0x0058001601007387 */ /* 0x0009e40000100800 */
[----:B------:R-:W-:Y:S01]  /*11cb70*/  IMAD.X R25, R19, 0x1, R39, P1 ;  /* 0x0000000113197824 */ /* 0x000fe200008e0627 */
[----:B----4-:R-:W-:Y:S02]  /*11cb80*/  F2FP.SATFINITE.E5M2.F32.PACK_AB_MERGE_C R22, R48, R47, RZ ;  /* 0x0000002f3016723e */ /* 0x010fe400048060ff */
[----:B------:R-:W4:Y:S04]  /*11cb90*/  LDL.LU R47, [R1+0x2618] ;  /* 0x00261800012f7983 */ /* 0x000f280000300800 */
[----:B------:R-:W4:Y:S04]  /*11cba0*/  LDL.LU R48, [R1+0x261c] ;  /* 0x00261c0001307983 */ /* 0x000f280000300800 */
[----:B------:R-:W-:Y:S04]  /*11cbb0*/  STL.64 [R1+0x2988], R24 ;  /* 0x0029881801007387 */ /* 0x000fe80000100a00 */
[----:B------:R0:W-:Y:S02]  /*11cbc0*/  STL [R1+0x57fc], R22 ;  /* 0x0057fc1601007387 */ /* 0x0001e40000100800 */
[----:B0-----:R-:W-:-:S02]  /*11cbd0*/  F2FP.SATFINITE.E5M2.F32.PACK_AB_MERGE_C R22, R50, R49, RZ ;  /* 0x000000313216723e */ /* 0x001fc400048060ff */
[----:B------:R-:W4:Y:S04]  /*11cbe0*/  LDL.LU R49, [R1+0x2560] ;  /* 0x0025600001317983 */ /* 0x000f280000300800 */
[----:B------:R-:W4:Y:S04]  /*11cbf0*/  LDL.LU R50, [R1+0x2564] ;  /* 0x0025640001327983 */ /* 0x000f280000300800 */
[----:B------:R0:W-:Y:S01]  /*11cc00*/  STL [R1+0x5510], R22 ;  /* 0x0055101601007387 */ /* 0x0001e20000100800 */
[----:B--2---:R-:W-:-:S05]  /*11cc10*/  IADD3 R24, P1, R16, R28, RZ ;  /* 0x0000001c10187210 */ /* 0x004fca0007f3e0ff */
[----:B------:R-:W-:Y:S01]  /*11cc20*/  IMAD.X R25, R19, 0x1, R20, P1 ;  /* 0x0000000113197824 */ /* 0x000fe200008e0614 */
[----:B0-----:R-:W-:-:S04]  /*11cc30*/  IADD3 R22, P1, R16, R59, RZ ;  /* 0x0000003b10167210 */ /* 0x001fc80007f3e0ff */
[----:B------:R0:W-:Y:S02]  /*11cc40*/  STL.64 [R1+0x2980], R24 ;  /* 0x0029801801007387 */ /* 0x0001e40000100a00 */
[----:B0-----:R-:W-:Y:S02]  /*11cc50*/  F2FP.SATFINITE.E5M2.F32.PACK_AB_MERGE_C R24, R21, R26, RZ ;  /* 0x0000001a1518723e */ /* 0x001fe400048060ff */
[----:B------:R-:W-:Y:S01]  /*11cc60*/  F2FP.SATFINITE.E5M2.F32.PACK_AB_MERGE_C R21, R27, R23, RZ ;  /* 0x000000171b15723e */ /* 0x000fe200048060ff */
[----:B------:R-:W-:Y:S02]  /*11cc70*/  IMAD.X R23, R19, 0x1, R51, P1 ;  /* 0x0000000113177824 */ /* 0x000fe400008e0633 */
[----:B------:R0:W-:Y:S04]  /*11cc80*/  STL [R1+0x5534], R24 ;  /* 0x0055341801007387 */ /* 0x0001e80000100800 */
[----:B------:R1:W-:Y:S04]  /*11cc90*/  STL [R1+0x5440], R21 ;  /* 0x0054401501007387 */ /* 0x0003e80000100800 */
[----:B------:R2:W-:Y:S01]  /*11cca0*/  STL.64 [R1+0x2978], R22 ;  /* 0x0029781601007387 */ /* 0x0005e20000100a00 */
[----:B0-----:R-:W-:-:S02]  /*11ccb0*/  F2FP.SATFINITE.E5M2.F32.PACK_AB_MERGE_C R24, R33, R30, RZ ;  /* 0x0000001e2118723e */ /* 0x001fc400048060ff */
[----:B-1----:R-:W-:Y:S02]  /*11ccc0*/  F2FP.SATFINITE.E5M2.F32.PACK_AB_MERGE_C R21, R38, R37, RZ ;  /* 0x000000252615723e */ /* 0x002fe400048060ff */
[----:B--2---:R-:W-:Y:S01]  /*11ccd0*/  IADD3 R22, P1, R16, R29, RZ ;  /* 0x0000001d10167210 */ /* 0x004fe20007f3e0ff */
[----:B------:R-:W-:Y:S04]  /*11cce0*/  STL [R1+0x5464], R24 ;  /* 0x0054641801007387 */ /* 0x000fe80000100800 */
[----:B------:R-:W-:Y:S01]  /*11ccf0*/  IMAD.X R23, R19, 0x1, R18, P1 ;  /* 0x0000000113177824 */ /* 0x000fe200008e0612 */
[----:B------:R-:W-:Y:S04]  /*11cd00*/  STL.64 [R1+0x6bc0], R28 ;  /* 0x006bc01c01007387 */ /* 0x000fe80000100a00 */
[----:B------:R0:W-:Y:S04]  /*11cd10*/  STL [R1+0x53a4], R21 ;  /* 0x0053a41501007387 */ /* 0x0001e80000100800 */
[----:B------:R1:W-:Y:S01]  /*11cd20*/  STL.64 [R1+0x2970], R22 ;  /* 0x0029701601007387 */ /* 0x0003e20000100a00 */
[----:B0-----:R-:W-:-:S03]  /*11cd30*/  F2FP.SATFINITE.E5M2.F32.PACK_AB_MERGE_C R21, R53, R52, RZ ;  /* 0x000000343515723e */ /* 0x001fc600048060ff */
[----:B------:R-:W2:Y:S01]  /*11cd40*/  LDL.LU R52, [R1+0x2568] ;  /* 0x0025680001347983 */ /* 0x000ea20000300800 */
[----:B-1----:R-:W-:-:S05]  /*11cd50*/  F2FP.SATFINITE.E5M2.F32.PACK_AB_MERGE_C R22, R45, R40, RZ ;  /* 0x000000282d16723e */ /* 0x002fca00048060ff */
[----:B------:R-:W-:Y:S04]  /*11cd60*/  STL [R1+0x53b4], R22 ;  /* 0x0053b41601007387 */ /* 0x000fe80000100800 */
[----:B------:R-:W2:Y:S04]  /*11cd70*/  LDL.LU R53, [R1+0x256c] ;  /* 0x00256c0001357983 */ /* 0x000ea80000300800 */
[----:B------:R0:W-:Y:S02]  /*11cd80*/  STL [R1+0x532c], R21 ;  /* 0x00532c1501007387 */ /* 0x0001e40000100800 */
[----:B0-----:R-:W-:-:S02]  /*11cd90*/  F2FP.SATFINITE.E5M2.F32.PACK_AB_MERGE_C R21, R61, R57, RZ ;  /* 0x000000393d15723e */ /* 0x001fc400048060ff */
[----:B------:R-:W2:Y:S04]  /*11cda0*/  LDL.LU R57, [R1+0x2440] ;  /* 0x0024400001397983 */ /* 0x000ea80000300800 */
[----:B------:R-:W2:Y:S01]  /*11cdb0*/  LDL.LU R61, [R1+0x2444] ;  /* 0x00244400013d7983 */ /* 0x000ea20000300800 */
[----:B------:R-:W-:-:S05]  /*11cdc0*/  IADD3 R22, P1, R16, R11, RZ ;  /* 0x0000000b10167210 */ /* 0x000fca0007f3e0ff */
[----:B------:R-:W-:-:S05]  /*11cdd0*/  IMAD.X R23, R19, 0x1, R13, P1 ;  /* 0x0000000113177824 */ /* 0x000fca00008e060d */
[----:B------:R0:W-:Y:S04]  /*11cde0*/  STL.64 [R1+0x2968], R22 ;  /* 0x0029681601007387 */ /* 0x0001e80000100a00 */
[----:B------:R-:W-:Y:S04]  /*11cdf0*/  STL [R1+0x5318], R21 ;  /* 0x0053181501007387 */ /* 0x000fe80000100800 */
[----:B------:R-:W2:Y:S01]  /*11ce00*/  LDL.LU R37, [R1+0x2448] ;  /* 0x0024480001257983 */ /* 0x000ea20000300800 */
[----:B0-----:R-:W-:-:S03]  /*11ce10*/  IADD3 R22, P1, R16, R12, RZ ;  /* 0x0000000c10167210 */ /* 0x001fc60007f3e0ff */
[----:B------:R-:W2:Y:S02]  /*11ce20*/  LDL.LU R38, [R1+0x244c] ;  /* 0x00244c0001267983 */ /* 0x000ea40000300800 */
[----:B------:R-:W-:Y:S01]  /*11ce30*/  IMAD.X R23, R19, 0x1, R14, P1 ;  /* 0x0000000113177824 */ /* 0x000fe200008e060e */
[----:B---3--:R-:W-:-:S04]  /*11ce40*/  F2FP.SATFINITE.E5M2.F32.PACK_AB_MERGE_C R19, R60, R55, RZ ;  /* 0x000000373c13723e */ /* 0x008fc800048060ff */
[----:B------:R-:W-:Y:S04]  /*11ce50*/  STL.64 [R1+0x2960], R22 ;  /* 0x0029601601007387 */ /* 0x000fe80000100a00 */
[----:B------:R4:W-:Y:S04]  /*11ce60*/  STL [R1+0x5250], R19 ;  /* 0x0052501301007387 */ /* 0x0009e80000100800 */
[----:B------:R-:W3:Y:S04]  /*11ce70*/  LDL.LU R55, [R1+0x2420] ;  /* 0x0024200001377983 */ /* 0x000ee80000300800 */
[----:B------:R-:W3:Y:S01]  /*11ce80*/  LDL.LU R60, [R1+0x2424] ;  /* 0x00242400013c7983 */ /* 0x000ee20000300800 */
[----:B----4-:R-:W-:-:S05]  /*11ce90*/  F2FP.SATFINITE.E5M2.F32.PACK_AB_MERGE_C R19, R48, R47, RZ ;  /* 0x0000002f3013723e */ /* 0x010fca00048060ff */
[----:B------:R0:W-:Y:S04]  /*11cea0*/  STL [R1+0x5254], R19 ;  /* 0x0052541301007387 */ /* 0x0001e80000100800 */
[----:B------:R-:W4:Y:S04]  /*11ceb0*/  LDL.LU R42, [R1+0x2428] ;  /* 0x00242800012a7983 */ /* 0x000f280000300800 */
[----:B------:R-:W4:Y:S01]  /*11cec0*/  LDL.LU R25, [R1+0x242c] ;  /* 0x00242c0001197983 */ /* 0x000f220000300800 */
[----:B0-----:R-:W-:-:S05]  /*11ced0*/  F2FP.SATFINITE.E5M2.F32.PACK_AB_MERGE_C R19, R50, R49, RZ ;  /* 0x000000313213723e */ /* 0x001fca00048060ff */
[----:B------:R0:W-:Y:S04]  /*11cee0*/  STL [R1+0x51c4], R19 ;  /* 0x0051c41301007387 */ /* 0x0001e80000100800 */
[----:B------:R-:W4:Y:S04]  /*11cef0*/  LDL.LU R26, [R1+0x2410] ;  /* 0x00241000011a7983 */ /* 0x000f280000300800 */
[----:B------:R-:W4:Y:S04]  /*11cf00*/  LDL.LU R21, [R1+0x2414] ;  /* 0x0024140001157983 */ /* 0x000f280000300800 */
[----:B------:R-:W4:Y:S04]  /*11cf10*/  LDL.LU R23, [R1+0x2418] ;  /* 0x0024180001177983 */ /* 0x000f280000300800 */
[----:B------:R-:W4:Y:S04]  /*11cf20*/  LDL.LU R27, [R1+0x241c] ;  /* 0x00241c00011b7983 */ /* 0x000f280000300800 */
[----:B------:R-:W4:Y:S04]  /*11cf30*/  LDL.LU R40, [R1+0x2400] ;  /* 0x0024000001287983 */ /* 0x000f280000300800 */
[----:B------:R-:W4:Y:S01]  /*11cf40*/  LDL.LU R45, [R1+0x2404] ;  /* 0x00240400012d7983 */ /* 0x000f220000300800 */
[----:B------:R-:W-:Y:S01]  /*11cf50*/  VIADD R16, R16, UR6 ;  /* 0x0000000610107c36 */ /* 0x000fe20008000000 */
[----:B------:R-:W-:-:S02]  /*11cf60*/  ULDC UR6, c[0x0][0x248] ;  /* 0x0000920000067ab9 */ /* 0x000fc40000000800 */
[----:B------:R-:W4:Y:S04]  /*11cf70*/  LDL.LU R30, [R1+0x2408] ;  /* 0x00240800011e7983 */ /* 0x000f280000300800 */
[----:B------:R-:W4:Y:S01]  /*11cf80*/  LDL.LU R33, [R1+0x240c] ;  /* 0x00240c0001217983 */ /* 0x000f220000300800 */
[----:B0-----:R-:W-:-:S03]  /*11cf90*/  SHF.R.S32.HI R19, RZ, 0x1f, R16 ;  /* 0x0000001fff137819 */ /* 0x001fc60000011410 */
[----:B------:R-:W4:Y:S01]  /*11cfa0*/  LDL.LU R49, [R1+0x23f0] ;  /* 0x0023f00001317983 */ /* 0x000f220000300800 */
[----:B------:R-:W-:-:S03]  /*11cfb0*/  IADD3 R28, P1, R16, R8, RZ ;  /* 0x00000008101c7210 */ /* 0x000fc60007f3e0ff */
[----:B------:R-:W4:Y:S02]  /*11cfc0*/  LDL.LU R50, [R1+0x23f4] ;  /* 0x0023f40001327983 */ /* 0x000f240000300800 */
[----:B------:R-:W-:Y:S02]  /*11cfd0*/  IMAD.X R29, R19, 0x1, R17, P1 ;  /* 0x00000001131d7824 */ /* 0x000fe400008e0611 */
[----:B------:R-:W4:Y:S04]  /*11cfe0*/  LDL.LU R47, [R1+0x23f8] ;  /* 0x0023f800012f7983 */ /* 0x000f280000300800 */
[----:B------:R-:W4:Y:S04]  /*11cff0*/  LDL.LU R48, [R1+0x23fc] ;  /* 0x0023fc0001307983 */ /* 0x000f280000300800 */
[----:B------:R-:W-:Y:S01]  /*11d000*/  STL.64 [R1+0x2958], R28 ;  /* 0x0029581c01007387 */ /* 0x000fe20000100a00 */
[----:B--2---:R-:W-:-:S05]  /*11d010*/  F2FP.SATFINITE.E5M2.F32.PACK_AB_MERGE_C R22, R53, R52, RZ ;  /* 0x000000343516723e */ /* 0x004fca00048060ff */
[----:B------:R0:W-:Y:S04]  /*11d020*/  STL [R1+0x51c8], R22 ;  /* 0x0051c81601007387 */ /* 0x0001e80000100800 */
[----:B------:R-:W2:Y:S04]  /*11d030*/  LDL.LU R52, [R1+0x23e0] ;  /* 0x0023e00001347983 */ /* 0x000ea80000300800 */
[----:B------:R-:W2:Y:S01]  /*11d040*/  LDL.LU R53, [R1+0x23e4] ;  /* 0x0023e40001357983 */ /* 0x000ea20000300800 */
[----:B0-----:R-:W-:-:S05]  /*11d050*/  F2FP.SATFINITE.E5M2.F32.PACK_AB_MERGE_C R22, R61, R57, RZ ;  /* 0x000000393d16723e */ /* 0x001fca00048060ff */
[----:B------:R-:W-:Y:S04]  /*11d060*/  STL [R1+0x5134], R22 ;  /* 0x0051341601007387 */ /* 0x000fe80000100800 */
[----:B------:R-:W2:Y:S04]  /*11d070*/  LDL.LU R57, [R1+0x23e8] ;  /* 0x0023e80001397983 */ /* 0x000ea80000300800 */
[----:B------:R-:W2:Y:S01]  /*11d080*/  LDL.LU R61, [R1+0x23ec] ;  /* 0x0023ec00013d7983 */ /* 0x000ea20000300800 */
[----:B------:R-:W-:-:S05]  /*11d090*/  IADD3 R28, P1, R16, R10, RZ ;  /* 0x0000000a101c7210 */ /* 0x000fca0007f3e0ff */
[----:B------:R-:W-:Y:S01]  /*11d0a0*/  IMAD.X R29, R19, 0x1, R9, P1 ;  /* 0x00000001131d7824 */ /* 0x000fe200008e0609 */
[----:B------:R-:W-:-:S04]  /*11d0b0*/  F2FP.SATFINITE.E5M2.F32.PACK_AB_MERGE_C R24, R38, R37, RZ ;  /* 0x000000252618723e */ /* 0x000fc800048060ff */
[----:B------:R0:W-:Y:S04]  /*11d0c0*/  STL.64 [R1+0x2950], R28 ;  /* 0x0029501c01007387 */ /* 0x0001e80000100a00 */
[----:B------:R-:W2:Y:S04]  /*11d0d0*/  LDL.LU R37, [R1+0x23d0] ;  /* 0x0023d00001257983 */ /* 0x000ea80000300800 */
[----:B------:R1:W-:Y:S01]  /*11d0e0*/  STL [R1+0x5148], R24 ;  /* 0x0051481801007387 */ /* 0x0003e20000100800 */
[----:B0-----:R-:W-:-:S03]  /*11d0f0*/  IADD3 R28, P1, R16, R7, RZ ;  /* 0x00000007101c7210 */ /* 0x001fc60007f3e0ff */
[----:B------:R-:W2:Y:S01]  /*11d100*/  LDL.LU R38, [R1+0x23d4] ;  /* 0x0023d40001267983 */ /* 0x000ea20000300800 */
[----:B---3--:R-:W-:Y:S01]  /*11d110*/  F2FP.SATFINITE.E5M2.F32.PACK_AB_MERGE_C R22, R60, R55, RZ ;  /* 0x000000373c16723e */ /* 0x008fe200048060ff */
[----:B------:R-:W-:Y:S01]  /*11d120*/  IMAD.X R29, R19, 0x1, R54, P1 ;  /* 0x00000001131d7824 */ /* 0x000fe200008e0636 */
[----:B-1----:R-:W-:-:S03]  /*11d130*/  IADD3 R24, P1, R16, R6, RZ ;  /* 0x0000000610187210 */ /* 0x002fc60007f3e0ff */
[----:B------:R4:W-:Y:S04]  /*11d140*/  STL [R1+0x834], R22 ;  /* 0x0008341601007387 */ /* 0x0009e80000100800 */
[----:B------:R-:W3:Y:S04]  /*11d150*/  LDL.LU R55, [R1+0x23d8] ;  /* 0x0023d80001377983 */ /* 0x000ee80000300800 */
[----:B------:R-:W3:Y:S01]  /*11d160*/  LDL.LU R60, [R1+0x23dc] ;  /* 0x0023dc00013c7983 */ /* 0x000ee20000300800 */
[----:B----4-:R-:W-:Y:S01]  /*11d170*/  F2FP.SATFINITE.E5M2.F32.PACK_AB_MERGE_C R22, R25, R42, RZ ;  /* 0x0000002a1916723e */ /* 0x010fe200048060ff */
[----:B------:R-:W-:-:S02]  /*11d180*/  IMAD.X R25, R19, 0x1, R5, P1 ;  /* 0x0000000113197824 */ /* 0x000fc400008e0605 */
[----:B------:R-:W-:Y:S04]  /*11d190*/  STL.64 [R1+0x2948], R28 ;  /* 0x0029481c01007387 */ /* 0x000fe80000100a00 */
[----:B------:R0:W-:Y:S01]  /*11d1a0*/  STL [R1+0x854], R22 ;  /* 0x0008541601007387 */ /* 0x0001e20000100800 */
[----:B------:R-:W-:-:S05]  /*11d1b0*/  F2FP.SATFINITE.E5M2.F32.PACK_AB_MERGE_C R21, R21, R26, RZ ;  /* 0x0000001a1515723e */ /* 0x000fca00048060ff */
[----:B------:R1:W-:Y:S01]  /*11d1c0*/  STL [R1+0x7b0], R21 ;  /* 0x0007b01501007387 */ /* 0x0003e20000100800 */
[----:B0-----:R-:W-:Y:S02]  /*11d1d0*/  F2FP.SATFINITE.E5M2.F32.PACK_AB_MERGE_C R22, R27, R23, RZ ;  /* 0x000000171b16723e */ /* 0x001fe400048060ff */
[----:B-1----:R-:W-:Y:S02]  /*11d1e0*/  F2FP.SATFINITE.E5M2.F32.PACK_AB_MERGE_C R21, R45, R40, RZ ;  /* 0x000000282d15723e */ /* 0x002fe400048060ff */
[----:B------:R-:W4:Y:S04]  /*11d1f0*/  LDL.LU R40, [R1+0x23c0] ;  /* 0x0023c00001287983 */ /* 0x000f280000300800 */
[----:B------:R-:W-:Y:S04]  /*11d200*/  STL.64 [R1+0x2940], R24 ;  /* 0x0029401801007387 */ /* 0x000fe80000100a00 */
[----:B------:R0:W-:Y:S04]  /*11d210*/  STL [R1+0x7bc], R22 ;  /* 0x0007bc1601007387 */ /* 0x0001e80000100800 */
[----:B------:R-:W4:Y:S01]  /*11d220*/  LDL.LU R45, [R1+0x23c4] ;  /* 0x0023c400012d7983 */ /* 0x000f220000300800 */
[----:B0-----:R-:W-:-:S03]  /*11d230*/  IADD3 R22, P1, R16, R4, RZ ;  /* 0x0000000410167210 */ /* 0x001fc60007f3e0ff */
[----:B------:R0:W-:Y:S02]  /*11d240*/  STL [R1+0x6b0], R21 ;  /* 0x0006b01501007387 */ /* 0x0001e40000100800 */
[----:B------:R-:W-:Y:S01]  /*11d250*/  IMAD.X R23, R19, 0x1, R3, P1 ;  /* 0x0000000113177824 */ /* 0x000fe200008e0603 */
[----:B------:R-:W-:-:S04]  /*11d260*/  F2FP.SATFINITE.E5M2.F32.PACK_AB_MERGE_C R24, R33, R30, RZ ;  /* 0x0000001e2118723e */ /* 0x000fc800048060ff */
[----:B------:R1:W-:Y:S01]  /*11d270*/  STL.64 [R1+0x2938], R22 ;  /* 0x0029381601007387 */ /* 0x0003e20000100a00 */
[----:B0-----:R-:W-:-:S03]  /*11d280*/  F2FP.SATFINITE.E5M2.F32.PACK_AB_MERGE_C R21, R50, R49, RZ ;  /* 0x000000313215723e */ /* 0x001fc600048060ff */
[----:B------:R-:W-:Y:S01]  /*11d290*/  STL [R1+0x6b4], R24 ;  /* 0x0006b41801007387 */ /* 0x000fe20000100800 */
[----:B-1----:R-:W-:-:S03]  /*11d2a0*/  IADD3 R22, P1, R16, R2, RZ ;  /* 0x0000000210167210 */ /* 0x002fc60007f3e0ff */
[----:B------:R-:W-:Y:S02]  /*11d2b0*/  STL [R1+0x678], R21 ;  /* 0x0006781501007387 */ /* 0x000fe40000100800 */
[----:B------:R-:W-:Y:S02]  /*11d2c0*/  IMAD.X R23, R19, 0x1, R0, P1 ;  /* 0x0000000113177824 */ /* 0x000fe400008e0600 */
[----:B------:R-:W4:Y:S04]  /*11d2d0*/  LDL.LU R49, [R1+0x23c8] ;  /* 0x0023c80001317983 */ /* 0x000f280000300800 */
[----:B------:R-:W4:Y:S04]  /*11d2e0*/  LDL.LU R50, [R1+0x23cc] ;  /* 0x0023cc0001327983 */ /* 0x000f280000300800 */
[----:B------:R0:W-:Y:S02]  /*11d2f0*/  STL.64 [R1+0x2930], R22 ;  /* 0x0029301601007387 */ /* 0x0001e40000100a00 */
[----:B0-----:R-:W-:-:S02]  /*11d300*/  F2FP.SATFINITE.E5M2.F32.PACK_AB_MERGE_C R22, R48, R47, RZ ;  /* 0x0000002f3016723e */ /* 0x001fc400048060ff */
[----:B------:R-:W4:Y:S04]  /*11d310*/  LDL.LU R47, [R1+0x23b0] ;  /* 0x0023b000012f7983 */ /* 0x000f280000300800 */
[----:B------:R0:W-:Y:S04]  /*11d320*/  STL [R1+0x680], R22 ;  /* 0x0006801601007387 */ /* 0x0001e80000100800 */
[----:B------:R-:W4:Y:S01]  /*11d330*/  LDL.LU R48, [R1+0x23b4] ;  /* 0x0023b40001307983 */ /* 0x000f220000300800 */
[----:B0-----:R-:W-:-:S05]  /*11d340*/  IADD3 R22, P1, R16, R35, RZ ;  /* 0x0000002310167210 */ /* 0x001fca0007f3e0ff */
[----:B------:R-:W-:Y:S01]  /*11d350*/  IMAD.X R23, R19, 0x1, R44, P1 ;  /* 0x0000000113177824 */ /* 0x000fe200008e062c */
[----:B--2---:R-:W-:-:S05]  /*11d360*/  F2FP.SATFINITE.E5M2.F32.PACK_AB_MERGE_C R21, R53, R52, RZ ;  /* 0x000000343515723e */ /* 0x004fca00048060ff */
[----:B------:R0:W-:Y:S04]  /*11d370*/  STL [R1+0x664], R21 ;  /* 0x0006641501007387 */ /* 0x0001e80000100800 */
[----:B------:R-:W2:Y:S04]  /*11d380*/  LDL.LU R52, [R1+0x23b8] ;  /* 0x0023b80001347983 */ /* 0x000ea80000300800 */
[----:B------:R-:W2:Y:S01]  /*11d390*/  LDL.LU R53, [R1+0x23bc] ;  /* 0x0023bc0001357983 */ /* 0x000ea20000300800 */
[----:B0-----:R-:W-:-:S03]  /*11d3a0*/  F2FP.SATFINITE.E5M2.F32.PACK_AB_MERGE_C R21, R61, R57, RZ ;  /* 0x000000393d15723e */ /* 0x001fc600048060ff */
[----:B------:R0:W-:Y:S04]  /*11d3b0*/  STL.64 [R1+0x2928], R22 ;  /* 0x0029281601007387 */ /* 0x0001e80000100a00 */
[----:B------:R1:W-:Y:S04]  /*11d3c0*/  STL [R1+0x658], R21 ;  /* 0x0006581501007387 */ /* 0x0003e80000100800 */
[----:B------:R-:W2:Y:S04]  /*11d3d0*/  LDL.LU R57, [R1+0x14d0] ;  /* 0x0014d00001397983 */ /* 0x000ea80000300800 */
[----:B------:R-:W2:Y:S01]  /*11d3e0*/  LDL.LU R61, [R1+0x14d4] ;  /* 0x0014d400013d7983 */ /* 0x000ea20000300800 */
[----:B0-----:R-:W-:-:S05]  /*11d3f0*/  IADD3 R22, P1, R16, R58, RZ ;  /* 0x0000003a10167210 */ /* 0x001fca0007f3e0ff */
[----:B------:R-:W-:Y:S01]  /*11d400*/  IMAD.X R23, R19, 0x1, R36, P1 ;  /* 0x0000000113177824 */ /* 0x000fe200008e0624 */
[----:B-1----:R-:W-:-:S05]  /*11d410*/  F2FP.SATFINITE.E5M2.F32.PACK_AB_MERGE_C R21, R38, R37, RZ ;  /* 0x000000252615723e */ /* 0x002fca00048060ff */
[----:B------:R3:W-:Y:S04]  /*11d420*/  STL [R1+0x638], R21 ;  /* 0x0006381501007387 */ /* 0x0007e80000100800 */
[----:B------:R-:W2:Y:S01]  /*11d430*/  LDL.LU R42, [R1+0x14d8] ;  /* 0x0014d800012a7983 */ /* 0x000ea20000300800 */
[----:B------:R-:W-:-:S03]  /*11d440*/  IADD3 R28, P1, R16, R15, RZ ;  /* 0x0000000f101c7210 */ /* 0x000fc60007f3e0ff */
[----:B------:R-:W2:Y:S01]  /*11d450*/  LDL.LU R25, [R1+0x14dc] ;  /* 0x0014dc0001197983 */ /* 0x000ea20000300800 */
[----:B---3--:R-:W-:-:S03]  /*11d460*/  F2FP.SATFINITE.E5M2.F32.PACK_AB_MERGE_C R21, R60, R55, RZ ;  /* 0x000000373c15723e */ /* 0x008fc600048060ff */
[----:B------:R-:W-:Y:S04]  /*11d470*/  STL.64 [R1+0x2920], R22 ;  /* 0x0029201601007387 */ /* 0x000fe80000100a00 */
[----:B------:R0:W-:Y:S04]  /*11d480*/  STL [R1+0x648], R21 ;  /* 0x0006481501007387 */ /* 0x0001e80000100800 */
[----:B------:R-:W3:Y:S01]  /*11d490*/  LDL.LU R26, [R1+0x23a0] ;  /* 0x0023a000011a7983 */ /* 0x000ee20000300800 */
[----:B------:R-:W-:-:S03]  /*11d4a0*/  IMAD.X R29, R19, 0x1, R32, P1 ;  /* 0x00000001131d7824 */ /* 0x000fc600008e0620 */
[----:B0-----:R-:W3:Y:S04]  /*11d4b0*/  LDL.LU R21, [R1+0x23a4] ;  /* 0x0023a40001157983 */ /* 0x001ee80000300800 */
[----:B------:R-:W3:Y:S04]  /*11d4c0*/  LDL.LU R23, [R1+0x23a8] ;  /* 0x0023a80001177983 */ /* 0x000ee80000300800 */
[----:B------:R-:W3:Y:S04]  /*11d4d0*/  LDL.LU R27, [R1+0x23ac] ;  /* 0x0023ac00011b7983 */ /* 0x000ee80000300800 */
[----:B------:R-:W3:Y:S04]  /*11d4e0*/  LDL.LU R55, [R1+0x2390] ;  /* 0x0023900001377983 */ /* 0x000ee80000300800 */
[----:B------:R-:W3:Y:S01]  /*11d4f0*/  LDL.LU R60, [R1+0x2394] ;  /* 0x00239400013c7983 */ /* 0x000ee20000300800 */
[----:B----4-:R-:W-:-:S05]  /*11d500*/  F2FP.SATFINITE.E5M2.F32.PACK_AB_MERGE_C R22, R45, R40, RZ ;  /* 0x000000282d16723e */ /* 0x010fca00048060ff */
[----:B------:R-:W-:Y:S04]  /*11d510*/  STL [R1+0x624], R22 ;  /* 0x0006241601007387 */ /* 0x000fe80000100800 */
[----:B------:R-:W4:Y:S04]  /*11d520*/  LDL.LU R30, [R1+0x2398] ;  /* 0x00239800011e7983 */ /* 0x000f280000300800 */
[----:B------:R-:W4:Y:S04]  /*11d530*/  LDL.LU R33, [R1+0x239c] ;  /* 0x00239c0001217983 */ /* 0x000f280000300800 */
[----:B------:R-:W4:Y:S04]  /*11d540*/  LDL.LU R37, [R1+0x2380] ;  /* 0x0023800001257983 */ /* 0x000f280000300800 */
[----:B------:R0:W-:Y:S04]  /*11d550*/  STL.64 [R1+0x2918], R28 ;  /* 0x0029181c01007387 */ /* 0x0001e80000100a00 */
[----:B------:R-:W4:Y:S04]  /*11d560*/  LDL.LU R38, [R1+0x2384] ;  /* 0x0023840001267983 */ /* 0x000f280000300800 */
[----:B------:R-:W4:Y:S04]  /*11d570*/  LDL.LU R40, [R1+0x2388] ;  /* 0x0023880001287983 */ /* 0x000f280000300800 */
[----:B------:R-:W4:Y:S01]  /*11d580*/  LDL.LU R45, [R1+0x238c] ;  /* 0x00238c00012d7983 */ /* 0x000f220000300800 */
[----:B0-----:R-:W-:-:S02]  /*11d590*/  IADD3 R28, P1, R16, R56, RZ ;  /* 0x00000038101c7210 */ /* 0x001fc40007f3e0ff */
[----:B------:R-:W-:-:S03]  /*11d5a0*/  F2FP.SATFINITE.E5M2.F32.PACK_AB_MERGE_C R22, R50, R49, RZ ;  /* 0x000000313216723e */ /* 0x000fc600048060ff */
[----:B------:R-:W-:Y:S02]  /*11d5b0*/  IMAD.X R29, R19, 0x1, R31, P1 ;  /* 0x00000001131d7824 */ /* 0x000fe400008e061f */
[----:B------:R0:W-:Y:S04]  /*11d5c0*/  STL [R1+0x628], R22 ;  /* 0x0006281601007387 */ /* 0x0001e80000100800 */
[----:B------:R-:W4:Y:S04]  /*11d5d0*/  LDL.LU R49, [R1+0x2370] ;  /* 0x0023700001317983 */ /* 0x000f280000300800 */
[----:B------:R-:W4:Y:S01]  /*11d5e0*/  LDL.LU R50, [R1+0x2374] ;  /* 0x0023740001327983 */ /* 0x000f220000300800 */
[----:B0-----:R-:W-:-:S05]  /*11d5f0*/  F2FP.SATFINITE.E5M2.F32.PACK_AB_MERGE_C R22, R48, R47, RZ ;  /* 0x0000002f3016723e */ /* 0x001fca00048060ff */
[----:B------:R-:W-:Y:S04]  /*11d600*/  STL [R1+0x5fc], R22 ;  /* 0x0005fc1601007387 */ /* 0x000fe80000100800 */
[----:B------:R-:W4:Y:S04]  /*11d610*/  LDL.LU R47, [R1+0x2378] ;  /* 0x00237800012f7983 */ /* 0x000f280000300800 */
[----:B------:R-:W4:Y:S04]  /*11d620*/  LDL.LU R48, [R1+0x237c] ;  /* 0x00237c0001307983 */ /* 0x000f280000300800 */
[----:B------:R0:W-:Y:S02]  /*11d630*/  STL.64 [R1+0x2910], R28 ;  /* 0x0029101c01007387 */ /* 0x0001e40000100a00 */
[----:B0-----:R-:W-:-:S05]  /*11d640*/  IADD3 R28, P1, R16, R43, RZ ;  /* 0x0000002b101c7210 */ /* 0x001fca0007f3e0ff */
[----:B------:R-:W-:Y:S01]  /*11d650*/  IMAD.X R29, R19, 0x1, R39, P1 ;  /* 0x00000001131d7824 */ /* 0x000fe200008e0627 */
[----:B--2---:R-:W-:Y:S02]  /*11d660*/  F2FP.SATFINITE.E5M2.F32.PACK_AB_MERGE_C R24, R53, R52, RZ ;  /* 0x000000343518723e */ /* 0x004fe400048060ff */
[----:B------:R-:W2:Y:S04]  /*11d670*/  LDL.LU R52, [R1+0x2360] ;  /* 0x0023600001347983 */ /* 0x000ea80000300800 */
[----:B------:R-:W-:Y:S04]  /*11d680*/  STL [R1+0x600], R24 ;  /* 0x0006001801007387 */ /* 0x000fe80000100800 */
[----:B------:R-:W2:Y:S01]  /*11d690*/  LDL.LU R53, [R1+0x2364] ;  /* 0x0023640001357983 */ /* 0x000ea20000300800 */
[----:B------:R-:W-:-:S05]  /*11d6a0*/  F2FP.SATFINITE.E5M2.F32.PACK_AB_MERGE_C R22, R61, R57, RZ ;  /* 0x000000393d16723e */ /* 0x000fca00048060ff */
[----:B------:R-:W-:Y:S04]  /*11d6b0*/  STL [R1+0x238], R22 ;  /* 0x0002381601007387 */ /* 0x000fe80000100800 */
[----:B------:R0:W-:Y:S04]  /*11d6c0*/  STL.64 [R1+0x2908], R28 ;  /* 0x0029081c01007387 */ /* 0x0001e80000100a00 */
[----:B0-----:R-:W4:Y:S04]  /*11d6d0*/  LDL.LU.64 R28, [R1+0x6bc0] ;  /* 0x006bc000011c7983 */ /* 0x001f280000300a00 */
[----:B------:R-:W2:Y:S04]  /*11d6e0*/  LDL.LU R57, [R1+0x2368] ;  /* 0x0023680001397983 */ /* 0x000ea80000300800 */
[----:B------:R-:W2:Y:S01]  /*11d6f0*/  LDL.LU R61, [R1+0x236c] ;  /* 0x00236c00013d7983 */ /* 0x000ea20000300800 */
[----:B------:R-:W-:-:S05]  /*11d700*/  F2FP.SATFINITE.E5M2.F32.PACK_AB_MERGE_C R22, R25, R42, RZ ;  /* 0x0000002a1916723e */ /* 0x000fca00048060ff */
[----:B------:R0:W-:Y:S01]  /*11d710*/  STL [R1+0x234], R22 ;  /* 0x0002341601007387 */ /* 0x0001e20000100800 */
[----:B---3--:R-:W-:-:S05]  /*11d720*/  F2FP.SATFINITE.E5M2.F32.PACK_AB_MERGE_C R21, R21, R26, RZ ;  /* 0x0000001a1515723e */ /* 0x008fca00048060ff */
[----:B------:R1:W-:Y:S01]  /*11d730*/  STL [R1+0x5508], R21 ;  /* 0x0055081501007387 */ /* 0x0003e20000100800 */
[----:B0-----:R-:W-:Y:S02]  /*11d740*/  F2FP.SATFINITE.E5M2.F32.PACK_AB_MERGE_C R22, R27, R23, RZ ;  /* 0x000000171b16723e */ /* 0x001fe400048060ff */
[----:B-1----:R-:W-:Y:S02]  /*11d750*/  F2FP.SATFINITE.E5M2.F32.PACK_AB_MERGE_C R21, R60, R55, RZ ;  /* 0x000000373c15723e */ /* 0x002fe400048060ff */
[----:B------:R-:W3:Y:S01]  /*11d760*/  LDL.LU R55, [R1+0x2350] ;  /* 0x0023500001377983 */ /* 0x000ee20000300800 */
[----:B----4-:R-:W-:-:S05]  /*11d770*/  IADD3 R24, P1, R16, R28, RZ ;  /* 0x0000001c10187210 */ /* 0x010fca0007f3e0ff */
[----:B------:R-:W-:-:S05]  /*11d780*/  IMAD.X R25, R19, 0x1, R20, P1 ;  /* 0x0000000113197824 */ /* 0x000fca00008e0614 */
[----:B------:R-:W-:Y:S04]  /*11d790*/  STL.64 [R1+0x2900], R24 ;  /* 0x0029001801007387 */ /* 0x000fe80000100a00 */
[----:B------:R0:W-:Y:S04]  /*11d7a0*/  STL [R1+0x5580], R22 ;  /* 0x0055801601007387 */ /* 0x0001e80000100800 */
[----:B------:R-:W3:Y:S01]  /*11d7b0*/  LDL.LU R60, [R1+0x2354] ;  /* 0x00235400013c7983 */ /* 0x000ee20000300800 */
[----:B0-----:R-:W-:-:S03]  /*11d7c0*/  IADD3 R22, P1, R16, R59, RZ ;  /* 0x0000003b10167210 */ /* 0x001fc60007f3e0ff */
[----:B------:R0:W-:Y:S02]  /*11d7d0*/  STL [R1+0x5444], R21 ;  /* 0x0054441501007387 */ /* 0x0001e40000100800 */
[----:B------:R-:W-:Y:S02]  /*11d7e0*/  IMAD.X R23, R19, 0x1, R51, P1 ;  /* 0x0000000113177824 */ /* 0x000fe400008e0633 */
[----:B------:R-:W-:Y:S01]  /*11d7f0*/  STL [R1+0x6bb0], R51 ;  /* 0x006bb03301007387 */ /* 0x000fe20000100800 */
[----:B------:R-:W-:-:S03]  /*11d800*/  F2FP.SATFINITE.E5M2.F32.PACK_AB_MERGE_C R24, R33, R30, RZ ;  /* 0x0000001e2118723e */ /* 0x000fc600048060ff */
[----:B------:R1:W-:Y:S01]  /*11d810*/  STL.64 [R1+0x28f8], R22 ;  /* 0x0028f81601007387 */ /* 0x0003e20000100a00 */
[----:B0-----:R-:W-:-:S03]  /*11d820*/  F2FP.SATFINITE.E5M2.F32.PACK_AB_MERGE_C R21, R38, R37, RZ ;  /* 0x000000252615723e */ /* 0x001fc600048060ff */
[----:B------:R-:W-:Y:S01]  /*11d830*/  STL [R1+0x55a4], R24 ;  /* 0x0055a41801007387 */ /* 0x000fe20000100800 */
[----:B-1----:R-:W-:-:S03]  /*11d840*/  IADD3 R22, P1, R16, R29, RZ ;  /* 0x0000001d10167210 */ /* 0x002fc60007f3e0ff */
[----:B------:R-:W-:Y:S02]  /*11d850*/  STL.64 [R1+0x6bb8], R28 ;  /* 0x006bb81c01007387 */ /* 0x000fe40000100a00 */
[----:B------:R-:W-:Y:S02]  /*11d860*/  IMAD.X R23, R19, 0x1, R18, P1 ;  /* 0x0000000113177824 */ /* 0x000fe400008e0612 */
[----:B------:R0:W-:Y:S04]  /*11d870*/  STL [R1+0x5398], R21 ;  /* 0x0053981501007387 */ /* 0x0001e80000100800 */
[----:B------:R1:W-:Y:S01]  /*11d880*/  STL.64 [R1+0x28f0], R22 ;  /* 0x0028f01601007387 */ /* 0x0003e20000100a00 */
[----:B0-----:R-:W-:-:S03]  /*11d890*/  F2FP.SATFINITE.E5M2.F32.PACK_AB_MERGE_C R21, R50, R49, RZ ;  /* 0x000000313215723e */ /* 0x001fc600048060ff */
[----:B------:R-:W4:Y:S01]  /*11d8a0*/  LDL.LU R49, [R1+0x2358] ;  /* 0x0023580001317983 */ /* 0x000f220000300800 */
        /* <DEDUP_REMOVED lines=8> */
[----:B0-----:R-:W-:-:S03]  /*11d930*/  F2FP.SATFINITE.E5M2.F32.PACK_AB_MERGE_C R21, R48, R47, RZ ;  /* 0x0000002f3015723e */ /* 0x001fc600048060ff */
[----:B------:R0:W-:Y:S04]  /*11d940*/  STL.64 [R1+0x28e8], R22 ;  /* 0x0028e81601007387 */ /* 0x0001e80000100a00 */
[----:B------:R-:W-:Y:S01]  /*11d950*/  STL [R1+0x55d0], R21 ;  /* 0x0055d01501007387 */ /* 0x000fe20000100800 */
[----:B0-----:R-:W-:-:S05]  /*11d960*/  IADD3 R22, P1, R16, R12, RZ ;  /* 0x0000000c10167210 */ /* 0x001fca0007f3e0ff */
[----:B------:R-:W-:Y:S01]  /*11d970*/  IMAD.X R23, R19, 0x1, R14, P1 ;  /* 0x0000000113177824 */ /* 0x000fe200008e060e */
[----:B--2---:R-:W-:Y:S02]  /*11d980*/  F2FP.SATFINITE.E5M2.F32.PACK_AB_MERGE_C R19, R53, R52, RZ ;  /* 0x000000343513723e */ /* 0x004fe400048060ff */
[----:B------:R-:W2:Y:S04]  /*11d990*/  LDL.LU R52, [R1+0x2348] ;  /* 0x0023480001347983 */ /* 0x000ea80000300800 */
[----:B------:R-:W2:Y:S04]  /*11d9a0*/  LDL.LU R53, [R1+0x234c] ;  /* 0x00234c0001357983 */ /* 0x000ea80000300800 */
[----:B------:R-:W-:Y:S04]  /*11d9b0*/  STL.64 [R1+0x28e0], R22 ;  /* 0x0028e01601007387 */ /* 0x000fe80000100a00 */
[----:B------:R0:W-:Y:S02]  /*11d9c0*/  STL [R1+0x5224], R19 ;  /* 0x0052241301007387 */ /* 0x0001e40000100800 */
[----:B0-----:R-:W-:-:S02]  /*11d9d0*/  F2FP.SATFINITE.E5M2.F32.PACK_AB_MERGE_C R19, R61, R57, RZ ;  /* 0x000000393d13723e */ /* 0x001fc400048060ff */
[----:B------:R-:W2:Y:S04]  /*11d9e0*/  LDL.LU R57, [R1+0x2330] ;  /* 0x0023300001397983 */ /* 0x000ea80000300800 */
[----:B------:R-:W2:Y:S04]  /*11d9f0*/  LDL.LU R61, [R1+0x2334] ;  /* 0x00233400013d7983 */ /* 0x000ea80000300800 */
[----:B------:R0:W-:Y:S04]  /*11da00*/  STL [R1+0x5228], R19 ;  /* 0x0052281301007387 */ /* 0x0001e80000100800 */
[----:B------:R-:W2:Y:S04]  /*11da10*/  LDL.LU R26, [R1+0x2338] ;  /* 0x00233800011a7983 */ /* 0x000ea80000300800 */
[----:B0-----:R-:W2:Y:S04]  /*11da20*/  LDL.LU R19, [R1+0x233c] ;  /* 0x00233c0001137983 */ /* 0x001ea80000300800 */
[----:B------:R-:W2:Y:S04]  /*11da30*/  LDL.LU R23, [R1+0x2320] ;  /* 0x0023200001177983 */ /* 0x000ea80000300800 */
[----:B------:R-:W2:Y:S01]  /*11da40*/  LDL.LU R27, [R1+0x2324] ;  /* 0x00232400011b7983 */ /* 0x000ea20000300800 */
[----:B------:R-:W-:Y:S01]  /*11da50*/  VIADD R16, R16, UR6 ;  /* 0x0000000610107c36 */ /* 0x000fe20008000000 */
[----:B------:R-:W-:-:S04]  /*11da60*/  ULDC UR6, c[0x0][0x248] ;  /* 0x0000920000067ab9 */ /* 0x000fc80000000800 */
[----:B------:R-:W-:Y:S02]  /*11da70*/  IADD3 R28, P1, R16, R8, RZ ;  /* 0x00000008101c7210 */ /* 0x000fe40007f3e0ff */
[----:B---3--:R-:W-:Y:S02]  /*11da80*/  F2FP.SATFINITE.E5M2.F32.PACK_AB_MERGE_C R21, R60, R55, RZ ;  /* 0x000000373c15723e */ /* 0x008fe400048060ff */
[----:B------:R-:W3:Y:S04]  /*11da90*/  LDL.LU R55, [R1+0x2328] ;  /* 0x0023280001377983 */ /* 0x000ee80000300800 */
[----:B------:R-:W3:Y:S04]  /*11daa0*/  LDL.LU R60, [R1+0x232c] ;  /* 0x00232c00013c7983 */ /* 0x000ee80000300800 */
[----:B------:R0:W-:Y:S04]  /*11dab0*/  STL [R1+0x51a0], R21 ;  /* 0x0051a01501007387 */ /* 0x0001e80000100800 */
[----:B------:R-:W3:Y:S04]  /*11dac0*/  LDL.LU R47, [R1+0x2300] ;  /* 0x00230000012f7983 */ /* 0x000ee80000300800 */
[----:B------:R-:W3:Y:S01]  /*11dad0*/  LDL.LU R48, [R1+0x2304] ;  /* 0x0023040001307983 */ /* 0x000ee20000300800 */
[----:B0-----:R-:W-:-:S03]  /*11dae0*/  SHF.R.S32.HI R21, RZ, 0x1f, R16 ;  /* 0x0000001fff157819 */ /* 0x001fc60000011410 */
[----:B------:R-:W3:Y:S02]  /*11daf0*/  LDL.LU R30, [R1+0x2308] ;  /* 0x00230800011e7983 */ /* 0x000ee40000300800 */
[----:B------:R-:W-:Y:S02]  /*11db00*/  IMAD.X R29, R21, 0x1, R17, P1 ;  /* 0x00000001151d7824 */ /* 0x000fe400008e0611 */
[----:B------:R-:W3:Y:S04]  /*11db10*/  LDL.LU R33, [R1+0x230c] ;  /* 0x00230c0001217983 */ /* 0x000ee80000300800 */
[----:B------:R-:W3:Y:S04]  /*11db20*/  LDL.LU R37, [R1+0x22f0] ;  /* 0x0022f00001257983 */ /* 0x000ee80000300800 */
[----:B------:R0:W-:Y:S04]  /*11db30*/  STL.64 [R1+0x28d8], R28 ;  /* 0x0028d81c01007387 */ /* 0x0001e80000100a00 */
[----:B------:R-:W3:Y:S01]  /*11db40*/  LDL.LU R38, [R1+0x22f4] ;  /* 0x0022f40001267983 */ /* 0x000ee20000300800 */
[----:B----4-:R-:W-:-:S03]  /*11db50*/  F2FP.SATFINITE.E5M2.F32.PACK_AB_MERGE_C R22, R50, R49, RZ ;  /* 0x000000313216723e */ /* 0x010fc600048060ff */
[----:B------:R-:W4:Y:S04]  /*11db60*/  LDL.LU R49, [R1+0x22f8] ;  /* 0x0022f80001317983 */ /* 0x000f280000300800 */
[----:B------:R-:W4:Y:S01]  /*11db70*/  LDL.LU R50, [R1+0x22fc] ;  /* 0x0022fc0001327983 */ /* 0x000f220000300800 */
[----:B0-----:R-:W-:-:S03]  /*11db80*/  IADD3 R28, P1, R16, R10, RZ ;  /* 0x0000000a101c7210 */ /* 0x001fc60007f3e0ff */
[----:B------:R2:W-:Y:S04]  /*11db90*/  STL [R1+0x55fc], R22 ;  /* 0x0055fc1601007387 */ /* 0x0005e80000100800 */
[----:B------:R-:W4:Y:S01]  /*11dba0*/  LDL.LU R40, [R1+0x22d0] ;  /* 0x0022d00001287983 */ /* 0x000f220000300800 */
[----:B------:R-:W-:-:S03]  /*11dbb0*/  F2FP.SATFINITE.E5M2.F32.PACK_AB_MERGE_C R25, R25, R42, RZ ;  /* 0x0000002a1919723e */ /* 0x000fc600048060ff */
[----:B------:R-:W4:Y:S01]  /*11dbc0*/  LDL.LU R45, [R1+0x22d4] ;  /* 0x0022d400012d7983 */ /* 0x000f220000300800 */
[----:B------:R-:W-:-:S03]  /*11dbd0*/  IMAD.X R29, R21, 0x1, R9, P1 ;  /* 0x00000001151d7824 */ /* 0x000fc600008e0609 */
[----:B------:R-:W-:Y:S01]  /*11dbe0*/  STL [R1+0x6938], R25 ;  /* 0x0069381901007387 */ /* 0x000fe20000100800 */
[----:B--2---:R-:W-:-:S03]  /*11dbf0*/  F2FP.SATFINITE.E5M2.F32.PACK_AB_MERGE_C R22, R53, R52, RZ ;  /* 0x000000343516723e */ /* 0x004fc600048060ff */
[----:B------:R-:W2:Y:S04]  /*11dc00*/  LDL.LU R52, [R1+0x22d8] ;  /* 0x0022d80001347983 */ /* 0x000ea80000300800 */
[----:B------:R-:W2:Y:S04]  /*11dc10*/  LDL.LU R53, [R1+0x22dc] ;  /* 0x0022dc0001357983 */ /* 0x000ea80000300800 */
[----:B------:R-:W-:Y:S04]  /*11dc20*/  STL.64 [R1+0x28d0], R28 ;  /* 0x0028d01c01007387 */ /* 0x000fe80000100a00 */
[----:B------:R0:W-:Y:S02]  /*11dc30*/  STL [R1+0x5614], R22 ;  /* 0x0056141601007387 */ /* 0x0001e40000100800 */
[----:B0-----:R-:W-:-:S05]  /*11dc40*/  F2FP.SATFINITE.E5M2.F32.PACK_AB_MERGE_C R22, R61, R57, RZ ;  /* 0x000000393d16723e */ /* 0x001fca00048060ff */
[----:B------:R0:W-:Y:S04]  /*11dc50*/  STL [R1+0x81c], R22 ;  /* 0x00081c1601007387 */ /* 0x0001e80000100800 */
[----:B------:R-:W2:Y:S04]  /*11dc60*/  LDL.LU R57, [R1+0x22b0] ;  /* 0x0022b00001397983 */ /* 0x000ea80000300800 */
[----:B------:R-:W2:Y:S01]  /*11dc70*/  LDL.LU R61, [R1+0x22b4] ;  /* 0x0022b400013d7983 */ /* 0x000ea20000300800 */
[----:B------:R-:W-:-:S05]  /*11dc80*/  IADD3 R24, P1, R16, R7, RZ ;  /* 0x0000000710187210 */ /* 0x000fca0007f3e0ff */
[----:B------:R-:W-:Y:S01]  /*11dc90*/  IMAD.X R25, R21, 0x1, R54, P1 ;  /* 0x0000000115197824 */ /* 0x000fe200008e0636 */
[----:B0-----:R-:W-:-:S04]  /*11dca0*/  IADD3 R22, P1, R16, R6, RZ ;  /* 0x0000000610167210 */ /* 0x001fc80007f3e0ff */
[----:B------:R0:W-:Y:S02]  /*11dcb0*/  STL.64 [R1+0x28c8], R24 ;  /* 0x0028c81801007387 */ /* 0x0001e40000100a00 */
[----:B0-----:R-:W-:Y:S02]  /*11dcc0*/  F2FP.SATFINITE.E5M2.F32.PACK_AB_MERGE_C R24, R19, R26, RZ ;  /* 0x0000001a1318723e */ /* 0x001fe400048060ff */
[----:B------:R-:W-:Y:S01]  /*11dcd0*/  F2FP.SATFINITE.E5M2.F32.PACK_AB_MERGE_C R19, R27, R23, RZ ;  /* 0x000000171b13723e */ /* 0x000fe200048060ff */
[----:B------:R-:W-:Y:S02]  /*11dce0*/  IMAD.X R23, R21, 0x1, R5, P1 ;  /* 0x0000000115177824 */ /* 0x000fe400008e0605 */
[----:B------:R-:W-:Y:S04]  /*11dcf0*/  STL [R1+0x5618], R24 ;  /* 0x0056181801007387 */ /* 0x000fe80000100800 */
[----:B------:R3:W-:Y:S02]  /*11dd00*/  STL [R1+0x78c], R19 ;  /* 0x00078c1301007387 */ /* 0x0007e40000100800 */
[----:B---3--:R-:W-:-:S02]  /*11dd10*/  F2FP.SATFINITE.E5M2.F32.PACK_AB_MERGE_C R19, R60, R55, RZ ;  /* 0x000000373c13723e */ /* 0x008fc400048060ff */
[----:B------:R-:W3:Y:S04]  /*11dd20*/  LDL.LU R55, [R1+0x22b8] ;  /* 0x0022b80001377983 */ /* 0x000ee80000300800 */
[----:B------:R-:W3:Y:S04]  /*11dd30*/  LDL.LU R60, [R1+0x22bc] ;  /* 0x0022bc00013c7983 */ /* 0x000ee80000300800 */
[----:B------:R0:W-:Y:S04]  /*11dd40*/  STL.64 [R1+0x28c0], R22 ;  /* 0x0028c01601007387 */ /* 0x0001e80000100a00 */
[----:B------:R1:W-:Y:S01]  /*11dd50*/  STL [R1+0x5624], R19 ;  /* 0x0056241301007387 */ /* 0x0003e20000100800 */
[----:B0-----:R-:W-:-:S02]  /*11dd60*/  IADD3 R22, P1, R16, R4, RZ ;  /* 0x0000000410167210 */ /* 0x001fc40007f3e0ff */
[----:B-1----:R-:W-:-:S03]  /*11dd70*/  F2FP.SATFINITE.E5M2.F32.PACK_AB_MERGE_C R19, R48, R47, RZ ;  /* 0x0000002f3013723e */ /* 0x002fc600048060ff */
[----:B------:R-:W-:Y:S02]  /*11dd80*/  IMAD.X R23, R21, 0x1, R3, P1 ;  /* 0x0000000115177824 */ /* 0x000fe400008e0603 */
[----:B------:R0:W-:Y:S04]  /*11dd90*/  STL [R1+0x688], R19 ;  /* 0x0006881301007387 */ /* 0x0001e80000100800 */
[----:B------:R-:W3:Y:S04]  /*11dda0*/  LDL.LU R47, [R1+0x2290] ;  /* 0x00229000012f7983 */ /* 0x000ee80000300800 */
[----:B------:R-:W3:Y:S01]  /*11ddb0*/  LDL.LU R48, [R1+0x2294] ;  /* 0x0022940001307983 */ /* 0x000ee20000300800 */
[----:B------:R-:W-:-:S03]  /*11ddc0*/  F2FP.SATFINITE.E5M2.F32.PACK_AB_MERGE_C R24, R33, R30, RZ ;  /* 0x0000001e2118723e */ /* 0x000fc600048060ff */
[----:B------:R1:W-:Y:S01]  /*11ddd0*/  STL.64 [R1+0x28b8], R22 ;  /* 0x0028b81601007387 */ /* 0x0003e20000100a00 */
[----:B0-----:R-:W-:-:S03]  /*11dde0*/  F2FP.SATFINITE.E5M2.F32.PACK_AB_MERGE_C R19, R38, R37, RZ ;  /* 0x000000252613723e */ /* 0x001fc600048060ff */
[----:B------:R-:W-:Y:S01]  /*11ddf0*/  STL [R1+0x68c], R24 ;  /* 0x00068c1801007387 */ /* 0x000fe20000100800 */
[----:B-1----:R-:W-:-:S03]  /*11de00*/  IADD3 R22, P1, R16, R2, RZ ;  /* 0x0000000210167210 */ /* 0x002fc60007f3e0ff */
[----:B------:R4:W-:Y:S02]  /*11de10*/  STL [R1+0x65c], R19 ;  /* 0x00065c1301007387 */ /* 0x0009e40000100800 */
[----:B------:R-:W-:Y:S02]  /*11de20*/  IMAD.X R23, R21, 0x1, R0, P1 ;  /* 0x0000000115177824 */ /* 0x000fe400008e0600 */
[----:B------:R-:W3:Y:S01]  /*11de30*/  LDL.LU R46, [R1+0x2298] ;  /* 0x00229800012e7983 */ /* 0x000ee20000300800 */
[----:B----4-:R-:W-:-:S03]  /*11de40*/  F2FP.SATFINITE.E5M2.F32.PACK_AB_MERGE_C R19, R50, R49, RZ ;  /* 0x000000313213723e */ /* 0x010fc600048060ff */
[----:B------:R0:W-:Y:S04]  /*11de50*/  STL.64 [R1+0x28b0], R22 ;  /* 0x0028b01601007387 */ /* 0x0001e80000100a00 */
[----:B0-----:R-:W4:Y:S04]  /*11de60*/  LDL.LU R22, [R1+0x229c] ;  /* 0x00229c0001167983 */ /* 0x001f280000300800 */
[----:B------:R0:W-:Y:S04]  /*11de70*/  STL [R1+0x5644], R19 ;  /* 0x0056441301007387 */ /* 0x0001e80000100800 */
[----:B------:R-:W4:Y:S04]  /*11de80*/  LDL.LU R49, [R1+0x2270] ;  /* 0x0022700001317983 */ /* 0x000f280000300800 */
[----:B------:R-:W4:Y:S01]  /*11de90*/  LDL.LU R50, [R1+0x2274] ;  /* 0x0022740001327983 */ /* 0x000f220000300800 */
[----:B------:R-:W-:-:S02]  /*11dea0*/  IADD3 R24, P1, R16, R35, RZ ;  /* 0x0000002310187210 */ /* 0x000fc40007f3e0ff */
[----:B0-----:R-:W-:-:S03]  /*11deb0*/  F2FP.SATFINITE.E5M2.F32.PACK_AB_MERGE_C R19, R45, R40, RZ ;  /* 0x000000282d13723e */ /* 0x001fc600048060ff */
[----:B------:R-:W-:Y:S02]  /*11dec0*/  IMAD.X R25, R21, 0x1, R44, P1 ;  /* 0x0000000115197824 */ /* 0x000fe400008e062c */
[----:B------:R2:W-:Y:S04]  /*11ded0*/  STL [R1+0x6a50], R19 ;  /* 0x006a501301007387 */ /* 0x0005e80000100800 */
[----:B------:R0:W-:Y:S01]  /*11dee0*/  STL.64 [R1+0x2898], R24 ;  /* 0x0028981801007387 */ /* 0x0001e20000100a00 */
[----:B--2---:R-:W-:-:S03]  /*11def0*/  F2FP.SATFINITE.E5M2.F32.PACK_AB_MERGE_C R19, R53, R52, RZ ;  /* 0x000000343513723e */ /* 0x004fc600048060ff */
[----:B0-----:R-:W2:Y:S04]  /*11df00*/  LDL.LU R24, [R1+0x2278] ;  /* 0x0022780001187983 */ /* 0x001ea80000300800 */
[----:B------:R-:W2:Y:S04]  /*11df10*/  LDL.LU R41, [R1+0x227c] ;  /* 0x00227c0001297983 */ /* 0x000ea80000300800 */
[----:B------:R0:W-:Y:S04]  /*11df20*/  STL [R1+0x640], R19 ;  /* 0x0006401301007387 */ /* 0x0001e80000100800 */
[----:B------:R-:W2:Y:S04]  /*11df30*/  LDL.LU R42, [R1+0x14c0] ;  /* 0x0014c000012a7983 */ /* 0x000ea80000300800 */
[----:B------:R-:W2:Y:S01]  /*11df40*/  LDL.LU R26, [R1+0x14c4] ;  /* 0x0014c400011a7983 */ /* 0x000ea20000300800 */
[----:B0-----:R-:W-:-:S03]  /*11df50*/  F2FP.SATFINITE.E5M2.F32.PACK_AB_MERGE_C R19, R61, R57, RZ ;  /* 0x000000393d13723e */ /* 0x001fc600048060ff */
[----:B------:R-:W2:Y:S04]  /*11df60*/  LDL.LU R57, [R1+0x14c8] ;  /* 0x0014c80001397983 */ /* 0x000ea80000300800 */
[----:B------:R-:W2:Y:S01]  /*11df70*/  LDL.LU R61, [R1+0x14cc] ;  /* 0x0014cc00013d7983 */ /* 0x000ea20000300800 */
[----:B------:R-:W-:-:S03]  /*11df80*/  IADD3 R28, P1, R16, R58, RZ ;  /* 0x0000003a101c7210 */ /* 0x000fc60007f3e0ff */
[----:B------:R-:W-:Y:S02]  /*11df90*/  STL [R1+0x620], R19 ;  /* 0x0006201301007387 */ /* 0x000fe40000100800 */
[----:B------:R-:W-:Y:S02]  /*11dfa0*/  IMAD.X R29, R21, 0x1, R36, P1 ;  /* 0x00000001151d7824 */ /* 0x000fe400008e0624 */
[----:B------:R-:W2:Y:S04]  /*11dfb0*/  LDL.LU R52, [R1+0x2250] ;  /* 0x0022500001347983 */ /* 0x000ea80000300800 */
[----:B------:R-:W2:Y:S04]  /*11dfc0*/  LDL.LU R53, [R1+0x2254] ;  /* 0x0022540001357983 */ /* 0x000ea80000300800 */
[----:B------:R-:W2:Y:S04]  /*11dfd0*/  LDL.LU R23, [R1+0x2258] ;  /* 0x0022580001177983 */ /* 0x000ea80000300800 */
[----:B------:R-:W2:Y:S04]  /*11dfe0*/  LDL.LU R27, [R1+0x225c] ;  /* 0x00225c00011b7983 */ /* 0x000ea80000300800 */
[----:B------:R0:W-:Y:S02]  /*11dff0*/  STL.64 [R1+0x2890], R28 ;  /* 0x0028901c01007387 */ /* 0x0001e40000100a00 */
[----:B0-----:R-:W-:-:S05]  /*11e000*/  IADD3 R28, P1, R16, R15, RZ ;  /* 0x0000000f101c7210 */ /* 0x001fca0007f3e0ff */
        /* <DEDUP_REMOVED lines=15> */
[----:B------:R0:W-:Y:S04]  /*11e100*/  STL.64 [R1+0x2878], R28 ;  /* 0x0028781c01007387 */ /* 0x0001e80000100a00 */
[----:B0-----:R-:W3:Y:S01]  /*11e110*/  LDL.LU.64 R28, [R1+0x6bb8] ;  /* 0x006bb800011c7983 */ /* 0x001ee20000300a00 */
[----:B----4-:R-:W-:-:S02]  /*11e120*/  F2FP.SATFINITE.E5M2.F32.PACK_AB_MERGE_C R22, R22, R46, RZ ;  /* 0x0000002e1616723e */ /* 0x010fc400048060ff */
[----:B------:R-:W-:Y:S02]  /*11e130*/  F2FP.SATFINITE.E5M2.F32.PACK_AB_MERGE_C R19, R50, R49, RZ ;  /* 0x000000313213723e */ /* 0x000fe400048060ff */
[----:B------:R-:W-:Y:S01]  /*11e140*/  IADD3 R50, P1, R16, R56, RZ ;  /* 0x0000003810327210 */ /* 0x000fe20007f3e0ff */
[----:B------:R-:W-:Y:S04]  /*11e150*/  STL [R1+0x5654], R22 ;  /* 0x0056541601007387 */ /* 0x000fe80000100800 */
[----:B------:R-:W-:Y:S01]  /*11e160*/  IMAD.X R51, R21, 0x1, R31, P1 ;  /* 0x0000000115337824 */ /* 0x000fe200008e061f */
[----:B------:R-:W-:Y:S04]  /*11e170*/  STL [R1+0x5a0], R19 ;  /* 0x0005a01301007387 */ /* 0x000fe80000100800 */
[----:B------:R0:W-:Y:S04]  /*11e180*/  STL.64 [R1+0x2870], R50 ;  /* 0x0028703201007387 */ /* 0x0001e80000100a00 */
[----:B0-----:R-:W4:Y:S04]  /*11e190*/  LDL.LU R51, [R1+0x6bb0] ;  /* 0x006bb00001337983 */ /* 0x001f280000300800 */
[----:B------:R-:W4:Y:S04]  /*11e1a0*/  LDL.LU R49, [R1+0x21f8] ;  /* 0x0021f80001317983 */ /* 0x000f280000300800 */
[----:B------:R-:W4:Y:S01]  /*11e1b0*/  LDL.LU R50, [R1+0x21fc] ;  /* 0x0021fc0001327983 */ /* 0x000f220000300800 */
[----:B--2---:R-:W-:-:S02]  /*11e1c0*/  F2FP.SATFINITE.E5M2.F32.PACK_AB_MERGE_C R22, R41, R24, RZ ;  /* 0x000000182916723e */ /* 0x004fc400048060ff */
[----:B------:R-:W-:-:S03]  /*11e1d0*/  F2FP.SATFINITE.E5M2.F32.PACK_AB_MERGE_C R19, R26, R42, RZ ;  /* 0x0000002a1a13723e */ /* 0x000fc600048060ff */
[----:B------:R-:W-:Y:S04]  /*11e1e0*/  STL [R1+0x562c], R22 ;  /* 0x00562c1601007387 */ /* 0x000fe80000100800 */
[----:B------:R0:W-:Y:S02]  /*11e1f0*/  STL [R1+0x248], R19 ;  /* 0x0002481301007387 */ /* 0x0001e40000100800 */
[----:B0-----:R-:W-:Y:S02]  /*11e200*/  F2FP.SATFINITE.E5M2.F32.PACK_AB_MERGE_C R19, R61, R57, RZ ;  /* 0x000000393d13723e */ /* 0x001fe400048060ff */
[----:B------:R-:W2:Y:S04]  /*11e210*/  LDL.LU R57, [R1+0x21d0] ;  /* 0x0021d00001397983 */ /* 0x000ea80000300800 */
[----:B------:R-:W2:Y:S01]  /*11e220*/  LDL.LU R61, [R1+0x21d4] ;  /* 0x0021d400013d7983 */ /* 0x000ea20000300800 */
[----:B------:R-:W-:-:S05]  /*11e230*/  IADD3 R24, P1, R16, R43, RZ ;  /* 0x0000002b10187210 */ /* 0x000fca0007f3e0ff */
[----:B------:R-:W-:-:S05]  /*11e240*/  IMAD.X R25, R21, 0x1, R39, P1 ;  /* 0x0000000115197824 */ /* 0x000fca00008e0627 */
[----:B------:R-:W-:Y:S04]  /*11e250*/  STL.64 [R1+0x2868], R24 ;  /* 0x0028681801007387 */ /* 0x000fe80000100a00 */
[----:B------:R0:W-:Y:S01]  /*11e260*/  STL [R1+0x5650], R19 ;  /* 0x0056501301007387 */ /* 0x0001e20000100800 */
[----:B------:R-:W-:Y:S02]  /*11e270*/  F2FP.SATFINITE.E5M2.F32.PACK_AB_MERGE_C R22, R27, R23, RZ ;  /* 0x000000171b16723e */ /* 0x000fe400048060ff */
[----:B0-----:R-:W-:Y:S02]  /*11e280*/  F2FP.SATFINITE.E5M2.F32.PACK_AB_MERGE_C R19, R53, R52, RZ ;  /* 0x000000343513723e */ /* 0x001fe400048060ff */
[----:B------:R-:W2:Y:S04]  /*11e290*/  LDL.LU R52, [R1+0x21d8] ;  /* 0x0021d80001347983 */ /* 0x000ea80000300800 */
[----:B------:R-:W2:Y:S04]  /*11e2a0*/  LDL.LU R53, [R1+0x21dc] ;  /* 0x0021dc0001357983 */ /* 0x000ea80000300800 */
[----:B------:R3:W-:Y:S02]  /*11e2b0*/  STL [R1+0x54b0], R19 ;  /* 0x0054b01301007387 */ /* 0x0007e40000100800 */
[----:B---3--:R-:W-:-:S02]  /*11e2c0*/  F2FP.SATFINITE.E5M2.F32.PACK_AB_MERGE_C R19, R60, R55, RZ ;  /* 0x000000373c13723e */ /* 0x008fc400048060ff */
[----:B------:R-:W3:Y:S01]  /*11e2d0*/  LDL.LU R55, [R1+0x21b0] ;  /* 0x0021b00001377983 */ /* 0x000ee20000300800 */
[----:B------:R-:W-:-:S05]  /*11e2e0*/  IADD3 R24, P1, R16, R28, RZ ;  /* 0x0000001c10187210 */ /* 0x000fca0007f3e0ff */
[----:B------:R-:W-:-:S05]  /*11e2f0*/  IMAD.X R25, R21, 0x1, R20, P1 ;  /* 0x0000000115197824 */ /* 0x000fca00008e0614 */
[----:B------:R-:W-:Y:S04]  /*11e300*/  STL.64 [R1+0x2860], R24 ;  /* 0x0028601801007387 */ /* 0x000fe80000100a00 */
[----:B------:R0:W-:Y:S04]  /*11e310*/  STL [R1+0x54c8], R22 ;  /* 0x0054c81601007387 */ /* 0x0001e80000100800 */
[----:B------:R-:W3:Y:S01]  /*11e320*/  LDL.LU R60, [R1+0x21b4] ;  /* 0x0021b400013c7983 */ /* 0x000ee20000300800 */
[----:B0-----:R-:W-:-:S03]  /*11e330*/  IADD3 R22, P1, R16, R59, RZ ;  /* 0x0000003b10167210 */ /* 0x001fc60007f3e0ff */
[----:B------:R0:W-:Y:S02]  /*11e340*/  STL [R1+0x53f8], R19 ;  /* 0x0053f81301007387 */ /* 0x0001e40000100800 */
[----:B----4-:R-:W-:Y:S01]  /*11e350*/  IMAD.X R23, R21, 0x1, R51, P1 ;  /* 0x0000000115177824 */ /* 0x010fe200008e0633 */
[----:B------:R-:W-:-:S04]  /*11e360*/  F2FP.SATFINITE.E5M2.F32.PACK_AB_MERGE_C R24, R33, R30, RZ ;  /* 0x0000001e2118723e */ /* 0x000fc800048060ff */
[----:B------:R1:W-:Y:S01]  /*11e370*/  STL.64 [R1+0x2858], R22 ;  /* 0x0028581601007387 */ /* 0x0003e20000100a00 */
[----:B0-----:R-:W-:-:S03]  /*11e380*/  F2FP.SATFINITE.E5M2.F32.PACK_AB_MERGE_C R19, R38, R37, RZ ;  /* 0x000000252613723e */ /* 0x001fc600048060ff */
[----:B------:R-:W-:Y:S01]  /*11e390*/  STL [R1+0x5418], R24 ;  /* 0x0054181801007387 */ /* 0x000fe20000100800 */
[----:B-1----:R-:W-:-:S03]  /*11e3a0*/  IADD3 R22, P1, R16, R29, RZ ;  /* 0x0000001d10167210 */ /* 0x002fc60007f3e0ff */
[----:B------:R0:W-:Y:S02]  /*11e3b0*/  STL [R1+0x5360], R19 ;  /* 0x0053601301007387 */ /* 0x0001e40000100800 */
[----:B------:R-:W-:-:S05]  /*11e3c0*/  IMAD.X R23, R21, 0x1, R18, P1 ;  /* 0x0000000115177824 */ /* 0x000fca00008e0612 */
[----:B------:R1:W-:Y:S01]  /*11e3d0*/  STL.64 [R1+0x2850], R22 ;  /* 0x0028501601007387 */ /* 0x0003e20000100a00 */
[----:B0-----:R-:W-:-:S03]  /*11e3e0*/  F2FP.SATFINITE.E5M2.F32.PACK_AB_MERGE_C R19, R48, R47, RZ ;  /* 0x0000002f3013723e */ /* 0x001fc600048060ff */
[----:B------:R-:W4:Y:S01]  /*11e3f0*/  LDL.LU R30, [R1+0x21b8] ;  /* 0x0021b800011e7983 */ /* 0x000f220000300800 */
[----:B-1----:R-:W-:-:S05]  /*11e400*/  F2FP.SATFINITE.E5M2.F32.PACK_AB_MERGE_C R22, R45, R40, RZ ;  /* 0x000000282d16723e */ /* 0x002fca00048060ff */
[----:B------:R0:W-:Y:S04]  /*11e410*/  STL [R1+0x536c], R22 ;  /* 0x00536c1601007387 */ /* 0x0001e80000100800 */
[----:B------:R-:W4:Y:S04]  /*11e420*/  LDL.LU R33, [R1+0x21bc] ;  /* 0x0021bc0001217983 */ /* 0x000f280000300800 */
[----:B------:R1:W-:Y:S04]  /*11e430*/  STL [R1+0x52c4], R19 ;  /* 0x0052c41301007387 */ /* 0x0003e80000100800 */
[----:B------:R-:W4:Y:S01]  /*11e440*/  LDL.LU R40, [R1+0x2190] ;  /* 0x0021900001287983 */ /* 0x000f220000300800 */
[----:B0-----:R-:W-:-:S03]  /*11e450*/  IADD3 R22, P1, R16, R11, RZ ;  /* 0x0000000b10167210 */ /* 0x001fc60007f3e0ff */
[----:B------:R-:W4:Y:S02]  /*11e460*/  LDL.LU R45, [R1+0x2194] ;  /* 0x00219400012d7983 */ /* 0x000f240000300800 */
[----:B------:R-:W-:Y:S01]  /*11e470*/  IMAD.X R23, R21, 0x1, R13, P1 ;  /* 0x0000000115177824 */ /* 0x000fe200008e060d */
[----:B-1----:R-:W-:-:S04]  /*11e480*/  F2FP.SATFINITE.E5M2.F32.PACK_AB_MERGE_C R19, R50, R49, RZ ;  /* 0x000000313213723e */ /* 0x002fc800048060ff */
[----:B------:R0:W-:Y:S04]  /*11e490*/  STL.64 [R1+0x2848], R22 ;  /* 0x0028481601007387 */ /* 0x0001e80000100a00 */
[----:B------:R2:W-:Y:S04]  /*11e4a0*/  STL [R1+0x52b4], R19 ;  /* 0x0052b41301007387 */ /* 0x0005e80000100800 */
[----:B------:R-:W4:Y:S01]  /*11e4b0*/  LDL.LU R42, [R1+0x2198] ;  /* 0x00219800012a7983 */ /* 0x000f220000300800 */
[----:B0-----:R-:W-:-:S03]  /*11e4c0*/  IADD3 R22, P1, R16, R12, RZ ;  /* 0x0000000c10167210 */ /* 0x001fc60007f3e0ff */
[----:B------:R-:W4:Y:S02]  /*11e4d0*/  LDL.LU R26, [R1+0x219c] ;  /* 0x00219c00011a7983 */ /* 0x000f240000300800 */
[----:B------:R-:W-:Y:S02]  /*11e4e0*/  IMAD.X R23, R21, 0x1, R14, P1 ;  /* 0x0000000115177824 */ /* 0x000fe400008e060e */
[----:B------:R-:W4:Y:S04]  /*11e4f0*/  LDL.LU R37, [R1+0x2170] ;  /* 0x0021700001257983 */ /* 0x000f280000300800 */
[----:B------:R-:W-:Y:S04]  /*11e500*/  STL.64 [R1+0x2840], R22 ;  /* 0x0028401601007387 */ /* 0x000fe80000100a00 */
[----:B------:R-:W4:Y:S01]  /*11e510*/  LDL.LU R38, [R1+0x2174] ;  /* 0x0021740001267983 */ /* 0x000f220000300800 */
[----:B--2---:R-:W-:-:S03]  /*11e520*/  F2FP.SATFINITE.E5M2.F32.PACK_AB_MERGE_C R19, R61, R57, RZ ;  /* 0x000000393d13723e */ /* 0x004fc600048060ff */
[----:B------:R-:W2:Y:S04]  /*11e530*/  LDL.LU R57, [R1+0x2178] ;  /* 0x0021780001397983 */ /* 0x000ea80000300800 */
[----:B------:R-:W2:Y:S01]  /*11e540*/  LDL.LU R61, [R1+0x217c] ;  /* 0x00217c00013d7983 */ /* 0x000ea20000300800 */
[----:B------:R-:W-:Y:S01]  /*11e550*/  VIADD R16, R16, UR6 ;  /* 0x0000000610107c36 */ /* 0x000fe20008000000 */
[----:B------:R-:W-:Y:S02]  /*11e560*/  ULDC UR6, c[0x0][0x248] ;  /* 0x0000920000067ab9 */ /* 0x000fe40000000800 */
[----:B------:R0:W-:Y:S04]  /*11e570*/  STL [R1+0x51f4], R19 ;  /* 0x0051f41301007387 */ /* 0x0001e80000100800 */
[----:B------:R-:W2:Y:S04]  /*11e580*/  LDL.LU R47, [R1+0x2150] ;  /* 0x00215000012f7983 */ /* 0x000ea80000300800 */
[----:B------:R-:W2:Y:S01]  /*11e590*/  LDL.LU R48, [R1+0x2154] ;  /* 0x0021540001307983 */ /* 0x000ea20000300800 */
[----:B0-----:R-:W-:-:S02]  /*11e5a0*/  F2FP.SATFINITE.E5M2.F32.PACK_AB_MERGE_C R19, R53, R52, RZ ;  /* 0x000000343513723e */ /* 0x001fc400048060ff */
[----:B------:R-:W-:Y:S02]  /*11e5b0*/  SHF.R.S32.HI R21, RZ, 0x1f, R16 ;  /* 0x0000001fff157819 */ /* 0x000fe40000011410 */
[C---:B------:R-:W-:Y:S01]  /*11e5c0*/  IADD3 R22, P1, R16.reuse, R8, RZ ;  /* 0x0000000810167210 */ /* 0x040fe20007f3e0ff */
[----:B------:R3:W-:Y:S04]  /*11e5d0*/  STL [R1+0x51f8], R19 ;  /* 0x0051f81301007387 */ /* 0x0007e80000100800 */
[----:B------:R-:W2:Y:S04]  /*11e5e0*/  LDL.LU R50, [R1+0x2158] ;  /* 0x0021580001327983 */ /* 0x000ea80000300800 */
[----:B------:R-:W2:Y:S01]  /*11e5f0*/  LDL.LU R52, [R1+0x215c] ;  /* 0x00215c0001347983 */ /* 0x000ea20000300800 */
[----:B------:R-:W-:Y:S01]  /*11e600*/  IMAD.X R23, R21, 0x1, R17, P1 ;  /* 0x0000000115177824 */ /* 0x000fe200008e0611 */
[----:B------:R-:W-:-:S05]  /*11e610*/  IADD3 R24, P1, R16, R10, RZ ;  /* 0x0000000a10187210 */ /* 0x000fca0007f3e0ff */
[----:B------:R-:W-:Y:S01]  /*11e620*/  IMAD.X R25, R21, 0x1, R9, P1 ;  /* 0x0000000115197824 */ /* 0x000fe200008e0609 */
[----:B---3--:R-:W-:-:S05]  /*11e630*/  F2FP.SATFINITE.E5M2.F32.PACK_AB_MERGE_C R19, R60, R55, RZ ;  /* 0x000000373c13723e */ /* 0x008fca00048060ff */
[----:B------:R-:W-:Y:S04]  /*11e640*/  STL [R1+0x5160], R19 ;  /* 0x0051601301007387 */ /* 0x000fe80000100800 */
[----:B------:R0:W-:Y:S04]  /*11e650*/  STL.64 [R1+0x2838], R22 ;  /* 0x0028381601007387 */ /* 0x0001e80000100a00 */
[----:B0-----:R-:W3:Y:S04]  /*11e660*/  LDL.LU R23, [R1+0x2130] ;  /* 0x0021300001177983 */ /* 0x001ee80000300800 */
[----:B------:R-:W3:Y:S04]  /*11e670*/  LDL.LU R27, [R1+0x2134] ;  /* 0x00213400011b7983 */ /* 0x000ee80000300800 */
[----:B------:R-:W3:Y:S04]  /*11e680*/  LDL.LU R49, [R1+0x2138] ;  /* 0x0021380001317983 */ /* 0x000ee80000300800 */
[----:B------:R-:W3:Y:S04]  /*11e690*/  LDL.LU R53, [R1+0x213c] ;  /* 0x00213c0001357983 */ /* 0x000ee80000300800 */
[----:B------:R-:W3:Y:S04]  /*11e6a0*/  LDL.LU R55, [R1+0x2120] ;  /* 0x0021200001377983 */ /* 0x000ee80000300800 */
[----:B------:R-:W3:Y:S01]  /*11e6b0*/  LDL.LU R60, [R1+0x2124] ;  /* 0x00212400013c7983 */ /* 0x000ee20000300800 */
[----:B----4-:R-:W-:-:S05]  /*11e6c0*/  F2FP.SATFINITE.E5M2.F32.PACK_AB_MERGE_C R22, R33, R30, RZ ;  /* 0x0000001e2116723e */ /* 0x010fca00048060ff */
[----:B------:R-:W-:Y:S01]  /*11e6d0*/  STL [R1+0x5174], R22 ;  /* 0x0051741601007387 */ /* 0x000fe20000100800 */
[----:B------:R-:W-:-:S05]  /*11e6e0*/  F2FP.SATFINITE.E5M2.F32.PACK_AB_MERGE_C R19, R45, R40, RZ ;  /* 0x000000282d13723e */ /* 0x000fca00048060ff */
[----:B------:R0:W-:Y:S04]  /*11e6f0*/  STL [R1+0x888], R19 ;  /* 0x0008881301007387 */ /* 0x0001e80000100800 */
[----:B------:R-:W4:Y:S04]  /*11e700*/  LDL.LU R30, [R1+0x2128] ;  /* 0x00212800011e7983 */ /* 0x000f280000300800 */
[----:B------:R-:W4:Y:S04]  /*11e710*/  LDL.LU R33, [R1+0x212c] ;  /* 0x00212c0001217983 */ /* 0x000f280000300800 */
[----:B------:R-:W4:Y:S04]  /*11e720*/  LDL.LU R40, [R1+0x2100] ;  /* 0x0021000001287983 */ /* 0x000f280000300800 */
[----:B------:R-:W-:Y:S04]  /*11e730*/  STL.64 [R1+0x2830], R24 ;  /* 0x0028301801007387 */ /* 0x000fe80000100a00 */
[----:B------:R-:W4:Y:S01]  /*11e740*/  LDL.LU R45, [R1+0x2104] ;  /* 0x00210400012d7983 */ /* 0x000f220000300800 */
[----:B------:R-:W-:-:S02]  /*11e750*/  F2FP.SATFINITE.E5M2.F32.PACK_AB_MERGE_C R41, R26, R42, RZ ;  /* 0x0000002a1a29723e */ /* 0x000fc400048060ff */
[----:B0-----:R-:W-:-:S03]  /*11e760*/  F2FP.SATFINITE.E5M2.F32.PACK_AB_MERGE_C R19, R38, R37, RZ ;  /* 0x000000252613723e */ /* 0x001fc600048060ff */
[----:B------:R-:W-:Y:S04]  /*11e770*/  STL [R1+0x693c], R41 ;  /* 0x00693c2901007387 */ /* 0x000fe80000100800 */
[----:B------:R2:W-:Y:S02]  /*11e780*/  STL [R1+0x7dc], R19 ;  /* 0x0007dc1301007387 */ /* 0x0005e40000100800 */
[----:B--2---:R-:W-:Y:S02]  /*11e790*/  F2FP.SATFINITE.E5M2.F32.PACK_AB_MERGE_C R19, R61, R57, RZ ;  /* 0x000000393d13723e */ /* 0x004fe400048060ff */
[----:B------:R-:W2:Y:S04]  /*11e7a0*/  LDL.LU R57, [R1+0x2108] ;  /* 0x0021080001397983 */ /* 0x000ea80000300800 */
[----:B------:R-:W2:Y:S01]  /*11e7b0*/  LDL.LU R61, [R1+0x210c] ;  /* 0x00210c00013d7983 */ /* 0x000ea20000300800 */
        /* <DEDUP_REMOVED lines=8> */
[----:B------:R-:W2:Y:S04]  /*11e840*/  LDL.LU R37, [R1+0x20e0] ;  /* 0x0020e00001257983 */ /* 0x000ea80000300800 */
[----:B------:R-:W2:Y:S01]  /*11e850*/  LDL.LU R38, [R1+0x20e4] ;  /* 0x0020e40001267983 */ /* 0x000ea20000300800 */
[----:B0-----:R-:W-:-:S03]  /*11e860*/  F2FP.SATFINITE.E5M2.F32.PACK_AB_MERGE_C R19, R52, R50, RZ ;  /* 0x000000323413723e */ /* 0x001fc600048060ff */
[----:B------:R-:W-:Y:S01]  /*11e870*/  STL.64 [R1+0x2820], R24 ;  /* 0x0028201801007387 */ /* 0x000fe20000100a00 */
[----:B------:R-:W-:-:S03]  /*11e880*/  IADD3 R22, P1, R16, R4, RZ ;  /* 0x0000000410167210 */ /* 0x000fc60007f3e0ff */
[----:B------:R3:W-:Y:S04]  /*11e890*/  STL [R1+0x684], R19 ;  /* 0x0006841301007387 */ /* 0x0007e80000100800 */
[----:B------:R-:W2:Y:S04]  /*11e8a0*/  LDL.LU R47, [R1+0x20e8] ;  /* 0x0020e800012f7983 */ /* 0x000ea80000300800 */
[----:B------:R-:W2:Y:S04]  /*11e8b0*/  LDL.LU R48, [R1+0x20ec] ;  /* 0x0020ec0001307983 */ /* 0x000ea80000300800 */
[----:B------:R-:W2:Y:S04]  /*11e8c0*/  LDL.LU R50, [R1+0x20c0] ;  /* 0x0020c00001327983 */ /* 0x000ea80000300800 */
[----:B------:R-:W2:Y:S01]  /*11e8d0*/  LDL.LU R52, [R1+0x20c4] ;  /* 0x0020c40001347983 */ /* 0x000ea20000300800 */
[----:B---3--:R-:W-:Y:S01]  /*11e8e0*/  F2FP.SATFINITE.E5M2.F32.PACK_AB_MERGE_C R19, R27, R23, RZ ;  /* 0x000000171b13723e */ /* 0x008fe200048060ff */
[----:B------:R-:W-:-:S04]  /*11e8f0*/  IMAD.X R23, R21, 0x1, R3, P1 ;  /* 0x0000000115177824 */ /* 0x000fc800008e0603 */
[----:B------:R0:W-:Y:S04]  /*11e900*/  STL [R1+0x660], R19 ;  /* 0x0006601301007387 */ /* 0x0001e80000100800 */
[----:B------:R1:W-:Y:S01]  /*11e910*/  STL.64 [R1+0x2818], R22 ;  /* 0x0028181601007387 */ /* 0x0003e20000100a00 */
[----:B0-----:R-:W-:Y:S02]  /*11e920*/  F2FP.SATFINITE.E5M2.F32.PACK_AB_MERGE_C R19, R60, R55, RZ ;  /* 0x000000373c13723e */ /* 0x001fe400048060ff */
[----:B-1----:R-:W-:Y:S02]  /*11e930*/  F2FP.SATFINITE.E5M2.F32.PACK_AB_MERGE_C R22, R53, R49, RZ ;  /* 0x000000313516723e */ /* 0x002fe400048060ff */
[----:B------:R-:W3:Y:S04]  /*11e940*/  LDL.LU R49, [R1+0x20c8] ;  /* 0x0020c80001317983 */ /* 0x000ee80000300800 */
[----:B------:R0:W-:Y:S04]  /*11e950*/  STL [R1+0x668], R22 ;  /* 0x0006681601007387 */ /* 0x0001e80000100800 */
[----:B------:R-:W3:Y:S01]  /*11e960*/  LDL.LU R60, [R1+0x20cc] ;  /* 0x0020cc00013c7983 */ /* 0x000ee20000300800 */
[----:B0-----:R-:W-:-:S03]  /*11e970*/  IADD3 R22, P1, R16, R2, RZ ;  /* 0x0000000210167210 */ /* 0x001fc60007f3e0ff */
[----:B------:R-:W-:Y:S02]  /*11e980*/  STL [R1+0x62c], R19 ;  /* 0x00062c1301007387 */ /* 0x000fe40000100800 */
[----:B------:R-:W-:Y:S02]  /*11e990*/  IMAD.X R23, R21, 0x1, R0, P1 ;  /* 0x0000000115177824 */ /* 0x000fe400008e0600 */
[----:B------:R-:W3:Y:S04]  /*11e9a0*/  LDL.LU R53, [R1+0x20a0] ;  /* 0x0020a00001357983 */ /* 0x000ee80000300800 */
[----:B------:R-:W3:Y:S04]  /*11e9b0*/  LDL.LU R55, [R1+0x20a4] ;  /* 0x0020a40001377983 */ /* 0x000ee80000300800 */
[----:B------:R4:W-:Y:S02]  /*11e9c0*/  STL.64 [R1+0x2810], R22 ;  /* 0x0028101601007387 */ /* 0x0009e40000100a00 */
[----:B----4-:R-:W-:-:S02]  /*11e9d0*/  F2FP.SATFINITE.E5M2.F32.PACK_AB_MERGE_C R22, R33, R30, RZ ;  /* 0x0000001e2116723e */ /* 0x010fc400048060ff */
[----:B------:R-:W-:-:S05]  /*11e9e0*/  F2FP.SATFINITE.E5M2.F32.PACK_AB_MERGE_C R19, R45, R40, RZ ;  /* 0x000000282d13723e */ /* 0x000fca00048060ff */
[----:B------:R-:W-:Y:S04]  /*11e9f0*/  STL [R1+0x6a54], R19 ;  /* 0x006a541301007387 */ /* 0x000fe80000100800 */
[----:B------:R0:W-:Y:S04]  /*11ea00*/  STL [R1+0x634], R22 ;  /* 0x0006341601007387 */ /* 0x0001e80000100800 */
[----:B------:R-:W4:Y:S04]  /*11ea10*/  LDL.LU R42, [R1+0x20a8] ;  /* 0x0020a800012a7983 */ /* 0x000f280000300800 */
[----:B------:R-:W4:Y:S01]  /*11ea20*/  LDL.LU R26, [R1+0x20ac] ;  /* 0x0020ac00011a7983 */ /* 0x000f220000300800 */
[----:B0-----:R-:W-:-:S05]  /*11ea30*/  IADD3 R22, P1, R16, R35, RZ ;  /* 0x0000002310167210 */ /* 0x001fca0007f3e0ff */
[----:B------:R-:W-:-:S05]  /*11ea40*/  IMAD.X R23, R21, 0x1, R44, P1 ;  /* 0x0000000115177824 */ /* 0x000fca00008e062c */
[----:B------:R0:W-:Y:S01]  /*11ea50*/  STL.64 [R1+0x2808], R22 ;  /* 0x0028081601007387 */ /* 0x0001e20000100a00 */
[----:B--2---:R-:W-:-:S03]  /*11ea60*/  F2FP.SATFINITE.E5M2.F32.PACK_AB_MERGE_C R19, R61, R57, RZ ;  /* 0x000000393d13723e */ /* 0x004fc600048060ff */
[----:B0-----:R-:W2:Y:S04]  /*11ea70*/  LDL.LU R23, [R1+0x1480] ;  /* 0x0014800001177983 */ /* 0x001ea80000300800 */
[----:B------:R-:W2:Y:S04]  /*11ea80*/  LDL.LU R27, [R1+0x1484] ;  /* 0x00148400011b7983 */ /* 0x000ea80000300800 */
[----:B------:R-:W2:Y:S04]  /*11ea90*/  LDL.LU R57, [R1+0x1488] ;  /* 0x0014880001397983 */ /* 0x000ea80000300800 */
[----:B------:R-:W2:Y:S01]  /*11eaa0*/  LDL.LU R61, [R1+0x148c] ;  /* 0x00148c00013d7983 */ /* 0x000ea20000300800 */
[----:B------:R-:W-:-:S03]  /*11eab0*/  IADD3 R24, P1, R16, R58, RZ ;  /* 0x0000003a10187210 */ /* 0x000fc60007f3e0ff */
[----:B------:R-:W2:Y:S04]  /*11eac0*/  LDL.LU R40, [R1+0x2080] ;  /* 0x0020800001287983 */ /* 0x000ea80000300800 */
[----:B------:R-:W2:Y:S04]  /*11ead0*/  LDL.LU R45, [R1+0x2084] ;  /* 0x00208400012d7983 */ /* 0x000ea80000300800 */
[----:B------:R0:W-:Y:S01]  /*11eae0*/  STL [R1+0x6a58], R19 ;  /* 0x006a581301007387 */ /* 0x0001e20000100800 */
[----:B------:R-:W-:Y:S01]  /*11eaf0*/  IMAD.X R25, R21, 0x1, R36, P1 ;  /* 0x0000000115197824 */ /* 0x000fe200008e0624 */
[----:B0-----:R-:W-:-:S05]  /*11eb00*/  F2FP.SATFINITE.E5M2.F32.PACK_AB_MERGE_C R19, R38, R37, RZ ;  /* 0x000000252613723e */ /* 0x001fca00048060ff */
[----:B------:R0:W-:Y:S01]  /*11eb10*/  STL [R1+0x5b4], R19 ;  /* 0x0005b41301007387 */ /* 0x0001e20000100800 */
[----:B------:R-:W-:Y:S02]  /*11eb20*/  F2FP.SATFINITE.E5M2.F32.PACK_AB_MERGE_C R22, R48, R47, RZ ;  /* 0x0000002f3016723e */ /* 0x000fe400048060ff */
[----:B0-----:R-:W-:Y:S02]  /*11eb30*/  F2FP.SATFINITE.E5M2.F32.PACK_AB_MERGE_C R19, R52, R50, RZ ;  /* 0x000000323413723e */ /* 0x001fe400048060ff */
[----:B------:R-:W2:Y:S04]  /*11eb40*/  LDL.LU R50, [R1+0x2088] ;  /* 0x0020880001327983 */ /* 0x000ea80000300800 */
[----:B------:R0:W-:Y:S04]  /*11eb50*/  STL.64 [R1+0x2800], R24 ;  /* 0x0028001801007387 */ /* 0x0001e80000100a00 */
[----:B------:R-:W-:Y:S04]  /*11eb60*/  STL [R1+0x5f0], R22 ;  /* 0x0005f01601007387 */ /* 0x000fe80000100800 */
[----:B------:R-:W2:Y:S01]  /*11eb70*/  LDL.LU R52, [R1+0x208c] ;  /* 0x00208c0001347983 */ /* 0x000ea20000300800 */
[----:B0-----:R-:W-:-:S03]  /*11eb80*/  IADD3 R24, P1, R16, R15, RZ ;  /* 0x0000000f10187210 */ /* 0x001fc60007f3e0ff */
[----:B------:R-:W-:Y:S02]  /*11eb90*/  STL [R1+0x594], R19 ;  /* 0x0005941301007387 */ /* 0x000fe40000100800 */
[----:B------:R-:W-:Y:S02]  /*11eba0*/  IMAD.X R25, R21, 0x1, R32, P1 ;  /* 0x0000000115197824 */ /* 0x000fe400008e0620 */
[----:B------:R-:W2:Y:S04]  /*11ebb0*/  LDL.LU R30, [R1+0x2060] ;  /* 0x00206000011e7983 */ /* 0x000ea80000300800 */
[----:B------:R-:W2:Y:S04]  /*11ebc0*/  LDL.LU R33, [R1+0x2064] ;  /* 0x0020640001217983 */ /* 0x000ea80000300800 */
[----:B------:R0:W-:Y:S04]  /*11ebd0*/  STL.64 [R1+0x27f8], R24 ;  /* 0x0027f81801007387 */ /* 0x0001e80000100a00 */
[----:B------:R-:W2:Y:S01]  /*11ebe0*/  LDL.LU R47, [R1+0x2068] ;  /* 0x00206800012f7983 */ /* 0x000ea20000300800 */
[----:B0-----:R-:W-:-:S05]  /*11ebf0*/  IADD3 R24, P1, R16, R56, RZ ;  /* 0x0000003810187210 */ /* 0x001fca0007f3e0ff */
[----:B------:R-:W-:Y:S01]  /*11ec00*/  IMAD.X R25, R21, 0x1, R31, P1 ;  /* 0x0000000115197824 */ /* 0x000fe200008e061f */
[----:B---3--:R-:W-:Y:S02]  /*11ec10*/  F2FP.SATFINITE.E5M2.F32.PACK_AB_MERGE_C R19, R60, R49, RZ ;  /* 0x000000313c13723e */ /* 0x008fe400048060ff */
[----:B------:R-:W3:Y:S04]  /*11ec20*/  LDL.LU R60, [R1+0x206c] ;  /* 0x00206c00013c7983 */ /* 0x000ee80000300800 */
[----:B------:R0:W-:Y:S04]  /*11ec30*/  STL [R1+0x59c], R19 ;  /* 0x00059c1301007387 */ /* 0x0001e80000100800 */
        /* <DEDUP_REMOVED lines=8> */
[----:B------:R4:W-:Y:S02]  /*11ecc0*/  STL.64 [R1+0x27f0], R24 ;  /* 0x0027f01801007387 */ /* 0x0009e40000100a00 */
[----:B----4-:R-:W-:-:S05]  /*11ecd0*/  F2FP.SATFINITE.E5M2.F32.PACK_AB_MERGE_C R24, R26, R42, RZ ;  /* 0x0000002a1a18723e */ /* 0x010fca00048060ff */
[----:B------:R-:W-:Y:S01]  /*11ece0*/  STL [R1+0x574], R24 ;  /* 0x0005741801007387 */ /* 0x000fe20000100800 */
[----:B--2---:R-:W-:-:S05]  /*11ecf0*/  F2FP.SATFINITE.E5M2.F32.PACK_AB_MERGE_C R19, R27, R23, RZ ;  /* 0x000000171b13723e */ /* 0x004fca00048060ff */
[----:B------:R0:W-:Y:S02]  /*11ed00*/  STL [R1+0x228], R19 ;  /* 0x0002281301007387 */ /* 0x0001e40000100800 */
[----:B0-----:R-:W-:Y:S02]  /*11ed10*/  F2FP.SATFINITE.E5M2.F32.PACK_AB_MERGE_C R19, R61, R57, RZ ;  /* 0x000000393d13723e */ /* 0x001fe400048060ff */
[----:B------:R-:W2:Y:S04]  /*11ed20*/  LDL.LU R57, [R1+0x2028] ;  /* 0x0020280001397983 */ /* 0x000ea80000300800 */
[----:B------:R-:W2:Y:S01]  /*11ed30*/  LDL.LU R61, [R1+0x202c] ;  /* 0x00202c00013d7983 */ /* 0x000ea20000300800 */
[----:B------:R-:W-:-:S05]  /*11ed40*/  IADD3 R22, P1, R16, R43, RZ ;  /* 0x0000002b10167210 */ /* 0x000fca0007f3e0ff */
[----:B------:R-:W-:Y:S01]  /*11ed50*/  IMAD.X R23, R21, 0x1, R39, P1 ;  /* 0x0000000115177824 */ /* 0x000fe200008e0627 */
[----:B------:R-:W-:-:S04]  /*11ed60*/  IADD3 R24, P1, R16, R28, RZ ;  /* 0x0000001c10187210 */ /* 0x000fc80007f3e0ff */
[----:B------:R0:W-:Y:S01]  /*11ed70*/  STL.64 [R1+0x27e8], R22 ;  /* 0x0027e81601007387 */ /* 0x0001e20000100a00 */
[----:B------:R-:W-:-:S03]  /*11ed80*/  IMAD.X R25, R21, 0x1, R20, P1 ;  /* 0x0000000115197824 */ /* 0x000fc600008e0614 */
[----:B------:R1:W-:Y:S01]  /*11ed90*/  STL [R1+0x224], R19 ;  /* 0x0002241301007387 */ /* 0x0003e20000100800 */
[----:B0-----:R-:W-:-:S05]  /*11eda0*/  F2FP.SATFINITE.E5M2.F32.PACK_AB_MERGE_C R23, R45, R40, RZ ;  /* 0x000000282d17723e */ /* 0x001fca00048060ff */
[----:B------:R0:W-:Y:S04]  /*11edb0*/  STL [R1+0x68b4], R23 ;  /* 0x0068b41701007387 */ /* 0x0001e80000100800 */
[----:B------:R-:W4:Y:S04]  /*11edc0*/  LDL.LU R27, [R1+0x2000] ;  /* 0x00200000011b7983 */ /* 0x000f280000300800 */
[----:B------:R-:W4:Y:S01]  /*11edd0*/  LDL.LU R39, [R1+0x2004] ;  /* 0x0020040001277983 */ /* 0x000f220000300800 */
[----:B-1----:R-:W-:-:S03]  /*11ede0*/  F2FP.SATFINITE.E5M2.F32.PACK_AB_MERGE_C R19, R52, R50, RZ ;  /* 0x000000323413723e */ /* 0x002fc600048060ff */
[----:B------:R-:W4:Y:S04]  /*11edf0*/  LDL.LU R40, [R1+0x2008] ;  /* 0x0020080001287983 */ /* 0x000f280000300800 */
[----:B------:R-:W-:Y:S01]  /*11ee00*/  STL.64 [R1+0x27e0], R24 ;  /* 0x0027e01801007387 */ /* 0x000fe20000100a00 */
[----:B------:R-:W-:-:S03]  /*11ee10*/  IADD3 R22, P1, R16, R59, RZ ;  /* 0x0000003b10167210 */ /* 0x000fc60007f3e0ff */
[----:B------:R-:W4:Y:S04]  /*11ee20*/  LDL.LU R45, [R1+0x200c] ;  /* 0x00200c00012d7983 */ /* 0x000f280000300800 */
[----:B------:R-:W4:Y:S04]  /*11ee30*/  LDL.LU R50, [R1+0x1fe0] ;  /* 0x001fe00001327983 */ /* 0x000f280000300800 */
[----:B------:R-:W4:Y:S04]  /*11ee40*/  LDL.LU R52, [R1+0x1fe4] ;  /* 0x001fe40001347983 */ /* 0x000f280000300800 */
[----:B------:R1:W-:Y:S01]  /*11ee50*/  STL [R1+0x5504], R19 ;  /* 0x0055041301007387 */ /* 0x0003e20000100800 */
[----:B0-----:R-:W-:Y:S01]  /*11ee60*/  IMAD.X R23, R21, 0x1, R51, P1 ;  /* 0x0000000115177824 */ /* 0x001fe200008e0633 */
[----:B-1----:R-:W-:-:S05]  /*11ee70*/  F2FP.SATFINITE.E5M2.F32.PACK_AB_MERGE_C R19, R33, R30, RZ ;  /* 0x0000001e2113723e */ /* 0x002fca00048060ff */
[----:B------:R3:W-:Y:S02]  /*11ee80*/  STL [R1+0x5400], R19 ;  /* 0x0054001301007387 */ /* 0x0007e40000100800 */
[----:B---3--:R-:W-:Y:S02]  /*11ee90*/  F2FP.SATFINITE.E5M2.F32.PACK_AB_MERGE_C R19, R60, R47, RZ ;  /* 0x0000002f3c13723e */ /* 0x008fe400048060ff */
        /* <DEDUP_REMOVED lines=8> */
[----:B------:R1:W-:Y:S04]  /*11ef20*/  STL.64 [R1+0x27d0], R22 ;  /* 0x0027d01601007387 */ /* 0x0003e80000100a00 */
[----:B------:R-:W3:Y:S01]  /*11ef30*/  LDL.LU R30, [R1+0x1fc0] ;  /* 0x001fc000011e7983 */ /* 0x000ee20000300800 */
[----:B0-----:R-:W-:-:S02]  /*11ef40*/  F2FP.SATFINITE.E5M2.F32.PACK_AB_MERGE_C R19, R55, R53, RZ ;  /* 0x000000353713723e */ /* 0x001fc400048060ff */
[----:B-1----:R-:W-:-:S05]  /*11ef50*/  F2FP.SATFINITE.E5M2.F32.PACK_AB_MERGE_C R22, R49, R48, RZ ;  /* 0x000000303116723e */ /* 0x002fca00048060ff */
[----:B------:R0:W-:Y:S04]  /*11ef60*/  STL [R1+0x5374], R22 ;  /* 0x0053741601007387 */ /* 0x0001e80000100800 */
[----:B------:R-:W3:Y:S04]  /*11ef70*/  LDL.LU R33, [R1+0x1fc4] ;  /* 0x001fc40001217983 */ /* 0x000ee80000300800 */
[----:B------:R-:W-:Y:S01]  /*11ef80*/  STL [R1+0x52a4], R19 ;  /* 0x0052a41301007387 */ /* 0x000fe20000100800 */
[----:B0-----:R-:W-:-:S03]  /*11ef90*/  IADD3 R22, P1, R16, R11, RZ ;  /* 0x0000000b10167210 */ /* 0x001fc60007f3e0ff */
[----:B------:R-:W3:Y:S04]  /*11efa0*/  LDL.LU R37, [R1+0x1fc8] ;  /* 0x001fc80001257983 */ /* 0x000ee80000300800 */
[----:B------:R-:W3:Y:S01]  /*11efb0*/  LDL.LU R38, [R1+0x1fcc] ;  /* 0x001fcc0001267983 */ /* 0x000ee20000300800 */
[----:B------:R-:W-:-:S03]  /*11efc0*/  IMAD.X R23, R21, 0x1, R13, P1 ;  /* 0x0000000115177824 */ /* 0x000fc600008e060d */
[----:B------:R-:W3:Y:S04]  /*11efd0*/  LDL.LU R48, [R1+0x1fa0] ;  /* 0x001fa00001307983 */ /* 0x000ee80000300800 */
[----:B------:R-:W3:Y:S04]  /*11efe0*/  LDL.LU R49, [R1+0x1fa4] ;  /* 0x001fa40001317983 */ /* 0x000ee80000300800 */
[----:B------:R0:W-:Y:S02]  /*11eff0*/  STL.64 [R1+0x27c8], R22 ;  /* 0x0027c81601007387 */ /* 0x0001e40000100a00 */
[----:B0-----:R-:W-:-:S05]  /*11f000*/  IADD3 R22, P1, R16, R12, RZ ;  /* 0x0000000c10167210 */ /* 0x001fca0007f3e0ff */
[----:B------:R-:W-:Y:S01]  /*11f010*/  IMAD.X R23, R21, 0x1, R14, P1 ;  /* 0x0000000115177824 */ /* 0x000fe200008e060e */
[----:B--2---:R-:W-:-:S05]  /*11f020*/  F2FP.SATFINITE.E5M2.F32.PACK_AB_MERGE_C R19, R61, R57, RZ ;  /* 0x000000393d13723e */ /* 0x004fca00048060ff */
[----:B------:R0:W-:Y:S04]  /*11f030*/  STL [R1+0x555c], R19 ;  /* 0x00555c1301007387 */ /* 0x0001e80000100800 */
[----:B------:R-:W2:Y:S04]  /*11f040*/  LDL.LU R53, [R1+0x1fa8] ;  /* 0x001fa80001357983 */ /* 0x000ea80000300800 */
[----:B------:R-:W2:Y:S04]  /*11f050*/  LDL.LU R55, [R1+0x1fac] ;  /* 0x001fac0001377983 */ /* 0x000ea80000300800 */
[----:B------:R-:W2:Y:S04]  /*11f060*/  LDL.LU R57, [R1+0x1f80] ;  /* 0x001f800001397983 */ /* 0x000ea80000300800 */
[----:B------:R1:W-:Y:S04]  /*11f070*/  STL.64 [R1+0x27c0], R22 ;  /* 0x0027c01601007387 */ /* 0x0003e80000100a00 */
[----:B------:R-:W2:Y:S01]  /*11f080*/  LDL.LU R61, [R1+0x1f84] ;  /* 0x001f8400013d7983 */ /* 0x000ea20000300800 */
[----:B------:R-:W-:Y:S01]  /*11f090*/  VIADD R16, R16, UR6 ;  /* 0x0000000610107c36 */ /* 0x000fe20008000000 */
[----:B------:R-:W-:Y:S01]  /*11f0a0*/  ULDC UR6, c[0x0][0x248] ;  /* 0x0000920000067ab9 */ /* 0x000fe20000000800 */
[----:B----4-:R-:W-:-:S05]  /*11f0b0*/  F2FP.SATFINITE.E5M2.F32.PACK_AB_MERGE_C R21, R39, R27, RZ ;  /* 0x0000001b2715723e */ /* 0x010fca00048060ff */
[----:B------:R-:W-:Y:S01]  /*11f0c0*/  STL [R1+0x51d0], R21 ;  /* 0x0051d01501007387 */ /* 0x000fe20000100800 */
[----:B0-----:R-:W-:-:S05]  /*11f0d0*/  F2FP.SATFINITE.E5M2.F32.PACK_AB_MERGE_C R19, R45, R40, RZ ;  /* 0x000000282d13723e */ /* 0x001fca00048060ff */
[----:B------:R0:W-:Y:S01]  /*11f0e0*/  STL [R1+0x51d4], R19 ;  /* 0x0051d41301007387 */ /* 0x0001e20000100800 */
[----:B-1----:R-:W-:Y:S02]  /*11f0f0*/  IADD3 R22, P1, R16, R8, RZ ;  /* 0x0000000810167210 */ /* 0x002fe40007f3e0ff */
[----:B0-----:R-:W-:Y:S02]  /*11f100*/  F2FP.SATFINITE.E5M2.F32.PACK_AB_MERGE_C R19, R52, R50, RZ ;  /* 0x000000323413723e */ /* 0x001fe400048060ff */
[----:B------:R-:W4:Y:S04]  /*11f110*/  LDL.LU R50, [R1+0x1f88] ;  /* 0x001f880001327983 */ /* 0x000f280000300800 */
[----:B------:R-:W4:Y:S04]  /*11f120*/  LDL.LU R52, [R1+0x1f8c] ;  /* 0x001f8c0001347983 */ /* 0x000f280000300800 */
[----:B------:R0:W-:Y:S04]  /*11f130*/  STL [R1+0x5150], R19 ;  /* 0x0051501301007387 */ /* 0x0001e80000100800 */
[----:B------:R-:W4:Y:S04]  /*11f140*/  LDL.LU R27, [R1+0x1f60] ;  /* 0x001f6000011b7983 */ /* 0x000f280000300800 */
[----:B------:R-:W4:Y:S01]  /*11f150*/  LDL.LU R39, [R1+0x1f64] ;  /* 0x001f640001277983 */ /* 0x000f220000300800 */
[----:B0-----:R-:W-:-:S05]  /*11f160*/  SHF.R.S32.HI R19, RZ, 0x1f, R16 ;  /* 0x0000001fff137819 */ /* 0x001fca0000011410 */
[----:B------:R-:W-:-:S05]  /*11f170*/  IMAD.X R23, R19, 0x1, R17, P1 ;  /* 0x0000000113177824 */ /* 0x000fca00008e0611 */
[----:B------:R0:W-:Y:S02]  /*11f180*/  STL.64 [R1+0x27b8], R22 ;  /* 0x0027b81601007387 */ /* 0x0001e40000100a00 */
[----:B0-----:R-:W-:-:S05]  /*11f190*/  IADD3 R22, P1, R16, R10, RZ ;  /* 0x0000000a10167210 */ /* 0x001fca0007f3e0ff */
[----:B------:R-:W-:Y:S01]  /*11f1a0*/  IMAD.X R23, R19, 0x1, R9, P1 ;  /* 0x0000000113177824 */ /* 0x000fe200008e0609 */
[----:B---3--:R-:W-:-:S05]  /*11f1b0*/  F2FP.SATFINITE.E5M2.F32.PACK_AB_MERGE_C R21, R60, R47, RZ ;  /* 0x0000002f3c15723e */ /* 0x008fca00048060ff */
[----:B------:R-:W-:Y:S04]  /*11f1c0*/  STL [R1+0x557c], R21 ;  /* 0x00557c1501007387 */ /* 0x000fe80000100800 */
[----:B------:R-:W3:Y:S04]  /*11f1d0*/  LDL.LU R40, [R1+0x1f68] ;  /* 0x001f680001287983 */ /* 0x000ee80000300800 */
[----:B------:R-:W3:Y:S04]  /*11f1e0*/  LDL.LU R60, [R1+0x1f6c] ;  /* 0x001f6c00013c7983 */ /* 0x000ee80000300800 */
[----:B------:R-:W3:Y:S04]  /*11f1f0*/  LDL.LU R45, [R1+0x1f40] ;  /* 0x001f4000012d7983 */ /* 0x000ee80000300800 */
[----:B------:R-:W3:Y:S01]  /*11f200*/  LDL.LU R47, [R1+0x1f44] ;  /* 0x001f4400012f7983 */ /* 0x000ee20000300800 */
[----:B------:R-:W-:-:S05]  /*11f210*/  F2FP.SATFINITE.E5M2.F32.PACK_AB_MERGE_C R26, R33, R30, RZ ;  /* 0x0000001e211a723e */ /* 0x000fca00048060ff */
[----:B------:R-:W-:Y:S04]  /*11f220*/  STL [R1+0x6934], R26 ;  /* 0x0069341a01007387 */ /* 0x000fe80000100800 */
[----:B------:R0:W-:Y:S04]  /*11f230*/  STL.64 [R1+0x27b0], R22 ;  /* 0x0027b01601007387 */ /* 0x0001e80000100a00 */
[----:B------:R-:W3:Y:S01]  /*11f240*/  LDL.LU R30, [R1+0x1f48] ;  /* 0x001f4800011e7983 */ /* 0x000ee20000300800 */
[----:B0-----:R-:W-:Y:S02]  /*11f250*/  F2FP.SATFINITE.E5M2.F32.PACK_AB_MERGE_C R22, R38, R37, RZ ;  /* 0x000000252616723e */ /* 0x001fe400048060ff */
[----:B------:R-:W-:-:S03]  /*11f260*/  F2FP.SATFINITE.E5M2.F32.PACK_AB_MERGE_C R21, R49, R48, RZ ;  /* 0x000000303115723e */ /* 0x000fc600048060ff */
[----:B------:R0:W-:Y:S04]  /*11f270*/  STL [R1+0x55ac], R22 ;  /* 0x0055ac1601007387 */ /* 0x0001e80000100800 */
[----:B------:R-:W3:Y:S01]  /*11f280*/  LDL.LU R33, [R1+0x1f4c] ;  /* 0x001f4c0001217983 */ /* 0x000ee20000300800 */
[----:B0-----:R-:W-:-:S03]  /*11f290*/  IADD3 R22, P1, R16, R7, RZ ;  /* 0x0000000710167210 */ /* 0x001fc60007f3e0ff */
[----:B------:R-:W-:Y:S04]  /*11f2a0*/  STL [R1+0x7cc], R21 ;  /* 0x0007cc1501007387 */ /* 0x000fe80000100800 */
[----:B------:R-:W3:Y:S01]  /*11f2b0*/  LDL.LU R37, [R1+0x1f20] ;  /* 0x001f200001257983 */ /* 0x000ee20000300800 */
[----:B------:R-:W-:-:S03]  /*11f2c0*/  IMAD.X R23, R19, 0x1, R54, P1 ;  /* 0x0000000113177824 */ /* 0x000fc600008e0636 */
[----:B------:R-:W3:Y:S04]  /*11f2d0*/  LDL.LU R38, [R1+0x1f24] ;  /* 0x001f240001267983 */ /* 0x000ee80000300800 */
[----:B------:R2:W-:Y:S02]  /*11f2e0*/  STL.64 [R1+0x27a8], R22 ;  /* 0x0027a81601007387 */ /* 0x0005e40000100a00 */
[----:B--2---:R-:W-:Y:S02]  /*11f2f0*/  F2FP.SATFINITE.E5M2.F32.PACK_AB_MERGE_C R22, R55, R53, RZ ;  /* 0x000000353716723e */ /* 0x004fe400048060ff */
[----:B------:R-:W2:Y:S04]  /*11f300*/  LDL.LU R53, [R1+0x1f28] ;  /* 0x001f280001357983 */ /* 0x000ea80000300800 */
[----:B------:R0:W-:Y:S04]  /*11f310*/  STL [R1+0x55b4], R22 ;  /* 0x0055b41601007387 */ /* 0x0001e80000100800 */
[----:B------:R-:W2:Y:S01]  /*11f320*/  LDL.LU R55, [R1+0x1f2c] ;  /* 0x001f2c0001377983 */ /* 0x000ea20000300800 */
[----:B------:R-:W-:-:S05]  /*11f330*/  F2FP.SATFINITE.E5M2.F32.PACK_AB_MERGE_C R21, R61, R57, RZ ;  /* 0x000000393d15723e */ /* 0x000fca00048060ff */
[----:B------:R-:W-:Y:S04]  /*11f340*/  STL [R1+0x66c], R21 ;  /* 0x00066c1501007387 */ /* 0x000fe80000100800 */
[----:B------:R-:W2:Y:S04]  /*11f350*/  LDL.LU R57, [R1+0x1f10] ;  /* 0x001f100001397983 */ /* 0x000ea80000300800 */
[----:B------:R-:W2:Y:S01]  /*11f360*/  LDL.LU R61, [R1+0x1f14] ;  /* 0x001f1400013d7983 */ /* 0x000ea20000300800 */
[----:B0-----:R-:W-:-:S03]  /*11f370*/  IADD3 R22, P1, R16, R6, RZ ;  /* 0x0000000610167210 */ /* 0x001fc60007f3e0ff */
[----:B------:R-:W2:Y:S02]  /*11f380*/  LDL.LU R48, [R1+0x1f18] ;  /* 0x001f180001307983 */ /* 0x000ea40000300800 */
[----:B------:R-:W-:Y:S02]  /*11f390*/  IMAD.X R23, R19, 0x1, R5, P1 ;  /* 0x0000000113177824 */ /* 0x000fe400008e0605 */
[----:B------:R-:W2:Y:S04]  /*11f3a0*/  LDL.LU R49, [R1+0x1f1c] ;  /* 0x001f1c0001317983 */ /* 0x000ea80000300800 */
[----:B------:R0:W-:Y:S01]  /*11f3b0*/  STL.64 [R1+0x27a0], R22 ;  /* 0x0027a01601007387 */ /* 0x0001e20000100a00 */
[----:B----4-:R-:W-:-:S03]  /*11f3c0*/  F2FP.SATFINITE.E5M2.F32.PACK_AB_MERGE_C R34, R52, R50, RZ ;  /* 0x000000323422723e */ /* 0x010fc600048060ff */
[----:B------:R-:W4:Y:S04]  /*11f3d0*/  LDL.LU R50, [R1+0x1ef0] ;  /* 0x001ef00001327983 */ /* 0x000f280000300800 */
[----:B------:R-:W4:Y:S01]  /*11f3e0*/  LDL.LU R52, [R1+0x1ef4] ;  /* 0x001ef40001347983 */ /* 0x000f220000300800 */
[----:B0-----:R-:W-:Y:S02]  /*11f3f0*/  IADD3 R22, P1, R16, R4, RZ ;  /* 0x0000000410167210 */ /* 0x001fe40007f3e0ff */
[----:B------:R-:W-:-:S03]  /*11f400*/  F2FP.SATFINITE.E5M2.F32.PACK_AB_MERGE_C R21, R39, R27, RZ ;  /* 0x0000001b2715723e */ /* 0x000fc600048060ff */
[----:B------:R-:W-:Y:S01]  /*11f410*/  IMAD.X R23, R19, 0x1, R3, P1 ;  /* 0x0000000113177824 */ /* 0x000fe200008e0603 */
[----:B------:R-:W-:Y:S04]  /*11f420*/  STL [R1+0x6864], R34 ;  /* 0x0068642201007387 */ /* 0x000fe80000100800 */
[----:B------:R0:W-:Y:S01]  /*11f430*/  STL [R1+0x64c], R21 ;  /* 0x00064c1501007387 */ /* 0x0001e20000100800 */
[----:B---3--:R-:W-:-:S05]  /*11f440*/  F2FP.SATFINITE.E5M2.F32.PACK_AB_MERGE_C R60, R60, R40, RZ ;  /* 0x000000283c3c723e */ /* 0x008fca00048060ff */
[----:B------:R1:W-:Y:S01]  /*11f450*/  STL [R1+0x69cc], R60 ;  /* 0x0069cc3c01007387 */ /* 0x0003e20000100800 */
[----:B0-----:R-:W-:-:S03]  /*11f460*/  F2FP.SATFINITE.E5M2.F32.PACK_AB_MERGE_C R21, R47, R45, RZ ;  /* 0x0000002d2f15723e */ /* 0x001fc600048060ff */
[----:B-1----:R-:W3:Y:S04]  /*11f470*/  LDL R60, [R1+0x18] ;  /* 0x00001800013c7983 */ /* 0x002ee80000100800 */
[----:B------:R0:W-:Y:S04]  /*11f480*/  STL.64 [R1+0x2788], R22 ;  /* 0x0027881601007387 */ /* 0x0001e80000100a00 */
[----:B------:R-:W3:Y:S04]  /*11f490*/  LDL.LU R39, [R1+0x1ef8] ;  /* 0x001ef80001277983 */ /* 0x000ee80000300800 */
[----:B------:R-:W3:Y:S01]  /*11f4a0*/  LDL.LU R40, [R1+0x1efc] ;  /* 0x001efc0001287983 */ /* 0x000ee20000300800 */
[----:B0-----:R-:W-:-:S03]  /*11f4b0*/  IADD3 R22, P1, R16, R2, RZ ;  /* 0x0000000210167210 */ /* 0x001fc60007f3e0ff */
[----:B------:R-:W-:Y:S04]  /*11f4c0*/  STL [R1+0x60c], R21 ;  /* 0x00060c1501007387 */ /* 0x000fe80000100800 */
[----:B------:R-:W3:Y:S01]  /*11f4d0*/  LDL.LU R45, [R1+0x1ed0] ;  /* 0x001ed000012d7983 */ /* 0x000ee20000300800 */
[----:B------:R-:W-:-:S03]  /*11f4e0*/  IMAD.X R23, R19, 0x1, R0, P1 ;  /* 0x0000000113177824 */ /* 0x000fc600008e0600 */
[----:B------:R-:W3:Y:S04]  /*11f4f0*/  LDL.LU R47, [R1+0x1ed4] ;  /* 0x001ed400012f7983 */ /* 0x000ee80000300800 */
[----:B------:R0:W-:Y:S04]  /*11f500*/  STL.64 [R1+0x2780], R22 ;  /* 0x0027801601007387 */ /* 0x0001e80000100a00 */
[----:B------:R-:W3:Y:S01]  /*11f510*/  LDL.LU R24, [R1+0x1ed8] ;  /* 0x001ed80001187983 */ /* 0x000ee20000300800 */
[----:B0-----:R-:W-:-:S05]  /*11f520*/  F2FP.SATFINITE.E5M2.F32.PACK_AB_MERGE_C R22, R33, R30, RZ ;  /* 0x0000001e2116723e */ /* 0x001fca00048060ff */
[----:B------:R0:W-:Y:S04]  /*11f530*/  STL [R1+0x55e4], R22 ;  /* 0x0055e41601007387 */ /* 0x0001e80000100800 */
[----:B------:R-:W3:Y:S01]  /*11f540*/  LDL.LU R42, [R1+0x1edc] ;  /* 0x001edc00012a7983 */ /* 0x000ee20000300800 */
[----:B------:R-:W-:Y:S02]  /*11f550*/  F2FP.SATFINITE.E5M2.F32.PACK_AB_MERGE_C R21, R38, R37, RZ ;  /* 0x000000252615723e */ /* 0x000fe400048060ff */
[----:B0-----:R-:W-:-:S03]  /*11f560*/  IADD3 R22, P1, R16, R35, RZ ;  /* 0x0000002310167210 */ /* 0x001fc60007f3e0ff */
[----:B------:R-:W-:Y:S02]  /*11f570*/  STL [R1+0x5bc], R21 ;  /* 0x0005bc1501007387 */ /* 0x000fe40000100800 */
[----:B------:R-:W-:Y:S02]  /*11f580*/  IMAD.X R23, R19, 0x1, R44, P1 ;  /* 0x0000000113177824 */ /* 0x000fe400008e062c */
[----:B------:R-:W3:Y:S04]  /*11f590*/  LDL.LU R30, [R1+0x1460] ;  /* 0x00146000011e7983 */ /* 0x000ee80000300800 */
[----:B------:R-:W3:Y:S04]  /*11f5a0*/  LDL.LU R33, [R1+0x1464] ;  /* 0x0014640001217983 */ /* 0x000ee80000300800 */
[----:B------:R2:W-:Y:S02]  /*11f5b0*/  STL.64 [R1+0x2768], R22 ;  /* 0x0027681601007387 */ /* 0x0005e40000100a00 */
[----:B--2---:R-:W-:-:S02]  /*11f5c0*/  F2FP.SATFINITE.E5M2.F32.PACK_AB_MERGE_C R22, R55, R53, RZ ;  /* 0x000000353716723e */ /* 0x004fc400048060ff */
[----:B------:R-:W2:Y:S04]  /*11f5d0*/  LDL.LU R53, [R1+0x1468] ;  /* 0x0014680001357983 */ /* 0x000ea80000300800 */
[----:B------:R0:W-:Y:S04]  /*11f5e0*/  STL [R1+0x5b8], R22 ;  /* 0x0005b81601007387 */ /* 0x0001e80000100800 */
[----:B------:R-:W2:Y:S01]  /*11f5f0*/  LDL.LU R55, [R1+0x146c] ;  /* 0x00146c0001377983 */ /* 0x000ea20000300800 */
[----:B------:R-:W-:-:S05]  /*11f600*/  F2FP.SATFINITE.E5M2.F32.PACK_AB_MERGE_C R21, R61, R57, RZ ;  /* 0x000000393d15723e */ /* 0x000fca00048060ff */
[----:B------:R-:W-:Y:S04]  /*11f610*/  STL [R1+0x598], R21 ;  /* 0x0005981501007387 */ /* 0x000fe80000100800 */
[----:B------:R-:W2:Y:S04]  /*11f620*/  LDL.LU R57, [R1+0x1eb0] ;  /* 0x001eb00001397983 */ /* 0x000ea80000300800 */
[----:B------:R-:W2:Y:S01]  /*11f630*/  LDL.LU R61, [R1+0x1eb4] ;  /* 0x001eb400013d7983 */ /* 0x000ea20000300800 */
[----:B0-----:R-:W-:-:S05]  /*11f640*/  IADD3 R22, P1, R16, R58, RZ ;  /* 0x0000003a10167210 */ /* 0x001fca0007f3e0ff */
[----:B------:R-:W-:-:S05]  /*11f650*/  IMAD.X R23, R19, 0x1, R36, P1 ;  /* 0x0000000113177824 */ /* 0x000fca00008e0624 */
[----:B------:R0:W-:Y:S02]  /*11f660*/  STL.64 [R1+0x2760], R22 ;  /* 0x0027601601007387 */ /* 0x0001e40000100a00 */
[----:B0-----:R-:W-:Y:S02]  /*11f670*/  F2FP.SATFINITE.E5M2.F32.PACK_AB_MERGE_C R22, R49, R48, RZ ;  /* 0x000000303116723e */ /* 0x001fe400048060ff */
[----:B------:R-:W2:Y:S04]  /*11f680*/  LDL.LU R48, [R1+0x1eb8] ;  /* 0x001eb80001307983 */ /* 0x000ea80000300800 */
[----:B------:R0:W-:Y:S01]  /*11f690*/  STL [R1+0x55ec], R22 ;  /* 0x0055ec1601007387 */ /* 0x0001e20000100800 */
[----:B----4-:R-:W-:-:S03]  /*11f6a0*/  F2FP.SATFINITE.E5M2.F32.PACK_AB_MERGE_C R21, R52, R50, RZ ;  /* 0x000000323415723e */ /* 0x010fc600048060ff */
[----:B------:R-:W4:Y:S04]  /*11f6b0*/  LDL.LU R49, [R1+0x1ebc] ;  /* 0x001ebc0001317983 */ /* 0x000f280000300800 */
[----:B------:R1:W-:Y:S01]  /*11f6c0*/  STL [R1+0x56c], R21 ;  /* 0x00056c1501007387 */ /* 0x0003e20000100800 */
[----:B0-----:R-:W-:-:S03]  /*11f6d0*/  IADD3 R22, P1, R16, R15, RZ ;  /* 0x0000000f10167210 */ /* 0x001fc60007f3e0ff */
[----:B-1----:R-:W4:Y:S04]  /*11f6e0*/  LDL.LU R21, [R1+0x1e90] ;  /* 0x001e900001157983 */ /* 0x002f280000300800 */
[----:B------:R-:W4:Y:S04]  /*11f6f0*/  LDL.LU R27, [R1+0x1e94] ;  /* 0x001e9400011b7983 */ /* 0x000f280000300800 */
[----:B------:R-:W4:Y:S04]  /*11f700*/  LDL.LU R37, [R1+0x1e98] ;  /* 0x001e980001257983 */ /* 0x000f280000300800 */
[----:B------:R-:W4:Y:S04]  /*11f710*/  LDL.LU R38, [R1+0x1e9c] ;  /* 0x001e9c0001267983 */ /* 0x000f280000300800 */
[----:B------:R-:W4:Y:S01]  /*11f720*/  LDL.LU R50, [R1+0x1e70] ;  /* 0x001e700001327983 */ /* 0x000f220000300800 */
[----:B------:R-:W-:-:S03]  /*11f730*/  IMAD.X R23, R19, 0x1, R32, P1 ;  /* 0x0000000113177824 */ /* 0x000fc600008e0620 */
[----:B------:R-:W4:Y:S04]  /*11f740*/  LDL.LU R52, [R1+0x1e74] ;  /* 0x001e740001347983 */ /* 0x000f280000300800 */
[----:B------:R3:W-:Y:S02]  /*11f750*/  STL.64 [R1+0x2758], R22 ;  /* 0x0027581601007387 */ /* 0x0007e40000100a00 */
[----:B---3--:R-:W-:Y:S02]  /*11f760*/  F2FP.SATFINITE.E5M2.F32.PACK_AB_MERGE_C R23, R40, R39, RZ ;  /* 0x000000272817723e */ /* 0x008fe400048060ff */
[----:B------:R-:W3:Y:S04]  /*11f770*/  LDL.LU R39, [R1+0x1e78] ;  /* 0x001e780001277983 */ /* 0x000ee80000300800 */
[----:B------:R-:W-:Y:S04]  /*11f780*/  STL [R1+0x55f0], R23 ;  /* 0x0055f01701007387 */ /* 0x000fe80000100800 */
[----:B------:R-:W3:Y:S01]  /*11f790*/  LDL.LU R40, [R1+0x1e7c] ;  /* 0x001e7c0001287983 */ /* 0x000ee20000300800 */
[----:B------:R-:W-:-:S05]  /*11f7a0*/  F2FP.SATFINITE.E5M2.F32.PACK_AB_MERGE_C R22, R47, R45, RZ ;  /* 0x0000002d2f16723e */ /* 0x000fca00048060ff */
[----:B------:R0:W-:Y:S04]  /*11f7b0*/  STL [R1+0x52c], R22 ;  /* 0x00052c1601007387 */ /* 0x0001e80000100800 */
[----:B------:R-:W3:Y:S04]  /*11f7c0*/  LDL.LU R45, [R1+0x1e50] ;  /* 0x001e5000012d7983 */ /* 0x000ee80000300800 */
[----:B------:R-:W3:Y:S01]  /*11f7d0*/  LDL.LU R47, [R1+0x1e54] ;  /* 0x001e5400012f7983 */ /* 0x000ee20000300800 */
[----:B0-----:R-:W-:-:S05]  /*11f7e0*/  IADD3 R22, P1, R16, R56, RZ ;  /* 0x0000003810167210 */ /* 0x001fca0007f3e0ff */
[----:B------:R-:W-:-:S05]  /*11f7f0*/  IMAD.X R23, R19, 0x1, R31, P1 ;  /* 0x0000000113177824 */ /* 0x000fca00008e061f */
[----:B------:R0:W-:Y:S01]  /*11f800*/  STL.64 [R1+0x2750], R22 ;  /* 0x0027501601007387 */ /* 0x0001e20000100a00 */
[----:B------:R-:W-:Y:S02]  /*11f810*/  F2FP.SATFINITE.E5M2.F32.PACK_AB_MERGE_C R25, R42, R24, RZ ;  /* 0x000000182a19723e */ /* 0x000fe400048060ff */
[----:B0-----:R-:W-:-:S03]  /*11f820*/  IADD3 R22, P1, R16, R43, RZ ;  /* 0x0000002b10167210 */ /* 0x001fc60007f3e0ff */
[----:B------:R-:W-:Y:S02]  /*11f830*/  STL [R1+0x55cc], R25 ;  /* 0x0055cc1901007387 */ /* 0x000fe40000100800 */
[----:B------:R-:W-:Y:S01]  /*11f840*/  IMAD.X R23, R19, 0x1, R60, P1 ;  /* 0x0000000113177824 */ /* 0x000fe200008e063c */
[----:B------:R-:W-:-:S05]  /*11f850*/  F2FP.SATFINITE.E5M2.F32.PACK_AB_MERGE_C R24, R33, R30, RZ ;  /* 0x0000001e2118723e */ /* 0x000fca00048060ff */
[----:B------:R-:W-:Y:S04]  /*11f860*/  STL [R1+0x220], R24 ;  /* 0x0002201801007387 */ /* 0x000fe80000100800 */
[----:B------:R-:W3:Y:S04]  /*11f870*/  LDL.LU R30, [R1+0x1e58] ;  /* 0x001e5800011e7983 */ /* 0x000ee80000300800 */
[----:B------:R-:W3:Y:S04]  /*11f880*/  LDL.LU R33, [R1+0x1e5c] ;  /* 0x001e5c0001217983 */ /* 0x000ee80000300800 */
[----:B------:R2:W-:Y:S02]  /*11f890*/  STL.64 [R1+0x2748], R22 ;  /* 0x0027481601007387 */ /* 0x0005e40000100a00 */
[----:B--2---:R-:W-:-:S02]  /*11f8a0*/  F2FP.SATFINITE.E5M2.F32.PACK_AB_MERGE_C R22, R55, R53, RZ ;  /* 0x000000353716723e */ /* 0x004fc400048060ff */
[----:B------:R-:W2:Y:S04]  /*11f8b0*/  LDL.LU R53, [R1+0x1e30] ;  /* 0x001e300001357983 */ /* 0x000ea80000300800 */
[----:B------:R-:W2:Y:S04]  /*11f8c0*/  LDL.LU R55, [R1+0x1e34] ;  /* 0x001e340001377983 */ /* 0x000ea80000300800 */
[----:B------:R0:W-:Y:S02]  /*11f8d0*/  STL [R1+0x55e8], R22 ;  /* 0x0055e81601007387 */ /* 0x0001e40000100800 */
[----:B0-----:R-:W-:-:S02]  /*11f8e0*/  F2FP.SATFINITE.E5M2.F32.PACK_AB_MERGE_C R22, R61, R57, RZ ;  /* 0x000000393d16723e */ /* 0x001fc400048060ff */
[----:B------:R-:W2:Y:S04]  /*11f8f0*/  LDL.LU R57, [R1+0x1e38] ;  /* 0x001e380001397983 */ /* 0x000ea80000300800 */
[----:B------:R-:W2:Y:S04]  /*11f900*/  LDL.LU R61, [R1+0x1e3c] ;  /* 0x001e3c00013d7983 */ /* 0x000ea80000300800 */
[----:B------:R0:W-:Y:S02]  /*11f910*/  STL [R1+0x5458], R22 ;  /* 0x0054581601007387 */ /* 0x0001e40000100800 */
[----:B0-----:R-:W-:-:S05]  /*11f920*/  IADD3 R22, P1, R16, R28, RZ ;  /* 0x0000001c10167210 */ /* 0x001fca0007f3e0ff */
[----:B------:R-:W-:-:S05]  /*11f930*/  IMAD.X R23, R19, 0x1, R20, P1 ;  /* 0x0000000113177824 */ /* 0x000fca00008e0614 */
[----:B------:R4:W-:Y:S02]  /*11f940*/  STL.64 [R1+0x2740], R22 ;  /* 0x0027401601007387 */ /* 0x0009e40000100a00 */
[----:B----4-:R-:W-:Y:S02]  /*11f950*/  F2FP.SATFINITE.E5M2.F32.PACK_AB_MERGE_C R22, R49, R48, RZ ;  /* 0x000000303116723e */ /* 0x010fe400048060ff */
[----:B------:R-:W4:Y:S04]  /*11f960*/  LDL.LU R48, [R1+0x1e10] ;  /* 0x001e100001307983 */ /* 0x000f280000300800 */
[----:B------:R-:W4:Y:S04]  /*11f970*/  LDL.LU R49, [R1+0x1e14] ;  /* 0x001e140001317983 */ /* 0x000f280000300800 */
[----:B------:R0:W-:Y:S01]  /*11f980*/  STL [R1+0x5478], R22 ;  /* 0x0054781601007387 */ /* 0x0001e20000100800 */
[----:B------:R-:W-:-:S02]  /*11f990*/  F2FP.SATFINITE.E5M2.F32.PACK_AB_MERGE_C R21, R27, R21, RZ ;  /* 0x000000151b15723e */ /* 0x000fc400048060ff */
[----:B0-----:R-:W-:-:S03]  /*11f9a0*/  IADD3 R22, P1, R16, R59, RZ ;  /* 0x0000003b10167210 */ /* 0x001fc60007f3e0ff */
[----:B------:R0:W-:Y:S02]  /*11f9b0*/  STL [R1+0x539c], R21 ;  /* 0x00539c1501007387 */ /* 0x0001e40000100800 */
[----:B------:R-:W-:-:S05]  /*11f9c0*/  IMAD.X R23, R19, 0x1, R51, P1 ;  /* 0x0000000113177824 */ /* 0x000fca00008e0633 */
[----:B------:R1:W-:Y:S01]  /*11f9d0*/  STL.64 [R1+0x2738], R22 ;  /* 0x0027381601007387 */ /* 0x0003e20000100a00 */
[----:B0-----:R-:W-:Y:S02]  /*11f9e0*/  F2FP.SATFINITE.E5M2.F32.PACK_AB_MERGE_C R21, R52, R50, RZ ;  /* 0x000000323415723e */ /* 0x001fe400048060ff */
[----:B-1----:R-:W-:Y:S02]  /*11f9f0*/  F2FP.SATFINITE.E5M2.F32.PACK_AB_MERGE_C R22, R38, R37, RZ ;  /* 0x000000252616723e */ /* 0x002fe400048060ff */
[----:B------:R-:W4:Y:S04]  /*11fa00*/  LDL.LU R37, [R1+0x1e18] ;  /* 0x001e180001257983 */ /* 0x000f280000300800 */
[----:B------:R0:W-:Y:S04]  /*11fa10*/  STL [R1+0x53bc], R22 ;  /* 0x0053bc1601007387 */ /* 0x0001e80000100800 */
[----:B------:R-:W4:Y:S04]  /*11fa20*/  LDL.LU R38, [R1+0x1e1c] ;  /* 0x001e1c0001267983 */ /* 0x000f280000300800 */
[----:B------:R-:W-:Y:S01]  /*11fa30*/  STL [R1+0x5300], R21 ;  /* 0x0053001501007387 */ /* 0x000fe20000100800 */
[----:B0-----:R-:W-:-:S03]  /*11fa40*/  IADD3 R22, P1, R16, R29, RZ ;  /* 0x0000001d10167210 */ /* 0x001fc60007f3e0ff */
[----:B------:R-:W4:Y:S04]  /*11fa50*/  LDL.LU R50, [R1+0x1df0] ;  /* 0x001df00001327983 */ /* 0x000f280000300800 */
[----:B------:R-:W4:Y:S01]  /*11fa60*/  LDL.LU R52, [R1+0x1df4] ;  /* 0x001df40001347983 */ /* 0x000f220000300800 */
[----:B------:R-:W-:-:S05]  /*11fa70*/  IMAD.X R23, R19, 0x1, R18, P1 ;  /* 0x0000000113177824 */ /* 0x000fca00008e0612 */
[----:B------:R3:W-:Y:S02]  /*11fa80*/  STL.64 [R1+0x2730], R22 ;  /* 0x0027301601007387 */ /* 0x0007e40000100a00 */
[----:B---3--:R-:W-:Y:S02]  /*11fa90*/  F2FP.SATFINITE.E5M2.F32.PACK_AB_MERGE_C R22, R40, R39, RZ ;  /* 0x000000272816723e */ /* 0x008fe400048060ff */
[----:B------:R-:W3:Y:S04]  /*11faa0*/  LDL.LU R39, [R1+0x1df8] ;  /* 0x001df80001277983 */ /* 0x000ee80000300800 */
[----:B------:R0:W-:Y:S04]  /*11fab0*/  STL [R1+0x531c], R22 ;  /* 0x00531c1601007387 */ /* 0x0001e80000100800 */
[----:B------:R-:W3:Y:S01]  /*11fac0*/  LDL.LU R40, [R1+0x1dfc] ;  /* 0x001dfc0001287983 */ /* 0x000ee20000300800 */
[----:B------:R-:W-:-:S02]  /*11fad0*/  F2FP.SATFINITE.E5M2.F32.PACK_AB_MERGE_C R21, R47, R45, RZ ;  /* 0x0000002d2f15723e */ /* 0x000fc400048060ff */
[----:B0-----:R-:W-:-:S03]  /*11fae0*/  IADD3 R22, P1, R16, R11, RZ ;  /* 0x0000000b10167210 */ /* 0x001fc60007f3e0ff */
[----:B------:R-:W-:Y:S02]  /*11faf0*/  STL [R1+0x5278], R21 ;  /* 0x0052781501007387 */ /* 0x000fe40000100800 */
[----:B------:R-:W-:Y:S02]  /*11fb00*/  IMAD.X R23, R19, 0x1, R13, P1 ;  /* 0x0000000113177824 */ /* 0x000fe400008e060d */
[----:B------:R-:W3:Y:S04]  /*11fb10*/  LDL.LU R45, [R1+0x1dd0] ;  /* 0x001dd000012d7983 */ /* 0x000ee80000300800 */
[----:B------:R-:W3:Y:S04]  /*11fb20*/  LDL.LU R47, [R1+0x1dd4] ;  /* 0x001dd400012f7983 */ /* 0x000ee80000300800 */
[----:B------:R0:W-:Y:S02]  /*11fb30*/  STL.64 [R1+0x2728], R22 ;  /* 0x0027281601007387 */ /* 0x0001e40000100a00 */
[----:B0-----:R-:W-:-:S05]  /*11fb40*/  IADD3 R22, P1, R16, R12, RZ ;  /* 0x0000000c10167210 */ /* 0x001fca0007f3e0ff */
[----:B------:R-:W-:Y:S01]  /*11fb50*/  IMAD.X R23, R19, 0x1, R14, P1 ;  /* 0x0000000113177824 */ /* 0x000fe200008e060e */
[----:B------:R-:W-:-:S05]  /*11fb60*/  F2FP.SATFINITE.E5M2.F32.PACK_AB_MERGE_C R21, R33, R30, RZ ;  /* 0x0000001e2115723e */ /* 0x000fca00048060ff */
        /* <DEDUP_REMOVED lines=10> */
[----:B------:R-:W-:Y:S01]  /*11fc10*/  VIADD R16, R16, UR6 ;  /* 0x0000000610107c36 */ /* 0x000fe20008000000 */
[----:B------:R-:W-:-:S04]  /*11fc20*/  ULDC UR6, c[0x0][0x248] ;  /* 0x0000920000067ab9 */ /* 0x000fc80000000800 */
[----:B0-----:R-:W-:Y:S02]  /*11fc30*/  SHF.R.S32.HI R19, RZ, 0x1f, R16 ;  /* 0x0000001fff137819 */ /* 0x001fe40000011410 */
[----:B------:R-:W-:-:S05]  /*11fc40*/  IADD3 R22, P1, R16, R8, RZ ;  /* 0x0000000810167210 */ /* 0x000fca0007f3e0ff */
[----:B------:R-:W-:Y:S01]  /*11fc50*/  IMAD.X R23, R19, 0x1, R17, P1 ;  /* 0x0000000113177824 */ /* 0x000fe200008e0611 */
[----:B----4-:R-:W-:-:S05]  /*11fc60*/  F2FP.SATFINITE.E5M2.F32.PACK_AB_MERGE_C R21, R49, R48, RZ ;  /* 0x000000303115723e */ /* 0x010fca00048060ff */
[----:B------:R-:W-:Y:S04]  /*11fc70*/  STL [R1+0x5114], R21 ;  /* 0x0051141501007387 */ /* 0x000fe80000100800 */
[----:B------:R-:W4:Y:S04]  /*11fc80*/  LDL.LU R24, [R1+0x1db8] ;  /* 0x001db80001187983 */ /* 0x000f280000300800 */
[----:B------:R-:W4:Y:S04]  /*11fc90*/  LDL.LU R42, [R1+0x1dbc] ;  /* 0x001dbc00012a7983 */ /* 0x000f280000300800 */
[----:B------:R-:W4:Y:S04]  /*11fca0*/  LDL.LU R48, [R1+0x1d90] ;  /* 0x001d900001307983 */ /* 0x000f280000300800 */
[----:B------:R0:W-:Y:S04]  /*11fcb0*/  STL.64 [R1+0x2718], R22 ;  /* 0x0027181601007387 */ /* 0x0001e80000100a00 */
[----:B------:R-:W4:Y:S04]  /*11fcc0*/  LDL.LU R49, [R1+0x1d94] ;  /* 0x001d940001317983 */ /* 0x000f280000300800 */
[----:B------:R-:W4:Y:S01]  /*11fcd0*/  LDL.LU R30, [R1+0x1d98] ;  /* 0x001d9800011e7983 */ /* 0x000f220000300800 */
[----:B0-----:R-:W-:-:S05]  /*11fce0*/  F2FP.SATFINITE.E5M2.F32.PACK_AB_MERGE_C R22, R38, R37, RZ ;  /* 0x000000252616723e */ /* 0x001fca00048060ff */
[----:B------:R0:W-:Y:S04]  /*11fcf0*/  STL [R1+0x5130], R22 ;  /* 0x0051301601007387 */ /* 0x0001e80000100800 */
[----:B------:R-:W4:Y:S01]  /*11fd00*/  LDL.LU R33, [R1+0x1d9c] ;  /* 0x001d9c0001217983 */ /* 0x000f220000300800 */
[----:B------:R-:W-:-:S05]  /*11fd10*/  F2FP.SATFINITE.E5M2.F32.PACK_AB_MERGE_C R21, R52, R50, RZ ;  /* 0x000000323415723e */ /* 0x000fca00048060ff */
[----:B------:R1:W-:Y:S04]  /*11fd20*/  STL [R1+0x818], R21 ;  /* 0x0008181501007387 */ /* 0x0003e80000100800 */
[----:B------:R-:W4:Y:S04]  /*11fd30*/  LDL.LU R50, [R1+0x1d70] ;  /* 0x001d700001327983 */ /* 0x000f280000300800 */
[----:B------:R-:W4:Y:S01]  /*11fd40*/  LDL.LU R52, [R1+0x1d74] ;  /* 0x001d740001347983 */ /* 0x000f220000300800 */
[----:B0-----:R-:W-:-:S05]  /*11fd50*/  IADD3 R22, P1, R16, R10, RZ ;  /* 0x0000000a10167210 */ /* 0x001fca0007f3e0ff */
[----:B------:R-:W-:Y:S01]  /*11fd60*/  IMAD.X R23, R19, 0x1, R9, P1 ;  /* 0x0000000113177824 */ /* 0x000fe200008e0609 */
[----:B---3--:R-:W-:-:S05]  /*11fd70*/  F2FP.SATFINITE.E5M2.F32.PACK_AB_MERGE_C R26, R40, R39, RZ ;  /* 0x00000027281a723e */ /* 0x008fca00048060ff */
[----:B------:R-:W-:Y:S04]  /*11fd80*/  STL [R1+0x6940], R26 ;  /* 0x0069401a01007387 */ /* 0x000fe80000100800 */
[----:B------:R0:W-:Y:S04]  /*11fd90*/  STL.64 [R1+0x2710], R22 ;  /* 0x0027101601007387 */ /* 0x0001e80000100a00 */
[----:B------:R-:W3:Y:S04]  /*11fda0*/  LDL.LU R37, [R1+0x1d78] ;  /* 0x001d780001257983 */ /* 0x000ee80000300800 */
[----:B------:R-:W3:Y:S01]  /*11fdb0*/  LDL.LU R38, [R1+0x1d7c] ;  /* 0x001d7c0001267983 */ /* 0x000ee20000300800 */
[----:B-1----:R-:W-:-:S02]  /*11fdc0*/  F2FP.SATFINITE.E5M2.F32.PACK_AB_MERGE_C R21, R47, R45, RZ ;  /* 0x0000002d2f15723e */ /* 0x002fc400048060ff */
[----:B0-----:R-:W-:-:S03]  /*11fdd0*/  IADD3 R22, P1, R16, R7, RZ ;  /* 0x0000000710167210 */ /* 0x001fc60007f3e0ff */
[----:B------:R0:W-:Y:S02]  /*11fde0*/  STL [R1+0x77c], R21 ;  /* 0x00077c1501007387 */ /* 0x0001e40000100800 */
[----:B------:R-:W-:Y:S02]  /*11fdf0*/  IMAD.X R23, R19, 0x1, R54, P1 ;  /* 0x0000000113177824 */ /* 0x000fe400008e0636 */
[----:B------:R-:W3:Y:S04]  /*11fe00*/  LDL.LU R45, [R1+0x1d50] ;  /* 0x001d5000012d7983 */ /* 0x000ee80000300800 */
[----:B------:R-:W3:Y:S04]  /*11fe10*/  LDL.LU R47, [R1+0x1d54] ;  /* 0x001d5400012f7983 */ /* 0x000ee80000300800 */
[----:B------:R2:W-:Y:S04]  /*11fe20*/  STL.64 [R1+0x2708], R22 ;  /* 0x0027081601007387 */ /* 0x0005e80000100a00 */
[----:B0-----:R-:W3:Y:S04]  /*11fe30*/  LDL.LU R21, [R1+0x1d58] ;  /* 0x001d580001157983 */ /* 0x001ee80000300800 */
[----:B------:R-:W3:Y:S01]  /*11fe40*/  LDL.LU R27, [R1+0x1d5c] ;  /* 0x001d5c00011b7983 */ /* 0x000ee20000300800 */
[----:B--2---:R-:W-:-:S05]  /*11fe50*/  F2FP.SATFINITE.E5M2.F32.PACK_AB_MERGE_C R22, R55, R53, RZ ;  /* 0x000000353716723e */ /* 0x004fca00048060ff */
[----:B------:R0:W-:Y:S04]  /*11fe60*/  STL [R1+0x7a4], R22 ;  /* 0x0007a41601007387 */ /* 0x0001e80000100800 */
[----:B------:R-:W2:Y:S04]  /*11fe70*/  LDL.LU R39, [R1+0x1d30] ;  /* 0x001d300001277983 */ /* 0x000ea80000300800 */
[----:B------:R-:W2:Y:S04]  /*11fe80*/  LDL.LU R40, [R1+0x1d34] ;  /* 0x001d340001287983 */ /* 0x000ea80000300800 */
[----:B------:R-:W2:Y:S01]  /*11fe90*/  LDL.LU R55, [R1+0x1d38] ;  /* 0x001d380001377983 */ /* 0x000ea20000300800 */
[----:B0-----:R-:W-:-:S03]  /*11fea0*/  F2FP.SATFINITE.E5M2.F32.PACK_AB_MERGE_C R22, R61, R57, RZ ;  /* 0x000000393d16723e */ /* 0x001fc600048060ff */
[----:B------:R-:W2:Y:S04]  /*11feb0*/  LDL.LU R57, [R1+0x1d3c] ;  /* 0x001d3c0001397983 */ /* 0x000ea80000300800 */
[----:B------:R0:W-:Y:S04]  /*11fec0*/  STL [R1+0x630], R22 ;  /* 0x0006301601007387 */ /* 0x0001e80000100800 */
[----:B------:R-:W2:Y:S04]  /*11fed0*/  LDL.LU R53, [R1+0x1d10] ;  /* 0x001d100001357983 */ /* 0x000ea80000300800 */
[----:B------:R-:W2:Y:S01]  /*11fee0*/  LDL.LU R61, [R1+0x1d14] ;  /* 0x001d1400013d7983 */ /* 0x000ea20000300800 */
[----:B0-----:R-:W-:-:S05]  /*11fef0*/  IADD3 R22, P1, R16, R6, RZ ;  /* 0x0000000610167210 */ /* 0x001fca0007f3e0ff */
[----:B------:R-:W-:-:S05]  /*11ff00*/  IMAD.X R23, R19, 0x1, R5, P1 ;  /* 0x0000000113177824 */ /* 0x000fca00008e0605 */
[----:B------:R0:W-:Y:S02]  /*11ff10*/  STL.64 [R1+0x2700], R22 ;  /* 0x0027001601007387 */ /* 0x0001e40000100a00 */
[----:B0-----:R-:W-:Y:S02]  /*11ff20*/  IADD3 R22, P1, R16, R4, RZ ;  /* 0x0000000410167210 */ /* 0x001fe40007f3e0ff */
[----:B----4-:R-:W-:-:S03]  /*11ff30*/  F2FP.SATFINITE.E5M2.F32.PACK_AB_MERGE_C R25, R42, R24, RZ ;  /* 0x000000182a19723e */ /* 0x010fc600048060ff */
[----:B------:R-:W-:Y:S02]  /*11ff40*/  IMAD.X R23, R19, 0x1, R3, P1 ;  /* 0x0000000113177824 */ /* 0x000fe400008e0603 */
[----:B------:R-:W-:Y:S01]  /*11ff50*/  STL [R1+0x63c], R25 ;  /* 0x00063c1901007387 */ /* 0x000fe20000100800 */
[----:B------:R-:W-:-:S05]  /*11ff60*/  F2FP.SATFINITE.E5M2.F32.PACK_AB_MERGE_C R24, R49, R48, RZ ;  /* 0x000000303118723e */ /* 0x000fca00048060ff */
[----:B------:R-:W-:Y:S04]  /*11ff70*/  STL [R1+0x610], R24 ;  /* 0x0006101801007387 */ /* 0x000fe80000100800 */
[----:B------:R-:W4:Y:S04]  /*11ff80*/  LDL.LU R48, [R1+0x1d18] ;  /* 0x001d180001307983 */ /* 0x000f280000300800 */
[----:B------:R-:W4:Y:S04]  /*11ff90*/  LDL.LU R49, [R1+0x1d1c] ;  /* 0x001d1c0001317983 */ /* 0x000f280000300800 */
[----:B------:R0:W-:Y:S02]  /*11ffa0*/  STL.64 [R1+0x26f8], R22 ;  /* 0x0026f81601007387 */ /* 0x0001e40000100a00 */
[----:B0-----:R-:W-:-:S02]  /*11ffb0*/  F2FP.SATFINITE.E5M2.F32.PACK_AB_MERGE_C R23, R33, R30, RZ ;  /* 0x0000001e2117723e */ /* 0x001fc400048060ff */
[----:B------:R-:W4:Y:S04]  /*11ffc0*/  LDL.LU R30, [R1+0x1d00] ;  /* 0x001d0000011e7983 */ /* 0x000f280000300800 */
[----:B------:R-:W-:Y:S04]  /*11ffd0*/  STL [R1+0x618], R23 ;  /* 0x0006181701007387 */ /* 0x000fe80000100800 */
[----:B------:R-:W4:Y:S01]  /*11ffe0*/  LDL.LU R33, [R1+0x1d04] ;  /* 0x001d040001217983 */ /* 0x000f220000300800 */
[----:B------:R-:W-:-:S05]  /*11fff0*/  F2FP.SATFINITE.E5M2.F32.PACK_AB_MERGE_C R22, R52, R50, RZ ;  /* 0x000000323416723e */ /* 0x000fca00048060ff */
[----:B------:R0:W-:Y:S04]  /*120000*/  STL [R1+0x5a8], R22 ;  /* 0x0005a81601007387 */ /* 0x0001e80000100800 */
[----:B------:R-:W4:Y:S04]  /*120010*/  LDL.LU R50, [R1+0x1d08] ;  /* 0x001d080001327983 */ /* 0x000f280000300800 */
[----:B------:R-:W4:Y:S01]  /*120020*/  LDL.LU R52, [R1+0x1d0c] ;  /* 0x001d0c0001347983 */ /* 0x000f220000300800 */
[----:B0-----:R-:W-:-:S05]  /*120030*/  IADD3 R22, P1, R16, R2, RZ ;  /* 0x0000000210167210 */ /* 0x001fca0007f3e0ff */
[----:B------:R-:W-:-:S05]  /*120040*/  IMAD.X R23, R19, 0x1, R0, P1 ;  /* 0x0000000113177824 */ /* 0x000fca00008e0600 */
[----:B------:R3:W-:Y:S02]  /*120050*/  STL.64 [R1+0x26f0], R22 ;  /* 0x0026f01601007387 */ /* 0x0007e40000100a00 */
[----:B---3--:R-:W-:Y:S02]  /*120060*/  F2FP.SATFINITE.E5M2.F32.PACK_AB_MERGE_C R22, R38, R37, RZ ;  /* 0x000000252616723e */ /* 0x008fe400048060ff */
[----:B------:R-:W3:Y:S04]  /*120070*/  LDL.LU R37, [R1+0x1440] ;  /* 0x0014400001257983 */ /* 0x000ee80000300800 */
[----:B------:R-:W3:Y:S04]  /*120080*/  LDL.LU R38, [R1+0x1444] ;  /* 0x0014440001267983 */ /* 0x000ee80000300800 */
[----:B------:R0:W-:Y:S01]  /*120090*/  STL [R1+0x5ac], R22 ;  /* 0x0005ac1601007387 */ /* 0x0001e20000100800 */
[----:B------:R-:W-:-:S02]  /*1200a0*/  F2FP.SATFINITE.E5M2.F32.PACK_AB_MERGE_C R24, R47, R45, RZ ;  /* 0x0000002d2f18723e */ /* 0x000fc400048060ff */
[----:B0-----:R-:W-:-:S03]  /*1200b0*/  IADD3 R22, P1, R16, R35, RZ ;  /* 0x0000002310167210 */ /* 0x001fc60007f3e0ff */
[----:B------:R0:W-:Y:S04]  /*1200c0*/  STL [R1+0x590], R24 ;  /* 0x0005901801007387 */ /* 0x0001e80000100800 */
[----:B------:R-:W3:Y:S01]  /*1200d0*/  LDL.LU R45, [R1+0x1448] ;  /* 0x00144800012d7983 */ /* 0x000ee20000300800 */
[----:B------:R-:W-:-:S03]  /*1200e0*/  IMAD.X R23, R19, 0x1, R44, P1 ;  /* 0x0000000113177824 */ /* 0x000fc600008e062c */
[----:B------:R-:W3:Y:S01]  /*1200f0*/  LDL.LU R47, [R1+0x144c] ;  /* 0x00144c00012f7983 */ /* 0x000ee20000300800 */
[----:B0-----:R-:W-:-:S03]  /*120100*/  F2FP.SATFINITE.E5M2.F32.PACK_AB_MERGE_C R24, R27, R21, RZ ;  /* 0x000000151b18723e */ /* 0x001fc600048060ff */
[----:B------:R0:W-:Y:S04]  /*120110*/  STL.64 [R1+0x26e8], R22 ;  /* 0x0026e81601007387 */ /* 0x0001e80000100a00 */
[----:B------:R-:W-:Y:S01]  /*120120*/  STL [R1+0x584], R24 ;  /* 0x0005841801007387 */ /* 0x000fe20000100800 */
[----:B0-----:R-:W-:-:S05]  /*120130*/  IADD3 R22, P1, R16, R58, RZ ;  /* 0x0000003a10167210 */ /* 0x001fca0007f3e0ff */
[----:B------:R-:W-:Y:S01]  /*120140*/  IMAD.X R23, R19, 0x1, R36, P1 ;  /* 0x0000000113177824 */ /* 0x000fe200008e0624 */
[----:B--2---:R-:W-:-:S05]  /*120150*/  F2FP.SATFINITE.E5M2.F32.PACK_AB_MERGE_C R21, R40, R39, RZ ;  /* 0x000000272815723e */ /* 0x004fca00048060ff */
[----:B------:R0:W-:Y:S02]  /*120160*/  STL [R1+0x55c], R21 ;  /* 0x00055c1501007387 */ /* 0x0001e40000100800 */
[----:B0-----:R-:W-:Y:S02]  /*120170*/  F2FP.SATFINITE.E5M2.F32.PACK_AB_MERGE_C R21, R57, R55, RZ ;  /* 0x000000373915723e */ /* 0x001fe400048060ff */
[----:B------:R-:W2:Y:S04]  /*120180*/  LDL.LU R55, [R1+0x1ce0] ;  /* 0x001ce00001377983 */ /* 0x000ea80000300800 */
[----:B------:R-:W2:Y:S04]  /*120190*/  LDL.LU R57, [R1+0x1ce4] ;  /* 0x001ce40001397983 */ /* 0x000ea80000300800 */
[----:B------:R0:W-:Y:S04]  /*1201a0*/  STL.64 [R1+0x26e0], R22 ;  /* 0x0026e01601007387 */ /* 0x0001e80000100a00 */
[----:B------:R1:W-:Y:S04]  /*1201b0*/  STL [R1+0x568], R21 ;  /* 0x0005681501007387 */ /* 0x0003e80000100800 */
[----:B------:R-:W2:Y:S01]  /*1201c0*/  LDL.LU R42, [R1+0x1ce8] ;  /* 0x001ce800012a7983 */ /* 0x000ea20000300800 */
[----:B0-----:R-:W-:-:S03]  /*1201d0*/  F2FP.SATFINITE.E5M2.F32.PACK_AB_MERGE_C R22, R61, R53, RZ ;  /* 0x000000353d16723e */ /* 0x001fc600048060ff */
[----:B-1----:R-:W2:Y:S04]  /*1201e0*/  LDL.LU R21, [R1+0x1cec] ;  /* 0x001cec0001157983 */ /* 0x002ea80000300800 */
[----:B------:R0:W-:Y:S04]  /*1201f0*/  STL [R1+0x524], R22 ;  /* 0x0005241601007387 */ /* 0x0001e80000100800 */
[----:B------:R-:W2:Y:S04]  /*120200*/  LDL.LU R53, [R1+0x1cd0] ;  /* 0x001cd00001357983 */ /* 0x000ea80000300800 */
[----:B------:R-:W2:Y:S01]  /*120210*/  LDL.LU R61, [R1+0x1cd4] ;  /* 0x001cd400013d7983 */ /* 0x000ea20000300800 */
[----:B0-----:R-:W-:-:S05]  /*120220*/  IADD3 R22, P1, R16, R15, RZ ;  /* 0x0000000f10167210 */ /* 0x001fca0007f3e0ff */
[----:B------:R-:W-:-:S05]  /*120230*/  IMAD.X R23, R19, 0x1, R32, P1 ;  /* 0x0000000113177824 */ /* 0x000fca00008e0620 */
[----:B------:R4:W-:Y:S04]  /*120240*/  STL.64 [R1+0x26d8], R22 ;  /* 0x0026d81601007387 */ /* 0x0009e80000100a00 */
[----:B------:R-:W2:Y:S04]  /*120250*/  LDL.LU R39, [R1+0x1cd8] ;  /* 0x001cd80001277983 */ /* 0x000ea80000300800 */
[----:B------:R-:W2:Y:S01]  /*120260*/  LDL.LU R40, [R1+0x1cdc] ;  /* 0x001cdc0001287983 */ /* 0x000ea20000300800 */
[----:B----4-:R-:W-:-:S05]  /*120270*/  F2FP.SATFINITE.E5M2.F32.PACK_AB_MERGE_C R22, R49, R48, RZ ;  /* 0x000000303116723e */ /* 0x010fca00048060ff */
[----:B------:R0:W-:Y:S04]  /*120280*/  STL [R1+0x528], R22 ;  /* 0x0005281601007387 */ /* 0x0001e80000100800 */
[----:B------:R-:W4:Y:S04]  /*120290*/  LDL.LU R48, [R1+0x1cc0] ;  /* 0x001cc00001307983 */ /* 0x000f280000300800 */
[----:B------:R-:W4:Y:S01]  /*1202a0*/  LDL.LU R49, [R1+0x1cc4] ;  /* 0x001cc40001317983 */ /* 0x000f220000300800 */
[----:B0-----:R-:W-:-:S05]  /*1202b0*/  IADD3 R22, P1, R16, R56, RZ ;  /* 0x0000003810167210 */ /* 0x001fca0007f3e0ff */
[----:B------:R-:W-:Y:S01]  /*1202c0*/  IMAD.X R23, R19, 0x1, R31, P1 ;  /* 0x0000000113177824 */ /* 0x000fe200008e061f */
[----:B------:R-:W-:-:S05]  /*1202d0*/  F2FP.SATFINITE.E5M2.F32.PACK_AB_MERGE_C R24, R33, R30, RZ ;  /* 0x0000001e2118723e */ /* 0x000fca00048060ff */
[----:B------:R-:W-:Y:S04]  /*1202e0*/  STL [R1+0x218], R24 ;  /* 0x0002181801007387 */ /* 0x000fe80000100800 */
[----:B------:R0:W-:Y:S02]  /*1202f0*/  STL.64 [R1+0x26d0], R22 ;  /* 0x0026d01601007387 */ /* 0x0001e40000100a00 */
[----:B0-----:R-:W-:Y:S02]  /*120300*/  F2FP.SATFINITE.E5M2.F32.PACK_AB_MERGE_C R22, R52, R50, RZ ;  /* 0x000000323416723e */ /* 0x001fe400048060ff */
[----:B------:R-:W4:Y:S04]  /*120310*/  LDL.LU R50, [R1+0x1cc8] ;  /* 0x001cc80001327983 */ /* 0x000f280000300800 */
[----:B------:R-:W4:Y:S04]  /*120320*/  LDL.LU R52, [R1+0x1ccc] ;  /* 0x001ccc0001347983 */ /* 0x000f280000300800 */
[----:B------:R0:W-:Y:S02]  /*120330*/  STL [R1+0x21c], R22 ;  /* 0x00021c1601007387 */ /* 0x0001e40000100800 */
[----:B0-----:R-:W-:-:S05]  /*120340*/  IADD3 R22, P1, R16, R43, RZ ;  /* 0x0000002b10167210 */ /* 0x001fca0007f3e0ff */
[----:B------:R-:W-:Y:S01]  /*120350*/  IMAD.X R23, R19, 0x1, R60, P1 ;  /* 0x0000000113177824 */ /* 0x000fe200008e063c */
[----:B---3--:R-:W-:-:S05]  /*120360*/  F2FP.SATFINITE.E5M2.F32.PACK_AB_MERGE_C R24, R38, R37, RZ ;  /* 0x000000252618723e */ /* 0x008fca00048060ff */
[----:B------:R-:W-:Y:S04]  /*120370*/  STL [R1+0x214], R24 ;  /* 0x0002141801007387 */ /* 0x000fe80000100800 */
[----:B------:R-:W3:Y:S04]  /*120380*/  LDL.LU R27, [R1+0x1cb0] ;  /* 0x001cb000011b7983 */ /* 0x000ee80000300800 */
[----:B------:R-:W3:Y:S04]  /*120390*/  LDL.LU R30, [R1+0x1cb4] ;  /* 0x001cb400011e7983 */ /* 0x000ee80000300800 */
[----:B------:R0:W-:Y:S04]  /*1203a0*/  STL.64 [R1+0x26c8], R22 ;  /* 0x0026c81601007387 */ /* 0x0001e80000100a00 */
[----:B------:R-:W3:Y:S04]  /*1203b0*/  LDL.LU R33, [R1+0x1cb8] ;  /* 0x001cb80001217983 */ /* 0x000ee80000300800 */
[----:B------:R-:W3:Y:S01]  /*1203c0*/  LDL.LU R37, [R1+0x1cbc] ;  /* 0x001cbc0001257983 */ /* 0x000ee20000300800 */
[----:B0-----:R-:W-:-:S05]  /*1203d0*/  F2FP.SATFINITE.E5M2.F32.PACK_AB_MERGE_C R22, R47, R45, RZ ;  /* 0x0000002d2f16723e */ /* 0x001fca00048060ff */
[----:B------:R2:W-:Y:S04]  /*1203e0*/  STL [R1+0x20c], R22 ;  /* 0x00020c1601007387 */ /* 0x0005e80000100800 */
[----:B------:R-:W3:Y:S04]  /*1203f0*/  LDL.LU R38, [R1+0x1ca0] ;  /* 0x001ca00001267983 */ /* 0x000ee80000300800 */
[----:B------:R-:W3:Y:S04]  /*120400*/  LDL.LU R43, [R1+0x1ca4] ;  /* 0x001ca400012b7983 */ /* 0x000ee80000300800 */
[----:B------:R-:W3:Y:S04]  /*120410*/  LDL.LU R45, [R1+0x1ca8] ;  /* 0x001ca800012d7983 */ /* 0x000ee80000300800 */
[----:B------:R-:W3:Y:S01]  /*120420*/  LDL.LU R47, [R1+0x1cac] ;  /* 0x001cac00012f7983 */ /* 0x000ee20000300800 */
[----:B--2---:R-:W-:-:S03]  /*120430*/  F2FP.SATFINITE.E5M2.F32.PACK_AB_MERGE_C R22, R57, R55, RZ ;  /* 0x000000373916723e */ /* 0x004fc600048060ff */
[----:B------:R-:W2:Y:S04]  /*120440*/  LDL.LU R55, [R1+0x1c90] ;  /* 0x001c900001377983 */ /* 0x000ea80000300800 */
[----:B------:R-:W2:Y:S04]  /*120450*/  LDL.LU R57, [R1+0x1c94] ;  /* 0x001c940001397983 */ /* 0x000ea80000300800 */
[----:B------:R0:W-:Y:S02]  /*120460*/  STL [R1+0x5454], R22 ;  /* 0x0054541601007387 */ /* 0x0001e40000100800 */
[----:B0-----:R-:W-:-:S02]  /*120470*/  IADD3 R22, P1, R16, R28, RZ ;  /* 0x0000001c10167210 */ /* 0x001fc40007f3e0ff */
[----:B------:R-:W-:-:S03]  /*120480*/  F2FP.SATFINITE.E5M2.F32.PACK_AB_MERGE_C R24, R21, R42, RZ ;  /* 0x0000002a1518723e */ /* 0x000fc600048060ff */
[----:B------:R-:W-:Y:S01]  /*120490*/  IMAD.X R23, R19, 0x1, R20, P1 ;  /* 0x0000000113177824 */ /* 0x000fe200008e0614 */
[----:B------:R-:W-:-:S04]  /*1204a0*/  F2FP.SATFINITE.E5M2.F32.PACK_AB_MERGE_C R21, R61, R53, RZ ;  /* 0x000000353d15723e */ /* 0x000fc800048060ff */
[----:B------:R0:W-:Y:S04]  /*1204b0*/  STL.64 [R1+0x26c0], R22 ;  /* 0x0026c01601007387 */ /* 0x0001e80000100a00 */
[----:B------:R1:W-:Y:S04]  /*1204c0*/  STL [R1+0x549c], R24 ;  /* 0x00549c1801007387 */ /* 0x0003e80000100800 */
[----:B------:R4:W-:Y:S04]  /*1204d0*/  STL [R1+0x53a0], R21 ;  /* 0x0053a01501007387 */ /* 0x0009e80000100800 */
[----:B------:R-:W2:Y:S04]  /*1204e0*/  LDL.LU R53, [R1+0x1c98] ;  /* 0x001c980001357983 */ /* 0x000ea80000300800 */
[----:B------:R-:W2:Y:S01]  /*1204f0*/  LDL.LU R61, [R1+0x1c9c] ;  /* 0x001c9c00013d7983 */ /* 0x000ea20000300800 */
[----:B0-----:R-:W-:-:S05]  /*120500*/  IADD3 R22, P1, R16, R59, RZ ;  /* 0x0000003b10167210 */ /* 0x001fca0007f3e0ff */
[----:B------:R-:W-:Y:S01]  /*120510*/  IMAD.X R23, R19, 0x1, R51, P1 ;  /* 0x0000000113177824 */ /* 0x000fe200008e0633 */
[----:B-1----:R-:W-:-:S04]  /*120520*/  F2FP.SATFINITE.E5M2.F32.PACK_AB_MERGE_C R24, R40, R39, RZ ;  /* 0x000000272818723e */ /* 0x002fc800048060ff */
[----:B------:R0:W-:Y:S04]  /*120530*/  STL.64 [R1+0x26b8], R22 ;  /* 0x0026b81601007387 */ /* 0x0001e80000100a00 */
[----:B------:R-:W-:Y:S01]  /*120540*/  STL [R1+0x54b4], R24 ;  /* 0x0054b41801007387 */ /* 0x000fe20000100800 */
[----:B----4-:R-:W-:Y:S02]  /*120550*/  F2FP.SATFINITE.E5M2.F32.PACK_AB_MERGE_C R21, R49, R48, RZ ;  /* 0x000000303115723e */ /* 0x010fe400048060ff */
[C---:B0-----:R-:W-:Y:S01]  /*120560*/  IADD3 R22, P1, R16.reuse, R29, RZ ;  /* 0x0000001d10167210 */ /* 0x041fe20007f3e0ff */
[----:B------:R-:W-:Y:S04]  /*120570*/  STL.64 [R1+0x6ba8], R28 ;  /* 0x006ba81c01007387 */ /* 0x000fe80000100a00 */
[----:B------:R-:W-:Y:S01]  /*120580*/  IMAD.X R23, R19, 0x1, R18, P1 ;  /* 0x0000000113177824 */ /* 0x000fe200008e0612 */
[----:B------:R-:W-:Y:S04]  /*120590*/  STL [R1+0x52fc], R21 ;  /* 0x0052fc1501007387 */ /* 0x000fe80000100800 */
[----:B------:R-:W4:Y:S04]  /*1205a0*/  LDL.LU R39, [R1+0x1c80] ;  /* 0x001c800001277983 */ /* 0x000f280000300800 */
[----:B------:R-:W4:Y:S04]  /*1205b0*/  LDL.LU R40, [R1+0x1c84] ;  /* 0x001c840001287983 */ /* 0x000f280000300800 */
[----:B------:R0:W-:Y:S04]  /*1205c0*/  STL.64 [R1+0x26b0], R22 ;  /* 0x0026b01601007387 */ /* 0x0001e80000100a00 */
        /* <DEDUP_REMOVED lines=8> */
[----:B---3--:R-:W-:-:S05]  /*120650*/  F2FP.SATFINITE.E5M2.F32.PACK_AB_MERGE_C R21, R30, R27, RZ ;  /* 0x0000001b1e15723e */ /* 0x008fca00048060ff */
[----:B------:R0:W-:Y:S04]  /*120660*/  STL [R1+0x5260], R21 ;  /* 0x0052601501007387 */ /* 0x0001e80000100800 */
[----:B------:R1:W-:Y:S01]  /*120670*/  STL.64 [R1+0x26a8], R22 ;  /* 0x0026a81601007387 */ /* 0x0003e20000100a00 */
[----:B0-----:R-:W-:Y:S02]  /*120680*/  F2FP.SATFINITE.E5M2.F32.PACK_AB_MERGE_C R21, R37, R33, RZ ;  /* 0x000000212515723e */ /* 0x001fe400048060ff */
[----:B-1----:R-:W-:-:S03]  /*120690*/  IADD3 R22, P1, R16, R12, RZ ;  /* 0x0000000c10167210 */ /* 0x002fc60007f3e0ff */
[----:B------:R0:W-:Y:S02]  /*1206a0*/  STL [R1+0x54d0], R21 ;  /* 0x0054d01501007387 */ /* 0x0001e40000100800 */
[----:B------:R-:W-:Y:S01]  /*1206b0*/  IMAD.X R23, R19, 0x1, R14, P1 ;  /* 0x0000000113177824 */ /* 0x000fe200008e060e */
[----:B0-----:R-:W-:-:S04]  /*1206c0*/  F2FP.SATFINITE.E5M2.F32.PACK_AB_MERGE_C R21, R43, R38, RZ ;  /* 0x000000262b15723e */ /* 0x001fc800048060ff */
[----:B------:R0:W-:Y:S01]  /*1206d0*/  STL.64 [R1+0x26a0], R22 ;  /* 0x0026a01601007387 */ /* 0x0001e20000100a00 */
[----:B------:R-:W-:-:S03]  /*1206e0*/  F2FP.SATFINITE.E5M2.F32.PACK_AB_MERGE_C R19, R47, R45, RZ ;  /* 0x0000002d2f13723e */ /* 0x000fc600048060ff */
[----:B------:R-:W-:Y:S01]  /*1206f0*/  STL [R1+0x5184], R21 ;  /* 0x0051841501007387 */ /* 0x000fe20000100800 */
[----:B------:R-:W-:Y:S01]  /*120700*/  VIADD R16, R16, UR6 ;  /* 0x0000000610107c36 */ /* 0x000fe20008000000 */
[----:B------:R-:W-:Y:S02]  /*120710*/  ULDC UR6, c[0x0][0x248] ;  /* 0x0000920000067ab9 */ /* 0x000fe40000000800 */
[----:B------:R2:W-:Y:S02]  /*120720*/  STL [R1+0x5188], R19 ;  /* 0x0051881301007387 */ /* 0x0005e40000100800 */
[----:B0-----:R-:W-:Y:S02]  /*120730*/  IADD3 R22, P1, R16, R8, RZ ;  /* 0x0000000810167210 */ /* 0x001fe40007f3e0ff */
[----:B--2---:R-:W-:Y:S02]  /*120740*/  F2FP.SATFINITE.E5M2.F32.PACK_AB_MERGE_C R19, R57, R55, RZ ;  /* 0x000000373913723e */ /* 0x004fe400048060ff */
[----:B------:R-:W2:Y:S04]  /*120750*/  LDL.LU R55, [R1+0x1c78] ;  /* 0x001c780001377983 */ /* 0x000ea80000300800 */
[----:B------:R-:W2:Y:S04]  /*120760*/  LDL.LU R57, [R1+0x1c7c] ;  /* 0x001c7c0001397983 */ /* 0x000ea80000300800 */
[----:B------:R0:W-:Y:S04]  /*120770*/  STL [R1+0x5110], R19 ;  /* 0x0051101301007387 */ /* 0x0001e80000100800 */
[----:B------:R-:W3:Y:S01]  /*120780*/  LDL.LU R46, [R1+0x1c60] ;  /* 0x001c6000012e7983 */ /* 0x000ee20000300800 */
[----:B0-----:R-:W-:-:S05]  /*120790*/  SHF.R.S32.HI R19, RZ, 0x1f, R16 ;  /* 0x0000001fff137819 */ /* 0x001fca0000011410 */
[----:B------:R-:W-:-:S05]  /*1207a0*/  IMAD.X R23, R19, 0x1, R17, P1 ;  /* 0x0000000113177824 */ /* 0x000fca00008e0611 */
[----:B------:R0:W-:Y:S01]  /*1207b0*/  STL.64 [R1+0x2698], R22 ;  /* 0x0026981601007387 */ /* 0x0001e20000100a00 */
[----:B------:R-:W-:-:S03]  /*1207c0*/  F2FP.SATFINITE.E5M2.F32.PACK_AB_MERGE_C R21, R61, R53, RZ ;  /* 0x000000353d15723e */ /* 0x000fc600048060ff */
[----:B0-----:R-:W3:Y:S04]  /*1207d0*/  LDL.LU R22, [R1+0x1c64] ;  /* 0x001c640001167983 */ /* 0x001ee80000300800 */
[----:B------:R-:W3:Y:S04]  /*1207e0*/  LDL.LU R24, [R1+0x1c68] ;  /* 0x001c680001187983 */ /* 0x000ee80000300800 */
[----:B------:R-:W3:Y:S04]  /*1207f0*/  LDL.LU R43, [R1+0x1c6c] ;  /* 0x001c6c00012b7983 */ /* 0x000ee80000300800 */
[----:B------:R0:W-:Y:S04]  /*120800*/  STL [R1+0x54fc], R21 ;  /* 0x0054fc1501007387 */ /* 0x0001e80000100800 */
[----:B------:R-:W3:Y:S04]  /*120810*/  LDL.LU R45, [R1+0x1c50] ;  /* 0x001c5000012d7983 */ /* 0x000ee80000300800 */
[----:B------:R-:W3:Y:S04]  /*120820*/  LDL.LU R47, [R1+0x1c54] ;  /* 0x001c5400012f7983 */ /* 0x000ee80000300800 */
[----:B------:R-:W3:Y:S04]  /*120830*/  LDL.LU R53, [R1+0x1c58] ;  /* 0x001c580001357983 */ /* 0x000ee80000300800 */
[----:B------:R-:W3:Y:S01]  /*120840*/  LDL.LU R61, [R1+0x1c5c] ;  /* 0x001c5c00013d7983 */ /* 0x000ee20000300800 */
[----:B------:R-:W-:-:S05]  /*120850*/  IADD3 R26, P1, R16, R10, RZ ;  /* 0x0000000a101a7210 */ /* 0x000fca0007f3e0ff */
[----:B------:R-:W-:Y:S01]  /*120860*/  IMAD.X R27, R19, 0x1, R9, P1 ;  /* 0x00000001131b7824 */ /* 0x000fe200008e0609 */
[----:B----4-:R-:W-:-:S05]  /*120870*/  F2FP.SATFINITE.E5M2.F32.PACK_AB_MERGE_C R42, R40, R39, RZ ;  /* 0x00000027282a723e */ /* 0x010fca00048060ff */
[----:B------:R-:W-:Y:S04]  /*120880*/  STL [R1+0x6944], R42 ;  /* 0x0069442a01007387 */ /* 0x000fe80000100800 */
[----:B0-----:R-:W4:Y:S01]  /*120890*/  LDL.LU R21, [R1+0x1c40] ;  /* 0x001c400001157983 */ /* 0x001f220000300800 */
[----:B------:R-:W-:-:S03]  /*1208a0*/  F2FP.SATFINITE.E5M2.F32.PACK_AB_MERGE_C R25, R49, R48, RZ ;  /* 0x000000303119723e */ /* 0x000fc600048060ff */
[----:B------:R0:W-:Y:S04]  /*1208b0*/  STL.64 [R1+0x2690], R26 ;  /* 0x0026901a01007387 */ /* 0x0001e80000100a00 */
[----:B------:R-:W-:Y:S04]  /*1208c0*/  STL [R1+0x5518], R25 ;  /* 0x0055181901007387 */ /* 0x000fe80000100800 */
[----:B0-----:R-:W4:Y:S01]  /*1208d0*/  LDL.LU R27, [R1+0x1c44] ;  /* 0x001c4400011b7983 */ /* 0x001f220000300800 */
[----:B------:R-:W-:Y:S02]  /*1208e0*/  IADD3 R28, P1, R16, R7, RZ ;  /* 0x00000007101c7210 */ /* 0x000fe40007f3e0ff */
[----:B------:R-:W-:-:S05]  /*1208f0*/  F2FP.SATFINITE.E5M2.F32.PACK_AB_MERGE_C R23, R52, R50, RZ ;  /* 0x000000323417723e */ /* 0x000fca00048060ff */
[----:B------:R-:W-:Y:S04]  /*120900*/  STL [R1+0x650], R23 ;  /* 0x0006501701007387 */ /* 0x000fe80000100800 */
[----:B------:R-:W4:Y:S04]  /*120910*/  LDL.LU R30, [R1+0x1c48] ;  /* 0x001c4800011e7983 */ /* 0x000f280000300800 */
[----:B------:R-:W4:Y:S04]  /*120920*/  LDL.LU R33, [R1+0x1c4c] ;  /* 0x001c4c0001217983 */ /* 0x000f280000300800 */
[----:B------:R-:W4:Y:S04]  /*120930*/  LDL.LU R37, [R1+0x1c30] ;  /* 0x001c300001257983 */ /* 0x000f280000300800 */
[----:B------:R-:W4:Y:S04]  /*120940*/  LDL.LU R38, [R1+0x1c34] ;  /* 0x001c340001267983 */ /* 0x000f280000300800 */
[----:B------:R-:W4:Y:S01]  /*120950*/  LDL.LU R39, [R1+0x1c38] ;  /* 0x001c380001277983 */ /* 0x000f220000300800 */
[----:B------:R-:W-:-:S03]  /*120960*/  IMAD.X R29, R19, 0x1, R54, P1 ;  /* 0x00000001131d7824 */ /* 0x000fc600008e0636 */
[----:B------:R-:W4:Y:S04]  /*120970*/  LDL.LU R40, [R1+0x1c3c] ;  /* 0x001c3c0001287983 */ /* 0x000f280000300800 */
[----:B------:R-:W4:Y:S04]  /*120980*/  LDL.LU R48, [R1+0x1c20] ;  /* 0x001c200001307983 */ /* 0x000f280000300800 */
[----:B------:R-:W4:Y:S04]  /*120990*/  LDL.LU R49, [R1+0x1c24] ;  /* 0x001c240001317983 */ /* 0x000f280000300800 */
[----:B------:R-:W4:Y:S04]  /*1209a0*/  LDL.LU R50, [R1+0x1c28] ;  /* 0x001c280001327983 */ /* 0x000f280000300800 */
[----:B------:R-:W4:Y:S04]  /*1209b0*/  LDL.LU R52, [R1+0x1c2c] ;  /* 0x001c2c0001347983 */ /* 0x000f280000300800 */
[----:B------:R0:W-:Y:S02]  /*1209c0*/  STL.64 [R1+0x2678], R28 ;  /* 0x0026781c01007387 */ /* 0x0001e40000100a00 */
[----:B0-----:R-:W-:-:S05]  /*1209d0*/  IADD3 R28, P1, R16, R6, RZ ;  /* 0x00000006101c7210 */ /* 0x001fca0007f3e0ff */
[----:B------:R-:W-:Y:S01]  /*1209e0*/  IMAD.X R29, R19, 0x1, R5, P1 ;  /* 0x00000001131d7824 */ /* 0x000fe200008e0605 */
[----:B--2---:R-:W-:Y:S02]  /*1209f0*/  F2FP.SATFINITE.E5M2.F32.PACK_AB_MERGE_C R23, R57, R55, RZ ;  /* 0x000000373917723e */ /* 0x004fe400048060ff */
[----:B------:R-:W2:Y:S04]  /*120a00*/  LDL.LU R55, [R1+0x1c10] ;  /* 0x001c100001377983 */ /* 0x000ea80000300800 */
[----:B------:R-:W2:Y:S04]  /*120a10*/  LDL.LU R57, [R1+0x1c14] ;  /* 0x001c140001397983 */ /* 0x000ea80000300800 */
[----:B------:R-:W-:Y:S01]  /*120a20*/  STL [R1+0x5524], R23 ;  /* 0x0055241701007387 */ /* 0x000fe20000100800 */
[----:B---3--:R-:W-:-:S05]  /*120a30*/  F2FP.SATFINITE.E5M2.F32.PACK_AB_MERGE_C R22, R22, R46, RZ ;  /* 0x0000002e1616723e */ /* 0x008fca00048060ff */
[----:B------:R0:W-:Y:S01]  /*120a40*/  STL [R1+0x69a0], R22 ;  /* 0x0069a01601007387 */ /* 0x0001e20000100800 */
[----:B------:R-:W-:-:S03]  /*120a50*/  F2FP.SATFINITE.E5M2.F32.PACK_AB_MERGE_C R25, R43, R24, RZ ;  /* 0x000000182b19723e */ /* 0x000fc600048060ff */
[----:B------:R-:W-:Y:S01]  /*120a60*/  STL.64 [R1+0x2670], R28 ;  /* 0x0026701c01007387 */ /* 0x000fe20000100a00 */
[----:B0-----:R-:W-:-:S03]  /*120a70*/  IADD3 R22, P1, R16, R4, RZ ;  /* 0x0000000410167210 */ /* 0x001fc60007f3e0ff */
[----:B------:R-:W-:Y:S01]  /*120a80*/  STL [R1+0x5544], R25 ;  /* 0x0055441901007387 */ /* 0x000fe20000100800 */
[----:B------:R-:W-:Y:S01]  /*120a90*/  F2FP.SATFINITE.E5M2.F32.PACK_AB_MERGE_C R24, R47, R45, RZ ;  /* 0x0000002d2f18723e */ /* 0x000fe200048060ff */
[----:B------:R-:W-:-:S04]  /*120aa0*/  IMAD.X R23, R19, 0x1, R3, P1 ;  /* 0x0000000113177824 */ /* 0x000fc800008e0603 */
[----:B------:R-:W-:Y:S04]  /*120ab0*/  STL [R1+0x5f4], R24 ;  /* 0x0005f41801007387 */ /* 0x000fe80000100800 */
[----:B------:R-:W3:Y:S01]  /*120ac0*/  LDL.LU R43, [R1+0x1c18] ;  /* 0x001c1800012b7983 */ /* 0x000ee20000300800 */
[----:B------:R-:W-:-:S03]  /*120ad0*/  F2FP.SATFINITE.E5M2.F32.PACK_AB_MERGE_C R61, R61, R53, RZ ;  /* 0x000000353d3d723e */ /* 0x000fc600048060ff */
[----:B------:R-:W3:Y:S04]  /*120ae0*/  LDL.LU R45, [R1+0x1c1c] ;  /* 0x001c1c00012d7983 */ /* 0x000ee80000300800 */
[----:B------:R0:W-:Y:S04]  /*120af0*/  STL.64 [R1+0x2658], R22 ;  /* 0x0026581601007387 */ /* 0x0001e80000100a00 */
[----:B------:R-:W3:Y:S04]  /*120b00*/  LDL.LU R47, [R1+0x1c00] ;  /* 0x001c0000012f7983 */ /* 0x000ee80000300800 */
[----:B------:R-:W3:Y:S01]  /*120b10*/  LDL.LU R53, [R1+0x1c04] ;  /* 0x001c040001357983 */ /* 0x000ee20000300800 */
[----:B0-----:R-:W-:-:S03]  /*120b20*/  IADD3 R22, P1, R16, R2, RZ ;  /* 0x0000000210167210 */ /* 0x001fc60007f3e0ff */
[----:B------:R0:W-:Y:S02]  /*120b30*/  STL [R1+0x69d0], R61 ;  /* 0x0069d03d01007387 */ /* 0x0001e40000100800 */
[----:B------:R-:W-:Y:S02]  /*120b40*/  IMAD.X R23, R19, 0x1, R0, P1 ;  /* 0x0000000113177824 */ /* 0x000fe400008e0600 */
[----:B0-----:R-:W3:Y:S01]  /*120b50*/  LDL R61, [R1+0x1c] ;  /* 0x00001c00013d7983 */ /* 0x001ee20000100800 */
[----:B----4-:R-:W-:-:S05]  /*120b60*/  F2FP.SATFINITE.E5M2.F32.PACK_AB_MERGE_C R21, R27, R21, RZ ;  /* 0x000000151b15723e */ /* 0x010fca00048060ff */
[----:B------:R-:W-:Y:S04]  /*120b70*/  STL [R1+0x58c], R21 ;  /* 0x00058c1501007387 */ /* 0x000fe80000100800 */
[----:B------:R0:W-:Y:S02]  /*120b80*/  STL.64 [R1+0x2650], R22 ;  /* 0x0026501601007387 */ /* 0x0001e40000100a00 */
[----:B0-----:R-:W-:Y:S02]  /*120b90*/  IADD3 R22, P1, R16, R35, RZ ;  /* 0x0000002310167210 */ /* 0x001fe40007f3e0ff */
[----:B------:R-:W-:-:S03]  /*120ba0*/  F2FP.SATFINITE.E5M2.F32.PACK_AB_MERGE_C R24, R33, R30, RZ ;  /* 0x0000001e2118723e */ /* 0x000fc600048060ff */
[----:B------:R-:W-:Y:S01]  /*120bb0*/  IMAD.X R23, R19, 0x1, R44, P1 ;  /* 0x0000000113177824 */ /* 0x000fe200008e062c */
[----:B------:R-:W-:Y:S01]  /*120bc0*/  F2FP.SATFINITE.E5M2.F32.PACK_AB_MERGE_C R21, R38, R37, RZ ;  /* 0x000000252615723e */ /* 0x000fe200048060ff */
[----:B------:R0:W-:Y:S04]  /*120bd0*/  STL [R1+0x5564], R24 ;  /* 0x0055641801007387 */ /* 0x0001e80000100800 */
[----:B------:R1:W-:Y:S04]  /*120be0*/  STL [R1+0x564], R21 ;  /* 0x0005641501007387 */ /* 0x0003e80000100800 */
[----:B------:R4:W-:Y:S01]  /*120bf0*/  STL.64 [R1+0x2648], R22 ;  /* 0x0026481601007387 */ /* 0x0009e20000100a00 */
[----:B0-----:R-:W-:-:S02]  /*120c00*/  IADD3 R24, P1, R16, R58, RZ ;  /* 0x0000003a10187210 */ /* 0x001fc40007f3e0ff */
[----:B-1----:R-:W-:Y:S02]  /*120c10*/  F2FP.SATFINITE.E5M2.F32.PACK_AB_MERGE_C R21, R40, R39, RZ ;  /* 0x000000272815723e */ /* 0x002fe400048060ff */
[----:B----4-:R-:W-:Y:S01]  /*120c20*/  F2FP.SATFINITE.E5M2.F32.PACK_AB_MERGE_C R23, R49, R48, RZ ;  /* 0x000000303117723e */ /* 0x010fe200048060ff */
[----:B------:R-:W-:-:S04]  /*120c30*/  IMAD.X R25, R19, 0x1, R36, P1 ;  /* 0x0000000113197824 */ /* 0x000fc800008e0624 */
[----:B------:R-:W-:Y:S04]  /*120c40*/  STL [R1+0x6a8c], R23 ;  /* 0x006a8c1701007387 */ /* 0x000fe80000100800 */
[----:B------:R0:W-:Y:S04]  /*120c50*/  STL [R1+0x560], R21 ;  /* 0x0005601501007387 */ /* 0x0001e80000100800 */
[----:B------:R-:W4:Y:S04]  /*120c60*/  LDL.LU R22, [R1+0x1c08] ;  /* 0x001c080001167983 */ /* 0x000f280000300800 */
[----:B------:R-:W4:Y:S01]  /*120c70*/  LDL.LU R42, [R1+0x1c0c] ;  /* 0x001c0c00012a7983 */ /* 0x000f220000300800 */
[----:B0-----:R-:W-:-:S03]  /*120c80*/  F2FP.SATFINITE.E5M2.F32.PACK_AB_MERGE_C R21, R52, R50, RZ ;  /* 0x000000323415723e */ /* 0x001fc600048060ff */
[----:B------:R-:W-:Y:S04]  /*120c90*/  STL.64 [R1+0x2640], R24 ;  /* 0x0026401801007387 */ /* 0x000fe80000100a00 */
[----:B------:R2:W-:Y:S01]  /*120ca0*/  STL [R1+0x556c], R21 ;  /* 0x00556c1501007387 */ /* 0x0005e20000100800 */
[----:B------:R-:W-:-:S03]  /*120cb0*/  IADD3 R28, P1, R16, R15, RZ ;  /* 0x0000000f101c7210 */ /* 0x000fc60007f3e0ff */
[----:B------:R-:W4:Y:S04]  /*120cc0*/  LDL.LU R26, [R1+0x1420] ;  /* 0x00142000011a7983 */ /* 0x000f280000300800 */
[----:B------:R-:W4:Y:S04]  /*120cd0*/  LDL.LU R34, [R1+0x1424] ;  /* 0x0014240001227983 */ /* 0x000f280000300800 */
[----:B------:R-:W4:Y:S04]  /*120ce0*/  LDL.LU R48, [R1+0x1428] ;  /* 0x0014280001307983 */ /* 0x000f280000300800 */
[----:B------:R-:W4:Y:S01]  /*120cf0*/  LDL.LU R49, [R1+0x142c] ;  /* 0x00142c0001317983 */ /* 0x000f220000300800 */
[----:B------:R-:W-:Y:S01]  /*120d00*/  IMAD.X R29, R19, 0x1, R32, P1 ;  /* 0x00000001131d7824 */ /* 0x000fe200008e0620 */
[----:B--2---:R-:W-:-:S05]  /*120d10*/  F2FP.SATFINITE.E5M2.F32.PACK_AB_MERGE_C R21, R57, R55, RZ ;  /* 0x000000373915723e */ /* 0x004fca00048060ff */
[----:B------:R-:W-:Y:S04]  /*120d20*/  STL [R1+0x4d4], R21 ;  /* 0x0004d41501007387 */ /* 0x000fe80000100800 */
[----:B------:R-:W2:Y:S04]  /*120d30*/  LDL.LU R41, [R1+0x1bf0] ;  /* 0x001bf00001297983 */ /* 0x000ea80000300800 */
[----:B------:R-:W2:Y:S04]  /*120d40*/  LDL.LU R25, [R1+0x1bf4] ;  /* 0x001bf40001197983 */ /* 0x000ea80000300800 */
[----:B------:R-:W2:Y:S04]  /*120d50*/  LDL.LU R50, [R1+0x1bf8] ;  /* 0x001bf80001327983 */ /* 0x000ea80000300800 */
        /* <DEDUP_REMOVED lines=8> */
[----:B------:R-:W-:Y:S04]  /*120de0*/  STL [R1+0x5570], R23 ;  /* 0x0055701701007387 */ /* 0x000fe80000100800 */
[----:B------:R-:W3:Y:S01]  /*120df0*/  LDL.LU R24, [R1+0x1bec] ;  /* 0x001bec0001187983 */ /* 0x000ee20000300800 */
[----:B------:R-:W-:-:S05]  /*120e00*/  F2FP.SATFINITE.E5M2.F32.PACK_AB_MERGE_C R21, R53, R47, RZ ;  /* 0x0000002f3515723e */ /* 0x000fca00048060ff */
[----:B------:R0:W-:Y:S04]  /*120e10*/  STL [R1+0x210], R21 ;  /* 0x0002101501007387 */ /* 0x0001e80000100800 */
[----:B0-----:R-:W3:Y:S04]  /*120e20*/  LDL.LU R21, [R1+0x1bd0] ;  /* 0x001bd00001157983 */ /* 0x001ee80000300800 */
[----:B------:R-:W3:Y:S04]  /*120e30*/  LDL.LU R27, [R1+0x1bd4] ;  /* 0x001bd400011b7983 */ /* 0x000ee80000300800 */
[----:B------:R-:W3:Y:S04]  /*120e40*/  LDL.LU R30, [R1+0x1bd8] ;  /* 0x001bd800011e7983 */ /* 0x000ee80000300800 */
[----:B------:R-:W3:Y:S04]  /*120e50*/  LDL.LU R33, [R1+0x1bdc] ;  /* 0x001bdc0001217983 */ /* 0x000ee80000300800 */
[----:B------:R-:W3:Y:S04]  /*120e60*/  LDL.LU R37, [R1+0x1bc0] ;  /* 0x001bc00001257983 */ /* 0x000ee80000300800 */
[----:B------:R-:W3:Y:S04]  /*120e70*/  LDL.LU R38, [R1+0x1bc4] ;  /* 0x001bc40001267983 */ /* 0x000ee80000300800 */
[----:B------:R0:W-:Y:S04]  /*120e80*/  STL.64 [R1+0x2630], R28 ;  /* 0x0026301c01007387 */ /* 0x0001e80000100a00 */
[----:B0-----:R-:W3:Y:S04]  /*120e90*/  LDL.LU.64 R28, [R1+0x6ba8] ;  /* 0x006ba800011c7983 */ /* 0x001ee80000300a00 */
[----:B------:R-:W3:Y:S04]  /*120ea0*/  LDL.LU R39, [R1+0x1bc8] ;  /* 0x001bc80001277983 */ /* 0x000ee80000300800 */
[----:B------:R-:W3:Y:S04]  /*120eb0*/  LDL.LU R40, [R1+0x1bcc] ;  /* 0x001bcc0001287983 */ /* 0x000ee80000300800 */
[----:B------:R-:W3:Y:S04]  /*120ec0*/  LDL.LU R43, [R1+0x1bb0] ;  /* 0x001bb000012b7983 */ /* 0x000ee80000300800 */
[----:B------:R-:W3:Y:S04]  /*120ed0*/  LDL.LU R45, [R1+0x1bb4] ;  /* 0x001bb400012d7983 */ /* 0x000ee80000300800 */
[----:B------:R-:W3:Y:S04]  /*120ee0*/  LDL.LU R47, [R1+0x1bb8] ;  /* 0x001bb800012f7983 */ /* 0x000ee80000300800 */
[----:B------:R-:W3:Y:S01]  /*120ef0*/  LDL.LU R53, [R1+0x1bbc] ;  /* 0x001bbc0001357983 */ /* 0x000ee20000300800 */
[----:B----4-:R-:W-:-:S02]  /*120f00*/  F2FP.SATFINITE.E5M2.F32.PACK_AB_MERGE_C R42, R42, R22, RZ ;  /* 0x000000162a2a723e */ /* 0x010fc400048060ff */
[----:B------:R-:W-:-:S05]  /*120f10*/  IADD3 R22, P1, R16, R61, RZ ;  /* 0x0000003d10167210 */ /* 0x000fca0007f3e0ff */
[----:B------:R-:W-:Y:S01]  /*120f20*/  IMAD.X R23, R19, 0x1, R60, P1 ;  /* 0x0000000113177824 */ /* 0x000fe200008e063c */
[----:B------:R-:W-:Y:S01]  /*120f30*/  STL [R1+0x5548], R42 ;  /* 0x0055482a01007387 */ /* 0x000fe20000100800 */
[----:B------:R-:W-:-:S05]  /*120f40*/  F2FP.SATFINITE.E5M2.F32.PACK_AB_MERGE_C R26, R34, R26, RZ ;  /* 0x0000001a221a723e */ /* 0x000fca00048060ff */
[----:B------:R-:W-:Y:S04]  /*120f50*/  STL [R1+0x208], R26 ;  /* 0x0002081a01007387 */ /* 0x000fe80000100800 */
[----:B------:R0:W-:Y:S02]  /*120f60*/  STL.64 [R1+0x2628], R22 ;  /* 0x0026281601007387 */ /* 0x0001e40000100a00 */
[----:B0-----:R-:W-:Y:S02]  /*120f70*/  F2FP.SATFINITE.E5M2.F32.PACK_AB_MERGE_C R22, R49, R48, RZ ;  /* 0x000000303116723e */ /* 0x001fe400048060ff */
[----:B------:R-:W4:Y:S04]  /*120f80*/  LDL.LU R48, [R1+0x1ba0] ;  /* 0x001ba00001307983 */ /* 0x000f280000300800 */
[----:B------:R-:W4:Y:S04]  /*120f90*/  LDL.LU R49, [R1+0x1ba4] ;  /* 0x001ba40001317983 */ /* 0x000f280000300800 */
[----:B------:R3:W-:Y:S01]  /*120fa0*/  STL [R1+0x5568], R22 ;  /* 0x0055681601007387 */ /* 0x0007e20000100800 */
[----:B--2---:R-:W-:-:S05]  /*120fb0*/  F2FP.SATFINITE.E5M2.F32.PACK_AB_MERGE_C R25, R25, R41, RZ ;  /* 0x000000291919723e */ /* 0x004fca00048060ff */
[----:B------:R-:W-:Y:S01]  /*120fc0*/  STL [R1+0x5678], R25 ;  /* 0x0056781901007387 */ /* 0x000fe20000100800 */
[----:B---3--:R-:W-:-:S05]  /*120fd0*/  IADD3 R22, P1, R16, R28, RZ ;  /* 0x0000001c10167210 */ /* 0x008fca0007f3e0ff */
[----:B------:R-:W-:-:S05]  /*120fe0*/  IMAD.X R23, R19, 0x1, R20, P1 ;  /* 0x0000000113177824 */ /* 0x000fca00008e0614 */
[----:B------:R0:W-:Y:S02]  /*120ff0*/  STL.64 [R1+0x2620], R22 ;  /* 0x0026201601007387 */ /* 0x0001e40000100a00 */
[----:B0-----:R-:W-:Y:S02]  /*121000*/  F2FP.SATFINITE.E5M2.F32.PACK_AB_MERGE_C R23, R52, R50, RZ ;  /* 0x000000323417723e */ /* 0x001fe400048060ff */
[----:B------:R-:W-:Y:S01]  /*121010*/  F2FP.SATFINITE.E5M2.F32.PACK_AB_MERGE_C R22, R57, R55, RZ ;  /* 0x000000373916723e */ /* 0x000fe200048060ff */
[----:B------:R-:W2:Y:S04]  /*121020*/  LDL.LU R50, [R1+0x1ba8] ;  /* 0x001ba80001327983 */ /* 0x000ea80000300800 */
[----:B------:R-:W-:Y:S04]  /*121030*/  STL [R1+0x5674], R23 ;  /* 0x0056741701007387 */ /* 0x000fe80000100800 */
[----:B------:R-:W2:Y:S04]  /*121040*/  LDL.LU R52, [R1+0x1bac] ;  /* 0x001bac0001347983 */ /* 0x000ea80000300800 */
[----:B------:R0:W-:Y:S04]  /*121050*/  STL [R1+0x56b0], R22 ;  /* 0x0056b01601007387 */ /* 0x0001e80000100800 */
[----:B------:R-:W3:Y:S04]  /*121060*/  LDL.LU R55, [R1+0x1b90] ;  /* 0x001b900001377983 */ /* 0x000ee80000300800 */
[----:B------:R-:W3:Y:S01]  /*121070*/  LDL.LU R57, [R1+0x1b94] ;  /* 0x001b940001397983 */ /* 0x000ee20000300800 */
[----:B0-----:R-:W-:-:S05]  /*121080*/  IADD3 R22, P1, R16, R59, RZ ;  /* 0x0000003b10167210 */ /* 0x001fca0007f3e0ff */
[----:B------:R-:W-:Y:S01]  /*121090*/  IMAD.X R23, R19, 0x1, R51, P1 ;  /* 0x0000000113177824 */ /* 0x000fe200008e0633 */
[----:B------:R-:W-:-:S04]  /*1210a0*/  F2FP.SATFINITE.E5M2.F32.PACK_AB_MERGE_C R24, R24, R46, RZ ;  /* 0x0000002e1818723e */ /* 0x000fc800048060ff */
[----:B------:R0:W-:Y:S01]  /*1210b0*/  STL.64 [R1+0x2618], R22 ;  /* 0x0026181601007387 */ /* 0x0001e20000100a00 */
[----:B------:R-:W-:-:S03]  /*1210c0*/  F2FP.SATFINITE.E5M2.F32.PACK_AB_MERGE_C R21, R27, R21, RZ ;  /* 0x000000151b15723e */ /* 0x000fc600048060ff */
[----:B------:R1:W-:Y:S01]  /*1210d0*/  STL [R1+0x56ac], R24 ;  /* 0x0056ac1801007387 */ /* 0x0003e20000100800 */
[----:B0-----:R-:W-:-:S03]  /*1210e0*/  IADD3 R22, P1, R16, R29, RZ ;  /* 0x0000001d10167210 */ /* 0x001fc60007f3e0ff */
[----:B------:R0:W-:Y:S02]  /*1210f0*/  STL [R1+0x56d0], R21 ;  /* 0x0056d01501007387 */ /* 0x0001e40000100800 */
[----:B------:R-:W-:Y:S01]  /*121100*/  IMAD.X R23, R19, 0x1, R18, P1 ;  /* 0x0000000113177824 */ /* 0x000fe200008e0612 */
[----:B-1----:R-:W-:-:S04]  /*121110*/  F2FP.SATFINITE.E5M2.F32.PACK_AB_MERGE_C R24, R33, R30, RZ ;  /* 0x0000001e2118723e */ /* 0x002fc800048060ff */
[----:B------:R1:W-:Y:S01]  /*121120*/  STL.64 [R1+0x2610], R22 ;  /* 0x0026101601007387 */ /* 0x0003e20000100a00 */
[----:B0-----:R-:W-:-:S03]  /*121130*/  F2FP.SATFINITE.E5M2.F32.PACK_AB_MERGE_C R21, R38, R37, RZ ;  /* 0x000000252615723e */ /* 0x001fc600048060ff */
[----:B------:R-:W-:Y:S01]  /*121140*/  STL [R1+0x56cc], R24 ;  /* 0x0056cc1801007387 */ /* 0x000fe20000100800 */
[----:B-1----:R-:W-:-:S03]  /*121150*/  IADD3 R22, P1, R16, R11, RZ ;  /* 0x0000000b10167210 */ /* 0x002fc60007f3e0ff */
[----:B------:R0:W-:Y:S02]  /*121160*/  STL [R1+0x56ec], R21 ;  /* 0x0056ec1501007387 */ /* 0x0001e40000100800 */
[----:B------:R-:W-:-:S05]  /*121170*/  IMAD.X R23, R19, 0x1, R13, P1 ;  /* 0x0000000113177824 */ /* 0x000fca00008e060d */
[----:B------:R1:W-:Y:S01]  /*121180*/  STL.64 [R1+0x2568], R22 ;  /* 0x0025681601007387 */ /* 0x0003e20000100a00 */
[----:B0-----:R-:W-:-:S05]  /*121190*/  F2FP.SATFINITE.E5M2.F32.PACK_AB_MERGE_C R21, R40, R39, RZ ;  /* 0x000000272815723e */ /* 0x001fca00048060ff */
[----:B------:R0:W-:Y:S04]  /*1211a0*/  STL [R1+0x56e8], R21 ;  /* 0x0056e81501007387 */ /* 0x0001e80000100800 */
[----:B------:R-:W3:Y:S01]  /*1211b0*/  LDL.LU R26, [R1+0x1b98] ;  /* 0x001b9800011a7983 */ /* 0x000ee20000300800 */
[----:B-1----:R-:W-:Y:S02]  /*1211c0*/  IADD3 R22, P1, R16, R12, RZ ;  /* 0x0000000c10167210 */ /* 0x002fe40007f3e0ff */
[----:B0-----:R-:W-:-:S03]  /*1211d0*/  F2FP.SATFINITE.E5M2.F32.PACK_AB_MERGE_C R21, R45, R43, RZ ;  /* 0x0000002b2d15723e */ /* 0x001fc600048060ff */
[----:B------:R-:W-:Y:S01]  /*1211e0*/  IMAD.X R23, R19, 0x1, R14, P1 ;  /* 0x0000000113177824 */ /* 0x000fe200008e060e */
[----:B------:R-:W-:-:S04]  /*1211f0*/  F2FP.SATFINITE.E5M2.F32.PACK_AB_MERGE_C R19, R53, R47, RZ ;  /* 0x0000002f3513723e */ /* 0x000fc800048060ff */
[----:B------:R-:W-:Y:S04]  /*121200*/  STL.64 [R1+0x2560], R22 ;  /* 0x0025601601007387 */ /* 0x000fe80000100a00 */
[----:B------:R-:W-:Y:S04]  /*121210*/  STL [R1+0x5714], R21 ;  /* 0x0057141501007387 */ /* 0x000fe80000100800 */
[----:B------:R-:W3:Y:S04]  /*121220*/  LDL.LU R40, [R1+0x1b9c] ;  /* 0x001b9c0001287983 */ /* 0x000ee80000300800 */
[----:B------:R4:W-:Y:S04]  /*121230*/  STL [R1+0x5710], R19 ;  /* 0x0057101301007387 */ /* 0x0009e80000100800 */
[----:B------:R-:W3:Y:S04]  /*121240*/  LDL.LU R43, [R1+0x1b80] ;  /* 0x001b8000012b7983 */ /* 0x000ee80000300800 */
[----:B------:R-:W3:Y:S01]  /*121250*/  LDL.LU R53, [R1+0x1b84] ;  /* 0x001b840001357983 */ /* 0x000ee20000300800 */
[----:B------:R-:W-:Y:S01]  /*121260*/  VIADD R16, R16, UR6 ;  /* 0x0000000610107c36 */ /* 0x000fe20008000000 */
[----:B----4-:R-:W-:Y:S01]  /*121270*/  F2FP.SATFINITE.E5M2.F32.PACK_AB_MERGE_C R19, R49, R48, RZ ;  /* 0x000000303113723e */ /* 0x010fe200048060ff */
[----:B------:R-:W-:Y:S01]  /*121280*/  ULDC UR6, c[0x0][0x248] ;  /* 0x0000920000067ab9 */ /* 0x000fe20000000800 */
[----:B------:R-:W4:Y:S02]  /*121290*/  LDL.LU R45, [R1+0x1b88] ;  /* 0x001b8800012d7983 */ /* 0x000f240000300800 */
[----:B------:R-:W-:-:S02]  /*1212a0*/  IADD3 R22, P1, R16, R8, RZ ;  /* 0x0000000810167210 */ /* 0x000fc40007f3e0ff */
        /* <DEDUP_REMOVED lines=9> */
[----:B--2---:R-:W-:-:S05]  /*121340*/  F2FP.SATFINITE.E5M2.F32.PACK_AB_MERGE_C R24, R52, R50, RZ ;  /* 0x000000323418723e */ /* 0x004fca00048060ff */
[----:B------:R0:W-:Y:S01]  /*121350*/  STL [R1+0x5738], R24 ;  /* 0x0057381801007387 */ /* 0x0001e20000100800 */
[----:B---3--:R-:W-:-:S05]  /*121360*/  F2FP.SATFINITE.E5M2.F32.PACK_AB_MERGE_C R21, R57, R55, RZ ;  /* 0x000000373915723e */ /* 0x008fca00048060ff */
[----:B------:R1:W-:Y:S04]  /*121370*/  STL [R1+0x55c4], R21 ;  /* 0x0055c41501007387 */ /* 0x0003e80000100800 */
[----:B------:R-:W2:Y:S04]  /*121380*/  LDL.LU R34, [R1+0x1b78] ;  /* 0x001b780001227983 */ /* 0x000ea80000300800 */
[----:B------:R-:W2:Y:S04]  /*121390*/  LDL.LU R30, [R1+0x1b7c] ;  /* 0x001b7c00011e7983 */ /* 0x000ea80000300800 */
[----:B------:R-:W3:Y:S04]  /*1213a0*/  LDL.LU R41, [R1+0x1b60] ;  /* 0x001b600001297983 */ /* 0x000ee80000300800 */
[----:B------:R1:W-:Y:S04]  /*1213b0*/  STL.64 [R1+0x2440], R22 ;  /* 0x0024401601007387 */ /* 0x0003e80000100a00 */
[----:B------:R-:W3:Y:S04]  /*1213c0*/  LDL.LU R25, [R1+0x1b64] ;  /* 0x001b640001197983 */ /* 0x000ee80000300800 */
[----:B------:R-:W3:Y:S04]  /*1213d0*/  LDL.LU R46, [R1+0x1b68] ;  /* 0x001b6800012e7983 */ /* 0x000ee80000300800 */
        /* <DEDUP_REMOVED lines=11> */
[----:B------:R-:W-:-:S05]  /*121490*/  IADD3 R22, P1, R16, R7, RZ ;  /* 0x0000000710167210 */ /* 0x000fca0007f3e0ff */
[----:B------:R-:W-:Y:S01]  /*1214a0*/  IMAD.X R23, R19, 0x1, R54, P1 ;  /* 0x0000000113177824 */ /* 0x000fe200008e0636 */
[----:B------:R-:W-:-:S05]  /*1214b0*/  F2FP.SATFINITE.E5M2.F32.PACK_AB_MERGE_C R40, R40, R26, RZ ;  /* 0x0000001a2828723e */ /* 0x000fca00048060ff */
[----:B------:R0:W-:Y:S01]  /*1214c0*/  STL [R1+0x55c0], R40 ;  /* 0x0055c02801007387 */ /* 0x0001e20000100800 */
[----:B------:R-:W-:-:S05]  /*1214d0*/  F2FP.SATFINITE.E5M2.F32.PACK_AB_MERGE_C R26, R53, R43, RZ ;  /* 0x0000002b351a723e */ /* 0x000fca00048060ff */
[----:B------:R1:W-:Y:S04]  /*1214e0*/  STL [R1+0x5578], R26 ;  /* 0x0055781a01007387 */ /* 0x0003e80000100800 */
[----:B0-----:R-:W3:Y:S04]  /*1214f0*/  LDL.LU R40, [R1+0x1b38] ;  /* 0x001b380001287983 */ /* 0x001ee80000300800 */
[----:B------:R-:W3:Y:S04]  /*121500*/  LDL.LU R43, [R1+0x1b3c] ;  /* 0x001b3c00012b7983 */ /* 0x000ee80000300800 */
[----:B------:R-:W3:Y:S04]  /*121510*/  LDL.LU R53, [R1+0x1b20] ;  /* 0x001b200001357983 */ /* 0x000ee80000300800 */
[----:B------:R0:W-:Y:S04]  /*121520*/  STL.64 [R1+0x2428], R22 ;  /* 0x0024281601007387 */ /* 0x0001e80000100a00 */
[----:B------:R-:W3:Y:S01]  /*121530*/  LDL.LU R54, [R1+0x1b24] ;  /* 0x001b240001367983 */ /* 0x000ee20000300800 */
[----:B----4-:R-:W-:-:S02]  /*121540*/  F2FP.SATFINITE.E5M2.F32.PACK_AB_MERGE_C R42, R47, R45, RZ ;  /* 0x0000002d2f2a723e */ /* 0x010fc400048060ff */
[----:B-1----:R-:W-:Y:S02]  /*121550*/  F2FP.SATFINITE.E5M2.F32.PACK_AB_MERGE_C R26, R49, R48, RZ ;  /* 0x00000030311a723e */ /* 0x002fe400048060ff */
[C---:B0-----:R-:W-:Y:S01]  /*121560*/  IADD3 R22, P1, R16.reuse, R6, RZ ;  /* 0x0000000610167210 */ /* 0x041fe20007f3e0ff */
[----:B------:R-:W-:Y:S04]  /*121570*/  STL [R1+0x5574], R42 ;  /* 0x0055742a01007387 */ /* 0x000fe80000100800 */
[----:B------:R-:W-:Y:S01]  /*121580*/  IMAD.X R23, R19, 0x1, R5, P1 ;  /* 0x0000000113177824 */ /* 0x000fe200008e0605 */
[----:B------:R-:W-:Y:S04]  /*121590*/  STL [R1+0x54d8], R26 ;  /* 0x0054d81a01007387 */ /* 0x000fe80000100800 */
[----:B------:R-:W4:Y:S04]  /*1215a0*/  LDL.LU R45, [R1+0x1b28] ;  /* 0x001b2800012d7983 */ /* 0x000f280000300800 */
[----:B------:R-:W4:Y:S04]  /*1215b0*/  LDL.LU R47, [R1+0x1b2c] ;  /* 0x001b2c00012f7983 */ /* 0x000f280000300800 */
[----:B------:R-:W4:Y:S04]  /*1215c0*/  LDL.LU R48, [R1+0x1b10] ;  /* 0x001b100001307983 */ /* 0x000f280000300800 */
[----:B------:R0:W-:Y:S04]  /*1215d0*/  STL.64 [R1+0x2420], R22 ;  /* 0x0024201601007387 */ /* 0x0001e80000100a00 */
[----:B------:R-:W4:Y:S01]  /*1215e0*/  LDL.LU R49, [R1+0x1b14] ;  /* 0x001b140001317983 */ /* 0x000f220000300800 */
[----:B0-----:R-:W-:-:S05]  /*1215f0*/  IADD3 R22, P1, R16, R4, RZ ;  /* 0x0000000410167210 */ /* 0x001fca0007f3e0ff */
[----:B------:R-:W-:Y:S01]  /*121600*/  IMAD.X R23, R19, 0x1, R3, P1 ;  /* 0x0000000113177824 */ /* 0x000fe200008e0603 */
[----:B--2---:R-:W-:-:S05]  /*121610*/  F2FP.SATFINITE.E5M2.F32.PACK_AB_MERGE_C R30, R30, R34, RZ ;  /* 0x000000221e1e723e */ /* 0x004fca00048060ff */
[----:B------:R-:W-:Y:S01]  /*121620*/  STL [R1+0x6868], R30 ;  /* 0x0068681e01007387 */ /* 0x000fe20000100800 */
[----:B---3--:R-:W-:-:S05]  /*121630*/  F2FP.SATFINITE.E5M2.F32.PACK_AB_MERGE_C R25, R25, R41, RZ ;  /* 0x000000291919723e */ /* 0x008fca00048060ff */
[----:B------:R-:W-:Y:S04]  /*121640*/  STL [R1+0x54ac], R25 ;  /* 0x0054ac1901007387 */ /* 0x000fe80000100800 */
[----:B------:R0:W-:Y:S01]  /*121650*/  STL.64 [R1+0x2418], R22 ;  /* 0x0024181601007387 */ /* 0x0001e20000100a00 */
[----:B------:R-:W-:Y:S02]  /*121660*/  F2FP.SATFINITE.E5M2.F32.PACK_AB_MERGE_C R24, R24, R46, RZ ;  /* 0x0000002e1818723e */ /* 0x000fe400048060ff */
[----:B------:R-:W-:Y:S02]  /*121670*/  F2FP.SATFINITE.E5M2.F32.PACK_AB_MERGE_C R21, R27, R21, RZ ;  /* 0x000000151b15723e */ /* 0x000fe400048060ff */
[----:B0-----:R-:W-:Y:S01]  /*121680*/  IADD3 R22, P1, R16, R2, RZ ;  /* 0x0000000210167210 */ /* 0x001fe20007f3e0ff */
[----:B------:R0:W-:Y:S04]  /*121690*/  STL [R1+0x54a8], R24 ;  /* 0x0054a81801007387 */ /* 0x0001e80000100800 */
[----:B------:R-:W-:Y:S01]  /*1216a0*/  IMAD.X R23, R19, 0x1, R0, P1 ;  /* 0x0000000113177824 */ /* 0x000fe200008e0600 */
[----:B------:R1:W-:Y:S04]  /*1216b0*/  STL [R1+0x5470], R21 ;  /* 0x0054701501007387 */ /* 0x0003e80000100800 */
[----:B------:R2:W-:Y:S01]  /*1216c0*/  STL.64 [R1+0x2410], R22 ;  /* 0x0024101601007387 */ /* 0x0005e20000100a00 */
[----:B0-----:R-:W-:-:S02]  /*1216d0*/  F2FP.SATFINITE.E5M2.F32.PACK_AB_MERGE_C R24, R37, R33, RZ ;  /* 0x000000212518723e */ /* 0x001fc400048060ff */
[----:B-1----:R-:W-:Y:S02]  /*1216e0*/  F2FP.SATFINITE.E5M2.F32.PACK_AB_MERGE_C R21, R39, R38, RZ ;  /* 0x000000262715723e */ /* 0x002fe400048060ff */
[----:B--2---:R-:W-:Y:S01]  /*1216f0*/  IADD3 R22, P1, R16, R35, RZ ;  /* 0x0000002310167210 */ /* 0x004fe20007f3e0ff */
[----:B------:R-:W-:Y:S04]  /*121700*/  STL [R1+0x546c], R24 ;  /* 0x00546c1801007387 */ /* 0x000fe80000100800 */
[----:B------:R-:W-:Y:S01]  /*121710*/  IMAD.X R23, R19, 0x1, R44, P1 ;  /* 0x0000000113177824 */ /* 0x000fe200008e062c */
[----:B------:R0:W-:Y:S04]  /*121720*/  STL [R1+0x542c], R21 ;  /* 0x00542c1501007387 */ /* 0x0001e80000100800 */
[----:B------:R1:W-:Y:S01]  /*121730*/  STL.64 [R1+0x2408], R22 ;  /* 0x0024081601007387 */ /* 0x0003e20000100a00 */
[----:B0-----:R-:W-:-:S03]  /*121740*/  F2FP.SATFINITE.E5M2.F32.PACK_AB_MERGE_C R21, R57, R55, RZ ;  /* 0x000000373915723e */ /* 0x001fc600048060ff */
[----:B------:R-:W2:Y:S01]  /*121750*/  LDL.LU R55, [R1+0x1b18] ;  /* 0x001b180001377983 */ /* 0x000ea20000300800 */
[----:B-1----:R-:W-:-:S05]  /*121760*/  F2FP.SATFINITE.E5M2.F32.PACK_AB_MERGE_C R22, R52, R50, RZ ;  /* 0x000000323416723e */ /* 0x002fca00048060ff */
[----:B------:R0:W-:Y:S04]  /*121770*/  STL [R1+0x5430], R22 ;  /* 0x0054301601007387 */ /* 0x0001e80000100800 */
        /* <DEDUP_REMOVED lines=8> */
[----:B-1----:R-:W-:-:S03]  /*121800*/  F2FP.SATFINITE.E5M2.F32.PACK_AB_MERGE_C R21, R54, R53, RZ ;  /* 0x000000353615723e */ /* 0x002fc600048060ff */
[----:B------:R-:W-:Y:S01]  /*121810*/  STL [R1+0x53fc], R24 ;  /* 0x0053fc1801007387 */ /* 0x000fe20000100800 */
[----:B0-----:R-:W-:-:S03]  /*121820*/  IADD3 R22, P1, R16, R15, RZ ;  /* 0x0000000f10167210 */ /* 0x001fc60007f3e0ff */
[----:B------:R4:W-:Y:S02]  /*121830*/  STL [R1+0x53b0], R21 ;  /* 0x0053b01501007387 */ /* 0x0009e40000100800 */
[----:B------:R-:W-:Y:S02]  /*121840*/  IMAD.X R23, R19, 0x1, R32, P1 ;  /* 0x0000000113177824 */ /* 0x000fe400008e0620 */
[----:B------:R-:W3:Y:S04]  /*121850*/  LDL.LU R26, [R1+0x1408] ;  /* 0x00140800011a7983 */ /* 0x000ee80000300800 */
[----:B------:R-:W3:Y:S04]  /*121860*/  LDL.LU R34, [R1+0x140c] ;  /* 0x00140c0001227983 */ /* 0x000ee80000300800 */
[----:B------:R-:W3:Y:S04]  /*121870*/  LDL.LU R53, [R1+0x1b00] ;  /* 0x001b000001357983 */ /* 0x000ee80000300800 */
[----:B------:R0:W-:Y:S04]  /*121880*/  STL.64 [R1+0x23f8], R22 ;  /* 0x0023f81601007387 */ /* 0x0001e80000100a00 */
[----:B------:R-:W3:Y:S01]  /*121890*/  LDL.LU R54, [R1+0x1b04] ;  /* 0x001b040001367983 */ /* 0x000ee20000300800 */
[----:B----4-:R-:W-:-:S03]  /*1218a0*/  F2FP.SATFINITE.E5M2.F32.PACK_AB_MERGE_C R21, R49, R48, RZ ;  /* 0x000000303115723e */ /* 0x010fc600048060ff */
[----:B------:R-:W4:Y:S01]  /*1218b0*/  LDL.LU R41, [R1+0x1b08] ;  /* 0x001b080001297983 */ /* 0x000f220000300800 */
[----:B0-----:R-:W-:-:S05]  /*1218c0*/  F2FP.SATFINITE.E5M2.F32.PACK_AB_MERGE_C R22, R47, R45, RZ ;  /* 0x0000002d2f16723e */ /* 0x001fca00048060ff */
[----:B------:R-:W-:Y:S04]  /*1218d0*/  STL [R1+0x53ac], R22 ;  /* 0x0053ac1601007387 */ /* 0x000fe80000100800 */
[----:B------:R-:W4:Y:S04]  /*1218e0*/  LDL.LU R25, [R1+0x1b0c] ;  /* 0x001b0c0001197983 */ /* 0x000f280000300800 */
[----:B------:R0:W-:Y:S04]  /*1218f0*/  STL [R1+0x57b4], R21 ;  /* 0x0057b41501007387 */ /* 0x0001e80000100800 */
        /* <DEDUP_REMOVED lines=8> */
[----:B------:R-:W4:Y:S01]  /*121980*/  LDL.LU R40, [R1+0x1ad0] ;  /* 0x001ad00001287983 */ /* 0x000f220000300800 */
[----:B------:R-:W-:-:S03]  /*121990*/  IADD3 R22, P1, R16, R56, RZ ;  /* 0x0000003810167210 */ /* 0x000fc60007f3e0ff */
[----:B------:R-:W4:Y:S04]  /*1219a0*/  LDL.LU R43, [R1+0x1ad4] ;  /* 0x001ad400012b7983 */ /* 0x000f280000300800 */
[----:B------:R-:W4:Y:S01]  /*1219b0*/  LDL.LU R47, [R1+0x1ad8] ;  /* 0x001ad800012f7983 */ /* 0x000f220000300800 */
[----:B------:R-:W-:-:S03]  /*1219c0*/  IMAD.X R23, R19, 0x1, R31, P1 ;  /* 0x0000000113177824 */ /* 0x000fc600008e061f */
[----:B------:R-:W4:Y:S04]  /*1219d0*/  LDL.LU R48, [R1+0x1adc] ;  /* 0x001adc0001307983 */ /* 0x000f280000300800 */
[----:B------:R-:W-:Y:S04]  /*1219e0*/  STL [R1+0x6ba0], R31 ;  /* 0x006ba01f01007387 */ /* 0x000fe80000100800 */
[----:B------:R2:W-:Y:S02]  /*1219f0*/  STL.64 [R1+0x23f0], R22 ;  /* 0x0023f01601007387 */ /* 0x0005e40000100a00 */
[----:B--2---:R-:W-:-:S02]  /*121a00*/  F2FP.SATFINITE.E5M2.F32.PACK_AB_MERGE_C R22, R57, R55, RZ ;  /* 0x000000373916723e */ /* 0x004fc400048060ff */
[----:B------:R-:W2:Y:S04]  /*121a10*/  LDL.LU R55, [R1+0x1ac0] ;  /* 0x001ac00001377983 */ /* 0x000ea80000300800 */
[----:B------:R-:W2:Y:S04]  /*121a20*/  LDL.LU R57, [R1+0x1ac4] ;  /* 0x001ac40001397983 */ /* 0x000ea80000300800 */
[----:B------:R3:W-:Y:S04]  /*121a30*/  STL [R1+0x57b0], R22 ;  /* 0x0057b01601007387 */ /* 0x0007e80000100800 */
        /* <DEDUP_REMOVED lines=8> */
[----:B------:R0:W-:Y:S02]  /*121ac0*/  STL.64 [R1+0x23e8], R22 ;  /* 0x0023e81601007387 */ /* 0x0001e40000100a00 */
[----:B0-----:R-:W-:Y:S02]  /*121ad0*/  F2FP.SATFINITE.E5M2.F32.PACK_AB_MERGE_C R23, R34, R26, RZ ;  /* 0x0000001a2217723e */ /* 0x001fe400048060ff */
[----:B------:R-:W-:Y:S02]  /*121ae0*/  F2FP.SATFINITE.E5M2.F32.PACK_AB_MERGE_C R22, R54, R53, RZ ;  /* 0x000000353616723e */ /* 0x000fe400048060ff */
[----:B------:R-:W3:Y:S04]  /*121af0*/  LDL.LU R53, [R1+0x1ab8] ;  /* 0x001ab80001357983 */ /* 0x000ee80000300800 */
[----:B------:R-:W-:Y:S04]  /*121b00*/  STL [R1+0x57d0], R23 ;  /* 0x0057d01701007387 */ /* 0x000fe80000100800 */
[----:B------:R-:W3:Y:S04]  /*121b10*/  LDL.LU R54, [R1+0x1abc] ;  /* 0x001abc0001367983 */ /* 0x000ee80000300800 */
[----:B------:R0:W-:Y:S02]  /*121b20*/  STL [R1+0x564c], R22 ;  /* 0x00564c1601007387 */ /* 0x0001e40000100800 */
[----:B0-----:R-:W-:-:S05]  /*121b30*/  IADD3 R22, P1, R16, R28, RZ ;  /* 0x0000001c10167210 */ /* 0x001fca0007f3e0ff */
[----:B------:R-:W-:Y:S01]  /*121b40*/  IMAD.X R23, R19, 0x1, R20, P1 ;  /* 0x0000000113177824 */ /* 0x000fe200008e0614 */
[----:B----4-:R-:W-:-:S04]  /*121b50*/  F2FP.SATFINITE.E5M2.F32.PACK_AB_MERGE_C R25, R25, R41, RZ ;  /* 0x000000291919723e */ /* 0x010fc800048060ff */
[----:B------:R0:W-:Y:S01]  /*121b60*/  STL.64 [R1+0x23e0], R22 ;  /* 0x0023e01601007387 */ /* 0x0001e20000100a00 */
[----:B------:R-:W-:-:S03]  /*121b70*/  F2FP.SATFINITE.E5M2.F32.PACK_AB_MERGE_C R24, R24, R46, RZ ;  /* 0x0000002e1818723e */ /* 0x000fc600048060ff */
[----:B------:R-:W-:Y:S01]  /*121b80*/  STL [R1+0x5648], R25 ;  /* 0x0056481901007387 */ /* 0x000fe20000100800 */
[----:B0-----:R-:W-:-:S03]  /*121b90*/  IADD3 R22, P1, R16, R59, RZ ;  /* 0x0000003b10167210 */ /* 0x001fc60007f3e0ff */
[----:B------:R0:W-:Y:S02]  /*121ba0*/  STL [R1+0x568c], R24 ;  /* 0x00568c1801007387 */ /* 0x0001e40000100800 */
[----:B------:R-:W-:-:S05]  /*121bb0*/  IMAD.X R23, R19, 0x1, R51, P1 ;  /* 0x0000000113177824 */ /* 0x000fca00008e0633 */
[----:B------:R1:W-:Y:S01]  /*121bc0*/  STL.64 [R1+0x23d8], R22 ;  /* 0x0023d81601007387 */ /* 0x0003e20000100a00 */
[----:B0-----:R-:W-:Y:S02]  /*121bd0*/  F2FP.SATFINITE.E5M2.F32.PACK_AB_MERGE_C R24, R27, R21, RZ ;  /* 0x000000151b18723e */ /* 0x001fe400048060ff */
[----:B------:R-:W-:Y:S02]  /*121be0*/  F2FP.SATFINITE.E5M2.F32.PACK_AB_MERGE_C R21, R37, R33, RZ ;  /* 0x000000212515723e */ /* 0x000fe400048060ff */
[----:B-1----:R-:W-:Y:S01]  /*121bf0*/  IADD3 R22, P1, R16, R29, RZ ;  /* 0x0000001d10167210 */ /* 0x002fe20007f3e0ff */
[----:B------:R0:W-:Y:S04]  /*121c00*/  STL [R1+0x5688], R24 ;  /* 0x0056881801007387 */ /* 0x0001e80000100800 */
[----:B------:R-:W-:Y:S01]  /*121c10*/  IMAD.X R23, R19, 0x1, R18, P1 ;  /* 0x0000000113177824 */ /* 0x000fe200008e0612 */
[----:B------:R1:W-:Y:S04]  /*121c20*/  STL [R1+0x56bc], R21 ;  /* 0x0056bc1501007387 */ /* 0x0003e80000100800 */
[----:B------:R4:W-:Y:S01]  /*121c30*/  STL.64 [R1+0x23d0], R22 ;  /* 0x0023d01601007387 */ /* 0x0009e20000100a00 */
[----:B0-----:R-:W-:-:S02]  /*121c40*/  F2FP.SATFINITE.E5M2.F32.PACK_AB_MERGE_C R24, R39, R38, RZ ;  /* 0x000000262718723e */ /* 0x001fc400048060ff */
[----:B-1----:R-:W-:-:S03]  /*121c50*/  F2FP.SATFINITE.E5M2.F32.PACK_AB_MERGE_C R21, R43, R40, RZ ;  /* 0x000000282b15723e */ /* 0x002fc600048060ff */
[----:B------:R-:W-:Y:S01]  /*121c60*/  STL [R1+0x56b8], R24 ;  /* 0x0056b81801007387 */ /* 0x000fe20000100800 */
[----:B----4-:R-:W-:-:S03]  /*121c70*/  IADD3 R22, P1, R16, R11, RZ ;  /* 0x0000000b10167210 */ /* 0x010fc60007f3e0ff */
[----:B------:R0:W-:Y:S02]  /*121c80*/  STL [R1+0x56d8], R21 ;  /* 0x0056d81501007387 */ /* 0x0001e40000100800 */
[----:B------:R-:W-:Y:S01]  /*121c90*/  IMAD.X R23, R19, 0x1, R13, P1 ;  /* 0x0000000113177824 */ /* 0x000fe200008e060d */
[----:B0-----:R-:W-:Y:S02]  /*121ca0*/  F2FP.SATFINITE.E5M2.F32.PACK_AB_MERGE_C R21, R48, R47, RZ ;  /* 0x0000002f3015723e */ /* 0x001fe400048060ff */
[----:B------:R-:W4:Y:S04]  /*121cb0*/  LDL.LU R47, [R1+0x1aa0] ;  /* 0x001aa000012f7983 */ /* 0x000f280000300800 */
[----:B------:R-:W4:Y:S04]  /*121cc0*/  LDL.LU R48, [R1+0x1aa4] ;  /* 0x001aa40001307983 */ /* 0x000f280000300800 */
[----:B------:R0:W-:Y:S04]  /*121cd0*/  STL.64 [R1+0x23c0], R22 ;  /* 0x0023c01601007387 */ /* 0x0001e80000100a00 */
[----:B------:R-:W-:Y:S01]  /*121ce0*/  STL [R1+0x56d4], R21 ;  /* 0x0056d41501007387 */ /* 0x000fe20000100800 */
[----:B0-----:R-:W-:-:S05]  /*121cf0*/  IADD3 R22, P1, R16, R12, RZ ;  /* 0x0000000c10167210 */ /* 0x001fca0007f3e0ff */
[----:B------:R-:W-:Y:S02]  /*121d00*/  IMAD.X R23, R19, 0x1, R14, P1 ;  /* 0x0000000113177824 */ /* 0x000fe400008e060e */
[----:B------:R-:W-:Y:S01]  /*121d10*/  VIADD R16, R16, UR6 ;  /* 0x0000000610107c36 */ /* 0x000fe20008000000 */
[----:B------:R-:W-:Y:S01]  /*121d20*/  ULDC UR6, c[0x0][0x248] ;  /* 0x0000920000067ab9 */ /* 0x000fe20000000800 */
[----:B--2---:R-:W-:Y:S02]  /*121d30*/  F2FP.SATFINITE.E5M2.F32.PACK_AB_MERGE_C R19, R57, R55, RZ ;  /* 0x000000373913723e */ /* 0x004fe400048060ff */
[----:B------:R-:W2:Y:S04]  /*121d40*/  LDL.LU R55, [R1+0x1aa8] ;  /* 0x001aa80001377983 */ /* 0x000ea80000300800 */
[----:B------:R-:W2:Y:S04]  /*121d50*/  LDL.LU R57, [R1+0x1aac] ;  /* 0x001aac0001397983 */ /* 0x000ea80000300800 */
[----:B------:R-:W-:Y:S04]  /*121d60*/  STL.64 [R1+0x23c8], R22 ;  /* 0x0023c81601007387 */ /* 0x000fe80000100a00 */
[----:B------:R0:W-:Y:S02]  /*121d70*/  STL [R1+0x56fc], R19 ;  /* 0x0056fc1301007387 */ /* 0x0001e40000100800 */
[----:B0-----:R-:W-:-:S02]  /*121d80*/  F2FP.SATFINITE.E5M2.F32.PACK_AB_MERGE_C R19, R49, R45, RZ ;  /* 0x0000002d3113723e */ /* 0x001fc400048060ff */
[----:B------:R-:W-:-:S03]  /*121d90*/  IADD3 R22, P1, R16, R8, RZ ;  /* 0x0000000810167210 */ /* 0x000fc60007f3e0ff */
[----:B------:R0:W-:Y:S01]  /*121da0*/  STL [R1+0x56f8], R19 ;  /* 0x0056f81301007387 */ /* 0x0001e20000100800 */
[----:B---3--:R-:W-:Y:S02]  /*121db0*/  F2FP.SATFINITE.E5M2.F32.PACK_AB_MERGE_C R21, R52, R50, RZ ;  /* 0x000000323415723e */ /* 0x008fe400048060ff */
[----:B0-----:R-:W-:-:S03]  /*121dc0*/  SHF.R.S32.HI R19, RZ, 0x1f, R16 ;  /* 0x0000001fff137819 */ /* 0x001fc60000011410 */
[----:B------:R-:W-:Y:S02]  /*121dd0*/  STL [R1+0x571c], R21 ;  /* 0x00571c1501007387 */ /* 0x000fe40000100800 */
[----:B------:R-:W-:-:S05]  /*121de0*/  IMAD.X R23, R19, 0x1, R17, P1 ;  /* 0x0000000113177824 */ /* 0x000fca00008e0611 */
[----:B------:R0:W-:Y:S04]  /*121df0*/  STL.64 [R1+0x23b8], R22 ;  /* 0x0023b81601007387 */ /* 0x0001e80000100a00 */
[----:B0-----:R-:W3:Y:S04]  /*121e00*/  LDL.LU R23, [R1+0x1a90] ;  /* 0x001a900001177983 */ /* 0x001ee80000300800 */
[----:B------:R-:W3:Y:S01]  /*121e10*/  LDL.LU R49, [R1+0x1a94] ;  /* 0x001a940001317983 */ /* 0x000ee20000300800 */
[----:B------:R-:W-:-:S03]  /*121e20*/  F2FP.SATFINITE.E5M2.F32.PACK_AB_MERGE_C R21, R54, R53, RZ ;  /* 0x000000353615723e */ /* 0x000fc600048060ff */
[----:B------:R-:W3:Y:S04]  /*121e30*/  LDL.LU R22, [R1+0x1a98] ;  /* 0x001a980001167983 */ /* 0x000ee80000300800 */
        /* <DEDUP_REMOVED lines=8> */
[----:B------:R-:W-:-:S03]  /*121ec0*/  IADD3 R30, P1, R16, R10, RZ ;  /* 0x0000000a101e7210 */ /* 0x000fc60007f3e0ff */
[----:B0-----:R-:W3:Y:S04]  /*121ed0*/  LDL.LU R21, [R1+0x1a78] ;  /* 0x001a780001157983 */ /* 0x001ee80000300800 */
[----:B------:R-:W3:Y:S04]  /*121ee0*/  LDL.LU R33, [R1+0x1a7c] ;  /* 0x001a7c0001217983 */ /* 0x000ee80000300800 */
[----:B------:R-:W3:Y:S04]  /*121ef0*/  LDL.LU R37, [R1+0x1a60] ;  /* 0x001a600001257983 */ /* 0x000ee80000300800 */
[----:B------:R-:W3:Y:S04]  /*121f00*/  LDL.LU R38, [R1+0x1a64] ;  /* 0x001a640001267983 */ /* 0x000ee80000300800 */
[----:B------:R-:W3:Y:S01]  /*121f10*/  LDL.LU R50, [R1+0x1a68] ;  /* 0x001a680001327983 */ /* 0x000ee20000300800 */
[----:B------:R-:W-:-:S03]  /*121f20*/  IMAD.X R31, R19, 0x1, R9, P1 ;  /* 0x00000001131f7824 */ /* 0x000fc600008e0609 */
[----:B------:R-:W3:Y:S04]  /*121f30*/  LDL.LU R52, [R1+0x1a6c] ;  /* 0x001a6c0001347983 */ /* 0x000ee80000300800 */
[----:B------:R-:W3:Y:S04]  /*121f40*/  LDL.LU R53, [R1+0x1a50] ;  /* 0x001a500001357983 */ /* 0x000ee80000300800 */
[----:B------:R-:W3:Y:S01]  /*121f50*/  LDL.LU R54, [R1+0x1a54] ;  /* 0x001a540001367983 */ /* 0x000ee20000300800 */
[----:B----4-:R-:W-:-:S05]  /*121f60*/  F2FP.SATFINITE.E5M2.F32.PACK_AB_MERGE_C R27, R48, R47, RZ ;  /* 0x0000002f301b723e */ /* 0x010fca00048060ff */
[----:B------:R2:W-:Y:S04]  /*121f70*/  STL [R1+0x67f8], R27 ;  /* 0x0067f81b01007387 */ /* 0x0005e80000100800 */
[----:B------:R-:W4:Y:S04]  /*121f80*/  LDL.LU R39, [R1+0x1a58] ;  /* 0x001a580001277983 */ /* 0x000f280000300800 */
[----:B------:R-:W4:Y:S04]  /*121f90*/  LDL.LU R40, [R1+0x1a5c] ;  /* 0x001a5c0001287983 */ /* 0x000f280000300800 */
[----:B------:R-:W-:Y:S01]  /*121fa0*/  STL.64 [R1+0x23b0], R30 ;  /* 0x0023b01e01007387 */ /* 0x000fe20000100a00 */
[----:B--2---:R-:W-:-:S05]  /*121fb0*/  F2FP.SATFINITE.E5M2.F32.PACK_AB_MERGE_C R27, R57, R55, RZ ;  /* 0x00000037391b723e */ /* 0x004fca00048060ff */
[----:B------:R-:W-:Y:S04]  /*121fc0*/  STL [R1+0x5734], R27 ;  /* 0x0057341b01007387 */ /* 0x000fe80000100800 */
[----:B------:R-:W2:Y:S04]  /*121fd0*/  LDL.LU R43, [R1+0x1a40] ;  /* 0x001a4000012b7983 */ /* 0x000ea80000300800 */
[----:B------:R-:W2:Y:S04]  /*121fe0*/  LDL.LU R45, [R1+0x1a44] ;  /* 0x001a4400012d7983 */ /* 0x000ea80000300800 */
[----:B------:R-:W2:Y:S04]  /*121ff0*/  LDL.LU R47, [R1+0x1a48] ;  /* 0x001a4800012f7983 */ /* 0x000ea80000300800 */
[----:B------:R-:W2:Y:S04]  /*122000*/  LDL.LU R48, [R1+0x1a4c] ;  /* 0x001a4c0001307983 */ /* 0x000ea80000300800 */
[----:B------:R-:W2:Y:S04]  /*122010*/  LDL.LU R55, [R1+0x1a30] ;  /* 0x001a300001377983 */ /* 0x000ea80000300800 */
[----:B------:R-:W2:Y:S01]  /*122020*/  LDL.LU R57, [R1+0x1a34] ;  /* 0x001a340001397983 */ /* 0x000ea20000300800 */
[----:B---3--:R-:W-:-:S05]  /*122030*/  F2FP.SATFINITE.E5M2.F32.PACK_AB_MERGE_C R49, R49, R23, RZ ;  /* 0x000000173131723e */ /* 0x008fca00048060ff */
[----:B------:R0:W-:Y:S04]  /*122040*/  STL [R1+0x6824], R49 ;  /* 0x0068243101007387 */ /* 0x0001e80000100800 */
[----:B0-----:R-:W3:Y:S01]  /*122050*/  LDL R49, [R1+0x40] ;  /* 0x0000400001317983 */ /* 0x001ee20000100800 */
[----:B------:R-:W-:Y:S02]  /*122060*/  IADD3 R30, P1, R16, R7, RZ ;  /* 0x00000007101e7210 */ /* 0x000fe40007f3e0ff */
[----:B------:R-:W-:Y:S02]  /*122070*/  F2FP.SATFINITE.E5M2.F32.PACK_AB_MERGE_C R27, R42, R22, RZ ;  /* 0x000000162a1b723e */ /* 0x000fe400048060ff */
[----:B------:R-:W-:Y:S02]  /*122080*/  F2FP.SATFINITE.E5M2.F32.PACK_AB_MERGE_C R26, R34, R26, RZ ;  /* 0x0000001a221a723e */ /* 0x000fe400048060ff */
[----:B------:R-:W-:-:S02]  /*122090*/  F2FP.SATFINITE.E5M2.F32.PACK_AB_MERGE_C R25, R25, R41, RZ ;  /* 0x000000291919723e */ /* 0x000fc400048060ff */
[----:B------:R-:W-:Y:S01]  /*1220a0*/  F2FP.SATFINITE.E5M2.F32.PACK_AB_MERGE_C R24, R24, R46, RZ ;  /* 0x0000002e1818723e */ /* 0x000fe200048060ff */
[----:B---3--:R-:W-:Y:S01]  /*1220b0*/  IMAD.X R31, R19, 0x1, R49, P1 ;  /* 0x00000001131f7824 */ /* 0x008fe200008e0631 */
[----:B------:R-:W-:-:S05]  /*1220c0*/  IADD3 R22, P1, R16, R6, RZ ;  /* 0x0000000610167210 */ /* 0x000fca0007f3e0ff */
[----:B------:R-:W-:Y:S01]  /*1220d0*/  IMAD.X R23, R19, 0x1, R5, P1 ;  /* 0x0000000113177824 */ /* 0x000fe200008e0605 */
[----:B------:R-:W-:Y:S04]  /*1220e0*/  STL.64 [R1+0x23a8], R30 ;  /* 0x0023a81e01007387 */ /* 0x000fe80000100a00 */
[----:B------:R-:W-:Y:S04]  /*1220f0*/  STL [R1+0x5748], R27 ;  /* 0x0057481b01007387 */ /* 0x000fe80000100800 */
[----:B------:R-:W-:Y:S04]  /*122100*/  STL [R1+0x54cc], R26 ;  /* 0x0054cc1a01007387 */ /* 0x000fe80000100800 */
[----:B------:R0:W-:Y:S04]  /*122110*/  STL.64 [R1+0x23a0], R22 ;  /* 0x0023a01601007387 */ /* 0x0001e80000100a00 */
[----:B------:R-:W-:Y:S01]  /*122120*/  STL [R1+0x574c], R25 ;  /* 0x00574c1901007387 */ /* 0x000fe20000100800 */
[----:B0-----:R-:W-:-:S03]  /*122130*/  IADD3 R22, P1, R16, R4, RZ ;  /* 0x0000000410167210 */ /* 0x001fc60007f3e0ff */
[----:B------:R0:W-:Y:S02]  /*122140*/  STL [R1+0x5484], R24 ;  /* 0x0054841801007387 */ /* 0x0001e40000100800 */
[----:B------:R-:W-:-:S05]  /*122150*/  IMAD.X R23, R19, 0x1, R3, P1 ;  /* 0x0000000113177824 */ /* 0x000fca00008e0603 */
[----:B------:R1:W-:Y:S01]  /*122160*/  STL.64 [R1+0x2398], R22 ;  /* 0x0023981601007387 */ /* 0x0003e20000100a00 */
[----:B0-----:R-:W-:Y:S02]  /*122170*/  F2FP.SATFINITE.E5M2.F32.PACK_AB_MERGE_C R24, R33, R21, RZ ;  /* 0x000000152118723e */ /* 0x001fe400048060ff */
[----:B------:R-:W-:Y:S02]  /*122180*/  F2FP.SATFINITE.E5M2.F32.PACK_AB_MERGE_C R21, R38, R37, RZ ;  /* 0x000000252615723e */ /* 0x000fe400048060ff */
[C---:B-1----:R-:W-:Y:S01]  /*122190*/  IADD3 R22, P1, R16.reuse, R2, RZ ;  /* 0x0000000210167210 */ /* 0x042fe20007f3e0ff */
[----:B------:R0:W-:Y:S04]  /*1221a0*/  STL [R1+0x5758], R24 ;  /* 0x0057581801007387 */ /* 0x0001e80000100800 */
[----:B------:R-:W-:Y:S01]  /*1221b0*/  IMAD.X R23, R19, 0x1, R0, P1 ;  /* 0x0000000113177824 */ /* 0x000fe200008e0600 */
[----:B------:R1:W-:Y:S04]  /*1221c0*/  STL [R1+0x5450], R21 ;  /* 0x0054501501007387 */ /* 0x0003e80000100800 */
[----:B------:R3:W-:Y:S01]  /*1221d0*/  STL.64 [R1+0x2390], R22 ;  /* 0x0023901601007387 */ /* 0x0007e20000100a00 */
[----:B0-----:R-:W-:-:S02]  /*1221e0*/  IADD3 R24, P1, R16, R35, RZ ;  /* 0x0000002310187210 */ /* 0x001fc40007f3e0ff */
[----:B-1----:R-:W-:Y:S02]  /*1221f0*/  F2FP.SATFINITE.E5M2.F32.PACK_AB_MERGE_C R21, R54, R53, RZ ;  /* 0x000000353615723e */ /* 0x002fe400048060ff */
[----:B---3--:R-:W-:Y:S01]  /*122200*/  F2FP.SATFINITE.E5M2.F32.PACK_AB_MERGE_C R23, R52, R50, RZ ;  /* 0x000000323417723e */ /* 0x008fe200048060ff */
[----:B------:R-:W3:Y:S04]  /*122210*/  LDL.LU R22, [R1+0x1a38] ;  /* 0x001a380001167983 */ /* 0x000ee80000300800 */
[----:B------:R4:W-:Y:S01]  /*122220*/  STL [R1+0x5768], R23 ;  /* 0x0057681701007387 */ /* 0x0009e20000100800 */
[----:B------:R-:W-:-:S03]  /*122230*/  IMAD.X R25, R19, 0x1, R44, P1 ;  /* 0x0000000113197824 */ /* 0x000fc600008e062c */
[----:B------:R-:W3:Y:S04]  /*122240*/  LDL.LU R42, [R1+0x1a3c] ;  /* 0x001a3c00012a7983 */ /* 0x000ee80000300800 */
[----:B------:R2:W-:Y:S04]  /*122250*/  STL [R1+0x541c], R21 ;  /* 0x00541c1501007387 */ /* 0x0005e80000100800 */
[----:B------:R-:W3:Y:S04]  /*122260*/  LDL.LU R37, [R1+0x1a20] ;  /* 0x001a200001257983 */ /* 0x000ee80000300800 */
[----:B------:R-:W3:Y:S04]  /*122270*/  LDL.LU R38, [R1+0x1a24] ;  /* 0x001a240001267983 */ /* 0x000ee80000300800 */
[----:B------:R-:W3:Y:S04]  /*122280*/  LDL.LU R50, [R1+0x1a28] ;  /* 0x001a280001327983 */ /* 0x000ee80000300800 */
[----:B------:R-:W3:Y:S01]  /*122290*/  LDL.LU R52, [R1+0x1a2c] ;  /* 0x001a2c0001347983 */ /* 0x000ee20000300800 */
[----:B----4-:R-:W-:-:S03]  /*1222a0*/  F2FP.SATFINITE.E5M2.F32.PACK_AB_MERGE_C R23, R40, R39, RZ ;  /* 0x000000272817723e */ /* 0x010fc600048060ff */
[----:B------:R-:W4:Y:S04]  /*1222b0*/  LDL.LU R53, [R1+0x13e0] ;  /* 0x0013e00001357983 */ /* 0x000f280000300800 */
[----:B------:R-:W4:Y:S01]  /*1222c0*/  LDL.LU R54, [R1+0x13e4] ;  /* 0x0013e40001367983 */ /* 0x000f220000300800 */
[----:B--2---:R-:W-:-:S03]  /*1222d0*/  F2FP.SATFINITE.E5M2.F32.PACK_AB_MERGE_C R21, R45, R43, RZ ;  /* 0x0000002b2d15723e */ /* 0x004fc600048060ff */
[----:B------:R0:W-:Y:S04]  /*1222e0*/  STL.64 [R1+0x2388], R24 ;  /* 0x0023881801007387 */ /* 0x0001e80000100a00 */
[----:B------:R1:W-:Y:S01]  /*1222f0*/  STL [R1+0x5414], R23 ;  /* 0x0054141701007387 */ /* 0x0003e20000100800 */
[----:B0-----:R-:W-:-:S03]  /*122300*/  IADD3 R24, P1, R16, R58, RZ ;  /* 0x0000003a10187210 */ /* 0x001fc60007f3e0ff */
[----:B------:R0:W-:Y:S01]  /*122310*/  STL [R1+0x53d0], R21 ;  /* 0x0053d01501007387 */ /* 0x0001e20000100800 */
[----:B-1----:R-:W-:Y:S01]  /*122320*/  F2FP.SATFINITE.E5M2.F32.PACK_AB_MERGE_C R23, R48, R47, RZ ;  /* 0x0000002f3017723e */ /* 0x002fe200048060ff */
[----:B------:R-:W-:Y:S01]  /*122330*/  IMAD.X R25, R19, 0x1, R36, P1 ;  /* 0x0000000113197824 */ /* 0x000fe200008e0624 */
[----:B0-----:R-:W-:Y:S02]  /*122340*/  F2FP.SATFINITE.E5M2.F32.PACK_AB_MERGE_C R21, R57, R55, RZ ;  /* 0x000000373915723e */ /* 0x001fe400048060ff */
[----:B------:R-:W2:Y:S04]  /*122350*/  LDL.LU R55, [R1+0x13e8] ;  /* 0x0013e80001377983 */ /* 0x000ea80000300800 */
[----:B------:R0:W-:Y:S04]  /*122360*/  STL.64 [R1+0x2380], R24 ;  /* 0x0023801801007387 */ /* 0x0001e80000100a00 */
[----:B------:R-:W-:Y:S04]  /*122370*/  STL [R1+0x5778], R23 ;  /* 0x0057781701007387 */ /* 0x000fe80000100800 */
[----:B------:R-:W2:Y:S04]  /*122380*/  LDL.LU R57, [R1+0x13ec] ;  /* 0x0013ec0001397983 */ /* 0x000ea80000300800 */
[----:B------:R1:W-:Y:S04]  /*122390*/  STL [R1+0x5380], R21 ;  /* 0x0053801501007387 */ /* 0x0003e80000100800 */
[----:B------:R-:W2:Y:S01]  /*1223a0*/  LDL.LU R26, [R1+0x1a10] ;  /* 0x001a1000011a7983 */ /* 0x000ea20000300800 */
[----:B------:R-:W-:-:S03]  /*1223b0*/  IADD3 R30, P1, R16, R15, RZ ;  /* 0x0000000f101e7210 */ /* 0x000fc60007f3e0ff */
[----:B------:R-:W2:Y:S04]  /*1223c0*/  LDL.LU R34, [R1+0x1a14] ;  /* 0x001a140001227983 */ /* 0x000ea80000300800 */
[----:B------:R-:W2:Y:S04]  /*1223d0*/  LDL.LU R41, [R1+0x1a18] ;  /* 0x001a180001297983 */ /* 0x000ea80000300800 */
[----:B0-----:R-:W2:Y:S04]  /*1223e0*/  LDL.LU R25, [R1+0x1a1c] ;  /* 0x001a1c0001197983 */ /* 0x001ea80000300800 */
[----:B------:R-:W2:Y:S04]  /*1223f0*/  LDL.LU R46, [R1+0x1a00] ;  /* 0x001a0000012e7983 */ /* 0x000ea80000300800 */
[----:B------:R-:W2:Y:S01]  /*122400*/  LDL.LU R24, [R1+0x1a04] ;  /* 0x001a040001187983 */ /* 0x000ea20000300800 */
[----:B------:R-:W-:-:S03]  /*122410*/  IMAD.X R31, R19, 0x1, R32, P1 ;  /* 0x00000001131f7824 */ /* 0x000fc600008e0620 */
        /* <DEDUP_REMOVED lines=9> */
[----:B0-----:R-:W4:Y:S01]  /*1224b0*/  LDL.LU R31, [R1+0x6ba0] ;  /* 0x006ba000011f7983 */ /* 0x001f220000300800 */
[----:B---3--:R-:W-:-:S02]  /*1224c0*/  F2FP.SATFINITE.E5M2.F32.PACK_AB_MERGE_C R30, R42, R22, RZ ;  /* 0x000000162a1e723e */ /* 0x008fc400048060ff */
[----:B------:R-:W-:-:S03]  /*1224d0*/  IADD3 R22, P1, R16, R56, RZ ;  /* 0x0000003810167210 */ /* 0x000fc60007f3e0ff */
[----:B------:R-:W-:Y:S01]  /*1224e0*/  STL [R1+0x5784], R30 ;  /* 0x0057841e01007387 */ /* 0x000fe20000100800 */
[----:B------:R-:W-:-:S05]  /*1224f0*/  F2FP.SATFINITE.E5M2.F32.PACK_AB_MERGE_C R27, R38, R37, RZ ;  /* 0x00000025261b723e */ /* 0x000fca00048060ff */
[----:B------:R-:W-:Y:S01]  /*122500*/  STL [R1+0x579c], R27 ;  /* 0x00579c1b01007387 */ /* 0x000fe20000100800 */
[----:B----4-:R-:W-:-:S05]  /*122510*/  IMAD.X R23, R19, 0x1, R31, P1 ;  /* 0x0000000113177824 */ /* 0x010fca00008e061f */
[----:B------:R0:W-:Y:S02]  /*122520*/  STL.64 [R1+0x2370], R22 ;  /* 0x0023701601007387 */ /* 0x0001e40000100a00 */
[----:B0-----:R-:W-:Y:S02]  /*122530*/  F2FP.SATFINITE.E5M2.F32.PACK_AB_MERGE_C R23, R52, R50, RZ ;  /* 0x000000323417723e */ /* 0x001fe400048060ff */
[----:B------:R-:W3:Y:S01]  /*122540*/  LDL.LU R50, [R1+0x19e8] ;  /* 0x0019e80001327983 */ /* 0x000ee20000300800 */
[----:B------:R-:W-:-:S03]  /*122550*/  F2FP.SATFINITE.E5M2.F32.PACK_AB_MERGE_C R22, R54, R53, RZ ;  /* 0x000000353616723e */ /* 0x000fc600048060ff */
[----:B------:R-:W-:Y:S04]  /*122560*/  STL [R1+0x5798], R23 ;  /* 0x0057981701007387 */ /* 0x000fe80000100800 */
[----:B------:R-:W3:Y:S04]  /*122570*/  LDL.LU R52, [R1+0x19ec] ;  /* 0x0019ec0001347983 */ /* 0x000ee80000300800 */
        /* <DEDUP_REMOVED lines=8> */
[----:B--2---:R-:W-:-:S03]  /*122600*/  F2FP.SATFINITE.E5M2.F32.PACK_AB_MERGE_C R22, R57, R55, RZ ;  /* 0x000000373916723e */ /* 0x004fc600048060ff */
[----:B------:R-:W2:Y:S04]  /*122610*/  LDL.LU R55, [R1+0x19c0] ;  /* 0x0019c00001377983 */ /* 0x000ea80000300800 */
[----:B------:R-:W2:Y:S04]  /*122620*/  LDL.LU R57, [R1+0x19c4] ;  /* 0x0019c40001397983 */ /* 0x000ea80000300800 */
[----:B------:R0:W-:Y:S01]  /*122630*/  STL [R1+0x57b8], R22 ;  /* 0x0057b81601007387 */ /* 0x0001e20000100800 */
[----:B------:R-:W-:Y:S02]  /*122640*/  F2FP.SATFINITE.E5M2.F32.PACK_AB_MERGE_C R26, R34, R26, RZ ;  /* 0x0000001a221a723e */ /* 0x000fe400048060ff */
[----:B0-----:R-:W-:-:S03]  /*122650*/  IADD3 R22, P1, R16, R28, RZ ;  /* 0x0000001c10167210 */ /* 0x001fc60007f3e0ff */
[----:B------:R-:W-:Y:S02]  /*122660*/  STL [R1+0x537c], R26 ;  /* 0x00537c1a01007387 */ /* 0x000fe40000100800 */
[----:B------:R-:W-:Y:S01]  /*122670*/  IMAD.X R23, R19, 0x1, R20, P1 ;  /* 0x0000000113177824 */ /* 0x000fe200008e0614 */
[----:B------:R-:W-:-:S04]  /*122680*/  F2FP.SATFINITE.E5M2.F32.PACK_AB_MERGE_C R25, R25, R41, RZ ;  /* 0x000000291919723e */ /* 0x000fc800048060ff */
        /* <DEDUP_REMOVED lines=10> */
[----:B------:R-:W-:Y:S04]  /*122730*/  STL [R1+0x52e4], R24 ;  /* 0x0052e41801007387 */ /* 0x000fe80000100800 */
[----:B------:R-:W-:Y:S01]  /*122740*/  IMAD.X R23, R19, 0x1, R18, P1 ;  /* 0x0000000113177824 */ /* 0x000fe200008e0612 */
[----:B------:R0:W-:Y:S04]  /*122750*/  STL [R1+0x5240], R21 ;  /* 0x0052401501007387 */ /* 0x0001e80000100800 */
[----:B------:R1:W-:Y:S04]  /*122760*/  STL.64 [R1+0x2350], R22 ;  /* 0x0023501601007387 */ /* 0x0003e80000100a00 */
[----:B------:R-:W2:Y:S01]  /*122770*/  LDL.LU R39, [R1+0x19c8] ;  /* 0x0019c80001277983 */ /* 0x000ea20000300800 */
[----:B0-----:R-:W-:-:S02]  /*122780*/  F2FP.SATFINITE.E5M2.F32.PACK_AB_MERGE_C R21, R48, R47, RZ ;  /* 0x0000002f3015723e */ /* 0x001fc400048060ff */
[----:B-1----:R-:W-:-:S05]  /*122790*/  F2FP.SATFINITE.E5M2.F32.PACK_AB_MERGE_C R22, R45, R43, RZ ;  /* 0x0000002b2d16723e */ /* 0x002fca00048060ff */
[----:B------:R0:W-:Y:S04]  /*1227a0*/  STL [R1+0x5244], R22 ;  /* 0x0052441601007387 */ /* 0x0001e80000100800 */
[----:B------:R-:W2:Y:S04]  /*1227b0*/  LDL.LU R40, [R1+0x19cc] ;  /* 0x0019cc0001287983 */ /* 0x000ea80000300800 */
[----:B------:R-:W-:Y:S04]  /*1227c0*/  STL [R1+0x517c], R21 ;  /* 0x00517c1501007387 */ /* 0x000fe80000100800 */
[----:B------:R-:W2:Y:S04]  /*1227d0*/  LDL.LU R43, [R1+0x19b0] ;  /* 0x0019b000012b7983 */ /* 0x000ea80000300800 */
[----:B------:R-:W2:Y:S01]  /*1227e0*/  LDL.LU R45, [R1+0x19b4] ;  /* 0x0019b400012d7983 */ /* 0x000ea20000300800 */
[----:B0-----:R-:W-:-:S03]  /*1227f0*/  IADD3 R22, P1, R16, R11, RZ ;  /* 0x0000000b10167210 */ /* 0x001fc60007f3e0ff */
[----:B------:R-:W2:Y:S04]  /*122800*/  LDL.LU R47, [R1+0x19b8] ;  /* 0x0019b800012f7983 */ /* 0x000ea80000300800 */
[----:B------:R-:W2:Y:S01]  /*122810*/  LDL.LU R48, [R1+0x19bc] ;  /* 0x0019bc0001307983 */ /* 0x000ea20000300800 */
[----:B------:R-:W-:-:S05]  /*122820*/  IMAD.X R23, R19, 0x1, R13, P1 ;  /* 0x0000000113177824 */ /* 0x000fca00008e060d */
[----:B------:R0:W-:Y:S02]  /*122830*/  STL.64 [R1+0x2348], R22 ;  /* 0x0023481601007387 */ /* 0x0001e40000100a00 */
[----:B0-----:R-:W-:-:S05]  /*122840*/  IADD3 R22, P1, R16, R12, RZ ;  /* 0x0000000c10167210 */ /* 0x001fca0007f3e0ff */
[----:B------:R-:W-:Y:S01]  /*122850*/  IMAD.X R23, R19, 0x1, R14, P1 ;  /* 0x0000000113177824 */ /* 0x000fe200008e060e */
[----:B---3--:R-:W-:-:S05]  /*122860*/  F2FP.SATFINITE.E5M2.F32.PACK_AB_MERGE_C R21, R52, R50, RZ ;  /* 0x000000323415723e */ /* 0x008fca00048060ff */
[----:B------:R4:W-:Y:S04]  /*122870*/  STL [R1+0x518c], R21 ;  /* 0x00518c1501007387 */ /* 0x0009e80000100800 */
[----:B------:R-:W3:Y:S04]  /*122880*/  LDL.LU R50, [R1+0x19a0] ;  /* 0x0019a00001327983 */ /* 0x000ee80000300800 */
[----:B------:R-:W3:Y:S01]  /*122890*/  LDL.LU R52, [R1+0x19a4] ;  /* 0x0019a40001347983 */ /* 0x000ee20000300800 */
[----:B----4-:R-:W-:-:S03]  /*1228a0*/  F2FP.SATFINITE.E5M2.F32.PACK_AB_MERGE_C R21, R38, R37, RZ ;  /* 0x000000252615723e */ /* 0x010fc600048060ff */
[----:B------:R-:W-:Y:S04]  /*1228b0*/  STL.64 [R1+0x2340], R22 ;  /* 0x0023401601007387 */ /* 0x000fe80000100a00 */
[----:B------:R-:W-:Y:S01]  /*1228c0*/  STL [R1+0x870], R21 ;  /* 0x0008701501007387 */ /* 0x000fe20000100800 */
[----:B------:R-:W-:-:S05]  /*1228d0*/  F2FP.SATFINITE.E5M2.F32.PACK_AB_MERGE_C R19, R54, R53, RZ ;  /* 0x000000353613723e */ /* 0x000fca00048060ff */
[----:B------:R2:W-:Y:S04]  /*1228e0*/  STL [R1+0x88c], R19 ;  /* 0x00088c1301007387 */ /* 0x0005e80000100800 */
[----:B------:R-:W4:Y:S04]  /*1228f0*/  LDL.LU R26, [R1+0x19a8] ;  /* 0x0019a800011a7983 */ /* 0x000f280000300800 */
[----:B------:R-:W4:Y:S01]  /*122900*/  LDL.LU R34, [R1+0x19ac] ;  /* 0x0019ac0001227983 */ /* 0x000f220000300800 */
[----:B--2---:R-:W-:-:S05]  /*122910*/  F2FP.SATFINITE.E5M2.F32.PACK_AB_MERGE_C R19, R57, R55, RZ ;  /* 0x000000373913723e */ /* 0x004fca00048060ff */
[----:B------:R0:W-:Y:S04]  /*122920*/  STL [R1+0x7e0], R19 ;  /* 0x0007e01301007387 */ /* 0x0001e80000100800 */
[----:B------:R-:W2:Y:S04]  /*122930*/  LDL.LU R53, [R1+0x1990] ;  /* 0x0019900001357983 */ /* 0x000ea80000300800 */
[----:B------:R-:W2:Y:S01]  /*122940*/  LDL.LU R54, [R1+0x1994] ;  /* 0x0019940001367983 */ /* 0x000ea20000300800 */
[----:B------:R-:W-:Y:S01]  /*122950*/  VIADD R16, R16, UR6 ;  /* 0x0000000610107c36 */ /* 0x000fe20008000000 */
[----:B------:R-:W-:-:S02]  /*122960*/  ULDC UR6, c[0x0][0x248] ;  /* 0x0000920000067ab9 */ /* 0x000fc40000000800 */
[----:B------:R-:W2:Y:S02]  /*122970*/  LDL.LU R41, [R1+0x1998] ;  /* 0x0019980001297983 */ /* 0x000ea40000300800 */
[----:B0-----:R-:W-:Y:S02]  /*122980*/  SHF.R.S32.HI R19, RZ, 0x1f, R16 ;  /* 0x0000001fff137819 */ /* 0x001fe40000011410 */
[C---:B------:R-:W-:Y:S01]  /*122990*/  IADD3 R22, P1, R16.reuse, R8, RZ ;  /* 0x0000000810167210 */ /* 0x040fe20007f3e0ff */
[----:B------:R-:W2:Y:S04]  /*1229a0*/  LDL.LU R25, [R1+0x199c] ;  /* 0x00199c0001197983 */ /* 0x000ea80000300800 */
[----:B------:R-:W-:Y:S01]  /*1229b0*/  IMAD.X R23, R19, 0x1, R17, P1 ;  /* 0x0000000113177824 */ /* 0x000fe200008e0611 */
[----:B------:R-:W2:Y:S04]  /*1229c0*/  LDL.LU R21, [R1+0x1980] ;  /* 0x0019800001157983 */ /* 0x000ea80000300800 */
[----:B------:R0:W-:Y:S04]  /*1229d0*/  STL.64 [R1+0x2338], R22 ;  /* 0x0023381601007387 */ /* 0x0001e80000100a00 */
[----:B------:R-:W2:Y:S04]  /*1229e0*/  LDL.LU R33, [R1+0x1984] ;  /* 0x0019840001217983 */ /* 0x000ea80000300800 */
[----:B------:R-:W2:Y:S04]  /*1229f0*/  LDL.LU R37, [R1+0x1988] ;  /* 0x0019880001257983 */ /* 0x000ea80000300800 */
[----:B------:R-:W2:Y:S04]  /*122a00*/  LDL.LU R38, [R1+0x198c] ;  /* 0x00198c0001267983 */ /* 0x000ea80000300800 */
[----:B------:R-:W2:Y:S04]  /*122a10*/  LDL.LU R55, [R1+0x1970] ;  /* 0x0019700001377983 */ /* 0x000ea80000300800 */
[----:B------:R-:W2:Y:S01]  /*122a20*/  LDL.LU R57, [R1+0x1974] ;  /* 0x0019740001397983 */ /* 0x000ea20000300800 */
[----:B0-----:R-:W-:-:S05]  /*122a30*/  IADD3 R22, P1, R16, R10, RZ ;  /* 0x0000000a10167210 */ /* 0x001fca0007f3e0ff */
[----:B------:R-:W-:Y:S01]  /*122a40*/  IMAD.X R23, R19, 0x1, R9, P1 ;  /* 0x0000000113177824 */ /* 0x000fe200008e0609 */
[----:B------:R-:W-:-:S05]  /*122a50*/  F2FP.SATFINITE.E5M2.F32.PACK_AB_MERGE_C R27, R40, R39, RZ ;  /* 0x00000027281b723e */ /* 0x000fca00048060ff */
[----:B------:R0:W-:Y:S01]  /*122a60*/  STL [R1+0x7e8], R27 ;  /* 0x0007e81b01007387 */ /* 0x0001e20000100800 */
[----:B------:R-:W-:-:S05]  /*122a70*/  F2FP.SATFINITE.E5M2.F32.PACK_AB_MERGE_C R24, R45, R43, RZ ;  /* 0x0000002b2d18723e */ /* 0x000fca00048060ff */
[----:B------:R1:W-:Y:S04]  /*122a80*/  STL [R1+0x5a4], R24 ;  /* 0x0005a41801007387 */ /* 0x0003e80000100800 */
[----:B------:R-:W2:Y:S01]  /*122a90*/  LDL.LU R46, [R1+0x1978] ;  /* 0x00197800012e7983 */ /* 0x000ea20000300800 */
[----:B0-----:R-:W-:-:S03]  /*122aa0*/  F2FP.SATFINITE.E5M2.F32.PACK_AB_MERGE_C R27, R48, R47, RZ ;  /* 0x0000002f301b723e */ /* 0x001fc600048060ff */
[----:B-1----:R-:W2:Y:S04]  /*122ab0*/  LDL.LU R24, [R1+0x197c] ;  /* 0x00197c0001187983 */ /* 0x002ea80000300800 */
        /* <DEDUP_REMOVED lines=10> */
[----:B0-----:R-:W-:-:S03]  /*122b60*/  IADD3 R22, P1, R16, R7, RZ ;  /* 0x0000000710167210 */ /* 0x001fc60007f3e0ff */
[----:B------:R-:W3:Y:S02]  /*122b70*/  LDL.LU R50, [R1+0x1958] ;  /* 0x0019580001327983 */ /* 0x000ee40000300800 */
[----:B------:R-:W-:Y:S02]  /*122b80*/  IMAD.X R23, R19, 0x1, R49, P1 ;  /* 0x0000000113177824 */ /* 0x000fe400008e0631 */
[----:B------:R-:W3:Y:S04]  /*122b90*/  LDL.LU R52, [R1+0x195c] ;  /* 0x00195c0001347983 */ /* 0x000ee80000300800 */
[----:B------:R4:W-:Y:S02]  /*122ba0*/  STL.64 [R1+0x2328], R22 ;  /* 0x0023281601007387 */ /* 0x0009e40000100a00 */
[----:B----4-:R-:W-:-:S02]  /*122bb0*/  F2FP.SATFINITE.E5M2.F32.PACK_AB_MERGE_C R23, R34, R26, RZ ;  /* 0x0000001a2217723e */ /* 0x010fc400048060ff */
[----:B--2---:R-:W-:Y:S02]  /*122bc0*/  F2FP.SATFINITE.E5M2.F32.PACK_AB_MERGE_C R22, R54, R53, RZ ;  /* 0x000000353616723e */ /* 0x004fe400048060ff */
[----:B------:R-:W2:Y:S04]  /*122bd0*/  LDL.LU R53, [R1+0x1940] ;  /* 0x0019400001357983 */ /* 0x000ea80000300800 */
[----:B------:R-:W-:Y:S04]  /*122be0*/  STL [R1+0x580], R23 ;  /* 0x0005801701007387 */ /* 0x000fe80000100800 */
[----:B------:R-:W2:Y:S04]  /*122bf0*/  LDL.LU R54, [R1+0x1944] ;  /* 0x0019440001367983 */ /* 0x000ea80000300800 */
        /* <DEDUP_REMOVED lines=10> */
[----:B------:R1:W-:Y:S04]  /*122ca0*/  STL.64 [R1+0x2308], R22 ;  /* 0x0023081601007387 */ /* 0x0003e80000100a00 */
[----:B0-----:R-:W4:Y:S01]  /*122cb0*/  LDL.LU R21, [R1+0x1948] ;  /* 0x0019480001157983 */ /* 0x001f220000300800 */
[----:B-1----:R-:W-:Y:S02]  /*122cc0*/  F2FP.SATFINITE.E5M2.F32.PACK_AB_MERGE_C R23, R38, R37, RZ ;  /* 0x000000252617723e */ /* 0x002fe400048060ff */
        /* <DEDUP_REMOVED lines=8> */
[----:B------:R-:W-:Y:S02]  /*122d50*/  IMAD.X R23, R19, 0x1, R0, P1 ;  /* 0x0000000113177824 */ /* 0x000fe400008e0600 */
[----:B------:R-:W4:Y:S04]  /*122d60*/  LDL.LU R57, [R1+0x193c] ;  /* 0x00193c0001397983 */ /* 0x000f280000300800 */
[----:B------:R0:W-:Y:S02]  /*122d70*/  STL.64 [R1+0x2300], R22 ;  /* 0x0023001601007387 */ /* 0x0001e40000100a00 */
[----:B0-----:R-:W-:-:S02]  /*122d80*/  F2FP.SATFINITE.E5M2.F32.PACK_AB_MERGE_C R23, R24, R46, RZ ;  /* 0x0000002e1817723e */ /* 0x001fc400048060ff */
[----:B------:R-:W-:Y:S02]  /*122d90*/  F2FP.SATFINITE.E5M2.F32.PACK_AB_MERGE_C R22, R47, R39, RZ ;  /* 0x000000272f16723e */ /* 0x000fe400048060ff */
[----:B------:R-:W4:Y:S04]  /*122da0*/  LDL.LU R39, [R1+0x14a0] ;  /* 0x0014a00001277983 */ /* 0x000f280000300800 */
[----:B------:R-:W-:Y:S04]  /*122db0*/  STL [R1+0x49c], R23 ;  /* 0x00049c1701007387 */ /* 0x000fe80000100800 */
[----:B------:R-:W4:Y:S04]  /*122dc0*/  LDL.LU R47, [R1+0x14a4] ;  /* 0x0014a400012f7983 */ /* 0x000f280000300800 */
[----:B------:R0:W-:Y:S02]  /*122dd0*/  STL [R1+0x460], R22 ;  /* 0x0004601601007387 */ /* 0x0001e40000100800 */
[----:B0-----:R-:W-:-:S05]  /*122de0*/  IADD3 R22, P1, R16, R35, RZ ;  /* 0x0000002310167210 */ /* 0x001fca0007f3e0ff */
[----:B------:R-:W-:Y:S01]  /*122df0*/  IMAD.X R23, R19, 0x1, R44, P1 ;  /* 0x0000000113177824 */ /* 0x000fe200008e062c */
[----:B------:R-:W-:-:S04]  /*122e00*/  F2FP.SATFINITE.E5M2.F32.PACK_AB_MERGE_C R25, R43, R40, RZ ;  /* 0x000000282b19723e */ /* 0x000fc800048060ff */
[----:B------:R0:W-:Y:S04]  /*122e10*/  STL.64 [R1+0x22f8], R22 ;  /* 0x0022f81601007387 */ /* 0x0001e80000100a00 */
[----:B------:R-:W-:Y:S01]  /*122e20*/  STL [R1+0x46c], R25 ;  /* 0x00046c1901007387 */ /* 0x000fe20000100800 */
[----:B0-----:R-:W-:-:S05]  /*122e30*/  IADD3 R22, P1, R16, R58, RZ ;  /* 0x0000003a10167210 */ /* 0x001fca0007f3e0ff */
[----:B------:R-:W-:Y:S01]  /*122e40*/  IMAD.X R23, R19, 0x1, R36, P1 ;  /* 0x0000000113177824 */ /* 0x000fe200008e0624 */
[----:B---3--:R-:W-:-:S05]  /*122e50*/  F2FP.SATFINITE.E5M2.F32.PACK_AB_MERGE_C R24, R48, R45, RZ ;  /* 0x0000002d3018723e */ /* 0x008fca00048060ff */
[----:B------:R-:W-:Y:S04]  /*122e60*/  STL [R1+0x42c], R24 ;  /* 0x00042c1801007387 */ /* 0x000fe80000100800 */
[----:B------:R0:W-:Y:S04]  /*122e70*/  STL.64 [R1+0x22f0], R22 ;  /* 0x0022f01601007387 */ /* 0x0001e80000100a00 */
[----:B------:R-:W3:Y:S04]  /*122e80*/  LDL.LU R26, [R1+0x14a8] ;  /* 0x0014a800011a7983 */ /* 0x000ee80000300800 */
[----:B------:R-:W3:Y:S01]  /*122e90*/  LDL.LU R34, [R1+0x14ac] ;  /* 0x0014ac0001227983 */ /* 0x000ee20000300800 */
[----:B0-----:R-:W-:-:S05]  /*122ea0*/  F2FP.SATFINITE.E5M2.F32.PACK_AB_MERGE_C R22, R52, R50, RZ ;  /* 0x000000323416723e */ /* 0x001fca00048060ff */
[----:B------:R2:W-:Y:S04]  /*122eb0*/  STL [R1+0x444], R22 ;  /* 0x0004441601007387 */ /* 0x0005e80000100800 */
[----:B------:R-:W3:Y:S04]  /*122ec0*/  LDL.LU R41, [R1+0x1490] ;  /* 0x0014900001297983 */ /* 0x000ee80000300800 */
[----:B------:R-:W3:Y:S04]  /*122ed0*/  LDL.LU R25, [R1+0x1494] ;  /* 0x0014940001197983 */ /* 0x000ee80000300800 */
[----:B------:R-:W3:Y:S01]  /*122ee0*/  LDL.LU R48, [R1+0x1498] ;  /* 0x0014980001307983 */ /* 0x000ee20000300800 */
[----:B--2---:R-:W-:-:S03]  /*122ef0*/  F2FP.SATFINITE.E5M2.F32.PACK_AB_MERGE_C R22, R54, R53, RZ ;  /* 0x000000353616723e */ /* 0x004fc600048060ff */
[----:B------:R-:W2:Y:S04]  /*122f00*/  LDL.LU R54, [R1+0x149c] ;  /* 0x00149c0001367983 */ /* 0x000ea80000300800 */
[----:B------:R0:W-:Y:S04]  /*122f10*/  STL [R1+0x3fc], R22 ;  /* 0x0003fc1601007387 */ /* 0x0001e80000100800 */
[----:B------:R-:W2:Y:S04]  /*122f20*/  LDL.LU R40, [R1+0x1920] ;  /* 0x0019200001287983 */ /* 0x000ea80000300800 */
[----:B------:R-:W2:Y:S04]  /*122f30*/  LDL.LU R43, [R1+0x1924] ;  /* 0x00192400012b7983 */ /* 0x000ea80000300800 */
[----:B------:R-:W2:Y:S04]  /*122f40*/  LDL.LU R45, [R1+0x1928] ;  /* 0x00192800012d7983 */ /* 0x000ea80000300800 */
[----:B------:R-:W2:Y:S04]  /*122f50*/  LDL.LU R50, [R1+0x192c] ;  /* 0x00192c0001327983 */ /* 0x000ea80000300800 */
[----:B------:R-:W2:Y:S04]  /*122f60*/  LDL.LU R52, [R1+0x14b0] ;  /* 0x0014b00001347983 */ /* 0x000ea80000300800 */
[----:B------:R-:W2:Y:S01]  /*122f70*/  LDL.LU R53, [R1+0x14b4] ;  /* 0x0014b40001357983 */ /* 0x000ea20000300800 */
[----:B0-----:R-:W-:-:S05]  /*122f80*/  IADD3 R22, P1, R16, R15, RZ ;  /* 0x0000000f10167210 */ /* 0x001fca0007f3e0ff */
[----:B------:R-:W-:-:S05]  /*122f90*/  IMAD.X R23, R19, 0x1, R32, P1 ;  /* 0x0000000113177824 */ /* 0x000fca00008e0620 */
[----:B------:R0:W-:Y:S02]  /*122fa0*/  STL.64 [R1+0x22d8], R22 ;  /* 0x0022d81601007387 */ /* 0x0001e40000100a00 */
[----:B0-----:R-:W-:-:S05]  /*122fb0*/  IADD3 R22, P1, R16, R56, RZ ;  /* 0x0000003810167210 */ /* 0x001fca0007f3e0ff */
[----:B------:R-:W-:Y:S01]  /*122fc0*/  IMAD.X R23, R19, 0x1, R31, P1 ;  /* 0x0000000113177824 */ /* 0x000fe200008e061f */
[----:B----4-:R-:W-:-:S05]  /*122fd0*/  F2FP.SATFINITE.E5M2.F32.PACK_AB_MERGE_C R24, R33, R21, RZ ;  /* 0x000000152118723e */ /* 0x010fca00048060ff */
[----:B------:R0:W-:Y:S01]  /*122fe0*/  STL [R1+0x404], R24 ;  /* 0x0004041801007387 */ /* 0x0001e20000100800 */
[----:B------:R-:W-:-:S05]  /*122ff0*/  F2FP.SATFINITE.E5M2.F32.PACK_AB_MERGE_C R21, R38, R37, RZ ;  /* 0x000000252615723e */ /* 0x000fca00048060ff */
[----:B------:R1:W-:Y:S04]  /*123000*/  STL [R1+0x1fc], R21 ;  /* 0x0001fc1501007387 */ /* 0x0003e80000100800 */
[----:B------:R-:W4:Y:S04]  /*123010*/  LDL.LU R46, [R1+0x14b8] ;  /* 0x0014b800012e7983 */ /* 0x000f280000300800 */
[----:B0-----:R-:W4:Y:S01]  /*123020*/  LDL.LU R24, [R1+0x14bc] ;  /* 0x0014bc0001187983 */ /* 0x001f220000300800 */
[----:B-1----:R-:W-:-:S03]  /*123030*/  F2FP.SATFINITE.E5M2.F32.PACK_AB_MERGE_C R21, R57, R55, RZ ;  /* 0x000000373915723e */ /* 0x002fc600048060ff */
[----:B------:R0:W-:Y:S04]  /*123040*/  STL.64 [R1+0x22d0], R22 ;  /* 0x0022d01601007387 */ /* 0x0001e80000100a00 */
[----:B------:R1:W-:Y:S04]  /*123050*/  STL [R1+0x204], R21 ;  /* 0x0002041501007387 */ /* 0x0003e80000100800 */
[----:B------:R-:W4:Y:S04]  /*123060*/  LDL.LU R55, [R1+0x1880] ;  /* 0x0018800001377983 */ /* 0x000f280000300800 */
[----:B------:R-:W4:Y:S01]  /*123070*/  LDL.LU R57, [R1+0x1884] ;  /* 0x0018840001397983 */ /* 0x000f220000300800 */
[----:B0-----:R-:W-:-:S02]  /*123080*/  IADD3 R22, P1, R16, R61, RZ ;  /* 0x0000003d10167210 */ /* 0x001fc40007f3e0ff */
[----:B-1----:R-:W-:-:S03]  /*123090*/  F2FP.SATFINITE.E5M2.F32.PACK_AB_MERGE_C R21, R47, R39, RZ ;  /* 0x000000272f15723e */ /* 0x002fc600048060ff */
[----:B------:R-:W-:Y:S02]  /*1230a0*/  IMAD.X R23, R19, 0x1, R60, P1 ;  /* 0x0000000113177824 */ /* 0x000fe400008e063c */
[----:B------:R0:W-:Y:S04]  /*1230b0*/  STL [R1+0x1ec], R21 ;  /* 0x0001ec1501007387 */ /* 0x0001e80000100800 */
[----:B0-----:R-:W4:Y:S04]  /*1230c0*/  LDL.LU R21, [R1+0x1888] ;  /* 0x0018880001157983 */ /* 0x001f280000300800 */
[----:B------:R-:W4:Y:S04]  /*1230d0*/  LDL.LU R33, [R1+0x188c] ;  /* 0x00188c0001217983 */ /* 0x000f280000300800 */
[----:B------:R-:W4:Y:S04]  /*1230e0*/  LDL.LU R37, [R1+0x1780] ;  /* 0x0017800001257983 */ /* 0x000f280000300800 */
[----:B------:R0:W-:Y:S04]  /*1230f0*/  STL.64 [R1+0x22b8], R22 ;  /* 0x0022b81601007387 */ /* 0x0001e80000100a00 */
[----:B------:R-:W4:Y:S04]  /*123100*/  LDL.LU R38, [R1+0x1784] ;  /* 0x0017840001267983 */ /* 0x000f280000300800 */
[----:B------:R-:W4:Y:S04]  /*123110*/  LDL.LU R39, [R1+0x1788] ;  /* 0x0017880001277983 */ /* 0x000f280000300800 */
[----:B------:R-:W4:Y:S01]  /*123120*/  LDL.LU R47, [R1+0x178c] ;  /* 0x00178c00012f7983 */ /* 0x000f220000300800 */
[----:B0-----:R-:W-:-:S05]  /*123130*/  IADD3 R22, P1, R16, R28, RZ ;  /* 0x0000001c10167210 */ /* 0x001fca0007f3e0ff */
[----:B------:R-:W-:Y:S01]  /*123140*/  IMAD.X R23, R19, 0x1, R20, P1 ;  /* 0x0000000113177824 */ /* 0x000fe200008e0614 */
[----:B---3--:R-:W-:-:S05]  /*123150*/  F2FP.SATFINITE.E5M2.F32.PACK_AB_MERGE_C R26, R34, R26, RZ ;  /* 0x0000001a221a723e */ /* 0x008fca00048060ff */
[----:B------:R-:W-:Y:S01]  /*123160*/  STL [R1+0x1f8], R26 ;  /* 0x0001f81a01007387 */ /* 0x000fe20000100800 */
[----:B------:R-:W-:-:S05]  /*123170*/  F2FP.SATFINITE.E5M2.F32.PACK_AB_MERGE_C R25, R25, R41, RZ ;  /* 0x000000291919723e */ /* 0x000fca00048060ff */
[----:B------:R-:W-:Y:S04]  /*123180*/  STL [R1+0x5378], R25 ;  /* 0x0053781901007387 */ /* 0x000fe80000100800 */
        /* <DEDUP_REMOVED lines=10> */
[----:B------:R-:W3:Y:S01]  /*123230*/  LDL.LU R40, [R1+0x14e8] ;  /* 0x0014e80001287983 */ /* 0x000ee20000300800 */
[----:B0-----:R-:W-:Y:S02]  /*123240*/  F2FP.SATFINITE.E5M2.F32.PACK_AB_MERGE_C R23, R50, R45, RZ ;  /* 0x0000002d3217723e */ /* 0x001fe400048060ff */
[----:B------:R-:W-:-:S03]  /*123250*/  F2FP.SATFINITE.E5M2.F32.PACK_AB_MERGE_C R22, R53, R52, RZ ;  /* 0x000000343516723e */ /* 0x000fc600048060ff */
[----:B------:R-:W-:Y:S04]  /*123260*/  STL [R1+0x52e0], R23 ;  /* 0x0052e01701007387 */ /* 0x000fe80000100800 */
[----:B------:R-:W3:Y:S04]  /*123270*/  LDL.LU R43, [R1+0x14ec] ;  /* 0x0014ec00012b7983 */ /* 0x000ee80000300800 */
[----:B------:R0:W-:Y:S04]  /*123280*/  STL [R1+0x5214], R22 ;  /* 0x0052141601007387 */ /* 0x0001e80000100800 */
[----:B------:R-:W3:Y:S04]  /*123290*/  LDL.LU R45, [R1+0x14f0] ;  /* 0x0014f000012d7983 */ /* 0x000ee80000300800 */
[----:B------:R-:W3:Y:S04]  /*1232a0*/  LDL.LU R50, [R1+0x14f4] ;  /* 0x0014f40001327983 */ /* 0x000ee80000300800 */
[----:B------:R-:W3:Y:S04]  /*1232b0*/  LDL.LU R52, [R1+0x14f8] ;  /* 0x0014f80001347983 */ /* 0x000ee80000300800 */
[----:B------:R-:W3:Y:S01]  /*1232c0*/  LDL.LU R53, [R1+0x14fc] ;  /* 0x0014fc0001357983 */ /* 0x000ee20000300800 */
[----:B0-----:R-:W-:-:S05]  /*1232d0*/  IADD3 R22, P1, R16, R29, RZ ;  /* 0x0000001d10167210 */ /* 0x001fca0007f3e0ff */
[----:B------:R-:W-:-:S05]  /*1232e0*/  IMAD.X R23, R19, 0x1, R18, P1 ;  /* 0x0000000113177824 */ /* 0x000fca00008e0612 */
[----:B------:R4:W-:Y:S02]  /*1232f0*/  STL.64 [R1+0x2290], R22 ;  /* 0x0022901601007387 */ /* 0x0009e40000100a00 */
[----:B----4-:R-:W-:Y:S02]  /*123300*/  F2FP.SATFINITE.E5M2.F32.PACK_AB_MERGE_C R23, R24, R46, RZ ;  /* 0x0000002e1817723e */ /* 0x010fe400048060ff */
        /* <DEDUP_REMOVED lines=9> */
[----:B------:R1:W-:Y:S01]  /*1233a0*/  STL [R1+0x5194], R21 ;  /* 0x0051941501007387 */ /* 0x0003e20000100800 */
[----:B0-----:R-:W-:Y:S02]  /*1233b0*/  IADD3 R22, P1, R16, R12, RZ ;  /* 0x0000000c10167210 */ /* 0x001fe40007f3e0ff */
[----:B-1----:R-:W-:-:S03]  /*1233c0*/  F2FP.SATFINITE.E5M2.F32.PACK_AB_MERGE_C R21, R38, R37, RZ ;  /* 0x000000252615723e */ /* 0x002fc600048060ff */
[----:B------:R-:W-:Y:S01]  /*1233d0*/  IMAD.X R23, R19, 0x1, R14, P1 ;  /* 0x0000000113177824 */ /* 0x000fe200008e060e */
[----:B------:R-:W-:-:S04]  /*1233e0*/  F2FP.SATFINITE.E5M2.F32.PACK_AB_MERGE_C R19, R47, R39, RZ ;  /* 0x000000272f13723e */ /* 0x000fc800048060ff */
[----:B------:R-:W-:Y:S04]  /*1233f0*/  STL.64 [R1+0x2270], R22 ;  /* 0x0022701601007387 */ /* 0x000fe80000100a00 */
[----:B------:R0:W-:Y:S04]  /*123400*/  STL [R1+0x85c], R21 ;  /* 0x00085c1501007387 */ /* 0x0001e80000100800 */
[----:B------:R2:W-:Y:S04]  /*123410*/  STL [R1+0x5438], R19 ;  /* 0x0054381301007387 */ /* 0x0005e80000100800 */
[----:B------:R-:W4:Y:S04]  /*123420*/  LDL.LU R24, [R1+0x1508] ;  /* 0x0015080001187983 */ /* 0x000f280000300800 */
[----:B0-----:R-:W4:Y:S04]  /*123430*/  LDL.LU R21, [R1+0x150c] ;  /* 0x00150c0001157983 */ /* 0x001f280000300800 */
[----:B------:R-:W4:Y:S04]  /*123440*/  LDL.LU R33, [R1+0x1510] ;  /* 0x0015100001217983 */ /* 0x000f280000300800 */
[----:B------:R-:W4:Y:S04]  /*123450*/  LDL.LU R37, [R1+0x1514] ;  /* 0x0015140001257983 */ /* 0x000f280000300800 */
[----:B------:R-:W4:Y:S01]  /*123460*/  LDL.LU R47, [R1+0x1518] ;  /* 0x00151800012f7983 */ /* 0x000f220000300800 */
[----:B------:R-:W-:Y:S01]  /*123470*/  VIADD R16, R16, UR6 ;  /* 0x0000000610107c36 */ /* 0x000fe20008000000 */
[----:B------:R-:W-:-:S04]  /*123480*/  ULDC UR6, c[0x0][0x248] ;  /* 0x0000920000067ab9 */ /* 0x000fc80000000800 */
[----:B------:R-:W-:Y:S02]  /*123490*/  IADD3 R22, P1, R16, R8, RZ ;  /* 0x0000000810167210 */ /* 0x000fe40007f3e0ff */
[----:B--2---:R-:W-:Y:S02]  /*1234a0*/  F2FP.SATFINITE.E5M2.F32.PACK_AB_MERGE_C R19, R54, R48, RZ ;  /* 0x000000303613723e */ /* 0x004fe400048060ff */
[----:B------:R-:W2:Y:S04]  /*1234b0*/  LDL.LU R48, [R1+0x151c] ;  /* 0x00151c0001307983 */ /* 0x000ea80000300800 */
[----:B------:R0:W-:Y:S04]  /*1234c0*/  STL [R1+0x7c0], R19 ;  /* 0x0007c01301007387 */ /* 0x0001e80000100800 */
[----:B------:R-:W2:Y:S04]  /*1234d0*/  LDL.LU R38, [R1+0x1520] ;  /* 0x0015200001267983 */ /* 0x000ea80000300800 */
[----:B------:R-:W2:Y:S01]  /*1234e0*/  LDL.LU R54, [R1+0x1524] ;  /* 0x0015240001367983 */ /* 0x000ea20000300800 */
[----:B0-----:R-:W-:-:S05]  /*1234f0*/  SHF.R.S32.HI R19, RZ, 0x1f, R16 ;  /* 0x0000001fff137819 */ /* 0x001fca0000011410 */
[----:B------:R-:W-:-:S05]  /*123500*/  IMAD.X R23, R19, 0x1, R17, P1 ;  /* 0x0000000113177824 */ /* 0x000fca00008e0611 */
[----:B------:R0:W-:Y:S02]  /*123510*/  STL.64 [R1+0x2258], R22 ;  /* 0x0022581601007387 */ /* 0x0001e40000100a00 */
[----:B0-----:R-:W-:Y:S02]  /*123520*/  IADD3 R22, P1, R16, R10, RZ ;  /* 0x0000000a10167210 */ /* 0x001fe40007f3e0ff */
[----:B---3--:R-:W-:-:S03]  /*123530*/  F2FP.SATFINITE.E5M2.F32.PACK_AB_MERGE_C R26, R43, R40, RZ ;  /* 0x000000282b1a723e */ /* 0x008fc600048060ff */
[----:B------:R-:W-:Y:S02]  /*123540*/  IMAD.X R23, R19, 0x1, R9, P1 ;  /* 0x0000000113177824 */ /* 0x000fe400008e0609 */
[----:B------:R0:W-:Y:S01]  /*123550*/  STL [R1+0x7d4], R26 ;  /* 0x0007d41a01007387 */ /* 0x0001e20000100800 */
[----:B------:R-:W-:-:S05]  /*123560*/  F2FP.SATFINITE.E5M2.F32.PACK_AB_MERGE_C R25, R50, R45, RZ ;  /* 0x0000002d3219723e */ /* 0x000fca00048060ff */
[----:B------:R-:W-:Y:S04]  /*123570*/  STL [R1+0x57c], R25 ;  /* 0x00057c1901007387 */ /* 0x000fe80000100800 */
[----:B------:R-:W3:Y:S01]  /*123580*/  LDL.LU R39, [R1+0x1528] ;  /* 0x0015280001277983 */ /* 0x000ee20000300800 */
[----:B0-----:R-:W-:-:S03]  /*123590*/  F2FP.SATFINITE.E5M2.F32.PACK_AB_MERGE_C R26, R53, R52, RZ ;  /* 0x00000034351a723e */ /* 0x001fc600048060ff */
[----:B------:R-:W3:Y:S04]  /*1235a0*/  LDL.LU R45, [R1+0x152c] ;  /* 0x00152c00012d7983 */ /* 0x000ee80000300800 */
[----:B------:R0:W-:Y:S04]  /*1235b0*/  STL.64 [R1+0x2250], R22 ;  /* 0x0022501601007387 */ /* 0x0001e80000100a00 */
[----:B------:R-:W3:Y:S04]  /*1235c0*/  LDL.LU R50, [R1+0x1530] ;  /* 0x0015300001327983 */ /* 0x000ee80000300800 */
[----:B------:R-:W3:Y:S01]  /*1235d0*/  LDL.LU R53, [R1+0x1534] ;  /* 0x0015340001357983 */ /* 0x000ee20000300800 */
[----:B0-----:R-:W-:-:S03]  /*1235e0*/  IADD3 R22, P1, R16, R7, RZ ;  /* 0x0000000710167210 */ /* 0x001fc60007f3e0ff */
[----:B------:R-:W-:Y:S02]  /*1235f0*/  STL [R1+0x694c], R26 ;  /* 0x00694c1a01007387 */ /* 0x000fe40000100800 */
[----:B------:R-:W-:Y:S01]  /*123600*/  IMAD.X R23, R19, 0x1, R49, P1 ;  /* 0x0000000113177824 */ /* 0x000fe200008e0631 */
[----:B----4-:R-:W-:-:S05]  /*123610*/  F2FP.SATFINITE.E5M2.F32.PACK_AB_MERGE_C R25, R57, R55, RZ ;  /* 0x000000373919723e */ /* 0x010fca00048060ff */
[----:B------:R0:W-:Y:S04]  /*123620*/  STL [R1+0x554], R25 ;  /* 0x0005541901007387 */ /* 0x0001e80000100800 */
[----:B------:R-:W4:Y:S04]  /*123630*/  LDL.LU R41, [R1+0x1538] ;  /* 0x0015380001297983 */ /* 0x000f280000300800 */
[----:B0-----:R-:W4:Y:S04]  /*123640*/  LDL.LU R25, [R1+0x153c] ;  /* 0x00153c0001197983 */ /* 0x001f280000300800 */
[----:B------:R-:W4:Y:S04]  /*123650*/  LDL.LU R46, [R1+0x1540] ;  /* 0x00154000012e7983 */ /* 0x000f280000300800 */
[----:B------:R0:W-:Y:S04]  /*123660*/  STL.64 [R1+0x2238], R22 ;  /* 0x0022381601007387 */ /* 0x0001e80000100a00 */
[----:B------:R-:W4:Y:S04]  /*123670*/  LDL.LU R40, [R1+0x1544] ;  /* 0x0015440001287983 */ /* 0x000f280000300800 */
[----:B------:R-:W4:Y:S04]  /*123680*/  LDL.LU R43, [R1+0x1548] ;  /* 0x00154800012b7983 */ /* 0x000f280000300800 */
[----:B------:R-:W4:Y:S04]  /*123690*/  LDL.LU R52, [R1+0x154c] ;  /* 0x00154c0001347983 */ /* 0x000f280000300800 */
[----:B------:R-:W4:Y:S04]  /*1236a0*/  LDL.LU R55, [R1+0x1550] ;  /* 0x0015500001377983 */ /* 0x000f280000300800 */
[----:B------:R-:W4:Y:S01]  /*1236b0*/  LDL.LU R57, [R1+0x1554] ;  /* 0x0015540001397983 */ /* 0x000f220000300800 */
[----:B0-----:R-:W-:-:S05]  /*1236c0*/  IADD3 R22, P1, R16, R6, RZ ;  /* 0x0000000610167210 */ /* 0x001fca0007f3e0ff */
[----:B------:R-:W-:Y:S01]  /*1236d0*/  IMAD.X R23, R19, 0x1, R5, P1 ;  /* 0x0000000113177824 */ /* 0x000fe200008e0605 */
[----:B------:R-:W-:Y:S02]  /*1236e0*/  F2FP.SATFINITE.E5M2.F32.PACK_AB_MERGE_C R24, R21, R24, RZ ;  /* 0x000000181518723e */ /* 0x000fe400048060ff */
[----:B------:R-:W-:-:S03]  /*1236f0*/  F2FP.SATFINITE.E5M2.F32.PACK_AB_MERGE_C R21, R37, R33, RZ ;  /* 0x000000212515723e */ /* 0x000fc600048060ff */
[----:B------:R-:W-:Y:S04]  /*123700*/  STL [R1+0x558], R24 ;  /* 0x0005581801007387 */ /* 0x000fe80000100800 */
[----:B------:R-:W-:Y:S04]  /*123710*/  STL [R1+0x508], R21 ;  /* 0x0005081501007387 */ /* 0x000fe80000100800 */
[----:B------:R2:W-:Y:S02]  /*123720*/  STL.64 [R1+0x2230], R22 ;  /* 0x0022301601007387 */ /* 0x0005e40000100a00 */
[----:B--2---:R-:W-:-:S02]  /*123730*/  F2FP.SATFINITE.E5M2.F32.PACK_AB_MERGE_C R22, R48, R47, RZ ;  /* 0x0000002f3016723e */ /* 0x004fc400048060ff */
[----:B------:R-:W2:Y:S04]  /*123740*/  LDL.LU R47, [R1+0x1558] ;  /* 0x00155800012f7983 */ /* 0x000ea80000300800 */
[----:B------:R-:W2:Y:S04]  /*123750*/  LDL.LU R48, [R1+0x155c] ;  /* 0x00155c0001307983 */ /* 0x000ea80000300800 */
[----:B------:R0:W-:Y:S01]  /*123760*/  STL [R1+0x69a4], R22 ;  /* 0x0069a41601007387 */ /* 0x0001e20000100800 */
[----:B------:R-:W-:-:S05]  /*123770*/  F2FP.SATFINITE.E5M2.F32.PACK_AB_MERGE_C R21, R54, R38, RZ ;  /* 0x000000263615723e */ /* 0x000fca00048060ff */
[----:B------:R1:W-:Y:S01]  /*123780*/  STL [R1+0x4c8], R21 ;  /* 0x0004c81501007387 */ /* 0x0003e20000100800 */
[----:B0-----:R-:W-:-:S03]  /*123790*/  IADD3 R22, P1, R16, R4, RZ ;  /* 0x0000000410167210 */ /* 0x001fc60007f3e0ff */
[----:B------:R-:W2:Y:S02]  /*1237a0*/  LDL.LU R24, [R1+0x1560] ;  /* 0x0015600001187983 */ /* 0x000ea40000300800 */
[----:B------:R-:W-:Y:S02]  /*1237b0*/  IMAD.X R23, R19, 0x1, R3, P1 ;  /* 0x0000000113177824 */ /* 0x000fe400008e0603 */
[----:B-1----:R-:W2:Y:S04]  /*1237c0*/  LDL.LU R21, [R1+0x1564] ;  /* 0x0015640001157983 */ /* 0x002ea80000300800 */
[----:B------:R-:W2:Y:S04]  /*1237d0*/  LDL.LU R33, [R1+0x1568] ;  /* 0x0015680001217983 */ /* 0x000ea80000300800 */
[----:B------:R0:W-:Y:S04]  /*1237e0*/  STL.64 [R1+0x2218], R22 ;  /* 0x0022181601007387 */ /* 0x0001e80000100a00 */
[----:B------:R-:W2:Y:S04]  /*1237f0*/  LDL.LU R37, [R1+0x156c] ;  /* 0x00156c0001257983 */ /* 0x000ea80000300800 */
[----:B------:R-:W2:Y:S04]  /*123800*/  LDL.LU R38, [R1+0x1580] ;  /* 0x0015800001267983 */ /* 0x000ea80000300800 */
[----:B------:R-:W2:Y:S01]  /*123810*/  LDL.LU R54, [R1+0x1584] ;  /* 0x0015840001367983 */ /* 0x000ea20000300800 */
[----:B0-----:R-:W-:-:S05]  /*123820*/  IADD3 R22, P1, R16, R2, RZ ;  /* 0x0000000210167210 */ /* 0x001fca0007f3e0ff */
[----:B------:R-:W-:Y:S01]  /*123830*/  IMAD.X R23, R19, 0x1, R0, P1 ;  /* 0x0000000113177824 */ /* 0x000fe200008e0600 */
[----:B---3--:R-:W-:-:S05]  /*123840*/  F2FP.SATFINITE.E5M2.F32.PACK_AB_MERGE_C R27, R45, R39, RZ ;  /* 0x000000272d1b723e */ /* 0x008fca00048060ff */
[----:B------:R-:W-:Y:S01]  /*123850*/  STL [R1+0x4d0], R27 ;  /* 0x0004d01b01007387 */ /* 0x000fe20000100800 */
[----:B------:R-:W-:-:S05]  /*123860*/  F2FP.SATFINITE.E5M2.F32.PACK_AB_MERGE_C R26, R53, R50, RZ ;  /* 0x00000032351a723e */ /* 0x000fca00048060ff */
[----:B------:R4:W-:Y:S04]  /*123870*/  STL [R1+0x468], R26 ;  /* 0x0004681a01007387 */ /* 0x0009e80000100800 */
[----:B------:R-:W3:Y:S04]  /*123880*/  LDL.LU R39, [R1+0x1588] ;  /* 0x0015880001277983 */ /* 0x000ee80000300800 */
[----:B------:R-:W3:Y:S04]  /*123890*/  LDL.LU R45, [R1+0x158c] ;  /* 0x00158c00012d7983 */ /* 0x000ee80000300800 */
[----:B------:R-:W3:Y:S04]  /*1238a0*/  LDL.LU R50, [R1+0x1570] ;  /* 0x0015700001327983 */ /* 0x000ee80000300800 */
[----:B------:R0:W-:Y:S04]  /*1238b0*/  STL.64 [R1+0x2210], R22 ;  /* 0x0022101601007387 */ /* 0x0001e80000100a00 */
[----:B------:R-:W3:Y:S01]  /*1238c0*/  LDL.LU R53, [R1+0x1574] ;  /* 0x0015740001357983 */ /* 0x000ee20000300800 */
[----:B----4-:R-:W-:-:S02]  /*1238d0*/  F2FP.SATFINITE.E5M2.F32.PACK_AB_MERGE_C R26, R25, R41, RZ ;  /* 0x00000029191a723e */ /* 0x010fc400048060ff */
[----:B0-----:R-:W-:-:S03]  /*1238e0*/  IADD3 R22, P1, R16, R35, RZ ;  /* 0x0000002310167210 */ /* 0x001fc60007f3e0ff */
[----:B------:R0:W-:Y:S02]  /*1238f0*/  STL [R1+0x47c], R26 ;  /* 0x00047c1a01007387 */ /* 0x0001e40000100800 */
[----:B------:R-:W-:Y:S01]  /*123900*/  IMAD.X R23, R19, 0x1, R44, P1 ;  /* 0x0000000113177824 */ /* 0x000fe200008e062c */
[----:B------:R-:W-:-:S05]  /*123910*/  F2FP.SATFINITE.E5M2.F32.PACK_AB_MERGE_C R25, R40, R46, RZ ;  /* 0x0000002e2819723e */ /* 0x000fca00048060ff */
[----:B------:R1:W-:Y:S01]  /*123920*/  STL [R1+0x434], R25 ;  /* 0x0004341901007387 */ /* 0x0003e20000100800 */
[----:B0-----:R-:W-:-:S03]  /*123930*/  F2FP.SATFINITE.E5M2.F32.PACK_AB_MERGE_C R26, R52, R43, RZ ;  /* 0x0000002b341a723e */ /* 0x001fc600048060ff */
[----:B------:R0:W-:Y:S04]  /*123940*/  STL.64 [R1+0x21f8], R22 ;  /* 0x0021f81601007387 */ /* 0x0001e80000100a00 */
[----:B------:R-:W-:Y:S01]  /*123950*/  STL [R1+0x5488], R26 ;  /* 0x0054881a01007387 */ /* 0x000fe20000100800 */
[----:B-1----:R-:W-:-:S03]  /*123960*/  F2FP.SATFINITE.E5M2.F32.PACK_AB_MERGE_C R25, R57, R55, RZ ;  /* 0x000000373919723e */ /* 0x002fc600048060ff */
[----:B------:R-:W4:Y:S04]  /*123970*/  LDL.LU R52, [R1+0x1578] ;  /* 0x0015780001347983 */ /* 0x000f280000300800 */
[----:B------:R-:W-:Y:S04]  /*123980*/  STL [R1+0x408], R25 ;  /* 0x0004081901007387 */ /* 0x000fe80000100800 */
[----:B------:R-:W4:Y:S01]  /*123990*/  LDL.LU R57, [R1+0x157c] ;  /* 0x00157c0001397983 */ /* 0x000f220000300800 */
[----:B0-----:R-:W-:-:S03]  /*1239a0*/  IADD3 R22, P1, R16, R58, RZ ;  /* 0x0000003a10167210 */ /* 0x001fc60007f3e0ff */
[----:B------:R-:W4:Y:S04]  /*1239b0*/  LDL.LU R55, [R1+0x1590] ;  /* 0x0015900001377983 */ /* 0x000f280000300800 */
[----:B------:R-:W4:Y:S01]  /*1239c0*/  LDL.LU R58, [R1+0x1594] ;  /* 0x00159400013a7983 */ /* 0x000f220000300800 */
[----:B------:R-:W-:-:S05]  /*1239d0*/  IMAD.X R23, R19, 0x1, R36, P1 ;  /* 0x0000000113177824 */ /* 0x000fca00008e0624 */
[----:B------:R0:W-:Y:S04]  /*1239e0*/  STL.64 [R1+0x21f0], R22 ;  /* 0x0021f01601007387 */ /* 0x0001e80000100a00 */
[----:B------:R-:W4:Y:S04]  /*1239f0*/  LDL.LU R40, [R1+0x1598] ;  /* 0x0015980001287983 */ /* 0x000f280000300800 */
[----:B------:R-:W4:Y:S01]  /*123a00*/  LDL.LU R43, [R1+0x159c] ;  /* 0x00159c00012b7983 */ /* 0x000f220000300800 */
[----:B0-----:R-:W-:Y:S02]  /*123a10*/  IADD3 R22, P1, R16, R15, RZ ;  /* 0x0000000f10167210 */ /* 0x001fe40007f3e0ff */
[----:B--2---:R-:W-:-:S02]  /*123a20*/  F2FP.SATFINITE.E5M2.F32.PACK_AB_MERGE_C R23, R48, R47, RZ ;  /* 0x0000002f3017723e */ /* 0x004fc400048060ff */
[----:B------:R-:W2:Y:S04]  /*123a30*/  LDL.LU R47, [R1+0x15a0] ;  /* 0x0015a000012f7983 */ /* 0x000ea80000300800 */
[----:B------:R-:W2:Y:S04]  /*123a40*/  LDL.LU R48, [R1+0x15a4] ;  /* 0x0015a40001307983 */ /* 0x000ea80000300800 */
[----:B------:R0:W-:Y:S02]  /*123a50*/  STL [R1+0x6a90], R23 ;  /* 0x006a901701007387 */ /* 0x0001e40000100800 */
[----:B0-----:R-:W-:Y:S01]  /*123a60*/  IMAD.X R23, R19, 0x1, R32, P1 ;  /* 0x0000000113177824 */ /* 0x001fe200008e0620 */
[----:B------:R-:W-:-:S05]  /*123a70*/  F2FP.SATFINITE.E5M2.F32.PACK_AB_MERGE_C R21, R21, R24, RZ ;  /* 0x000000181515723e */ /* 0x000fca00048060ff */
[----:B------:R0:W-:Y:S04]  /*123a80*/  STL [R1+0x3c0], R21 ;  /* 0x0003c01501007387 */ /* 0x0001e80000100800 */
[----:B------:R1:W-:Y:S01]  /*123a90*/  STL.64 [R1+0x21d8], R22 ;  /* 0x0021d81601007387 */ /* 0x0003e20000100a00 */
[----:B------:R-:W-:-:S05]  /*123aa0*/  F2FP.SATFINITE.E5M2.F32.PACK_AB_MERGE_C R24, R37, R33, RZ ;  /* 0x000000212518723e */ /* 0x000fca00048060ff */
[----:B------:R1:W-:Y:S01]  /*123ab0*/  STL [R1+0x3c4], R24 ;  /* 0x0003c41801007387 */ /* 0x0003e20000100800 */
[----:B0-----:R-:W-:Y:S02]  /*123ac0*/  F2FP.SATFINITE.E5M2.F32.PACK_AB_MERGE_C R21, R54, R38, RZ ;  /* 0x000000263615723e */ /* 0x001fe400048060ff */
[----:B-1----:R-:W-:Y:S01]  /*123ad0*/  IADD3 R22, P1, R16, R56, RZ ;  /* 0x0000003810167210 */ /* 0x002fe20007f3e0ff */
[----:B------:R-:W2:Y:S04]  /*123ae0*/  LDL.LU R24, [R1+0x15a8] ;  /* 0x0015a80001187983 */ /* 0x000ea80000300800 */
[----:B------:R-:W-:Y:S01]  /*123af0*/  IMAD.X R23, R19, 0x1, R31, P1 ;  /* 0x0000000113177824 */ /* 0x000fe200008e061f */
[----:B------:R0:W-:Y:S04]  /*123b00*/  STL [R1+0x1e8], R21 ;  /* 0x0001e81501007387 */ /* 0x0001e80000100800 */
[----:B0-----:R-:W2:Y:S04]  /*123b10*/  LDL.LU R21, [R1+0x15ac] ;  /* 0x0015ac0001157983 */ /* 0x001ea80000300800 */
[----:B------:R-:W2:Y:S04]  /*123b20*/  LDL.LU R54, [R1+0x15b0] ;  /* 0x0015b00001367983 */ /* 0x000ea80000300800 */
[----:B------:R-:W2:Y:S04]  /*123b30*/  LDL.LU R56, [R1+0x15b4] ;  /* 0x0015b40001387983 */ /* 0x000ea80000300800 */
[----:B------:R3:W-:Y:S02]  /*123b40*/  STL.64 [R1+0x21d0], R22 ;  /* 0x0021d01601007387 */ /* 0x0007e40000100a00 */
[----:B---3--:R-:W-:-:S02]  /*123b50*/  F2FP.SATFINITE.E5M2.F32.PACK_AB_MERGE_C R23, R45, R39, RZ ;  /* 0x000000272d17723e */ /* 0x008fc400048060ff */
[----:B------:R-:W-:Y:S02]  /*123b60*/  F2FP.SATFINITE.E5M2.F32.PACK_AB_MERGE_C R22, R53, R50, RZ ;  /* 0x000000323516723e */ /* 0x000fe400048060ff */
[----:B------:R-:W3:Y:S04]  /*123b70*/  LDL.LU R50, [R1+0x15b8] ;  /* 0x0015b80001327983 */ /* 0x000ee80000300800 */
[----:B------:R-:W-:Y:S04]  /*123b80*/  STL [R1+0x1f0], R23 ;  /* 0x0001f01701007387 */ /* 0x000fe80000100800 */
[----:B------:R-:W3:Y:S04]  /*123b90*/  LDL.LU R53, [R1+0x15bc] ;  /* 0x0015bc0001357983 */ /* 0x000ee80000300800 */
        /* <DEDUP_REMOVED lines=9> */
[----:B------:R-:W4:Y:S04]  /*123c30*/  LDL.LU R52, [R1+0x15d0] ;  /* 0x0015d00001347983 */ /* 0x000f280000300800 */
[----:B------:R-:W4:Y:S01]  /*123c40*/  LDL.LU R57, [R1+0x15d4] ;  /* 0x0015d40001397983 */ /* 0x000f220000300800 */
[----:B------:R-:W-:-:S03]  /*123c50*/  F2FP.SATFINITE.E5M2.F32.PACK_AB_MERGE_C R25, R58, R55, RZ ;  /* 0x000000373a19723e */ /* 0x000fc600048060ff */
[----:B------:R0:W-:Y:S04]  /*123c60*/  STL [R1+0x1dc], R22 ;  /* 0x0001dc1601007387 */ /* 0x0001e80000100800 */
[----:B------:R-:W-:Y:S04]  /*123c70*/  STL [R1+0x5340], R25 ;  /* 0x0053401901007387 */ /* 0x000fe80000100800 */
[----:B------:R-:W4:Y:S01]  /*123c80*/  LDL.LU R55, [R1+0x15d8] ;  /* 0x0015d80001377983 */ /* 0x000f220000300800 */
[----:B0-----:R-:W-:-:S03]  /*123c90*/  IADD3 R22, P1, R16, R28, RZ ;  /* 0x0000001c10167210 */ /* 0x001fc60007f3e0ff */
[----:B------:R-:W4:Y:S02]  /*123ca0*/  LDL.LU R58, [R1+0x15dc] ;  /* 0x0015dc00013a7983 */ /* 0x000f240000300800 */
[----:B------:R-:W-:-:S05]  /*123cb0*/  IMAD.X R23, R19, 0x1, R20, P1 ;  /* 0x0000000113177824 */ /* 0x000fca00008e0614 */
[----:B------:R0:W-:Y:S04]  /*123cc0*/  STL.64 [R1+0x21b0], R22 ;  /* 0x0021b01601007387 */ /* 0x0001e80000100a00 */
[----:B------:R-:W4:Y:S01]  /*123cd0*/  LDL.LU R38, [R1+0x15e0] ;  /* 0x0015e00001267983 */ /* 0x000f220000300800 */
[----:B0-----:R-:W-:-:S05]  /*123ce0*/  F2FP.SATFINITE.E5M2.F32.PACK_AB_MERGE_C R23, R43, R40, RZ ;  /* 0x000000282b17723e */ /* 0x001fca00048060ff */
[----:B------:R-:W-:Y:S04]  /*123cf0*/  STL [R1+0x534c], R23 ;  /* 0x00534c1701007387 */ /* 0x000fe80000100800 */
[----:B------:R-:W4:Y:S01]  /*123d00*/  LDL.LU R39, [R1+0x15e4] ;  /* 0x0015e40001277983 */ /* 0x000f220000300800 */
[----:B--2---:R-:W-:-:S05]  /*123d10*/  F2FP.SATFINITE.E5M2.F32.PACK_AB_MERGE_C R22, R48, R47, RZ ;  /* 0x0000002f3016723e */ /* 0x004fca00048060ff */
[----:B------:R0:W-:Y:S04]  /*123d20*/  STL [R1+0x5284], R22 ;  /* 0x0052841601007387 */ /* 0x0001e80000100800 */
[----:B------:R-:W2:Y:S04]  /*123d30*/  LDL.LU R40, [R1+0x15e8] ;  /* 0x0015e80001287983 */ /* 0x000ea80000300800 */
[----:B------:R-:W2:Y:S01]  /*123d40*/  LDL.LU R43, [R1+0x15ec] ;  /* 0x0015ec00012b7983 */ /* 0x000ea20000300800 */
[----:B0-----:R-:W-:-:S03]  /*123d50*/  IADD3 R22, P1, R16, R59, RZ ;  /* 0x0000003b10167210 */ /* 0x001fc60007f3e0ff */
[----:B------:R-:W2:Y:S02]  /*123d60*/  LDL.LU R47, [R1+0x15f0] ;  /* 0x0015f000012f7983 */ /* 0x000ea40000300800 */
[----:B------:R-:W-:-:S05]  /*123d70*/  IMAD.X R23, R19, 0x1, R51, P1 ;  /* 0x0000000113177824 */ /* 0x000fca00008e0633 */
[----:B------:R0:W-:Y:S04]  /*123d80*/  STL.64 [R1+0x2198], R22 ;  /* 0x0021981601007387 */ /* 0x0001e80000100a00 */
[----:B------:R-:W2:Y:S01]  /*123d90*/  LDL.LU R48, [R1+0x15f4] ;  /* 0x0015f40001307983 */ /* 0x000ea20000300800 */
[----:B0-----:R-:W-:Y:S02]  /*123da0*/  F2FP.SATFINITE.E5M2.F32.PACK_AB_MERGE_C R22, R21, R24, RZ ;  /* 0x000000181516723e */ /* 0x001fe400048060ff */
[----:B------:R-:W-:Y:S02]  /*123db0*/  F2FP.SATFINITE.E5M2.F32.PACK_AB_MERGE_C R21, R56, R54, RZ ;  /* 0x000000363815723e */ /* 0x000fe400048060ff */
[----:B------:R-:W2:Y:S04]  /*123dc0*/  LDL.LU R54, [R1+0x15f8] ;  /* 0x0015f80001367983 */ /* 0x000ea80000300800 */
[----:B------:R-:W-:Y:S04]  /*123dd0*/  STL [R1+0x5298], R22 ;  /* 0x0052981601007387 */ /* 0x000fe80000100800 */
[----:B------:R-:W2:Y:S04]  /*123de0*/  LDL.LU R56, [R1+0x15fc] ;  /* 0x0015fc0001387983 */ /* 0x000ea80000300800 */
[----:B------:R3:W-:Y:S02]  /*123df0*/  STL [R1+0x51e0], R21 ;  /* 0x0051e01501007387 */ /* 0x0007e40000100800 */
[----:B---3--:R-:W-:-:S02]  /*123e00*/  F2FP.SATFINITE.E5M2.F32.PACK_AB_MERGE_C R21, R53, R50, RZ ;  /* 0x000000323515723e */ /* 0x008fc400048060ff */
[----:B------:R-:W3:Y:S04]  /*123e10*/  LDL.LU R50, [R1+0x1600] ;  /* 0x0016000001327983 */ /* 0x000ee80000300800 */
[----:B------:R-:W3:Y:S01]  /*123e20*/  LDL.LU R53, [R1+0x1604] ;  /* 0x0016040001357983 */ /* 0x000ee20000300800 */
        /* <DEDUP_REMOVED lines=8> */
[----:B------:R1:W-:Y:S01]  /*123eb0*/  STL.64 [R1+0x2178], R22 ;  /* 0x0021781601007387 */ /* 0x0003e20000100a00 */
[----:B0-----:R-:W-:Y:S02]  /*123ec0*/  F2FP.SATFINITE.E5M2.F32.PACK_AB_MERGE_C R21, R45, R37, RZ ;  /* 0x000000252d15723e */ /* 0x001fe400048060ff */
[----:B-1----:R-:W-:-:S03]  /*123ed0*/  IADD3 R22, P1, R16, R12, RZ ;  /* 0x0000000c10167210 */ /* 0x002fc60007f3e0ff */
[----:B------:R-:W-:Y:S02]  /*123ee0*/  STL [R1+0x5144], R21 ;  /* 0x0051441501007387 */ /* 0x000fe40000100800 */
[----:B------:R-:W-:Y:S01]  /*123ef0*/  IMAD.X R23, R19, 0x1, R14, P1 ;  /* 0x0000000113177824 */ /* 0x000fe200008e060e */
[----:B----4-:R-:W-:Y:S01]  /*123f00*/  F2FP.SATFINITE.E5M2.F32.PACK_AB_MERGE_C R19, R57, R52, RZ ;  /* 0x000000343913723e */ /* 0x010fe200048060ff */
[----:B------:R-:W4:Y:S04]  /*123f10*/  LDL.LU R33, [R1+0x1608] ;  /* 0x0016080001217983 */ /* 0x000f280000300800 */
[----:B------:R-:W4:Y:S01]  /*123f20*/  LDL.LU R57, [R1+0x160c] ;  /* 0x00160c0001397983 */ /* 0x000f220000300800 */
[----:B------:R-:W-:Y:S01]  /*123f30*/  VIADD R16, R16, UR6 ;  /* 0x0000000610107c36 */ /* 0x000fe20008000000 */
[----:B------:R-:W-:-:S02]  /*123f40*/  ULDC UR6, c[0x0][0x248] ;  /* 0x0000920000067ab9 */ /* 0x000fc40000000800 */
[----:B------:R-:W-:Y:S04]  /*123f50*/  STL.64 [R1+0x2170], R22 ;  /* 0x0021701601007387 */ /* 0x000fe80000100a00 */
[----:B------:R0:W-:Y:S04]  /*123f60*/  STL [R1+0x80c], R19 ;  /* 0x00080c1301007387 */ /* 0x0001e80000100800 */
[----:B------:R-:W4:Y:S04]  /*123f70*/  LDL.LU R45, [R1+0x1610] ;  /* 0x00161000012d7983 */ /* 0x000f280000300800 */
[----:B------:R-:W4:Y:S01]  /*123f80*/  LDL.LU R52, [R1+0x1614] ;  /* 0x0016140001347983 */ /* 0x000f220000300800 */
[----:B0-----:R-:W-:-:S03]  /*123f90*/  F2FP.SATFINITE.E5M2.F32.PACK_AB_MERGE_C R19, R58, R55, RZ ;  /* 0x000000373a13723e */ /* 0x001fc600048060ff */
[----:B------:R-:W4:Y:S01]  /*123fa0*/  LDL.LU R55, [R1+0x1618] ;  /* 0x0016180001377983 */ /* 0x000f220000300800 */
[----:B------:R-:W-:-:S03]  /*123fb0*/  IADD3 R22, P1, R16, R8, RZ ;  /* 0x0000000810167210 */ /* 0x000fc60007f3e0ff */
[----:B------:R-:W4:Y:S04]  /*123fc0*/  LDL.LU R58, [R1+0x161c] ;  /* 0x00161c00013a7983 */ /* 0x000f280000300800 */
[----:B------:R0:W-:Y:S01]  /*123fd0*/  STL [R1+0x814], R19 ;  /* 0x0008141301007387 */ /* 0x0001e20000100800 */
[----:B------:R-:W-:Y:S02]  /*123fe0*/  F2FP.SATFINITE.E5M2.F32.PACK_AB_MERGE_C R21, R39, R38, RZ ;  /* 0x000000262715723e */ /* 0x000fe400048060ff */
[----:B0-----:R-:W-:-:S03]  /*123ff0*/  SHF.R.S32.HI R19, RZ, 0x1f, R16 ;  /* 0x0000001fff137819 */ /* 0x001fc60000011410 */
[----:B------:R-:W-:Y:S02]  /*124000*/  STL [R1+0x780], R21 ;  /* 0x0007801501007387 */ /* 0x000fe40000100800 */
[----:B------:R-:W-:-:S05]  /*124010*/  IMAD.X R23, R19, 0x1, R17, P1 ;  /* 0x0000000113177824 */ /* 0x000fca00008e0611 */
[----:B------:R2:W-:Y:S04]  /*124020*/  STL.64 [R1+0x2158], R22 ;  /* 0x0021581601007387 */ /* 0x0005e80000100a00 */
[----:B------:R-:W4:Y:S01]  /*124030*/  LDL.LU R37, [R1+0x1620] ;  /* 0x0016200001257983 */ /* 0x000f220000300800 */
[----:B--2---:R-:W-:-:S05]  /*124040*/  F2FP.SATFINITE.E5M2.F32.PACK_AB_MERGE_C R22, R43, R40, RZ ;  /* 0x000000282b16723e */ /* 0x004fca00048060ff */
[----:B------:R0:W-:Y:S01]  /*124050*/  STL [R1+0x788], R22 ;  /* 0x0007881601007387 */ /* 0x0001e20000100800 */
[----:B------:R-:W-:-:S03]  /*124060*/  F2FP.SATFINITE.E5M2.F32.PACK_AB_MERGE_C R21, R48, R47, RZ ;  /* 0x0000002f3015723e */ /* 0x000fc600048060ff */
[----:B------:R-:W2:Y:S01]  /*124070*/  LDL.LU R47, [R1+0x1624] ;  /* 0x00162400012f7983 */ /* 0x000ea20000300800 */
[----:B0-----:R-:W-:-:S03]  /*124080*/  IADD3 R22, P1, R16, R10, RZ ;  /* 0x0000000a10167210 */ /* 0x001fc60007f3e0ff */
[----:B------:R3:W-:Y:S02]  /*124090*/  STL [R1+0x530], R21 ;  /* 0x0005301501007387 */ /* 0x0007e40000100800 */
[----:B------:R-:W-:Y:S01]  /*1240a0*/  IMAD.X R23, R19, 0x1, R9, P1 ;  /* 0x0000000113177824 */ /* 0x000fe200008e0609 */
[----:B------:R-:W-:Y:S02]  /*1240b0*/  F2FP.SATFINITE.E5M2.F32.PACK_AB_MERGE_C R40, R56, R54, RZ ;  /* 0x000000363828723e */ /* 0x000fe400048060ff */
[----:B------:R-:W2:Y:S04]  /*1240c0*/  LDL.LU R54, [R1+0x1628] ;  /* 0x0016280001367983 */ /* 0x000ea80000300800 */
[----:B------:R-:W2:Y:S04]  /*1240d0*/  LDL.LU R56, [R1+0x162c] ;  /* 0x00162c0001387983 */ /* 0x000ea80000300800 */
[----:B------:R0:W-:Y:S04]  /*1240e0*/  STL.64 [R1+0x2150], R22 ;  /* 0x0021501601007387 */ /* 0x0001e80000100a00 */
[----:B------:R-:W-:Y:S04]  /*1240f0*/  STL [R1+0x6950], R40 ;  /* 0x0069502801007387 */ /* 0x000fe80000100800 */
[----:B------:R-:W2:Y:S01]  /*124100*/  LDL.LU R38, [R1+0x1630] ;  /* 0x0016300001267983 */ /* 0x000ea20000300800 */
[----:B---3--:R-:W-:-:S03]  /*124110*/  F2FP.SATFINITE.E5M2.F32.PACK_AB_MERGE_C R21, R53, R50, RZ ;  /* 0x000000323515723e */ /* 0x008fc600048060ff */
[----:B------:R-:W3:Y:S01]  /*124120*/  LDL.LU R50, [R1+0x1634] ;  /* 0x0016340001327983 */ /* 0x000ee20000300800 */
[----:B0-----:R-:W-:-:S03]  /*124130*/  IADD3 R22, P1, R16, R7, RZ ;  /* 0x0000000710167210 */ /* 0x001fc60007f3e0ff */
[----:B------:R-:W-:Y:S02]  /*124140*/  STL [R1+0x4f4], R21 ;  /* 0x0004f41501007387 */ /* 0x000fe40000100800 */
[----:B------:R-:W-:Y:S02]  /*124150*/  IMAD.X R23, R19, 0x1, R49, P1 ;  /* 0x0000000113177824 */ /* 0x000fe400008e0631 */
[----:B------:R-:W3:Y:S04]  /*124160*/  LDL.LU R39, [R1+0x1638] ;  /* 0x0016380001277983 */ /* 0x000ee80000300800 */
[----:B------:R-:W3:Y:S04]  /*124170*/  LDL.LU R43, [R1+0x163c] ;  /* 0x00163c00012b7983 */ /* 0x000ee80000300800 */
[----:B------:R-:W3:Y:S04]  /*124180*/  LDL.LU R48, [R1+0x1640] ;  /* 0x0016400001307983 */ /* 0x000ee80000300800 */
[----:B------:R0:W-:Y:S04]  /*124190*/  STL.64 [R1+0x2138], R22 ;  /* 0x0021381601007387 */ /* 0x0001e80000100a00 */
[----:B------:R-:W3:Y:S01]  /*1241a0*/  LDL.LU R53, [R1+0x1644] ;  /* 0x0016440001357983 */ /* 0x000ee20000300800 */
[----:B0-----:R-:W-:-:S05]  /*1241b0*/  IADD3 R22, P1, R16, R6, RZ ;  /* 0x0000000610167210 */ /* 0x001fca0007f3e0ff */
[----:B------:R-:W-:Y:S01]  /*1241c0*/  IMAD.X R23, R19, 0x1, R5, P1 ;  /* 0x0000000113177824 */ /* 0x000fe200008e0605 */
[----:B----4-:R-:W-:-:S05]  /*1241d0*/  F2FP.SATFINITE.E5M2.F32.PACK_AB_MERGE_C R57, R57, R33, RZ ;  /* 0x000000213939723e */ /* 0x010fca00048060ff */
[----:B------:R-:W-:Y:S01]  /*1241e0*/  STL [R1+0x697c], R57 ;  /* 0x00697c3901007387 */ /* 0x000fe20000100800 */
[----:B------:R-:W-:-:S05]  /*1241f0*/  F2FP.SATFINITE.E5M2.F32.PACK_AB_MERGE_C R21, R52, R45, RZ ;  /* 0x0000002d3415723e */ /* 0x000fca00048060ff */
[----:B------:R0:W-:Y:S04]  /*124200*/  STL [R1+0x4ac], R21 ;  /* 0x0004ac1501007387 */ /* 0x0001e80000100800 */
[----:B------:R-:W4:Y:S01]  /*124210*/  LDL.LU R24, [R1+0x1648] ;  /* 0x0016480001187983 */ /* 0x000f220000300800 */
[----:B------:R-:W-:-:S03]  /*124220*/  F2FP.SATFINITE.E5M2.F32.PACK_AB_MERGE_C R34, R58, R55, RZ ;  /* 0x000000373a22723e */ /* 0x000fc600048060ff */
[----:B0-----:R-:W4:Y:S04]  /*124230*/  LDL.LU R21, [R1+0x164c] ;  /* 0x00164c0001157983 */ /* 0x001f280000300800 */
[----:B------:R-:W-:Y:S04]  /*124240*/  STL.64 [R1+0x2130], R22 ;  /* 0x0021301601007387 */ /* 0x000fe80000100a00 */
[----:B------:R-:W4:Y:S04]  /*124250*/  LDL.LU R32, [R1+0x1650] ;  /* 0x0016500001207983 */ /* 0x000f280000300800 */
[----:B------:R-:W4:Y:S04]  /*124260*/  LDL.LU R33, [R1+0x1654] ;  /* 0x0016540001217983 */ /* 0x000f280000300800 */
[----:B------:R-:W4:Y:S04]  /*124270*/  LDL.LU R45, [R1+0x1658] ;  /* 0x00165800012d7983 */ /* 0x000f280000300800 */
[----:B------:R-:W4:Y:S04]  /*124280*/  LDL.LU R55, [R1+0x165c] ;  /* 0x00165c0001377983 */ /* 0x000f280000300800 */
[----:B------:R-:W4:Y:S04]  /*124290*/  LDL.LU R52, [R1+0x1660] ;  /* 0x0016600001347983 */ /* 0x000f280000300800 */
[----:B------:R-:W4:Y:S04]  /*1242a0*/  LDL.LU R58, [R1+0x1664] ;  /* 0x00166400013a7983 */ /* 0x000f280000300800 */
[----:B------:R0:W-:Y:S04]  /*1242b0*/  STL [R1+0x69b4], R34 ;  /* 0x0069b42201007387 */ /* 0x0001e80000100800 */
[----:B0-----:R-:W4:Y:S01]  /*1242c0*/  LDL R34, [R1+0x24] ;  /* 0x0000240001227983 */ /* 0x001f220000100800 */
[----:B------:R-:W-:-:S05]  /*1242d0*/  IADD3 R22, P1, R16, R4, RZ ;  /* 0x0000000410167210 */ /* 0x000fca0007f3e0ff */
[----:B------:R-:W-:Y:S01]  /*1242e0*/  IMAD.X R23, R19, 0x1, R3, P1 ;  /* 0x0000000113177824 */ /* 0x000fe200008e0603 */
[----:B--2---:R-:W-:-:S05]  /*1242f0*/  F2FP.SATFINITE.E5M2.F32.PACK_AB_MERGE_C R47, R47, R37, RZ ;  /* 0x000000252f2f723e */ /* 0x004fca00048060ff */
[----:B------:R0:W-:Y:S04]  /*124300*/  STL [R1+0x6a20], R47 ;  /* 0x006a202f01007387 */ /* 0x0001e80000100800 */
[----:B0-----:R-:W2:Y:S04]  /*124310*/  LDL R47, [R1+0x34] ;  /* 0x00003400012f7983 */ /* 0x001ea80000100800 */
[----:B------:R0:W-:Y:S02]  /*124320*/  STL.64 [R1+0x2128], R22 ;  /* 0x0021281601007387 */ /* 0x0001e40000100a00 */
[----:B0-----:R-:W-:-:S02]  /*124330*/  F2FP.SATFINITE.E5M2.F32.PACK_AB_MERGE_C R22, R56, R54, RZ ;  /* 0x000000363816723e */ /* 0x001fc400048060ff */
[----:B------:R-:W2:Y:S04]  /*124340*/  LDL.LU R54, [R1+0x1668] ;  /* 0x0016680001367983 */ /* 0x000ea80000300800 */
[----:B------:R-:W2:Y:S04]  /*124350*/  LDL.LU R56, [R1+0x166c] ;  /* 0x00166c0001387983 */ /* 0x000ea80000300800 */
[----:B------:R-:W-:Y:S01]  /*124360*/  STL [R1+0x474], R22 ;  /* 0x0004741601007387 */ /* 0x000fe20000100800 */
[----:B---3--:R-:W-:-:S05]  /*124370*/  F2FP.SATFINITE.E5M2.F32.PACK_AB_MERGE_C R50, R50, R38, RZ ;  /* 0x000000263232723e */ /* 0x008fca00048060ff */
[----:B------:R0:W-:Y:S04]  /*124380*/  STL [R1+0x6b74], R50 ;  /* 0x006b743201007387 */ /* 0x0001e80000100800 */
[----:B0-----:R-:W3:Y:S01]  /*124390*/  LDL R50, [R1+0x28] ;  /* 0x0000280001327983 */ /* 0x001ee20000100800 */
[----:B------:R-:W-:-:S05]  /*1243a0*/  IADD3 R22, P1, R16, R2, RZ ;  /* 0x0000000210167210 */ /* 0x000fca0007f3e0ff */
        /* <DEDUP_REMOVED lines=14> */
[----:B------:R-:W-:Y:S01]  /*124490*/  STL.64 [R1+0x2108], R22 ;  /* 0x0021081601007387 */ /* 0x000fe20000100a00 */
[----:B----4-:R-:W-:-:S05]  /*1244a0*/  F2FP.SATFINITE.E5M2.F32.PACK_AB_MERGE_C R24, R21, R24, RZ ;  /* 0x000000181518723e */ /* 0x010fca00048060ff */
[----:B------:R-:W-:Y:S01]  /*1244b0*/  STL [R1+0x3ec], R24 ;  /* 0x0003ec1801007387 */ /* 0x000fe20000100800 */
[----:B------:R-:W-:-:S05]  /*1244c0*/  F2FP.SATFINITE.E5M2.F32.PACK_AB_MERGE_C R21, R33, R32, RZ ;  /* 0x000000202115723e */ /* 0x000fca00048060ff */
[----:B------:R0:W-:Y:S04]  /*1244d0*/  STL [R1+0x388], R21 ;  /* 0x0003881501007387 */ /* 0x0001e80000100800 */
[----:B------:R-:W4:Y:S04]  /*1244e0*/  LDL.LU R27, [R1+0x1678] ;  /* 0x00167800011b7983 */ /* 0x000f280000300800 */
[----:B------:R-:W4:Y:S01]  /*1244f0*/  LDL.LU R30, [R1+0x167c] ;  /* 0x00167c00011e7983 */ /* 0x000f220000300800 */
[----:B0-----:R-:W-:Y:S02]  /*124500*/  F2FP.SATFINITE.E5M2.F32.PACK_AB_MERGE_C R21, R55, R45, RZ ;  /* 0x0000002d3715723e */ /* 0x001fe400048060ff */
[----:B--2---:R-:W-:-:S05]  /*124510*/  IADD3 R22, P1, R16, R47, RZ ;  /* 0x0000002f10167210 */ /* 0x004fca0007f3e0ff */
[----:B------:R-:W-:-:S05]  /*124520*/  IMAD.X R23, R19, 0x1, R36, P1 ;  /* 0x0000000113177824 */ /* 0x000fca00008e0624 */
[----:B------:R-:W-:Y:S04]  /*124530*/  STL.64 [R1+0x2100], R22 ;  /* 0x0021001601007387 */ /* 0x000fe80000100a00 */
[----:B------:R0:W-:Y:S04]  /*124540*/  STL [R1+0x3b8], R21 ;  /* 0x0003b81501007387 */ /* 0x0001e80000100800 */
[----:B------:R-:W2:Y:S04]  /*124550*/  LDL.LU R45, [R1+0x1690] ;  /* 0x00169000012d7983 */ /* 0x000ea80000300800 */
[----:B------:R-:W2:Y:S01]  /*124560*/  LDL.LU R55, [R1+0x1694] ;  /* 0x0016940001377983 */ /* 0x000ea20000300800 */
[----:B0-----:R-:W-:-:S03]  /*124570*/  F2FP.SATFINITE.E5M2.F32.PACK_AB_MERGE_C R21, R58, R52, RZ ;  /* 0x000000343a15723e */ /* 0x001fc600048060ff */
[----:B------:R-:W2:Y:S04]  /*124580*/  LDL.LU R42, [R1+0x1698] ;  /* 0x00169800012a7983 */ /* 0x000ea80000300800 */
[----:B------:R-:W2:Y:S04]  /*124590*/  LDL.LU R41, [R1+0x169c] ;  /* 0x00169c0001297983 */ /* 0x000ea80000300800 */
[----:B------:R0:W-:Y:S04]  /*1245a0*/  STL [R1+0x1e0], R21 ;  /* 0x0001e01501007387 */ /* 0x0001e80000100800 */
[----:B------:R-:W2:Y:S04]  /*1245b0*/  LDL.LU R25, [R1+0x16a0] ;  /* 0x0016a00001197983 */ /* 0x000ea80000300800 */
[----:B------:R-:W2:Y:S01]  /*1245c0*/  LDL.LU R46, [R1+0x16a4] ;  /* 0x0016a400012e7983 */ /* 0x000ea20000300800 */
[----:B------:R-:W-:-:S03]  /*1245d0*/  IADD3 R22, P1, R16, R15, RZ ;  /* 0x0000000f10167210 */ /* 0x000fc60007f3e0ff */
[----:B------:R-:W2:Y:S04]  /*1245e0*/  LDL.LU R52, [R1+0x16a8] ;  /* 0x0016a80001347983 */ /* 0x000ea80000300800 */
[----:B------:R-:W2:Y:S01]  /*1245f0*/  LDL.LU R58, [R1+0x16ac] ;  /* 0x0016ac00013a7983 */ /* 0x000ea20000300800 */
[----:B---3--:R-:W-:-:S05]  /*124600*/  IMAD.X R23, R19, 0x1, R50, P1 ;  /* 0x0000000113177824 */ /* 0x008fca00008e0632 */
[----:B------:R1:W-:Y:S04]  /*124610*/  STL.64 [R1+0x20e8], R22 ;  /* 0x0020e81601007387 */ /* 0x0003e80000100a00 */
[----:B------:R-:W3:Y:S04]  /*124620*/  LDL.LU R24, [R1+0x16b0] ;  /* 0x0016b00001187983 */ /* 0x000ee80000300800 */
[----:B0-----:R-:W3:Y:S01]  /*124630*/  LDL.LU R21, [R1+0x16b4] ;  /* 0x0016b40001157983 */ /* 0x001ee20000300800 */
[----:B-1----:R-:W-:-:S05]  /*124640*/  F2FP.SATFINITE.E5M2.F32.PACK_AB_MERGE_C R22, R56, R54, RZ ;  /* 0x000000363816723e */ /* 0x002fca00048060ff */
[----:B------:R0:W-:Y:S04]  /*124650*/  STL [R1+0x1e4], R22 ;  /* 0x0001e41601007387 */ /* 0x0001e80000100800 */
[----:B------:R-:W3:Y:S04]  /*124660*/  LDL.LU R32, [R1+0x16b8] ;  /* 0x0016b80001207983 */ /* 0x000ee80000300800 */
[----:B------:R-:W3:Y:S04]  /*124670*/  LDL.LU R33, [R1+0x16bc] ;  /* 0x0016bc0001217983 */ /* 0x000ee80000300800 */
[----:B------:R-:W3:Y:S04]  /*124680*/  LDL.LU R54, [R1+0x16c0] ;  /* 0x0016c00001367983 */ /* 0x000ee80000300800 */
[----:B------:R-:W3:Y:S01]  /*124690*/  LDL.LU R56, [R1+0x16c4] ;  /* 0x0016c40001387983 */ /* 0x000ee20000300800 */
[----:B0-----:R-:W-:-:S02]  /*1246a0*/  IADD3 R22, P1, R16, R34, RZ ;  /* 0x0000002210167210 */ /* 0x001fc40007f3e0ff */
[----:B------:R-:W-:-:S03]  /*1246b0*/  F2FP.SATFINITE.E5M2.F32.PACK_AB_MERGE_C R26, R38, R37, RZ ;  /* 0x00000025261a723e */ /* 0x000fc600048060ff */
[----:B------:R-:W-:Y:S02]  /*1246c0*/  IMAD.X R23, R19, 0x1, R31, P1 ;  /* 0x0000000113177824 */ /* 0x000fe400008e061f */
[----:B------:R-:W-:Y:S04]  /*1246d0*/  STL [R1+0x1c8], R26 ;  /* 0x0001c81a01007387 */ /* 0x000fe80000100800 */
[----:B------:R0:W-:Y:S04]  /*1246e0*/  STL.64 [R1+0x20e0], R22 ;  /* 0x0020e01601007387 */ /* 0x0001e80000100a00 */
[----:B------:R-:W3:Y:S01]  /*1246f0*/  LDL.LU R37, [R1+0x16c8] ;  /* 0x0016c80001257983 */ /* 0x000ee20000300800 */
[----:B0-----:R-:W-:-:S02]  /*124700*/  F2FP.SATFINITE.E5M2.F32.PACK_AB_MERGE_C R23, R43, R39, RZ ;  /* 0x000000272b17723e */ /* 0x001fc400048060ff */
        /* <DEDUP_REMOVED lines=8> */
[----:B------:R-:W-:-:S05]  /*124790*/  IMAD.X R23, R19, 0x1, R60, P1 ;  /* 0x0000000113177824 */ /* 0x000fca00008e063c */
[----:B------:R4:W-:Y:S04]  /*1247a0*/  STL.64 [R1+0x20c8], R22 ;  /* 0x0020c81601007387 */ /* 0x0009e80000100a00 */
[----:B------:R-:W3:Y:S01]  /*1247b0*/  LDL.LU R53, [R1+0x16dc] ;  /* 0x0016dc0001357983 */ /* 0x000ee20000300800 */
[----:B----4-:R-:W-:Y:S02]  /*1247c0*/  F2FP.SATFINITE.E5M2.F32.PACK_AB_MERGE_C R23, R30, R27, RZ ;  /* 0x0000001b1e17723e */ /* 0x010fe400048060ff */
        /* <DEDUP_REMOVED lines=14> */
[----:B------:R0:W-:Y:S02]  /*1248b0*/  STL.64 [R1+0x20a8], R22 ;  /* 0x0020a81601007387 */ /* 0x0001e40000100a00 */
[----:B0-----:R-:W-:Y:S02]  /*1248c0*/  F2FP.SATFINITE.E5M2.F32.PACK_AB_MERGE_C R22, R58, R52, RZ ;  /* 0x000000343a16723e */ /* 0x001fe400048060ff */
[----:B------:R-:W4:Y:S04]  /*1248d0*/  LDL.LU R52, [R1+0x16e8] ;  /* 0x0016e80001347983 */ /* 0x000f280000300800 */
[----:B------:R-:W4:Y:S04]  /*1248e0*/  LDL.LU R58, [R1+0x16ec] ;  /* 0x0016ec00013a7983 */ /* 0x000f280000300800 */
[----:B------:R0:W-:Y:S01]  /*1248f0*/  STL [R1+0x5294], R22 ;  /* 0x0052941601007387 */ /* 0x0001e20000100800 */
[----:B---3--:R-:W-:-:S02]  /*124900*/  F2FP.SATFINITE.E5M2.F32.PACK_AB_MERGE_C R21, R21, R24, RZ ;  /* 0x000000181515723e */ /* 0x008fc400048060ff */
[----:B0-----:R-:W-:-:S03]  /*124910*/  IADD3 R22, P1, R16, R29, RZ ;  /* 0x0000001d10167210 */ /* 0x001fc60007f3e0ff */
[----:B------:R0:W-:Y:S02]  /*124920*/  STL [R1+0x51cc], R21 ;  /* 0x0051cc1501007387 */ /* 0x0001e40000100800 */
[----:B------:R-:W-:-:S05]  /*124930*/  IMAD.X R23, R19, 0x1, R18, P1 ;  /* 0x0000000113177824 */ /* 0x000fca00008e0612 */
[----:B------:R1:W-:Y:S04]  /*124940*/  STL.64 [R1+0x20a0], R22 ;  /* 0x0020a01601007387 */ /* 0x0003e80000100a00 */
[----:B0-----:R-:W3:Y:S01]  /*124950*/  LDL.LU R21, [R1+0x16f0] ;  /* 0x0016f00001157983 */ /* 0x001ee20000300800 */
[----:B-1----:R-:W-:Y:S02]  /*124960*/  F2FP.SATFINITE.E5M2.F32.PACK_AB_MERGE_C R23, R33, R32, RZ ;  /* 0x000000202117723e */ /* 0x002fe400048060ff */
[----:B------:R-:W-:-:S03]  /*124970*/  F2FP.SATFINITE.E5M2.F32.PACK_AB_MERGE_C R22, R56, R54, RZ ;  /* 0x000000363816723e */ /* 0x000fc600048060ff */
[----:B------:R-:W-:Y:S04]  /*124980*/  STL [R1+0x51ec], R23 ;  /* 0x0051ec1701007387 */ /* 0x000fe80000100800 */
[----:B------:R-:W3:Y:S04]  /*124990*/  LDL.LU R29, [R1+0x16f4] ;  /* 0x0016f400011d7983 */ /* 0x000ee80000300800 */
        /* <DEDUP_REMOVED lines=8> */
[----:B0-----:R-:W-:-:S05]  /*124a20*/  F2FP.SATFINITE.E5M2.F32.PACK_AB_MERGE_C R22, R38, R37, RZ ;  /* 0x000000252616723e */ /* 0x001fca00048060ff */
[----:B------:R0:W-:Y:S02]  /*124a30*/  STL [R1+0x514c], R22 ;  /* 0x00514c1601007387 */ /* 0x0001e40000100800 */
[----:B0-----:R-:W-:-:S05]  /*124a40*/  IADD3 R22, P1, R16, R12, RZ ;  /* 0x0000000c10167210 */ /* 0x001fca0007f3e0ff */
[----:B------:R-:W-:Y:S01]  /*124a50*/  IMAD.X R23, R19, 0x1, R14, P1 ;  /* 0x0000000113177824 */ /* 0x000fe200008e060e */
[----:B------:R-:W-:-:S04]  /*124a60*/  F2FP.SATFINITE.E5M2.F32.PACK_AB_MERGE_C R19, R53, R48, RZ ;  /* 0x000000303513723e */ /* 0x000fc800048060ff */
[----:B------:R0:W-:Y:S04]  /*124a70*/  STL.64 [R1+0x2080], R22 ;  /* 0x0020801601007387 */ /* 0x0001e80000100a00 */
[----:B------:R-:W3:Y:S01]  /*124a80*/  LDL.LU R48, [R1+0x1708] ;  /* 0x0017080001307983 */ /* 0x000ee20000300800 */
[----:B0-----:R-:W-:-:S05]  /*124a90*/  F2FP.SATFINITE.E5M2.F32.PACK_AB_MERGE_C R22, R43, R39, RZ ;  /* 0x000000272b16723e */ /* 0x001fca00048060ff */
[----:B------:R0:W-:Y:S04]  /*124aa0*/  STL [R1+0x804], R22 ;  /* 0x0008041601007387 */ /* 0x0001e80000100800 */
[----:B------:R-:W3:Y:S04]  /*124ab0*/  LDL.LU R53, [R1+0x170c] ;  /* 0x00170c0001357983 */ /* 0x000ee80000300800 */
[----:B------:R2:W-:Y:S04]  /*124ac0*/  STL [R1+0x53f0], R19 ;  /* 0x0053f01301007387 */ /* 0x0005e80000100800 */
[----:B------:R-:W3:Y:S04]  /*124ad0*/  LDL.LU R37, [R1+0x1710] ;  /* 0x0017100001257983 */ /* 0x000ee80000300800 */
[----:B------:R-:W3:Y:S01]  /*124ae0*/  LDL.LU R38, [R1+0x1714] ;  /* 0x0017140001267983 */ /* 0x000ee20000300800 */
        /* <DEDUP_REMOVED lines=10> */
[----:B------:R-:W2:Y:S04]  /*124b90*/  LDL.LU R46, [R1+0x1724] ;  /* 0x00172400012e7983 */ /* 0x000ea80000300800 */
[----:B------:R0:W-:Y:S02]  /*124ba0*/  STL.64 [R1+0x2068], R22 ;  /* 0x0020681601007387 */ /* 0x0001e40000100a00 */
[----:B0-----:R-:W-:-:S05]  /*124bb0*/  IADD3 R22, P1, R16, R10, RZ ;  /* 0x0000000a10167210 */ /* 0x001fca0007f3e0ff */
[----:B------:R-:W-:Y:S01]  /*124bc0*/  IMAD.X R23, R26, 0x1, R9, P1 ;  /* 0x000000011a177824 */ /* 0x000fe200008e0609 */
[----:B----4-:R-:W-:-:S05]  /*124bd0*/  F2FP.SATFINITE.E5M2.F32.PACK_AB_MERGE_C R19, R58, R52, RZ ;  /* 0x000000343a13723e */ /* 0x010fca00048060ff */
[----:B------:R0:W-:Y:S04]  /*124be0*/  STL [R1+0x778], R19 ;  /* 0x0007781301007387 */ /* 0x0001e80000100800 */
[----:B------:R-:W4:Y:S04]  /*124bf0*/  LDL.LU R39, [R1+0x1728] ;  /* 0x0017280001277983 */ /* 0x000f280000300800 */
[----:B------:R-:W4:Y:S04]  /*124c00*/  LDL.LU R58, [R1+0x172c] ;  /* 0x00172c00013a7983 */ /* 0x000f280000300800 */
[----:B------:R-:W4:Y:S04]  /*124c10*/  LDL.LU R43, [R1+0x1730] ;  /* 0x00173000012b7983 */ /* 0x000f280000300800 */
[----:B------:R-:W4:Y:S01]  /*124c20*/  LDL.LU R52, [R1+0x1734] ;  /* 0x0017340001347983 */ /* 0x000f220000300800 */
[----:B---3--:R-:W-:-:S05]  /*124c30*/  F2FP.SATFINITE.E5M2.F32.PACK_AB_MERGE_C R27, R29, R21, RZ ;  /* 0x000000151d1b723e */ /* 0x008fca00048060ff */
[----:B------:R-:W-:Y:S01]  /*124c40*/  STL [R1+0x6958], R27 ;  /* 0x0069581b01007387 */ /* 0x000fe20000100800 */
[----:B------:R-:W-:-:S03]  /*124c50*/  F2FP.SATFINITE.E5M2.F32.PACK_AB_MERGE_C R25, R56, R54, RZ ;  /* 0x000000363819723e */ /* 0x000fc600048060ff */
[----:B------:R-:W3:Y:S04]  /*124c60*/  LDL.LU R54, [R1+0x1738] ;  /* 0x0017380001367983 */ /* 0x000ee80000300800 */
[----:B------:R-:W3:Y:S04]  /*124c70*/  LDL.LU R56, [R1+0x173c] ;  /* 0x00173c0001387983 */ /* 0x000ee80000300800 */
[----:B------:R1:W-:Y:S04]  /*124c80*/  STL.64 [R1+0x2060], R22 ;  /* 0x0020601601007387 */ /* 0x0003e80000100a00 */
[----:B------:R1:W-:Y:S04]  /*124c90*/  STL [R1+0x6954], R25 ;  /* 0x0069541901007387 */ /* 0x0003e80000100800 */
[----:B------:R-:W3:Y:S01]  /*124ca0*/  LDL.LU R21, [R1+0x1740] ;  /* 0x0017400001157983 */ /* 0x000ee20000300800 */
[----:B0-----:R-:W-:-:S03]  /*124cb0*/  F2FP.SATFINITE.E5M2.F32.PACK_AB_MERGE_C R19, R33, R32, RZ ;  /* 0x000000202113723e */ /* 0x001fc600048060ff */
[----:B------:R-:W3:Y:S01]  /*124cc0*/  LDL.LU R33, [R1+0x1744] ;  /* 0x0017440001217983 */ /* 0x000ee20000300800 */
[----:B-1----:R-:W-:-:S03]  /*124cd0*/  IADD3 R22, P1, R16, R7, RZ ;  /* 0x0000000710167210 */ /* 0x002fc60007f3e0ff */
[----:B------:R0:W-:Y:S02]  /*124ce0*/  STL [R1+0x4c4], R19 ;  /* 0x0004c41301007387 */ /* 0x0001e40000100800 */
[----:B------:R-:W-:Y:S01]  /*124cf0*/  IMAD.X R23, R26, 0x1, R49, P1 ;  /* 0x000000011a177824 */ /* 0x000fe200008e0631 */
[----:B------:R-:W-:-:S05]  /*124d00*/  IADD3 R24, P1, R16, R6, RZ ;  /* 0x0000000610187210 */ /* 0x000fca0007f3e0ff */
[----:B------:R-:W-:Y:S01]  /*124d10*/  IMAD.X R25, R26, 0x1, R5, P1 ;  /* 0x000000011a197824 */ /* 0x000fe200008e0605 */
[----:B0-----:R-:W-:Y:S02]  /*124d20*/  F2FP.SATFINITE.E5M2.F32.PACK_AB_MERGE_C R19, R53, R48, RZ ;  /* 0x000000303513723e */ /* 0x001fe400048060ff */
[----:B------:R-:W3:Y:S04]  /*124d30*/  LDL.LU R48, [R1+0x1748] ;  /* 0x0017480001307983 */ /* 0x000ee80000300800 */
[----:B------:R-:W3:Y:S04]  /*124d40*/  LDL.LU R53, [R1+0x174c] ;  /* 0x00174c0001357983 */ /* 0x000ee80000300800 */
[----:B------:R0:W-:Y:S04]  /*124d50*/  STL.64 [R1+0x2048], R22 ;  /* 0x0020481601007387 */ /* 0x0001e80000100a00 */
[----:B------:R-:W-:Y:S04]  /*124d60*/  STL [R1+0x4cc], R19 ;  /* 0x0004cc1301007387 */ /* 0x000fe80000100800 */
[----:B------:R-:W3:Y:S01]  /*124d70*/  LDL.LU R29, [R1+0x1750] ;  /* 0x00175000011d7983 */ /* 0x000ee20000300800 */
[----:B0-----:R-:W-:-:S03]  /*124d80*/  F2FP.SATFINITE.E5M2.F32.PACK_AB_MERGE_C R22, R38, R37, RZ ;  /* 0x000000252616723e */ /* 0x001fc600048060ff */
[----:B------:R-:W3:Y:S04]  /*124d90*/  LDL.LU R32, [R1+0x1754] ;  /* 0x0017540001207983 */ /* 0x000ee80000300800 */
[----:B------:R0:W-:Y:S04]  /*124da0*/  STL [R1+0x69ac], R22 ;  /* 0x0069ac1601007387 */ /* 0x0001e80000100800 */
[----:B------:R2:W-:Y:S04]  /*124db0*/  STL.64 [R1+0x2040], R24 ;  /* 0x0020401801007387 */ /* 0x0005e80000100a00 */
[----:B------:R-:W3:Y:S01]  /*124dc0*/  LDL.LU R37, [R1+0x1758] ;  /* 0x0017580001257983 */ /* 0x000ee20000300800 */
[----:B0-----:R-:W-:-:S05]  /*124dd0*/  IADD3 R22, P1, R16, R4, RZ ;  /* 0x0000000410167210 */ /* 0x001fca0007f3e0ff */
[----:B------:R-:W-:Y:S01]  /*124de0*/  IMAD.X R23, R26, 0x1, R3, P1 ;  /* 0x000000011a177824 */ /* 0x000fe200008e0603 */
[----:B--2---:R-:W-:Y:S02]  /*124df0*/  F2FP.SATFINITE.E5M2.F32.PACK_AB_MERGE_C R24, R55, R45, RZ ;  /* 0x0000002d3718723e */ /* 0x004fe400048060ff */
[----:B------:R-:W2:Y:S04]  /*124e00*/  LDL.LU R45, [R1+0x175c] ;  /* 0x00175c00012d7983 */ /* 0x000ea80000300800 */
[----:B------:R-:W2:Y:S04]  /*124e10*/  LDL.LU R38, [R1+0x1760] ;  /* 0x0017600001267983 */ /* 0x000ea80000300800 */
[----:B------:R-:W2:Y:S01]  /*124e20*/  LDL.LU R55, [R1+0x1764] ;  /* 0x0017640001377983 */ /* 0x000ea20000300800 */
[----:B------:R-:W-:-:S03]  /*124e30*/  F2FP.SATFINITE.E5M2.F32.PACK_AB_MERGE_C R19, R46, R41, RZ ;  /* 0x000000292e13723e */ /* 0x000fc600048060ff */
[----:B------:R-:W-:Y:S04]  /*124e40*/  STL [R1+0x69a8], R24 ;  /* 0x0069a81801007387 */ /* 0x000fe80000100800 */
[----:B------:R0:W-:Y:S01]  /*124e50*/  STL [R1+0x43c], R19 ;  /* 0x00043c1301007387 */ /* 0x0001e20000100800 */
[----:B----4-:R-:W-:-:S05]  /*124e60*/  F2FP.SATFINITE.E5M2.F32.PACK_AB_MERGE_C R58, R58, R39, RZ ;  /* 0x000000273a3a723e */ /* 0x010fca00048060ff */
[----:B------:R-:W-:Y:S01]  /*124e70*/  STL [R1+0x69e0], R58 ;  /* 0x0069e03a01007387 */ /* 0x000fe20000100800 */
[----:B0-----:R-:W-:-:S03]  /*124e80*/  F2FP.SATFINITE.E5M2.F32.PACK_AB_MERGE_C R19, R52, R43, RZ ;  /* 0x0000002b3413723e */ /* 0x001fc600048060ff */
[----:B------:R0:W-:Y:S04]  /*124e90*/  STL.64 [R1+0x2028], R22 ;  /* 0x0020281601007387 */ /* 0x0001e80000100a00 */
[----:B------:R-:W4:Y:S04]  /*124ea0*/  LDL.LU R39, [R1+0x1768] ;  /* 0x0017680001277983 */ /* 0x000f280000300800 */
[----:B------:R-:W4:Y:S01]  /*124eb0*/  LDL.LU R43, [R1+0x176c] ;  /* 0x00176c00012b7983 */ /* 0x000f220000300800 */
[----:B0-----:R-:W-:-:S03]  /*124ec0*/  IADD3 R22, P1, R16, R2, RZ ;  /* 0x0000000210167210 */ /* 0x001fc60007f3e0ff */
[----:B------:R0:W-:Y:S02]  /*124ed0*/  STL [R1+0x3e8], R19 ;  /* 0x0003e81301007387 */ /* 0x0001e40000100800 */
[----:B------:R-:W-:Y:S01]  /*124ee0*/  IMAD.X R23, R26, 0x1, R0, P1 ;  /* 0x000000011a177824 */ /* 0x000fe200008e0600 */
[----:B---3--:R-:W-:Y:S02]  /*124ef0*/  F2FP.SATFINITE.E5M2.F32.PACK_AB_MERGE_C R52, R56, R54, RZ ;  /* 0x000000363834723e */ /* 0x008fe400048060ff */
[----:B------:R-:W3:Y:S04]  /*124f00*/  LDL.LU R54, [R1+0x1770] ;  /* 0x0017700001367983 */ /* 0x000ee80000300800 */
[----:B------:R-:W3:Y:S04]  /*124f10*/  LDL.LU R56, [R1+0x1774] ;  /* 0x0017740001387983 */ /* 0x000ee80000300800 */
[----:B------:R1:W-:Y:S01]  /*124f20*/  STL.64 [R1+0x2020], R22 ;  /* 0x0020201601007387 */ /* 0x0003e20000100a00 */
[----:B0-----:R-:W-:-:S03]  /*124f30*/  F2FP.SATFINITE.E5M2.F32.PACK_AB_MERGE_C R19, R33, R21, RZ ;  /* 0x000000152113723e */ /* 0x001fc600048060ff */
[----:B------:R-:W-:Y:S01]  /*124f40*/  STL [R1+0x6a30], R52 ;  /* 0x006a303401007387 */ /* 0x000fe20000100800 */
[----:B-1----:R-:W-:-:S03]  /*124f50*/  IADD3 R22, P1, R16, R35, RZ ;  /* 0x0000002310167210 */ /* 0x002fc60007f3e0ff */
[----:B------:R0:W-:Y:S02]  /*124f60*/  STL [R1+0x6a5c], R19 ;  /* 0x006a5c1301007387 */ /* 0x0001e40000100800 */
[----:B------:R-:W-:Y:S02]  /*124f70*/  IMAD.X R23, R26, 0x1, R44, P1 ;  /* 0x000000011a177824 */ /* 0x000fe400008e062c */
[----:B------:R-:W3:Y:S04]  /*124f80*/  LDL.LU R33, [R1+0x1778] ;  /* 0x0017780001217983 */ /* 0x000ee80000300800 */
[----:B------:R-:W3:Y:S04]  /*124f90*/  LDL.LU R44, [R1+0x177c] ;  /* 0x00177c00012c7983 */ /* 0x000ee80000300800 */
[----:B------:R1:W-:Y:S01]  /*124fa0*/  STL.64 [R1+0x2008], R22 ;  /* 0x0020081601007387 */ /* 0x0003e20000100a00 */
[----:B------:R-:W-:-:S05]  /*124fb0*/  IADD3 R24, P1, R16, R47, RZ ;  /* 0x0000002f10187210 */ /* 0x000fca0007f3e0ff */
[----:B------:R-:W-:Y:S01]  /*124fc0*/  IMAD.X R25, R26, 0x1, R36, P1 ;  /* 0x000000011a197824 */ /* 0x000fe200008e0624 */
[----:B0-----:R-:W-:-:S05]  /*124fd0*/  F2FP.SATFINITE.E5M2.F32.PACK_AB_MERGE_C R19, R53, R48, RZ ;  /* 0x000000303513723e */ /* 0x001fca00048060ff */
[----:B------:R-:W-:Y:S04]  /*124fe0*/  STL [R1+0x5434], R19 ;  /* 0x0054341301007387 */ /* 0x000fe80000100800 */
[----:B------:R-:W3:Y:S04]  /*124ff0*/  LDL.LU R48, [R1+0xef0] ;  /* 0x000ef00001307983 */ /* 0x000ee80000300800 */
[----:B------:R-:W3:Y:S01]  /*125000*/  LDL.LU R53, [R1+0xef4] ;  /* 0x000ef40001357983 */ /* 0x000ee20000300800 */
[----:B-1----:R-:W-:-:S05]  /*125010*/  F2FP.SATFINITE.E5M2.F32.PACK_AB_MERGE_C R23, R32, R29, RZ ;  /* 0x0000001d2017723e */ /* 0x002fca00048060ff */
[----:B------:R0:W-:Y:S01]  /*125020*/  STL [R1+0x6a98], R23 ;  /* 0x006a981701007387 */ /* 0x0001e20000100800 */
[----:B------:R-:W-:-:S05]  /*125030*/  IADD3 R22, P1, R16, R15, RZ ;  /* 0x0000000f10167210 */ /* 0x000fca0007f3e0ff */
[----:B0-----:R-:W-:Y:S01]  /*125040*/  IMAD.X R23, R26, 0x1, R50, P1 ;  /* 0x000000011a177824 */ /* 0x001fe200008e0632 */
[----:B--2---:R-:W-:-:S05]  /*125050*/  F2FP.SATFINITE.E5M2.F32.PACK_AB_MERGE_C R45, R45, R37, RZ ;  /* 0x000000252d2d723e */ /* 0x004fca00048060ff */
[----:B------:R-:W-:Y:S01]  /*125060*/  STL [R1+0x6a94], R45 ;  /* 0x006a942d01007387 */ /* 0x000fe20000100800 */
[----:B------:R-:W-:-:S03]  /*125070*/  F2FP.SATFINITE.E5M2.F32.PACK_AB_MERGE_C R19, R55, R38, RZ ;  /* 0x000000263713723e */ /* 0x000fc600048060ff */
[----:B------:R0:W-:Y:S04]  /*125080*/  STL.64 [R1+0x2000], R24 ;  /* 0x0020001801007387 */ /* 0x0001e80000100a00 */
[----:B0-----:R-:W2:Y:S04]  /*125090*/  LDL.LU R25, [R1+0xef8] ;  /* 0x000ef80001197983 */ /* 0x001ea80000300800 */
[----:B------:R-:W2:Y:S04]  /*1250a0*/  LDL.LU R27, [R1+0xefc] ;  /* 0x000efc00011b7983 */ /* 0x000ea80000300800 */
[----:B------:R-:W-:Y:S04]  /*1250b0*/  STL [R1+0x1cc], R19 ;  /* 0x0001cc1301007387 */ /* 0x000fe80000100800 */
[----:B------:R-:W2:Y:S04]  /*1250c0*/  LDL.LU R57, [R1+0x1790] ;  /* 0x0017900001397983 */ /* 0x000ea80000300800 */
[----:B------:R-:W2:Y:S04]  /*1250d0*/  LDL.LU R40, [R1+0x1794] ;  /* 0x0017940001287983 */ /* 0x000ea80000300800 */
[----:B------:R-:W2:Y:S04]  /*1250e0*/  LDL.LU R36, [R1+0x1798] ;  /* 0x0017980001247983 */ /* 0x000ea80000300800 */
[----:B------:R-:W2:Y:S04]  /*1250f0*/  LDL.LU R55, [R1+0x179c] ;  /* 0x00179c0001377983 */ /* 0x000ea80000300800 */
[----:B------:R0:W-:Y:S04]  /*125100*/  STL.64 [R1+0x1fe8], R22 ;  /* 0x001fe81601007387 */ /* 0x0001e80000100a00 */
[----:B------:R-:W2:Y:S04]  /*125110*/  LDL.LU R30, [R1+0x17a0] ;  /* 0x0017a000011e7983 */ /* 0x000ea80000300800 */
[----:B------:R-:W2:Y:S04]  /*125120*/  LDL.LU R42, [R1+0x17a4] ;  /* 0x0017a400012a7983 */ /* 0x000ea80000300800 */
[----:B------:R-:W2:Y:S04]  /*125130*/  LDL.LU R32, [R1+0x17a8] ;  /* 0x0017a80001207983 */ /* 0x000ea80000300800 */
[----:B------:R-:W2:Y:S04]  /*125140*/  LDL.LU R37, [R1+0x17ac] ;  /* 0x0017ac0001257983 */ /* 0x000ea80000300800 */
[----:B------:R-:W2:Y:S01]  /*125150*/  LDL.LU R38, [R1+0x17b0] ;  /* 0x0017b00001267983 */ /* 0x000ea20000300800 */
[----:B0-----:R-:W-:-:S02]  /*125160*/  IADD3 R22, P1, R16, R34, RZ ;  /* 0x0000002210167210 */ /* 0x001fc40007f3e0ff */
[----:B----4-:R-:W-:Y:S02]  /*125170*/  F2FP.SATFINITE.E5M2.F32.PACK_AB_MERGE_C R39, R43, R39, RZ ;  /* 0x000000272b27723e */ /* 0x010fe400048060ff */
[----:B------:R-:W4:Y:S04]  /*125180*/  LDL.LU R43, [R1+0x17b4] ;  /* 0x0017b400012b7983 */ /* 0x000f280000300800 */
[----:B------:R0:W-:Y:S01]  /*125190*/  STL [R1+0x6b7c], R39 ;  /* 0x006b7c2701007387 */ /* 0x0001e20000100800 */
[----:B------:R-:W-:-:S03]  /*1251a0*/  IMAD.X R23, R26, 0x1, R31, P1 ;  /* 0x000000011a177824 */ /* 0x000fc600008e061f */
[----:B0-----:R-:W4:Y:S04]  /*1251b0*/  LDL R39, [R1+0x4] ;  /* 0x0000040001277983 */ /* 0x001f280000100800 */
[----:B------:R-:W4:Y:S04]  /*1251c0*/  LDL.LU R41, [R1+0x17b8] ;  /* 0x0017b80001297983 */ /* 0x000f280000300800 */
[----:B------:R-:W4:Y:S01]  /*1251d0*/  LDL.LU R46, [R1+0x17bc] ;  /* 0x0017bc00012e7983 */ /* 0x000f220000300800 */
[----:B---3--:R-:W-:-:S05]  /*1251e0*/  F2FP.SATFINITE.E5M2.F32.PACK_AB_MERGE_C R19, R56, R54, RZ ;  /* 0x000000363813723e */ /* 0x008fca00048060ff */
[----:B------:R-:W-:Y:S04]  /*1251f0*/  STL [R1+0x1b8], R19 ;  /* 0x0001b81301007387 */ /* 0x000fe80000100800 */
[----:B------:R-:W3:Y:S04]  /*125200*/  LDL.LU R54, [R1+0x17c0] ;  /* 0x0017c00001367983 */ /* 0x000ee80000300800 */
[----:B------:R-:W3:Y:S04]  /*125210*/  LDL.LU R56, [R1+0x17c4] ;  /* 0x0017c40001387983 */ /* 0x000ee80000300800 */
[----:B------:R0:W-:Y:S04]  /*125220*/  STL.64 [R1+0x1fe0], R22 ;  /* 0x001fe01601007387 */ /* 0x0001e80000100a00 */
[----:B------:R-:W3:Y:S01]  /*125230*/  LDL.LU R21, [R1+0x17c8] ;  /* 0x0017c80001157983 */ /* 0x000ee20000300800 */
[----:B0-----:R-:W-:-:S05]  /*125240*/  F2FP.SATFINITE.E5M2.F32.PACK_AB_MERGE_C R22, R44, R33, RZ ;  /* 0x000000212c16723e */ /* 0x001fca00048060ff */
[----:B------:R0:W-:Y:S04]  /*125250*/  STL [R1+0x1c0], R22 ;  /* 0x0001c01601007387 */ /* 0x0001e80000100800 */
[----:B------:R-:W3:Y:S01]  /*125260*/  LDL.LU R29, [R1+0x17cc] ;  /* 0x0017cc00011d7983 */ /* 0x000ee20000300800 */
[----:B0-----:R-:W-:-:S05]  /*125270*/  IADD3 R22, P1, R16, R61, RZ ;  /* 0x0000003d10167210 */ /* 0x001fca0007f3e0ff */
[----:B------:R-:W-:Y:S01]  /*125280*/  IMAD.X R23, R26, 0x1, R60, P1 ;  /* 0x000000011a177824 */ /* 0x000fe200008e063c */
[----:B------:R-:W-:-:S05]  /*125290*/  F2FP.SATFINITE.E5M2.F32.PACK_AB_MERGE_C R19, R53, R48, RZ ;  /* 0x000000303513723e */ /* 0x000fca00048060ff */
[----:B------:R-:W-:Y:S04]  /*1252a0*/  STL [R1+0x1a8], R19 ;  /* 0x0001a81301007387 */ /* 0x000fe80000100800 */
[----:B------:R-:W3:Y:S04]  /*1252b0*/  LDL.LU R33, [R1+0x17d0] ;  /* 0x0017d00001217983 */ /* 0x000ee80000300800 */
[----:B------:R-:W3:Y:S04]  /*1252c0*/  LDL.LU R44, [R1+0x17d4] ;  /* 0x0017d400012c7983 */ /* 0x000ee80000300800 */
[----:B------:R-:W3:Y:S04]  /*1252d0*/  LDL.LU R48, [R1+0x17d8] ;  /* 0x0017d80001307983 */ /* 0x000ee80000300800 */
[----:B------:R0:W-:Y:S04]  /*1252e0*/  STL.64 [R1+0x1fc8], R22 ;  /* 0x001fc81601007387 */ /* 0x0001e80000100a00 */
[----:B------:R-:W3:Y:S01]  /*1252f0*/  LDL.LU R53, [R1+0x17dc] ;  /* 0x0017dc0001357983 */ /* 0x000ee20000300800 */
[----:B0-----:R-:W-:-:S05]  /*125300*/  IADD3 R22, P1, R16, R28, RZ ;  /* 0x0000001c10167210 */ /* 0x001fca0007f3e0ff */
[----:B------:R-:W-:Y:S01]  /*125310*/  IMAD.X R23, R26, 0x1, R20, P1 ;  /* 0x000000011a177824 */ /* 0x000fe200008e0614 */
[----:B--2---:R-:W-:-:S05]  /*125320*/  F2FP.SATFINITE.E5M2.F32.PACK_AB_MERGE_C R24, R27, R25, RZ ;  /* 0x000000191b18723e */ /* 0x004fca00048060ff */
[----:B------:R-:W-:Y:S01]  /*125330*/  STL [R1+0x1ac], R24 ;  /* 0x0001ac1801007387 */ /* 0x000fe20000100800 */
[----:B------:R-:W-:-:S05]  /*125340*/  F2FP.SATFINITE.E5M2.F32.PACK_AB_MERGE_C R19, R40, R57, RZ ;  /* 0x000000392813723e */ /* 0x000fca00048060ff */
[----:B------:R0:W-:Y:S02]  /*125350*/  STL [R1+0x52dc], R19 ;  /* 0x0052dc1301007387 */ /* 0x0001e40000100800 */
[----:B0-----:R-:W-:Y:S02]  /*125360*/  F2FP.SATFINITE.E5M2.F32.PACK_AB_MERGE_C R19, R55, R36, RZ ;  /* 0x000000243713723e */ /* 0x001fe400048060ff */
[----:B------:R-:W2:Y:S04]  /*125370*/  LDL.LU R36, [R1+0x17e0] ;  /* 0x0017e00001247983 */ /* 0x000ea80000300800 */
[----:B------:R-:W2:Y:S04]  /*125380*/  LDL.LU R55, [R1+0x17e4] ;  /* 0x0017e40001377983 */ /* 0x000ea80000300800 */
[----:B------:R0:W-:Y:S04]  /*125390*/  STL.64 [R1+0x1fc0], R22 ;  /* 0x001fc01601007387 */ /* 0x0001e80000100a00 */
[----:B------:R1:W-:Y:S01]  /*1253a0*/  STL [R1+0x52ec], R19 ;  /* 0x0052ec1301007387 */ /* 0x0003e20000100800 */
[----:B0-----:R-:W-:-:S02]  /*1253b0*/  IADD3 R22, P1, R16, R59, RZ ;  /* 0x0000003b10167210 */ /* 0x001fc40007f3e0ff */
[----:B-1----:R-:W-:-:S03]  /*1253c0*/  F2FP.SATFINITE.E5M2.F32.PACK_AB_MERGE_C R19, R42, R30, RZ ;  /* 0x0000001e2a13723e */ /* 0x002fc600048060ff */
[----:B------:R-:W-:Y:S02]  /*1253d0*/  IMAD.X R23, R26, 0x1, R51, P1 ;  /* 0x000000011a177824 */ /* 0x000fe400008e0633 */
[----:B------:R4:W-:Y:S04]  /*1253e0*/  STL [R1+0x521c], R19 ;  /* 0x00521c1301007387 */ /* 0x0009e80000100800 */
[----:B------:R0:W-:Y:S01]  /*1253f0*/  STL.64 [R1+0x1fa8], R22 ;  /* 0x001fa81601007387 */ /* 0x0001e20000100a00 */
[----:B----4-:R-:W-:Y:S02]  /*125400*/  F2FP.SATFINITE.E5M2.F32.PACK_AB_MERGE_C R19, R43, R38, RZ ;  /* 0x000000262b13723e */ /* 0x010fe400048060ff */
[----:B0-----:R-:W-:Y:S02]  /*125410*/  F2FP.SATFINITE.E5M2.F32.PACK_AB_MERGE_C R22, R37, R32, RZ ;  /* 0x000000202516723e */ /* 0x001fe400048060ff */
[----:B------:R-:W4:Y:S04]  /*125420*/  LDL.LU R32, [R1+0x17e8] ;  /* 0x0017e80001207983 */ /* 0x000f280000300800 */
[----:B------:R0:W-:Y:S04]  /*125430*/  STL [R1+0x524c], R22 ;  /* 0x00524c1601007387 */ /* 0x0001e80000100800 */
[----:B------:R-:W4:Y:S01]  /*125440*/  LDL.LU R37, [R1+0x17ec] ;  /* 0x0017ec0001257983 */ /* 0x000f220000300800 */
[----:B0-----:R-:W-:-:S03]  /*125450*/  IADD3 R22, P1, R16, R39, RZ ;  /* 0x0000002710167210 */ /* 0x001fc60007f3e0ff */
[----:B------:R3:W-:Y:S04]  /*125460*/  STL [R1+0x5190], R19 ;  /* 0x0051901301007387 */ /* 0x0007e80000100800 */
[----:B------:R-:W4:Y:S01]  /*125470*/  LDL.LU R38, [R1+0x17f0] ;  /* 0x0017f00001267983 */ /* 0x000f220000300800 */
[----:B------:R-:W-:-:S03]  /*125480*/  IMAD.X R23, R26, 0x1, R18, P1 ;  /* 0x000000011a177824 */ /* 0x000fc600008e0612 */
[----:B------:R-:W4:Y:S04]  /*125490*/  LDL.LU R43, [R1+0x17f4] ;  /* 0x0017f400012b7983 */ /* 0x000f280000300800 */
[----:B------:R0:W-:Y:S01]  /*1254a0*/  STL.64 [R1+0x1fa0], R22 ;  /* 0x001fa01601007387 */ /* 0x0001e20000100a00 */
[----:B---3--:R-:W-:-:S03]  /*1254b0*/  F2FP.SATFINITE.E5M2.F32.PACK_AB_MERGE_C R19, R56, R54, RZ ;  /* 0x000000363813723e */ /* 0x008fc600048060ff */
[----:B------:R-:W3:Y:S01]  /*1254c0*/  LDL.LU R54, [R1+0x17f8] ;  /* 0x0017f80001367983 */ /* 0x000ee20000300800 */
[----:B0-----:R-:W-:-:S05]  /*1254d0*/  F2FP.SATFINITE.E5M2.F32.PACK_AB_MERGE_C R22, R46, R41, RZ ;  /* 0x000000292e16723e */ /* 0x001fca00048060ff */
[----:B------:R-:W-:Y:S04]  /*1254e0*/  STL [R1+0x5198], R22 ;  /* 0x0051981601007387 */ /* 0x000fe80000100800 */
[----:B------:R-:W3:Y:S04]  /*1254f0*/  LDL.LU R56, [R1+0x17fc] ;  /* 0x0017fc0001387983 */ /* 0x000ee80000300800 */
[----:B------:R0:W-:Y:S04]  /*125500*/  STL [R1+0x87c], R19 ;  /* 0x00087c1301007387 */ /* 0x0001e80000100800 */
[----:B------:R-:W3:Y:S01]  /*125510*/  LDL.LU R46, [R1+0x1800] ;  /* 0x00180000012e7983 */ /* 0x000ee20000300800 */
[----:B0-----:R-:W-:-:S03]  /*125520*/  F2FP.SATFINITE.E5M2.F32.PACK_AB_MERGE_C R19, R29, R21, RZ ;  /* 0x000000151d13723e */ /* 0x001fc600048060ff */
[----:B------:R-:W3:Y:S01]  /*125530*/  LDL.LU R21, [R1+0x1804] ;  /* 0x0018040001157983 */ /* 0x000ee20000300800 */
[----:B------:R-:W-:-:S05]  /*125540*/  IADD3 R22, P1, R16, R11, RZ ;  /* 0x0000000b10167210 */ /* 0x000fca0007f3e0ff */
[----:B------:R-:W-:-:S05]  /*125550*/  IMAD.X R23, R26, 0x1, R13, P1 ;  /* 0x000000011a177824 */ /* 0x000fca00008e060d */
[----:B------:R0:W-:Y:S02]  /*125560*/  STL.64 [R1+0x1f88], R22 ;  /* 0x001f881601007387 */ /* 0x0001e40000100a00 */
[----:B0-----:R-:W-:Y:S02]  /*125570*/  IADD3 R22, P1, R16, R12, RZ ;  /* 0x0000000c10167210 */ /* 0x001fe40007f3e0ff */
[----:B------:R-:W-:Y:S03]  /*125580*/  STL [R1+0x890], R19 ;  /* 0x0008901301007387 */ /* 0x000fe60000100800 */
[----:B------:R-:W-:-:S05]  /*125590*/  IMAD.X R23, R26, 0x1, R14, P1 ;  /* 0x000000011a177824 */ /* 0x000fca00008e060e */
[----:B------:R0:W-:Y:S04]  /*1255a0*/  STL.64 [R1+0x1f80], R22 ;  /* 0x001f801601007387 */ /* 0x0001e80000100a00 */
[----:B------:R-:W3:Y:S01]  /*1255b0*/  LDL.LU R29, [R1+0x1808] ;  /* 0x00180800011d7983 */ /* 0x000ee20000300800 */
[----:B0-----:R-:W-:-:S05]  /*1255c0*/  F2FP.SATFINITE.E5M2.F32.PACK_AB_MERGE_C R22, R44, R33, RZ ;  /* 0x000000212c16723e */ /* 0x001fca00048060ff */
[----:B------:R-:W-:Y:S04]  /*1255d0*/  STL [R1+0x7ac], R22 ;  /* 0x0007ac1601007387 */ /* 0x000fe80000100800 */
[----:B------:R-:W3:Y:S01]  /*1255e0*/  LDL.LU R44, [R1+0x180c] ;  /* 0x00180c00012c7983 */ /* 0x000ee20000300800 */
[----:B------:R-:W-:-:S05]  /*1255f0*/  F2FP.SATFINITE.E5M2.F32.PACK_AB_MERGE_C R19, R53, R48, RZ ;  /* 0x000000303513723e */ /* 0x000fca00048060ff */
[----:B------:R0:W-:Y:S04]  /*125600*/  STL [R1+0x7c4], R19 ;  /* 0x0007c41301007387 */ /* 0x0001e80000100800 */
[----:B------:R-:W3:Y:S04]  /*125610*/  LDL.LU R48, [R1+0x1810] ;  /* 0x0018100001307983 */ /* 0x000ee80000300800 */
[----:B------:R-:W3:Y:S01]  /*125620*/  LDL.LU R53, [R1+0x1814] ;  /* 0x0018140001357983 */ /* 0x000ee20000300800 */
[----:B0-----:R-:W-:Y:S01]  /*125630*/  VIADD R19, R16, UR6 ;  /* 0x0000000610137c36 */ /* 0x001fe20008000000 */
[----:B------:R-:W-:-:S02]  /*125640*/  ULDC UR6, c[0x0][0x248] ;  /* 0x0000920000067ab9 */ /* 0x000fc40000000800 */
[----:B------:R-:W3:Y:S04]  /*125650*/  LDL.LU R16, [R1+0x1818] ;  /* 0x0018180001107983 */ /* 0x000ee80000300800 */
[----:B------:R-:W3:Y:S01]  /*125660*/  LDL.LU R33, [R1+0x181c] ;  /* 0x00181c0001217983 */ /* 0x000ee20000300800 */
[----:B------:R-:W-:Y:S02]  /*125670*/  SHF.R.S32.HI R24, RZ, 0x1f, R19 ;  /* 0x0000001fff187819 */ /* 0x000fe40000011413 */
[----:B--2---:R-:W-:-:S05]  /*125680*/  F2FP.SATFINITE.E5M2.F32.PACK_AB_MERGE_C R22, R55, R36, RZ ;  /* 0x000000243716723e */ /* 0x004fca00048060ff */
[----:B------:R0:W-:Y:S04]  /*125690*/  STL [R1+0x4dc], R22 ;  /* 0x0004dc1601007387 */ /* 0x0001e80000100800 */
[----:B------:R-:W2:Y:S04]  /*1256a0*/  LDL.LU R36, [R1+0x1820] ;  /* 0x0018200001247983 */ /* 0x000ea80000300800 */
[----:B------:R-:W2:Y:S01]  /*1256b0*/  LDL.LU R55, [R1+0x1824] ;  /* 0x0018240001377983 */ /* 0x000ea20000300800 */
[----:B0-----:R-:W-:-:S05]  /*1256c0*/  IADD3 R22, P1, R19, R8, RZ ;  /* 0x0000000813167210 */ /* 0x001fca0007f3e0ff */
[----:B------:R-:W-:-:S05]  /*1256d0*/  IMAD.X R23, R24, 0x1, R17, P1 ;  /* 0x0000000118177824 */ /* 0x000fca00008e0611 */
[----:B------:R4:W-:Y:S02]  /*1256e0*/  STL.64 [R1+0x1f68], R22 ;  /* 0x001f681601007387 */ /* 0x0009e40000100a00 */
[----:B----4-:R-:W-:Y:S02]  /*1256f0*/  F2FP.SATFINITE.E5M2.F32.PACK_AB_MERGE_C R23, R37, R32, RZ ;  /* 0x000000202517723e */ /* 0x010fe400048060ff */
        /* <DEDUP_REMOVED lines=8> */
[----:B------:R-:W-:Y:S01]  /*125780*/  IMAD.X R23, R24, 0x1, R9, P1 ;  /* 0x0000000118177824 */ /* 0x000fe200008e0609 */
[----:B---3--:R-:W-:Y:S02]  /*125790*/  F2FP.SATFINITE.E5M2.F32.PACK_AB_MERGE_C R42, R56, R54, RZ ;  /* 0x00000036382a723e */ /* 0x008fe400048060ff */
[----:B------:R-:W3:Y:S04]  /*1257a0*/  LDL.LU R54, [R1+0x1838] ;  /* 0x0018380001367983 */ /* 0x000ee80000300800 */
[----:B------:R-:W3:Y:S04]  /*1257b0*/  LDL.LU R56, [R1+0x183c] ;  /* 0x00183c0001387983 */ /* 0x000ee80000300800 */
[----:B------:R-:W-:Y:S01]  /*1257c0*/  STL.64 [R1+0x1f60], R22 ;  /* 0x001f601601007387 */ /* 0x000fe20000100a00 */
[----:B------:R-:W-:-:S03]  /*1257d0*/  F2FP.SATFINITE.E5M2.F32.PACK_AB_MERGE_C R57, R21, R46, RZ ;  /* 0x0000002e1539723e */ /* 0x000fc600048060ff */
[----:B------:R0:W-:Y:S04]  /*1257e0*/  STL [R1+0x695c], R42 ;  /* 0x00695c2a01007387 */ /* 0x0001e80000100800 */
[----:B0-----:R-:W3:Y:S04]  /*1257f0*/  LDL R42, [R1+0x30] ;  /* 0x00003000012a7983 */ /* 0x001ee80000100800 */
[----:B------:R-:W-:Y:S04]  /*125800*/  STL [R1+0x6988], R57 ;  /* 0x0069883901007387 */ /* 0x000fe80000100800 */
[----:B------:R-:W3:Y:S04]  /*125810*/  LDL.LU R30, [R1+0x1840] ;  /* 0x00184000011e7983 */ /* 0x000ee80000300800 */
[----:B------:R-:W3:Y:S01]  /*125820*/  LDL.LU R21, [R1+0x1844] ;  /* 0x0018440001157983 */ /* 0x000ee20000300800 */
[----:B------:R-:W-:-:S05]  /*125830*/  IADD3 R22, P1, R19, R7, RZ ;  /* 0x0000000713167210 */ /* 0x000fca0007f3e0ff */
[----:B------:R-:W-:-:S05]  /*125840*/  IMAD.X R23, R24, 0x1, R49, P1 ;  /* 0x0000000118177824 */ /* 0x000fca00008e0631 */
[----:B------:R0:W-:Y:S02]  /*125850*/  STL.64 [R1+0x1f48], R22 ;  /* 0x001f481601007387 */ /* 0x0001e40000100a00 */
[----:B0-----:R-:W-:Y:S02]  /*125860*/  F2FP.SATFINITE.E5M2.F32.PACK_AB_MERGE_C R23, R44, R29, RZ ;  /* 0x0000001d2c17723e */ /* 0x001fe400048060ff */
        /* <DEDUP_REMOVED lines=9> */
[----:B------:R0:W-:Y:S02]  /*125900*/  STL.64 [R1+0x1f40], R22 ;  /* 0x001f401601007387 */ /* 0x0001e40000100a00 */
[----:B0-----:R-:W-:-:S05]  /*125910*/  F2FP.SATFINITE.E5M2.F32.PACK_AB_MERGE_C R22, R33, R16, RZ ;  /* 0x000000102116723e */ /* 0x001fca00048060ff */
[----:B------:R0:W-:Y:S04]  /*125920*/  STL [R1+0x69b8], R22 ;  /* 0x0069b81601007387 */ /* 0x0001e80000100800 */
[----:B------:R-:W3:Y:S04]  /*125930*/  LDL.LU R41, [R1+0x1858] ;  /* 0x0018580001297983 */ /* 0x000ee80000300800 */
[----:B------:R-:W3:Y:S01]  /*125940*/  LDL.LU R33, [R1+0x185c] ;  /* 0x00185c0001217983 */ /* 0x000ee20000300800 */
[----:B0-----:R-:W-:-:S05]  /*125950*/  IADD3 R22, P1, R19, R4, RZ ;  /* 0x0000000413167210 */ /* 0x001fca0007f3e0ff */
[----:B------:R-:W-:Y:S01]  /*125960*/  IMAD.X R23, R24, 0x1, R3, P1 ;  /* 0x0000000118177824 */ /* 0x000fe200008e0603 */
[----:B--2---:R-:W-:-:S05]  /*125970*/  F2FP.SATFINITE.E5M2.F32.PACK_AB_MERGE_C R16, R55, R36, RZ ;  /* 0x000000243710723e */ /* 0x004fca00048060ff */
[----:B------:R-:W-:Y:S04]  /*125980*/  STL [R1+0x3e0], R16 ;  /* 0x0003e01001007387 */ /* 0x000fe80000100800 */
[----:B------:R-:W2:Y:S04]  /*125990*/  LDL.LU R36, [R1+0x1860] ;  /* 0x0018600001247983 */ /* 0x000ea80000300800 */
[----:B------:R-:W2:Y:S04]  /*1259a0*/  LDL.LU R55, [R1+0x1864] ;  /* 0x0018640001377983 */ /* 0x000ea80000300800 */
[----:B------:R4:W-:Y:S04]  /*1259b0*/  STL.64 [R1+0x1f28], R22 ;  /* 0x001f281601007387 */ /* 0x0009e80000100a00 */
[----:B------:R-:W2:Y:S01]  /*1259c0*/  LDL.LU R46, [R1+0x1868] ;  /* 0x00186800012e7983 */ /* 0x000ea20000300800 */
[----:B----4-:R-:W-:-:S05]  /*1259d0*/  F2FP.SATFINITE.E5M2.F32.PACK_AB_MERGE_C R22, R37, R32, RZ ;  /* 0x000000202516723e */ /* 0x010fca00048060ff */
[----:B------:R0:W-:Y:S04]  /*1259e0*/  STL [R1+0x3f0], R22 ;  /* 0x0003f01601007387 */ /* 0x0001e80000100800 */
[----:B------:R-:W4:Y:S01]  /*1259f0*/  LDL.LU R37, [R1+0x186c] ;  /* 0x00186c0001257983 */ /* 0x000f220000300800 */
[----:B0-----:R-:W-:Y:S02]  /*125a00*/  IADD3 R22, P1, R19, R2, RZ ;  /* 0x0000000213167210 */ /* 0x001fe40007f3e0ff */
[----:B------:R-:W-:-:S03]  /*125a10*/  F2FP.SATFINITE.E5M2.F32.PACK_AB_MERGE_C R16, R43, R38, RZ ;  /* 0x000000262b10723e */ /* 0x000fc600048060ff */
[----:B------:R-:W-:Y:S02]  /*125a20*/  IMAD.X R23, R24, 0x1, R0, P1 ;  /* 0x0000000118177824 */ /* 0x000fe400008e0600 */
[----:B------:R0:W-:Y:S04]  /*125a30*/  STL [R1+0x384], R16 ;  /* 0x0003841001007387 */ /* 0x0001e80000100800 */
[----:B------:R-:W4:Y:S04]  /*125a40*/  LDL.LU R38, [R1+0x1870] ;  /* 0x0018700001267983 */ /* 0x000f280000300800 */
[----:B------:R-:W4:Y:S04]  /*125a50*/  LDL.LU R43, [R1+0x1874] ;  /* 0x00187400012b7983 */ /* 0x000f280000300800 */
[----:B------:R3:W-:Y:S04]  /*125a60*/  STL.64 [R1+0x1f20], R22 ;  /* 0x001f201601007387 */ /* 0x0007e80000100a00 */
[----:B0-----:R-:W4:Y:S04]  /*125a70*/  LDL.LU R16, [R1+0x1878] ;  /* 0x0018780001107983 */ /* 0x001f280000300800 */
[----:B------:R-:W4:Y:S01]  /*125a80*/  LDL.LU R32, [R1+0x187c] ;  /* 0x00187c0001207983 */ /* 0x000f220000300800 */
[----:B---3--:R-:W-:-:S05]  /*125a90*/  F2FP.SATFINITE.E5M2.F32.PACK_AB_MERGE_C R22, R56, R54, RZ ;  /* 0x000000363816723e */ /* 0x008fca00048060ff */
[----:B------:R-:W-:Y:S04]  /*125aa0*/  STL [R1+0x380], R22 ;  /* 0x0003801601007387 */ /* 0x000fe80000100800 */
[----:B------:R-:W3:Y:S04]  /*125ab0*/  LDL.LU R54, [R1+0xdf0] ;  /* 0x000df00001367983 */ /* 0x000ee80000300800 */
[----:B------:R-:W3:Y:S01]  /*125ac0*/  LDL.LU R56, [R1+0xdf4] ;  /* 0x000df40001387983 */ /* 0x000ee20000300800 */
[----:B------:R-:W-:-:S05]  /*125ad0*/  F2FP.SATFINITE.E5M2.F32.PACK_AB_MERGE_C R21, R21, R30, RZ ;  /* 0x0000001e1515723e */ /* 0x000fca00048060ff */
[----:B------:R0:W-:Y:S04]  /*125ae0*/  STL [R1+0x6a64], R21 ;  /* 0x006a641501007387 */ /* 0x0001e80000100800 */
[----:B0-----:R-:W3:Y:S01]  /*125af0*/  LDL R21, [R1+0x38] ;  /* 0x0000380001157983 */ /* 0x001ee20000100800 */
[----:B------:R-:W-:Y:S02]  /*125b00*/  IADD3 R22, P1, R19, R35, RZ ;  /* 0x0000002313167210 */ /* 0x000fe40007f3e0ff */
[----:B--2---:R-:W-:Y:S02]  /*125b10*/  F2FP.SATFINITE.E5M2.F32.PACK_AB_MERGE_C R25, R55, R36, RZ ;  /* 0x000000243719723e */ /* 0x004fe400048060ff */
[----:B----4-:R-:W-:Y:S01]  /*125b20*/  F2FP.SATFINITE.E5M2.F32.PACK_AB_MERGE_C R26, R37, R46, RZ ;  /* 0x0000002e251a723e */ /* 0x010fe200048060ff */
[----:B---3--:R-:W-:-:S05]  /*125b30*/  IMAD.X R23, R24, 0x1, R21, P1 ;  /* 0x0000000118177824 */ /* 0x008fca00008e0615 */
        /* <DEDUP_REMOVED lines=10> */
[----:B------:R-:W-:-:S05]  /*125be0*/  IMAD.X R23, R24, 0x1, R42, P1 ;  /* 0x0000000118177824 */ /* 0x000fca00008e062a */
[----:B------:R0:W-:Y:S02]  /*125bf0*/  STL.64 [R1+0x1f10], R22 ;  /* 0x001f101601007387 */ /* 0x0001e40000100a00 */
[----:B0-----:R-:W-:Y:S02]  /*125c00*/  F2FP.SATFINITE.E5M2.F32.PACK_AB_MERGE_C R23, R33, R41, RZ ;  /* 0x000000292117723e */ /* 0x001fe400048060ff */
[----:B------:R-:W-:-:S03]  /*125c10*/  IADD3 R22, P1, R19, R15, RZ ;  /* 0x0000000f13167210 */ /* 0x000fc60007f3e0ff */
[----:B------:R0:W-:Y:S04]  /*125c20*/  STL [R1+0x6a9c], R23 ;  /* 0x006a9c1701007387 */ /* 0x0001e80000100800 */
[----:B------:R-:W4:Y:S04]  /*125c30*/  LDL.LU R55, [R1+0x1898] ;  /* 0x0018980001377983 */ /* 0x000f280000300800 */
[----:B------:R1:W-:Y:S04]  /*125c40*/  STL [R1+0x1b0], R25 ;  /* 0x0001b01901007387 */ /* 0x0003e80000100800 */
[----:B------:R-:W4:Y:S01]  /*125c50*/  LDL.LU R15, [R1+0x189c] ;  /* 0x00189c00010f7983 */ /* 0x000f220000300800 */
[----:B0-----:R-:W-:-:S03]  /*125c60*/  IMAD.X R23, R24, 0x1, R50, P1 ;  /* 0x0000000118177824 */ /* 0x001fc600008e0632 */
[----:B------:R-:W4:Y:S04]  /*125c70*/  LDL.LU R33, [R1+0x18a0] ;  /* 0x0018a00001217983 */ /* 0x000f280000300800 */
[----:B------:R-:W4:Y:S01]  /*125c80*/  LDL.LU R36, [R1+0x18a4] ;  /* 0x0018a40001247983 */ /* 0x000f220000300800 */
[----:B-1----:R-:W-:-:S03]  /*125c90*/  F2FP.SATFINITE.E5M2.F32.PACK_AB_MERGE_C R25, R43, R38, RZ ;  /* 0x000000262b19723e */ /* 0x002fc600048060ff */
[----:B------:R0:W-:Y:S04]  /*125ca0*/  STL.64 [R1+0x1ef8], R22 ;  /* 0x001ef81601007387 */ /* 0x0001e80000100a00 */
[----:B------:R1:W-:Y:S01]  /*125cb0*/  STL [R1+0x1b4], R26 ;  /* 0x0001b41a01007387 */ /* 0x0003e20000100800 */
[----:B0-----:R-:W-:-:S03]  /*125cc0*/  IADD3 R22, P1, R19, R34, RZ ;  /* 0x0000002213167210 */ /* 0x001fc60007f3e0ff */
[----:B------:R-:W-:Y:S02]  /*125cd0*/  STL [R1+0x19c], R25 ;  /* 0x00019c1901007387 */ /* 0x000fe40000100800 */
[----:B------:R-:W-:Y:S02]  /*125ce0*/  IMAD.X R23, R24, 0x1, R31, P1 ;  /* 0x0000000118177824 */ /* 0x000fe400008e061f */
[----:B------:R-:W4:Y:S04]  /*125cf0*/  LDL.LU R27, [R1+0x18a8] ;  /* 0x0018a800011b7983 */ /* 0x000f280000300800 */
[----:B------:R-:W4:Y:S04]  /*125d00*/  LDL.LU R37, [R1+0x18ac] ;  /* 0x0018ac0001257983 */ /* 0x000f280000300800 */
[----:B------:R-:W4:Y:S04]  /*125d10*/  LDL.LU R38, [R1+0x18b0] ;  /* 0x0018b00001267983 */ /* 0x000f280000300800 */
[----:B------:R0:W-:Y:S04]  /*125d20*/  STL.64 [R1+0x1ef0], R22 ;  /* 0x001ef01601007387 */ /* 0x0001e80000100a00 */
[----:B------:R-:W4:Y:S01]  /*125d30*/  LDL.LU R43, [R1+0x18b4] ;  /* 0x0018b400012b7983 */ /* 0x000f220000300800 */
[----:B------:R-:W-:-:S02]  /*125d40*/  F2FP.SATFINITE.E5M2.F32.PACK_AB_MERGE_C R32, R32, R16, RZ ;  /* 0x000000102020723e */ /* 0x000fc400048060ff */
[----:B------:R-:W-:-:S03]  /*125d50*/  F2FP.SATFINITE.E5M2.F32.PACK_AB_MERGE_C R16, R56, R54, RZ ;  /* 0x000000363810723e */ /* 0x000fc600048060ff */
[----:B------:R-:W-:Y:S04]  /*125d60*/  STL [R1+0x6ad0], R32 ;  /* 0x006ad02001007387 */ /* 0x000fe80000100800 */
[----:B------:R-:W4:Y:S04]  /*125d70*/  LDL.LU R40, [R1+0x18b8] ;  /* 0x0018b80001287983 */ /* 0x000f280000300800 */
[----:B-1----:R-:W4:Y:S04]  /*125d80*/  LDL.LU R26, [R1+0x18bc] ;  /* 0x0018bc00011a7983 */ /* 0x002f280000300800 */
[----:B------:R-:W-:Y:S04]  /*125d90*/  STL [R1+0x194], R16 ;  /* 0x0001941001007387 */ /* 0x000fe80000100800 */
[----:B------:R-:W4:Y:S04]  /*125da0*/  LDL.LU R30, [R1+0x18c0] ;  /* 0x0018c000011e7983 */ /* 0x000f280000300800 */
[----:B------:R-:W4:Y:S04]  /*125db0*/  LDL.LU R41, [R1+0x18c4] ;  /* 0x0018c40001297983 */ /* 0x000f280000300800 */
[----:B------:R-:W4:Y:S04]  /*125dc0*/  LDL.LU R54, [R1+0x18c8] ;  /* 0x0018c80001367983 */ /* 0x000f280000300800 */
[----:B------:R-:W4:Y:S01]  /*125dd0*/  LDL.LU R56, [R1+0x18cc] ;  /* 0x0018cc0001387983 */ /* 0x000f220000300800 */
[----:B0-----:R-:W-:-:S05]  /*125de0*/  IADD3 R22, P1, R19, R61, RZ ;  /* 0x0000003d13167210 */ /* 0x001fca0007f3e0ff */
[----:B------:R-:W-:-:S05]  /*125df0*/  IMAD.X R23, R24, 0x1, R60, P1 ;  /* 0x0000000118177824 */ /* 0x000fca00008e063c */
[----:B------:R2:W-:Y:S02]  /*125e00*/  STL.64 [R1+0x1ed8], R22 ;  /* 0x001ed81601007387 */ /* 0x0005e40000100a00 */
[----:B--2---:R-:W-:Y:S02]  /*125e10*/  F2FP.SATFINITE.E5M2.F32.PACK_AB_MERGE_C R22, R44, R29, RZ ;  /* 0x0000001d2c16723e */ /* 0x004fe400048060ff */
[----:B------:R-:W2:Y:S04]  /*125e20*/  LDL.LU R44, [R1+0x18d0] ;  /* 0x0018d000012c7983 */ /* 0x000ea80000300800 */
[----:B------:R0:W-:Y:S01]  /*125e30*/  STL [R1+0x198], R22 ;  /* 0x0001981601007387 */ /* 0x0001e20000100800 */
[----:B---3--:R-:W-:-:S03]  /*125e40*/  F2FP.SATFINITE.E5M2.F32.PACK_AB_MERGE_C R16, R53, R48, RZ ;  /* 0x000000303510723e */ /* 0x008fc600048060ff */
[----:B------:R-:W2:Y:S01]  /*125e50*/  LDL.LU R48, [R1+0x18d4] ;  /* 0x0018d40001307983 */ /* 0x000ea20000300800 */
[----:B0-----:R-:W-:-:S03]  /*125e60*/  IADD3 R22, P1, R19, R28, RZ ;  /* 0x0000001c13167210 */ /* 0x001fc60007f3e0ff */
[----:B------:R-:W-:Y:S02]  /*125e70*/  STL [R1+0x52d4], R16 ;  /* 0x0052d41001007387 */ /* 0x000fe40000100800 */
[----:B------:R-:W-:Y:S02]  /*125e80*/  IMAD.X R23, R24, 0x1, R20, P1 ;  /* 0x0000000118177824 */ /* 0x000fe400008e0614 */
[----:B------:R-:W3:Y:S04]  /*125e90*/  LDL.LU R46, [R1+0x18d8] ;  /* 0x0018d800012e7983 */ /* 0x000ee80000300800 */
[----:B------:R-:W3:Y:S04]  /*125ea0*/  LDL.LU R53, [R1+0x18dc] ;  /* 0x0018dc0001357983 */ /* 0x000ee80000300800 */
[----:B------:R0:W-:Y:S02]  /*125eb0*/  STL.64 [R1+0x1ed0], R22 ;  /* 0x001ed01601007387 */ /* 0x0001e40000100a00 */
[----:B0-----:R-:W-:-:S02]  /*125ec0*/  IADD3 R22, P1, R19, R59, RZ ;  /* 0x0000003b13167210 */ /* 0x001fc40007f3e0ff */
[----:B----4-:R-:W-:Y:S02]  /*125ed0*/  F2FP.SATFINITE.E5M2.F32.PACK_AB_MERGE_C R16, R15, R55, RZ ;  /* 0x000000370f10723e */ /* 0x010fe400048060ff */
[----:B------:R-:W4:Y:S04]  /*125ee0*/  LDL.LU R55, [R1+0x18e0] ;  /* 0x0018e00001377983 */ /* 0x000f280000300800 */
[----:B------:R-:W4:Y:S04]  /*125ef0*/  LDL.LU R15, [R1+0x18e4] ;  /* 0x0018e400010f7983 */ /* 0x000f280000300800 */
[----:B------:R0:W-:Y:S01]  /*125f00*/  STL [R1+0x52f4], R16 ;  /* 0x0052f41001007387 */ /* 0x0001e20000100800 */
[----:B------:R-:W-:Y:S01]  /*125f10*/  IMAD.X R23, R24, 0x1, R51, P1 ;  /* 0x0000000118177824 */ /* 0x000fe200008e0633 */
[----:B0-----:R-:W-:-:S05]  /*125f20*/  F2FP.SATFINITE.E5M2.F32.PACK_AB_MERGE_C R16, R36, R33, RZ ;  /* 0x000000212410723e */ /* 0x001fca00048060ff */
[----:B------:R0:W-:Y:S04]  /*125f30*/  STL [R1+0x5220], R16 ;  /* 0x0052201001007387 */ /* 0x0001e80000100800 */
[----:B0-----:R-:W4:Y:S04]  /*125f40*/  LDL.LU R16, [R1+0x18e8] ;  /* 0x0018e80001107983 */ /* 0x001f280000300800 */
[----:B------:R-:W4:Y:S04]  /*125f50*/  LDL.LU R29, [R1+0x18ec] ;  /* 0x0018ec00011d7983 */ /* 0x000f280000300800 */
[----:B------:R-:W4:Y:S04]  /*125f60*/  LDL.LU R33, [R1+0x18f0] ;  /* 0x0018f00001217983 */ /* 0x000f280000300800 */
[----:B------:R0:W-:Y:S04]  /*125f70*/  STL.64 [R1+0x1eb8], R22 ;  /* 0x001eb81601007387 */ /* 0x0001e80000100a00 */
[----:B------:R-:W4:Y:S01]  /*125f80*/  LDL.LU R36, [R1+0x18f4] ;  /* 0x0018f40001247983 */ /* 0x000f220000300800 */
[----:B0-----:R-:W-:-:S02]  /*125f90*/  F2FP.SATFINITE.E5M2.F32.PACK_AB_MERGE_C R23, R37, R27, RZ ;  /* 0x0000001b2517723e */ /* 0x001fc400048060ff */
[----:B------:R-:W-:Y:S01]  /*125fa0*/  F2FP.SATFINITE.E5M2.F32.PACK_AB_MERGE_C R22, R43, R38, RZ ;  /* 0x000000262b16723e */ /* 0x000fe200048060ff */
[----:B------:R-:W4:Y:S04]  /*125fb0*/  LDL.LU R37, [R1+0x18f8] ;  /* 0x0018f80001257983 */ /* 0x000f280000300800 */
[----:B------:R-:W-:Y:S04]  /*125fc0*/  STL [R1+0x523c], R23 ;  /* 0x00523c1701007387 */ /* 0x000fe80000100800 */
[----:B------:R-:W4:Y:S04]  /*125fd0*/  LDL.LU R38, [R1+0x18fc] ;  /* 0x0018fc0001267983 */ /* 0x000f280000300800 */
[----:B------:R0:W-:Y:S04]  /*125fe0*/  STL [R1+0x5178], R22 ;  /* 0x0051781601007387 */ /* 0x0001e80000100800 */
[----:B------:R-:W4:Y:S01]  /*125ff0*/  LDL.LU R43, [R1+0x1900] ;  /* 0x00190000012b7983 */ /* 0x000f220000300800 */
[----:B0-----:R-:W-:-:S05]  /*126000*/  IADD3 R22, P1, R19, R39, RZ ;  /* 0x0000002713167210 */ /* 0x001fca0007f3e0ff */
[----:B------:R-:W-:Y:S02]  /*126010*/  IMAD.X R23, R24, 0x1, R18, P1 ;  /* 0x0000000118177824 */ /* 0x000fe400008e0612 */
[----:B------:R-:W4:Y:S04]  /*126020*/  LDL.LU R18, [R1+0x1904] ;  /* 0x0019040001127983 */ /* 0x000f280000300800 */
[----:B------:R0:W-:Y:S01]  /*126030*/  STL.64 [R1+0x1eb0], R22 ;  /* 0x001eb01601007387 */ /* 0x0001e20000100a00 */
[----:B------:R-:W-:Y:S02]  /*126040*/  F2FP.SATFINITE.E5M2.F32.PACK_AB_MERGE_C R26, R26, R40, RZ ;  /* 0x000000281a1a723e */ /* 0x000fe400048060ff */
[----:B------:R-:W-:Y:S02]  /*126050*/  F2FP.SATFINITE.E5M2.F32.PACK_AB_MERGE_C R25, R41, R30, RZ ;  /* 0x0000001e2919723e */ /* 0x000fe400048060ff */
[----:B0-----:R-:W-:Y:S01]  /*126060*/  IADD3 R22, P1, R19, R11, RZ ;  /* 0x0000000b13167210 */ /* 0x001fe20007f3e0ff */
[----:B------:R-:W-:Y:S04]  /*126070*/  STL [R1+0x519c], R26 ;  /* 0x00519c1a01007387 */ /* 0x000fe80000100800 */
[----:B------:R-:W-:Y:S01]  /*126080*/  IMAD.X R23, R24, 0x1, R13, P1 ;  /* 0x0000000118177824 */ /* 0x000fe200008e060d */
[----:B------:R-:W-:Y:S04]  /*126090*/  STL [R1+0x884], R25 ;  /* 0x0008841901007387 */ /* 0x000fe80000100800 */
[----:B------:R0:W-:Y:S02]  /*1260a0*/  STL.64 [R1+0x1e98], R22 ;  /* 0x001e981601007387 */ /* 0x0001e40000100a00 */
[----:B0-----:R-:W-:-:S02]  /*1260b0*/  F2FP.SATFINITE.E5M2.F32.PACK_AB_MERGE_C R22, R56, R54, RZ ;  /* 0x000000363816723e */ /* 0x001fc400048060ff */
[----:B------:R-:W4:Y:S04]  /*1260c0*/  LDL.LU R54, [R1+0x1908] ;  /* 0x0019080001367983 */ /* 0x000f280000300800 */
[----:B------:R-:W4:Y:S04]  /*1260d0*/  LDL.LU R56, [R1+0x190c] ;  /* 0x00190c0001387983 */ /* 0x000f280000300800 */
[----:B------:R0:W-:Y:S02]  /*1260e0*/  STL [R1+0x898], R22 ;  /* 0x0008981601007387 */ /* 0x0001e40000100800 */
[----:B0-----:R-:W-:-:S05]  /*1260f0*/  IADD3 R22, P1, R19, R12, RZ ;  /* 0x0000000c13167210 */ /* 0x001fca0007f3e0ff */
[----:B------:R-:W-:-:S05]  /*126100*/  IMAD.X R23, R24, 0x1, R14, P1 ;  /* 0x0000000118177824 */ /* 0x000fca00008e060e */
[----:B------:R2:W-:Y:S01]  /*126110*/  STL.64 [R1+0x1e90], R22 ;  /* 0x001e901601007387 */ /* 0x0005e20000100a00 */
[----:B------:R-:W-:Y:S01]  /*126120*/  VIADD R19, R19, UR6 ;  /* 0x0000000613137c36 */ /* 0x000fe20008000000 */
[----:B------:R-:W-:Y:S01]  /*126130*/  ULDC UR6, c[0x0][0x248] ;  /* 0x0000920000067ab9 */ /* 0x000fe20000000800 */
[----:B--2---:R-:W-:Y:S02]  /*126140*/  F2FP.SATFINITE.E5M2.F32.PACK_AB_MERGE_C R22, R48, R44, RZ ;  /* 0x0000002c3016723e */ /* 0x004fe400048060ff */
[----:B------:R-:W2:Y:S04]  /*126150*/  LDL.LU R44, [R1+0x1910] ;  /* 0x00191000012c7983 */ /* 0x000ea80000300800 */
[----:B------:R-:W2:Y:S04]  /*126160*/  LDL.LU R48, [R1+0x1914] ;  /* 0x0019140001307983 */ /* 0x000ea80000300800 */
[----:B------:R3:W-:Y:S02]  /*126170*/  STL [R1+0x798], R22 ;  /* 0x0007981601007387 */ /* 0x0007e40000100800 */
[----:B---3--:R-:W-:-:S05]  /*126180*/  F2FP.SATFINITE.E5M2.F32.PACK_AB_MERGE_C R22, R53, R46, RZ ;  /* 0x0000002e3516723e */ /* 0x008fca00048060ff */
[----:B------:R0:W-:Y:S04]  /*126190*/  STL [R1+0x5394], R22 ;  /* 0x0053941601007387 */ /* 0x0001e80000100800 */
[----:B------:R-:W3:Y:S01]  /*1261a0*/  LDL.LU R53, [R1+0x1918] ;  /* 0x0019180001357983 */ /* 0x000ee20000300800 */
[----:B0-----:R-:W-:Y:S02]  /*1261b0*/  IADD3 R22, P1, R19, R8, RZ ;  /* 0x0000000813167210 */ /* 0x001fe40007f3e0ff */
[----:B----4-:R-:W-:Y:S02]  /*1261c0*/  F2FP.SATFINITE.E5M2.F32.PACK_AB_MERGE_C R15, R15, R55, RZ ;  /* 0x000000370f0f723e */ /* 0x010fe400048060ff */
[----:B------:R-:W3:Y:S04]  /*1261d0*/  LDL.LU R55, [R1+0x191c] ;  /* 0x00191c0001377983 */ /* 0x000ee80000300800 */
[----:B------:R0:W-:Y:S02]  /*1261e0*/  STL [R1+0x494], R15 ;  /* 0x0004940f01007387 */ /* 0x0001e40000100800 */
[----:B0-----:R-:W-:-:S05]  /*1261f0*/  SHF.R.S32.HI R15, RZ, 0x1f, R19 ;  /* 0x0000001fff0f7819 */ /* 0x001fca0000011413 */
[----:B------:R-:W-:Y:S01]  /*126200*/  IMAD.X R23, R15, 0x1, R17, P1 ;  /* 0x000000010f177824 */ /* 0x000fe200008e0611 */
[----:B------:R-:W-:Y:S02]  /*126210*/  F2FP.SATFINITE.E5M2.F32.PACK_AB_MERGE_C R16, R29, R16, RZ ;  /* 0x000000101d10723e */ /* 0x000fe400048060ff */
[----:B------:R-:W-:-:S05]  /*126220*/  F2FP.SATFINITE.E5M2.F32.PACK_AB_MERGE_C R26, R36, R33, RZ ;  /* 0x00000021241a723e */ /* 0x000fca00048060ff */
[----:B------:R-:W-:Y:S04]  /*126230*/  STL [R1+0x6960], R26 ;  /* 0x0069601a01007387 */ /* 0x000fe80000100800 */
[----:B------:R-:W-:Y:S04]  /*126240*/  STL.64 [R1+0x1e78], R22 ;  /* 0x001e781601007387 */ /* 0x000fe80000100a00 */
[----:B------:R0:W-:Y:S04]  /*126250*/  STL [R1+0x4a8], R16 ;  /* 0x0004a81001007387 */ /* 0x0001e80000100800 */
[----:B------:R-:W4:Y:S01]  /*126260*/  LDL.LU R45, [R1+0xf80] ;  /* 0x000f8000012d7983 */ /* 0x000f220000300800 */
[----:B------:R-:W-:-:S03]  /*126270*/  F2FP.SATFINITE.E5M2.F32.PACK_AB_MERGE_C R41, R38, R37, RZ ;  /* 0x000000252629723e */ /* 0x000fc600048060ff */
[----:B------:R-:W4:Y:S01]  /*126280*/  LDL.LU R58, [R1+0xf84] ;  /* 0x000f8400013a7983 */ /* 0x000f220000300800 */
[----:B0-----:R-:W-:-:S05]  /*126290*/  IADD3 R16, P1, R19, R10, RZ ;  /* 0x0000000a13107210 */ /* 0x001fca0007f3e0ff */
[----:B------:R-:W-:-:S05]  /*1262a0*/  IMAD.X R17, R15, 0x1, R9, P1 ;  /* 0x000000010f117824 */ /* 0x000fca00008e0609 */
[----:B------:R0:W-:Y:S04]  /*1262b0*/  STL.64 [R1+0x1e70], R16 ;  /* 0x001e701001007387 */ /* 0x0001e80000100a00 */
[----:B------:R-:W-:Y:S04]  /*1262c0*/  STL [R1+0x6964], R41 ;  /* 0x0069642901007387 */ /* 0x000fe80000100800 */
[----:B------:R-:W4:Y:S01]  /*1262d0*/  LDL.LU R52, [R1+0xf88] ;  /* 0x000f880001347983 */ /* 0x000f220000300800 */
[----:B0-----:R-:W-:-:S03]  /*1262e0*/  F2FP.SATFINITE.E5M2.F32.PACK_AB_MERGE_C R16, R18, R43, RZ ;  /* 0x0000002b1210723e */ /* 0x001fc600048060ff */
[----:B------:R-:W4:Y:S04]  /*1262f0*/  LDL.LU R18, [R1+0xf8c] ;  /* 0x000f8c0001127983 */ /* 0x000f280000300800 */
[----:B------:R0:W-:Y:S04]  /*126300*/  STL [R1+0x438], R16 ;  /* 0x0004381001007387 */ /* 0x0001e80000100800 */
[----:B------:R-:W4:Y:S04]  /*126310*/  LDL.LU R25, [R1+0xf70] ;  /* 0x000f700001197983 */ /* 0x000f280000300800 */
[----:B------:R-:W4:Y:S01]  /*126320*/  LDL.LU R33, [R1+0xf74] ;  /* 0x000f740001217983 */ /* 0x000f220000300800 */
[----:B0-----:R-:W-:-:S05]  /*126330*/  IADD3 R16, P1, R19, R7, RZ ;  /* 0x0000000713107210 */ /* 0x001fca0007f3e0ff */
[----:B------:R-:W-:-:S05]  /*126340*/  IMAD.X R17, R15, 0x1, R49, P1 ;  /* 0x000000010f117824 */ /* 0x000fca00008e0631 */
[----:B------:R0:W-:Y:S02]  /*126350*/  STL.64 [R1+0x1e58], R16 ;  /* 0x001e581001007387 */ /* 0x0001e40000100a00 */
[----:B0-----:R-:W-:Y:S02]  /*126360*/  F2FP.SATFINITE.E5M2.F32.PACK_AB_MERGE_C R16, R56, R54, RZ ;  /* 0x000000363810723e */ /* 0x001fe400048060ff */
[----:B------:R-:W4:Y:S04]  /*126370*/  LDL.LU R54, [R1+0xf78] ;  /* 0x000f780001367983 */ /* 0x000f280000300800 */
[----:B------:R-:W4:Y:S01]  /*126380*/  LDL.LU R56, [R1+0xf7c] ;  /* 0x000f7c0001387983 */ /* 0x000f220000300800 */
[----:B------:R-:W-:-:S03]  /*126390*/  IADD3 R22, P1, R19, R6, RZ ;  /* 0x0000000613167210 */ /* 0x000fc60007f3e0ff */
[----:B------:R0:W-:Y:S02]  /*1263a0*/  STL [R1+0x440], R16 ;  /* 0x0004401001007387 */ /* 0x0001e40000100800 */
[----:B------:R-:W-:Y:S02]  /*1263b0*/  IMAD.X R23, R15, 0x1, R5, P1 ;  /* 0x000000010f177824 */ /* 0x000fe400008e0605 */
[----:B------:R-:W4:Y:S04]  /*1263c0*/  LDL.LU R27, [R1+0xf60] ;  /* 0x000f6000011b7983 */ /* 0x000f280000300800 */
[----:B0-----:R-:W4:Y:S01]  /*1263d0*/  LDL.LU R16, [R1+0xf64] ;  /* 0x000f640001107983 */ /* 0x001f220000300800 */
[----:B--2---:R-:W-:-:S05]  /*1263e0*/  F2FP.SATFINITE.E5M2.F32.PACK_AB_MERGE_C R24, R48, R44, RZ ;  /* 0x0000002c3018723e */ /* 0x004fca00048060ff */
[----:B------:R-:W-:Y:S04]  /*1263f0*/  STL [R1+0x69b0], R24 ;  /* 0x0069b01801007387 */ /* 0x000fe80000100800 */
[----:B------:R-:W2:Y:S04]  /*126400*/  LDL.LU R40, [R1+0xf68] ;  /* 0x000f680001287983 */ /* 0x000ea80000300800 */
[----:B------:R-:W2:Y:S04]  /*126410*/  LDL.LU R30, [R1+0xf6c] ;  /* 0x000f6c00011e7983 */ /* 0x000ea80000300800 */
[----:B------:R-:W2:Y:S04]  /*126420*/  LDL.LU R46, [R1+0xf50] ;  /* 0x000f5000012e7983 */ /* 0x000ea80000300800 */
[----:B------:R0:W-:Y:S04]  /*126430*/  STL.64 [R1+0x1e50], R22 ;  /* 0x001e501601007387 */ /* 0x0001e80000100a00 */
[----:B------:R-:W2:Y:S04]  /*126440*/  LDL.LU R29, [R1+0xf54] ;  /* 0x000f5400011d7983 */ /* 0x000ea80000300800 */
[----:B------:R-:W2:Y:S04]  /*126450*/  LDL.LU R36, [R1+0xf58] ;  /* 0x000f580001247983 */ /* 0x000ea80000300800 */
[----:B------:R-:W2:Y:S01]  /*126460*/  LDL.LU R38, [R1+0xf5c] ;  /* 0x000f5c0001267983 */ /* 0x000ea20000300800 */
[----:B0-----:R-:W-:-:S03]  /*126470*/  IADD3 R22, P1, R19, R4, RZ ;  /* 0x0000000413167210 */ /* 0x001fc60007f3e0ff */
[----:B------:R-:W2:Y:S01]  /*126480*/  LDL.LU R48, [R1+0xf40] ;  /* 0x000f400001307983 */ /* 0x000ea20000300800 */
[----:B---3--:R-:W-:-:S03]  /*126490*/  F2FP.SATFINITE.E5M2.F32.PACK_AB_MERGE_C R17, R55, R53, RZ ;  /* 0x000000353711723e */ /* 0x008fc600048060ff */
[----:B------:R-:W3:Y:S01]  /*1264a0*/  LDL.LU R55, [R1+0xf44] ;  /* 0x000f440001377983 */ /* 0x000ee20000300800 */
[----:B------:R-:W-:-:S03]  /*1264b0*/  IMAD.X R23, R15, 0x1, R3, P1 ;  /* 0x000000010f177824 */ /* 0x000fc600008e0603 */
[----:B------:R-:W3:Y:S04]  /*1264c0*/  LDL.LU R37, [R1+0xf48] ;  /* 0x000f480001257983 */ /* 0x000ee80000300800 */
[----:B------:R-:W3:Y:S04]  /*1264d0*/  LDL.LU R43, [R1+0xf4c] ;  /* 0x000f4c00012b7983 */ /* 0x000ee80000300800 */
[----:B------:R-:W3:Y:S04]  /*1264e0*/  LDL.LU R44, [R1+0xf30] ;  /* 0x000f3000012c7983 */ /* 0x000ee80000300800 */
[----:B------:R-:W3:Y:S04]  /*1264f0*/  LDL.LU R53, [R1+0xf34] ;  /* 0x000f340001357983 */ /* 0x000ee80000300800 */
[----:B------:R-:W-:Y:S01]  /*126500*/  STL [R1+0x69bc], R17 ;  /* 0x0069bc1101007387 */ /* 0x000fe20000100800 */
[----:B----4-:R-:W-:-:S05]  /*126510*/  F2FP.SATFINITE.E5M2.F32.PACK_AB_MERGE_C R58, R58, R45, RZ ;  /* 0x0000002d3a3a723e */ /* 0x010fca00048060ff */
[----:B------:R-:W-:Y:S01]  /*126520*/  STL [R1+0x69e4], R58 ;  /* 0x0069e43a01007387 */ /* 0x000fe20000100800 */
[----:B------:R-:W-:-:S05]  /*126530*/  F2FP.SATFINITE.E5M2.F32.PACK_AB_MERGE_C R18, R18, R52, RZ ;  /* 0x000000341212723e */ /* 0x000fca00048060ff */
[----:B------:R-:W-:Y:S04]  /*126540*/  STL [R1+0x69e8], R18 ;  /* 0x0069e81201007387 */ /* 0x000fe80000100800 */
[----:B------:R0:W-:Y:S01]  /*126550*/  STL.64 [R1+0x1e38], R22 ;  /* 0x001e381601007387 */ /* 0x0001e20000100a00 */
[----:B------:R-:W-:Y:S02]  /*126560*/  F2FP.SATFINITE.E5M2.F32.PACK_AB_MERGE_C R52, R33, R25, RZ ;  /* 0x000000192134723e */ /* 0x000fe400048060ff */
[----:B0-----:R-:W-:-:S03]  /*126570*/  IADD3 R22, P1, R19, R2, RZ ;  /* 0x0000000213167210 */ /* 0x001fc60007f3e0ff */
[----:B------:R-:W-:Y:S02]  /*126580*/  STL [R1+0x6a34], R52 ;  /* 0x006a343401007387 */ /* 0x000fe40000100800 */
[----:B------:R-:W-:Y:S02]  /*126590*/  IMAD.X R23, R15, 0x1, R0, P1 ;  /* 0x000000010f177824 */ /* 0x000fe400008e0600 */
[----:B------:R-:W4:Y:S01]  /*1265a0*/  LDL.LU R33, [R1+0xf38] ;  /* 0x000f380001217983 */ /* 0x000f220000300800 */
[----:B------:R-:W-:-:S03]  /*1265b0*/  F2FP.SATFINITE.E5M2.F32.PACK_AB_MERGE_C R54, R56, R54, RZ ;  /* 0x000000363836723e */ /* 0x000fc600048060ff */
[----:B------:R-:W4:Y:S04]  /*1265c0*/  LDL.LU R56, [R1+0xf3c] ;  /* 0x000f3c0001387983 */ /* 0x000f280000300800 */
[----:B------:R-:W-:Y:S04]  /*1265d0*/  STL.64 [R1+0x1e30], R22 ;  /* 0x001e301601007387 */ /* 0x000fe80000100a00 */
[----:B------:R0:W-:Y:S04]  /*1265e0*/  STL [R1+0x6b78], R54 ;  /* 0x006b783601007387 */ /* 0x0001e80000100800 */
[----:B0-----:R-:W4:Y:S01]  /*1265f0*/  LDL R54, [R1+0x2c] ;  /* 0x00002c0001367983 */ /* 0x001f220000100800 */
[----:B------:R-:W-:-:S02]  /*126600*/  F2FP.SATFINITE.E5M2.F32.PACK_AB_MERGE_C R16, R16, R27, RZ ;  /* 0x0000001b1010723e */ /* 0x000fc400048060ff */
[----:B------:R-:W-:-:S03]  /*126610*/  IADD3 R22, P1, R19, R35, RZ ;  /* 0x0000002313167210 */ /* 0x000fc60007f3e0ff */
[----:B------:R2:W-:Y:S02]  /*126620*/  STL [R1+0x6a60], R16 ;  /* 0x006a601001007387 */ /* 0x0005e40000100800 */
[----:B------:R-:W-:Y:S01]  /*126630*/  IMAD.X R23, R15, 0x1, R21, P1 ;  /* 0x000000010f177824 */ /* 0x000fe200008e0615 */
[----:B--2---:R-:W-:Y:S02]  /*126640*/  F2FP.SATFINITE.E5M2.F32.PACK_AB_MERGE_C R16, R30, R40, RZ ;  /* 0x000000281e10723e */ /* 0x004fe400048060ff */
[----:B------:R-:W-:-:S05]  /*126650*/  F2FP.SATFINITE.E5M2.F32.PACK_AB_MERGE_C R45, R29, R46, RZ ;  /* 0x0000002e1d2d723e */ /* 0x000fca00048060ff */
[----:B------:R-:W-:Y:S04]  /*126660*/  STL [R1+0x6aa0], R45 ;  /* 0x006aa02d01007387 */ /* 0x000fe80000100800 */
[----:B------:R-:W-:Y:S04]  /*126670*/  STL.64 [R1+0x1e18], R22 ;  /* 0x001e181601007387 */ /* 0x000fe80000100a00 */
[----:B------:R0:W-:Y:S01]  /*126680*/  STL [R1+0x53ec], R16 ;  /* 0x0053ec1001007387 */ /* 0x0001e20000100800 */
[----:B------:R-:W-:Y:S02]  /*126690*/  F2FP.SATFINITE.E5M2.F32.PACK_AB_MERGE_C R38, R38, R36, RZ ;  /* 0x000000242626723e */ /* 0x000fe400048060ff */
[----:B0-----:R-:W-:-:S03]  /*1266a0*/  IADD3 R16, P1, R19, R47, RZ ;  /* 0x0000002f13107210 */ /* 0x001fc60007f3e0ff */
[----:B------:R-:W-:Y:S02]  /*1266b0*/  STL [R1+0x6a08], R38 ;  /* 0x006a082601007387 */ /* 0x000fe40000100800 */
[----:B------:R-:W-:-:S05]  /*1266c0*/  IMAD.X R17, R15, 0x1, R42, P1 ;  /* 0x000000010f117824 */ /* 0x000fca00008e062a */
[----:B------:R0:W-:Y:S01]  /*1266d0*/  STL.64 [R1+0x1e10], R16 ;  /* 0x001e101001007387 */ /* 0x0001e20000100a00 */
[----:B---3--:R-:W-:Y:S02]  /*1266e0*/  F2FP.SATFINITE.E5M2.F32.PACK_AB_MERGE_C R30, R43, R37, RZ ;  /* 0x000000252b1e723e */ /* 0x008fe400048060ff */
[----:B0-----:R-:W-:Y:S02]  /*1266f0*/  F2FP.SATFINITE.E5M2.F32.PACK_AB_MERGE_C R16, R55, R48, RZ ;  /* 0x000000303710723e */ /* 0x001fe400048060ff */
[----:B------:R-:W2:Y:S04]  /*126700*/  LDL.LU R48, [R1+0xda0] ;  /* 0x000da00001307983 */ /* 0x000ea80000300800 */
[----:B------:R-:W2:Y:S04]  /*126710*/  LDL.LU R55, [R1+0xda4] ;  /* 0x000da40001377983 */ /* 0x000ea80000300800 */
[----:B------:R4:W-:Y:S04]  /*126720*/  STL [R1+0x1a0], R16 ;  /* 0x0001a01001007387 */ /* 0x0009e80000100800 */
[----:B------:R-:W-:Y:S01]  /*126730*/  STL [R1+0x6a0c], R30 ;  /* 0x006a0c1e01007387 */ /* 0x000fe20000100800 */
[----:B----4-:R-:W-:-:S05]  /*126740*/  IADD3 R16, P1, R19, R54, RZ ;  /* 0x0000003613107210 */ /* 0x010fca0007f3e0ff */
[----:B------:R-:W-:-:S05]  /*126750*/  IMAD.X R17, R15, 0x1, R50, P1 ;  /* 0x000000010f117824 */ /* 0x000fca00008e0632 */
[----:B------:R0:W-:Y:S04]  /*126760*/  STL.64 [R1+0x1df8], R16 ;  /* 0x001df81001007387 */ /* 0x0001e80000100a00 */
[----:B------:R-:W3:Y:S04]  /*126770*/  LDL.LU R29, [R1+0xda8] ;  /* 0x000da800011d7983 */ /* 0x000ee80000300800 */
[----:B------:R-:W3:Y:S01]  /*126780*/  LDL.LU R36, [R1+0xdac] ;  /* 0x000dac0001247983 */ /* 0x000ee20000300800 */
[----:B0-----:R-:W-:-:S05]  /*126790*/  F2FP.SATFINITE.E5M2.F32.PACK_AB_MERGE_C R16, R53, R44, RZ ;  /* 0x0000002c3510723e */ /* 0x001fca00048060ff */
[----:B------:R-:W-:Y:S04]  /*1267a0*/  STL [R1+0x190], R16 ;  /* 0x0001901001007387 */ /* 0x000fe80000100800 */
[----:B------:R-:W4:Y:S04]  /*1267b0*/  LDL.LU R58, [R1+0xf10] ;  /* 0x000f1000013a7983 */ /* 0x000f280000300800 */
[----:B------:R-:W4:Y:S04]  /*1267c0*/  LDL.LU R17, [R1+0xf14] ;  /* 0x000f140001117983 */ /* 0x000f280000300800 */
[----:B------:R-:W4:Y:S04]  /*1267d0*/  LDL.LU R37, [R1+0xf18] ;  /* 0x000f180001257983 */ /* 0x000f280000300800 */
[----:B------:R-:W4:Y:S04]  /*1267e0*/  LDL.LU R43, [R1+0xf1c] ;  /* 0x000f1c00012b7983 */ /* 0x000f280000300800 */
[----:B------:R-:W4:Y:S04]  /*1267f0*/  LDL.LU R44, [R1+0xf00] ;  /* 0x000f0000012c7983 */ /* 0x000f280000300800 */
[----:B------:R-:W4:Y:S01]  /*126800*/  LDL.LU R53, [R1+0xf04] ;  /* 0x000f040001357983 */ /* 0x000f220000300800 */
[----:B------:R-:W-:-:S03]  /*126810*/  IADD3 R22, P1, R19, R34, RZ ;  /* 0x0000002213167210 */ /* 0x000fc60007f3e0ff */
[----:B------:R-:W-:Y:S02]  /*126820*/  STL.64 [R1+0x6b98], R34 ;  /* 0x006b982201007387 */ /* 0x000fe40000100a00 */
[----:B------:R-:W-:Y:S02]  /*126830*/  IMAD.X R23, R15, 0x1, R31, P1 ;  /* 0x000000010f177824 */ /* 0x000fe400008e061f */
[----:B------:R-:W4:Y:S04]  /*126840*/  LDL.LU R24, [R1+0xf08] ;  /* 0x000f080001187983 */ /* 0x000f280000300800 */
[----:B------:R-:W4:Y:S04]  /*126850*/  LDL.LU R41, [R1+0xf0c] ;  /* 0x000f0c0001297983 */ /* 0x000f280000300800 */
[----:B------:R0:W-:Y:S04]  /*126860*/  STL.64 [R1+0x1df0], R22 ;  /* 0x001df01601007387 */ /* 0x0001e80000100a00 */
[----:B------:R-:W4:Y:S01]  /*126870*/  LDL.LU R26, [R1+0xee0] ;  /* 0x000ee000011a7983 */ /* 0x000f220000300800 */
[----:B------:R-:W-:-:S03]  /*126880*/  F2FP.SATFINITE.E5M2.F32.PACK_AB_MERGE_C R33, R56, R33, RZ ;  /* 0x000000213821723e */ /* 0x000fc600048060ff */
[----:B------:R-:W4:Y:S04]  /*126890*/  LDL.LU R32, [R1+0xee4] ;  /* 0x000ee40001207983 */ /* 0x000f280000300800 */
[----:B0-----:R-:W4:Y:S04]  /*1268a0*/  LDL.LU R23, [R1+0xee8] ;  /* 0x000ee80001177983 */ /* 0x001f280000300800 */
[----:B------:R-:W4:Y:S04]  /*1268b0*/  LDL.LU R22, [R1+0xeec] ;  /* 0x000eec0001167983 */ /* 0x000f280000300800 */
[----:B------:R-:W4:Y:S04]  /*1268c0*/  LDL.LU R57, [R1+0xed0] ;  /* 0x000ed00001397983 */ /* 0x000f280000300800 */
[----:B------:R-:W4:Y:S04]  /*1268d0*/  LDL.LU R25, [R1+0xed4] ;  /* 0x000ed40001197983 */ /* 0x000f280000300800 */
[----:B------:R-:W4:Y:S04]  /*1268e0*/  LDL.LU R27, [R1+0xed8] ;  /* 0x000ed800011b7983 */ /* 0x000f280000300800 */
[----:B------:R-:W4:Y:S04]  /*1268f0*/  LDL.LU R56, [R1+0xedc] ;  /* 0x000edc0001387983 */ /* 0x000f280000300800 */
[----:B------:R-:W4:Y:S04]  /*126900*/  LDL R45, [R1+0x44] ;  /* 0x00004400012d7983 */ /* 0x000f280000100800 */
[----:B------:R0:W-:Y:S04]  /*126910*/  STL [R1+0x68f0], R33 ;  /* 0x0068f02101007387 */ /* 0x0001e80000100800 */
[----:B0-----:R-:W4:Y:S01]  /*126920*/  LDL.LU R33, [R1] ;  /* 0x0000000001217983 */ /* 0x001f220000300800 */
[----:B------:R-:W-:-:S03]  /*126930*/  IADD3 R34, P1, R19, R61, RZ ;  /* 0x0000003d13227210 */ /* 0x000fc60007f3e0ff */
[----:B------:R-:W4:Y:S04]  /*126940*/  LDL.LU R40, [R1+0xec0] ;  /* 0x000ec00001287983 */ /* 0x000f280000300800 */
[----:B------:R-:W4:Y:S01]  /*126950*/  LDL.LU R46, [R1+0xec4] ;  /* 0x000ec400012e7983 */ /* 0x000f220000300800 */
[----:B------:R-:W-:Y:S01]  /*126960*/  IMAD.X R35, R15, 0x1, R60, P1 ;  /* 0x000000010f237824 */ /* 0x000fe200008e063c */
[----:B--2---:R-:W-:-:S05]  /*126970*/  F2FP.SATFINITE.E5M2.F32.PACK_AB_MERGE_C R16, R55, R48, RZ ;  /* 0x000000303710723e */ /* 0x004fca00048060ff */
[----:B------:R3:W-:Y:S04]  /*126980*/  STL [R1+0x184], R16 ;  /* 0x0001841001007387 */ /* 0x0007e80000100800 */
[----:B------:R-:W2:Y:S04]  /*126990*/  LDL.LU R48, [R1+0xec8] ;  /* 0x000ec80001307983 */ /* 0x000ea80000300800 */
[----:B------:R-:W2:Y:S01]  /*1269a0*/  LDL.LU R55, [R1+0xecc] ;  /* 0x000ecc0001377983 */ /* 0x000ea20000300800 */
[----:B---3--:R-:W-:-:S03]  /*1269b0*/  F2FP.SATFINITE.E5M2.F32.PACK_AB_MERGE_C R16, R36, R29, RZ ;  /* 0x0000001d2410723e */ /* 0x008fc600048060ff */
[----:B------:R-:W3:Y:S04]  /*1269c0*/  LDL.LU R29, [R1+0xeb0] ;  /* 0x000eb000011d7983 */ /* 0x000ee80000300800 */
[----:B------:R-:W3:Y:S04]  /*1269d0*/  LDL.LU R36, [R1+0xeb4] ;  /* 0x000eb40001247983 */ /* 0x000ee80000300800 */
[----:B------:R-:W-:Y:S04]  /*1269e0*/  STL.64 [R1+0x1dd8], R34 ;  /* 0x001dd82201007387 */ /* 0x000fe80000100a00 */
[----:B------:R0:W-:Y:S01]  /*1269f0*/  STL [R1+0x84c], R16 ;  /* 0x00084c1001007387 */ /* 0x0001e20000100800 */
[----:B----4-:R-:W-:-:S02]  /*126a00*/  F2FP.SATFINITE.E5M2.F32.PACK_AB_MERGE_C R18, R17, R58, RZ ;  /* 0x0000003a1112723e */ /* 0x010fc400048060ff */
[----:B0-----:R-:W-:-:S03]  /*126a10*/  IADD3 R16, P1, R19, R28, RZ ;  /* 0x0000001c13107210 */ /* 0x001fc60007f3e0ff */
[----:B------:R-:W-:Y:S02]  /*126a20*/  STL [R1+0x54bc], R18 ;  /* 0x0054bc1201007387 */ /* 0x000fe40000100800 */
        /* <DEDUP_REMOVED lines=27> */
[----:B0-----:R-:W-:Y:S02]  /*126be0*/  F2FP.SATFINITE.E5M2.F32.PACK_AB_MERGE_C R18, R56, R27, RZ ;  /* 0x0000001b3812723e */ /* 0x001fe400048060ff */
[----:B-1----:R-:W-:-:S03]  /*126bf0*/  IADD3 R16, P1, R19, R12, RZ ;  /* 0x0000000c13107210 */ /* 0x002fc60007f3e0ff */
[----:B------:R-:W-:Y:S02]  /*126c00*/  STL [R1+0x5590], R18 ;  /* 0x0055901201007387 */ /* 0x000fe40000100800 */
[----:B------:R-:W-:Y:S02]  /*126c10*/  IMAD.X R17, R15, 0x1, R14, P1 ;  /* 0x000000010f117824 */ /* 0x000fe400008e060e */
[----:B------:R-:W4:Y:S04]  /*126c20*/  LDL.LU R56, [R1+0xea8] ;  /* 0x000ea80001387983 */ /* 0x000f280000300800 */
[----:B------:R-:W4:Y:S04]  /*126c30*/  LDL.LU R15, [R1+0xeac] ;  /* 0x000eac00010f7983 */ /* 0x000f280000300800 */
[----:B------:R0:W-:Y:S02]  /*126c40*/  STL.64 [R1+0x1d90], R16 ;  /* 0x001d901001007387 */ /* 0x0001e40000100a00 */
[----:B0-----:R-:W-:-:S05]  /*126c50*/  F2FP.SATFINITE.E5M2.F32.PACK_AB_MERGE_C R16, R46, R40, RZ ;  /* 0x000000282e10723e */ /* 0x001fca00048060ff */
[----:B------:R0:W-:Y:S01]  /*126c60*/  STL [R1+0x55d8], R16 ;  /* 0x0055d81001007387 */ /* 0x0001e20000100800 */
[----:B--2---:R-:W-:Y:S01]  /*126c70*/  F2FP.SATFINITE.E5M2.F32.PACK_AB_MERGE_C R17, R55, R48, RZ ;  /* 0x000000303711723e */ /* 0x004fe200048060ff */
[----:B0-----:R-:W-:Y:S01]  /*126c80*/  VIADD R16, R19, UR6 ;  /* 0x0000000613107c36 */ /* 0x001fe20008000000 */
[----:B------:R-:W-:-:S03]  /*126c90*/  ULDC UR6, c[0x0][0x248] ;  /* 0x0000920000067ab9 */ /* 0x000fc60000000800 */
[----:B------:R0:W-:Y:S01]  /*126ca0*/  STL [R1+0x55d4], R17 ;  /* 0x0055d41101007387 */ /* 0x0001e20000100800 */
[----:B------:R-:W-:-:S03]  /*126cb0*/  IADD3 R18, P1, R16, R8, RZ ;  /* 0x0000000810127210 */ /* 0x000fc60007f3e0ff */
[----:B------:R-:W2:Y:S04]  /*126cc0*/  LDL.LU R48, [R1+0xe90] ;  /* 0x000e900001307983 */ /* 0x000ea80000300800 */
[----:B------:R-:W2:Y:S01]  /*126cd0*/  LDL.LU R55, [R1+0xe94] ;  /* 0x000e940001377983 */ /* 0x000ea20000300800 */
[----:B0-----:R-:W-:-:S05]  /*126ce0*/  SHF.R.S32.HI R17, RZ, 0x1f, R16 ;  /* 0x0000001fff117819 */ /* 0x001fca0000011410 */
[----:B------:R-:W-:Y:S01]  /*126cf0*/  IMAD.X R19, R17, 0x1, R45, P1 ;  /* 0x0000000111137824 */ /* 0x000fe200008e062d */
[----:B---3--:R-:W-:-:S05]  /*126d00*/  F2FP.SATFINITE.E5M2.F32.PACK_AB_MERGE_C R22, R36, R29, RZ ;  /* 0x0000001d2416723e */ /* 0x008fca00048060ff */
[----:B------:R-:W-:Y:S04]  /*126d10*/  STL [R1+0x5610], R22 ;  /* 0x0056101601007387 */ /* 0x000fe80000100800 */
[----:B------:R-:W3:Y:S04]  /*126d20*/  LDL.LU R52, [R1+0xe98] ;  /* 0x000e980001347983 */ /* 0x000ee80000300800 */
[----:B------:R0:W-:Y:S04]  /*126d30*/  STL.64 [R1+0x1d78], R18 ;  /* 0x001d781201007387 */ /* 0x0001e80000100a00 */
[----:B0-----:R-:W3:Y:S04]  /*126d40*/  LDL.LU R18, [R1+0xe9c] ;  /* 0x000e9c0001127983 */ /* 0x001ee80000300800 */
[----:B------:R-:W3:Y:S04]  /*126d50*/  LDL.LU R58, [R1+0xe80] ;  /* 0x000e8000013a7983 */ /* 0x000ee80000300800 */
[----:B------:R-:W3:Y:S01]  /*126d60*/  LDL.LU R24, [R1+0xe84] ;  /* 0x000e840001187983 */ /* 0x000ee20000300800 */
[----:B----4-:R-:W-:-:S03]  /*126d70*/  F2FP.SATFINITE.E5M2.F32.PACK_AB_MERGE_C R19, R44, R37, RZ ;  /* 0x000000252c13723e */ /* 0x010fc600048060ff */
[----:B------:R-:W4:Y:S04]  /*126d80*/  LDL.LU R37, [R1+0xe88] ;  /* 0x000e880001257983 */ /* 0x000f280000300800 */
[----:B------:R-:W4:Y:S04]  /*126d90*/  LDL.LU R44, [R1+0xe8c] ;  /* 0x000e8c00012c7983 */ /* 0x000f280000300800 */
[----:B------:R0:W-:Y:S04]  /*126da0*/  STL [R1+0x560c], R19 ;  /* 0x00560c1301007387 */ /* 0x0001e80000100800 */
[----:B------:R-:W4:Y:S04]  /*126db0*/  LDL.LU R41, [R1+0xe70] ;  /* 0x000e700001297983 */ /* 0x000f280000300800 */
[----:B------:R-:W4:Y:S01]  /*126dc0*/  LDL.LU R26, [R1+0xe74] ;  /* 0x000e7400011a7983 */ /* 0x000f220000300800 */
[----:B0-----:R-:W-:-:S02]  /*126dd0*/  F2FP.SATFINITE.E5M2.F32.PACK_AB_MERGE_C R19, R53, R43, RZ ;  /* 0x0000002b3513723e */ /* 0x001fc400048060ff */
[----:B------:R-:W-:-:S03]  /*126de0*/  IADD3 R34, P1, R16, R10, RZ ;  /* 0x0000000a10227210 */ /* 0x000fc60007f3e0ff */
[----:B------:R0:W-:Y:S04]  /*126df0*/  STL [R1+0x5424], R19 ;  /* 0x0054241301007387 */ /* 0x0001e80000100800 */
[----:B------:R-:W4:Y:S04]  /*126e00*/  LDL.LU R32, [R1+0xe78] ;  /* 0x000e780001207983 */ /* 0x000f280000300800 */
[----:B------:R-:W4:Y:S01]  /*126e10*/  LDL.LU R23, [R1+0xe7c] ;  /* 0x000e7c0001177983 */ /* 0x000f220000300800 */
[----:B------:R-:W-:-:S03]  /*126e20*/  IMAD.X R35, R17, 0x1, R9, P1 ;  /* 0x0000000111237824 */ /* 0x000fc600008e0609 */
        /* <DEDUP_REMOVED lines=11> */
[----:B------:R-:W-:Y:S02]  /*126ee0*/  F2FP.SATFINITE.E5M2.F32.PACK_AB_MERGE_C R43, R15, R56, RZ ;  /* 0x000000380f2b723e */ /* 0x000fe400048060ff */
[----:B------:R-:W4:Y:S04]  /*126ef0*/  LDL.LU R56, [R1+0xe40] ;  /* 0x000e400001387983 */ /* 0x000f280000300800 */
[----:B------:R-:W4:Y:S04]  /*126f00*/  LDL.LU R15, [R1+0xe44] ;  /* 0x000e4400010f7983 */ /* 0x000f280000300800 */
[----:B------:R-:W-:Y:S01]  /*126f10*/  STL [R1+0x6808], R43 ;  /* 0x0068082b01007387 */ /* 0x000fe20000100800 */
[----:B--2---:R-:W-:-:S05]  /*126f20*/  F2FP.SATFINITE.E5M2.F32.PACK_AB_MERGE_C R27, R55, R48, RZ ;  /* 0x00000030371b723e */ /* 0x004fca00048060ff */
[----:B------:R0:W-:Y:S04]  /*126f30*/  STL [R1+0x53e8], R27 ;  /* 0x0053e81b01007387 */ /* 0x0001e80000100800 */
[----:B0-----:R-:W2:Y:S04]  /*126f40*/  LDL.LU R27, [R1+0xe48] ;  /* 0x000e4800011b7983 */ /* 0x001ea80000300800 */
[----:B------:R-:W2:Y:S04]  /*126f50*/  LDL.LU R40, [R1+0xe4c] ;  /* 0x000e4c0001287983 */ /* 0x000ea80000300800 */
[----:B------:R-:W2:Y:S04]  /*126f60*/  LDL.LU R48, [R1+0xe30] ;  /* 0x000e300001307983 */ /* 0x000ea80000300800 */
[----:B------:R0:W-:Y:S04]  /*126f70*/  STL.64 [R1+0x1d58], R34 ;  /* 0x001d582201007387 */ /* 0x0001e80000100a00 */
[----:B------:R-:W2:Y:S01]  /*126f80*/  LDL.LU R55, [R1+0xe34] ;  /* 0x000e340001377983 */ /* 0x000ea20000300800 */
[----:B0-----:R-:W-:-:S05]  /*126f90*/  IADD3 R34, P1, R16, R6, RZ ;  /* 0x0000000610227210 */ /* 0x001fca0007f3e0ff */
[----:B------:R-:W-:Y:S01]  /*126fa0*/  IMAD.X R35, R17, 0x1, R5, P1 ;  /* 0x0000000111237824 */ /* 0x000fe200008e0605 */
[----:B---3--:R-:W-:Y:S02]  /*126fb0*/  F2FP.SATFINITE.E5M2.F32.PACK_AB_MERGE_C R30, R18, R52, RZ ;  /* 0x00000034121e723e */ /* 0x008fe400048060ff */
[----:B------:R-:W-:-:S03]  /*126fc0*/  F2FP.SATFINITE.E5M2.F32.PACK_AB_MERGE_C R18, R24, R58, RZ ;  /* 0x0000003a1812723e */ /* 0x000fc600048060ff */
[----:B------:R-:W-:Y:S04]  /*126fd0*/  STL [R1+0x53e4], R30 ;  /* 0x0053e41e01007387 */ /* 0x000fe80000100800 */
[----:B------:R4:W-:Y:S02]  /*126fe0*/  STL [R1+0x5384], R18 ;  /* 0x0053841201007387 */ /* 0x0009e40000100800 */
[----:B----4-:R-:W-:Y:S02]  /*126ff0*/  F2FP.SATFINITE.E5M2.F32.PACK_AB_MERGE_C R18, R44, R37, RZ ;  /* 0x000000252c12723e */ /* 0x010fe400048060ff */
[----:B------:R-:W3:Y:S04]  /*127000*/  LDL.LU R37, [R1+0xe38] ;  /* 0x000e380001257983 */ /* 0x000ee80000300800 */
[----:B------:R-:W3:Y:S04]  /*127010*/  LDL.LU R44, [R1+0xe3c] ;  /* 0x000e3c00012c7983 */ /* 0x000ee80000300800 */
[----:B------:R0:W-:Y:S04]  /*127020*/  STL.64 [R1+0x1d50], R34 ;  /* 0x001d502201007387 */ /* 0x0001e80000100a00 */
[----:B------:R1:W-:Y:S01]  /*127030*/  STL [R1+0x5388], R18 ;  /* 0x0053881201007387 */ /* 0x0003e20000100800 */
[----:B0-----:R-:W-:-:S02]  /*127040*/  IADD3 R34, P1, R16, R4, RZ ;  /* 0x0000000410227210 */ /* 0x001fc40007f3e0ff */
[----:B-1----:R-:W-:-:S03]  /*127050*/  F2FP.SATFINITE.E5M2.F32.PACK_AB_MERGE_C R18, R26, R41, RZ ;  /* 0x000000291a12723e */ /* 0x002fc600048060ff */
[----:B------:R-:W-:Y:S01]  /*127060*/  IMAD.X R35, R17, 0x1, R3, P1 ;  /* 0x0000000111237824 */ /* 0x000fe200008e0603 */
[----:B------:R-:W-:Y:S04]  /*127070*/  STL.64 [R1+0x6b90], R4 ;  /* 0x006b900401007387 */ /* 0x000fe80000100a00 */
[----:B------:R-:W-:Y:S04]  /*127080*/  STL [R1+0x5358], R18 ;  /* 0x0053581201007387 */ /* 0x000fe80000100800 */
[----:B------:R0:W-:Y:S04]  /*127090*/  STL.64 [R1+0x1d38], R34 ;  /* 0x001d382201007387 */ /* 0x0001e80000100a00 */
[----:B0-----:R-:W4:Y:S01]  /*1270a0*/  LDL.LU.64 R34, [R1+0x6b98] ;  /* 0x006b980001227983 */ /* 0x001f220000300a00 */
[----:B------:R-:W-:-:S02]  /*1270b0*/  IADD3 R4, P1, R16, R2, RZ ;  /* 0x0000000210047210 */ /* 0x000fc40007f3e0ff */
[----:B------:R-:W-:Y:S02]  /*1270c0*/  F2FP.SATFINITE.E5M2.F32.PACK_AB_MERGE_C R23, R23, R32, RZ ;  /* 0x000000201717723e */ /* 0x000fe400048060ff */
[----:B------:R-:W-:Y:S01]  /*1270d0*/  F2FP.SATFINITE.E5M2.F32.PACK_AB_MERGE_C R18, R57, R22, RZ ;  /* 0x000000163912723e */ /* 0x000fe200048060ff */
[----:B------:R-:W-:Y:S02]  /*1270e0*/  IMAD.X R5, R17, 0x1, R0, P1 ;  /* 0x0000000111057824 */ /* 0x000fe400008e0600 */
[----:B------:R-:W-:Y:S04]  /*1270f0*/  STL [R1+0x5368], R23 ;  /* 0x0053681701007387 */ /* 0x000fe80000100800 */
[----:B------:R-:W-:Y:S04]  /*127100*/  STL [R1+0x5320], R18 ;  /* 0x0053201201007387 */ /* 0x000fe80000100800 */
[----:B------:R0:W-:Y:S02]  /*127110*/  STL.64 [R1+0x1d30], R4 ;  /* 0x001d300401007387 */ /* 0x0001e40000100a00 */
[----:B0-----:R-:W-:-:S02]  /*127120*/  F2FP.SATFINITE.E5M2.F32.PACK_AB_MERGE_C R5, R25, R19, RZ ;  /* 0x000000131905723e */ /* 0x001fc400048060ff */
[----:B------:R-:W-:Y:S02]  /*127130*/  F2FP.SATFINITE.E5M2.F32.PACK_AB_MERGE_C R4, R29, R46, RZ ;  /* 0x0000002e1d04723e */ /* 0x000fe400048060ff */
[----:B------:R-:W3:Y:S04]  /*127140*/  LDL.LU R46, [R1+0xe20] ;  /* 0x000e2000012e7983 */ /* 0x000ee80000300800 */
[----:B------:R-:W-:Y:S04]  /*127150*/  STL [R1+0x5328], R5 ;  /* 0x0053280501007387 */ /* 0x000fe80000100800 */
[----:B------:R-:W3:Y:S04]  /*127160*/  LDL.LU R29, [R1+0xe24] ;  /* 0x000e2400011d7983 */ /* 0x000ee80000300800 */
[----:B------:R4:W-:Y:S02]  /*127170*/  STL [R1+0x52c8], R4 ;  /* 0x0052c80401007387 */ /* 0x0009e40000100800 */
[----:B----4-:R-:W-:-:S05]  /*127180*/  IADD3 R4, P1, R16, R35, RZ ;  /* 0x0000002310047210 */ /* 0x010fca0007f3e0ff */
[----:B------:R-:W-:-:S05]  /*127190*/  IMAD.X R5, R17, 0x1, R21, P1 ;  /* 0x0000000111057824 */ /* 0x000fca00008e0615 */
[----:B------:R0:W-:Y:S02]  /*1271a0*/  STL.64 [R1+0x1d18], R4 ;  /* 0x001d180401007387 */ /* 0x0001e40000100a00 */
[----:B0-----:R-:W-:Y:S02]  /*1271b0*/  F2FP.SATFINITE.E5M2.F32.PACK_AB_MERGE_C R5, R53, R36, RZ ;  /* 0x000000243505723e */ /* 0x001fe400048060ff */
[----:B------:R-:W-:Y:S02]  /*1271c0*/  F2FP.SATFINITE.E5M2.F32.PACK_AB_MERGE_C R4, R15, R56, RZ ;  /* 0x000000380f04723e */ /* 0x000fe400048060ff */
[----:B------:R-:W4:Y:S04]  /*1271d0*/  LDL.LU R56, [R1+0xe28] ;  /* 0x000e280001387983 */ /* 0x000f280000300800 */
[----:B------:R-:W-:Y:S04]  /*1271e0*/  STL [R1+0x52d8], R5 ;  /* 0x0052d80501007387 */ /* 0x000fe80000100800 */
[----:B------:R-:W4:Y:S04]  /*1271f0*/  LDL.LU R15, [R1+0xe2c] ;  /* 0x000e2c00010f7983 */ /* 0x000f280000300800 */
[----:B------:R0:W-:Y:S04]  /*127200*/  STL [R1+0x5290], R4 ;  /* 0x0052900401007387 */ /* 0x0001e80000100800 */
[----:B------:R-:W4:Y:S04]  /*127210*/  LDL.LU R36, [R1+0xd90] ;  /* 0x000d900001247983 */ /* 0x000f280000300800 */
[----:B------:R-:W4:Y:S01]  /*127220*/  LDL.LU R53, [R1+0xd94] ;  /* 0x000d940001357983 */ /* 0x000f220000300800 */
[----:B0-----:R-:W-:-:S05]  /*127230*/  IADD3 R4, P1, R16, R47, RZ ;  /* 0x0000002f10047210 */ /* 0x001fca0007f3e0ff */
[----:B------:R-:W-:-:S05]  /*127240*/  IMAD.X R5, R17, 0x1, R42, P1 ;  /* 0x0000000111057824 */ /* 0x000fca00008e062a */
[----:B------:R2:W-:Y:S04]  /*127250*/  STL.64 [R1+0x1d10], R4 ;  /* 0x001d100401007387 */ /* 0x0005e80000100a00 */
[----:B------:R-:W4:Y:S01]  /*127260*/  LDL.LU R52, [R1+0xd98] ;  /* 0x000d980001347983 */ /* 0x000f220000300800 */
[----:B--2---:R-:W-:Y:S02]  /*127270*/  F2FP.SATFINITE.E5M2.F32.PACK_AB_MERGE_C R5, R40, R27, RZ ;  /* 0x0000001b2805723e */ /* 0x004fe400048060ff */
[----:B------:R-:W-:-:S03]  /*127280*/  F2FP.SATFINITE.E5M2.F32.PACK_AB_MERGE_C R4, R55, R48, RZ ;  /* 0x000000303704723e */ /* 0x000fc600048060ff */
[----:B------:R-:W-:Y:S04]  /*127290*/  STL [R1+0x529c], R5 ;  /* 0x00529c0501007387 */ /* 0x000fe80000100800 */
[----:B------:R-:W2:Y:S04]  /*1272a0*/  LDL.LU R18, [R1+0xd9c] ;  /* 0x000d9c0001127983 */ /* 0x000ea80000300800 */
        /* <DEDUP_REMOVED lines=20> */
[----:B0-----:R-:W-:-:S02]  /*1273f0*/  IADD3 R4, P1, R16, R34, RZ ;  /* 0x0000002210047210 */ /* 0x001fc40007f3e0ff */
[----:B------:R-:W-:-:S03]  /*127400*/  F2FP.SATFINITE.E5M2.F32.PACK_AB_MERGE_C R27, R29, R46, RZ ;  /* 0x0000002e1d1b723e */ /* 0x000fc600048060ff */
[----:B------:R-:W-:Y:S02]  /*127410*/  IMAD.X R5, R17, 0x1, R31, P1 ;  /* 0x0000000111057824 */ /* 0x000fe400008e061f */
[----:B------:R0:W-:Y:S04]  /*127420*/  STL [R1+0x5704], R27 ;  /* 0x0057041b01007387 */ /* 0x0001e80000100800 */
[----:B0-----:R-:W3:Y:S04]  /*127430*/  LDL.LU R27, [R1+0xdd8] ;  /* 0x000dd800011b7983 */ /* 0x001ee80000300800 */
[----:B------:R-:W3:Y:S04]  /*127440*/  LDL.LU R40, [R1+0xddc] ;  /* 0x000ddc0001287983 */ /* 0x000ee80000300800 */
[----:B------:R4:W-:Y:S02]  /*127450*/  STL.64 [R1+0x1d00], R4 ;  /* 0x001d000401007387 */ /* 0x0009e40000100a00 */
[----:B----4-:R-:W-:-:S02]  /*127460*/  F2FP.SATFINITE.E5M2.F32.PACK_AB_MERGE_C R4, R15, R56, RZ ;  /* 0x000000380f04723e */ /* 0x010fc400048060ff */
[----:B------:R-:W4:Y:S04]  /*127470*/  LDL.LU R56, [R1+0xdc0] ;  /* 0x000dc00001387983 */ /* 0x000f280000300800 */
[----:B------:R-:W4:Y:S04]  /*127480*/  LDL.LU R15, [R1+0xdc4] ;  /* 0x000dc400010f7983 */ /* 0x000f280000300800 */
[----:B------:R0:W-:Y:S04]  /*127490*/  STL [R1+0x5700], R4 ;  /* 0x0057000401007387 */ /* 0x0001e80000100800 */
        /* <DEDUP_REMOVED lines=8> */
[----:B------:R2:W-:Y:S02]  /*127520*/  STL.64 [R1+0x1ce8], R4 ;  /* 0x001ce80401007387 */ /* 0x0005e40000100a00 */
[----:B--2---:R-:W-:Y:S02]  /*127530*/  F2FP.SATFINITE.E5M2.F32.PACK_AB_MERGE_C R5, R18, R52, RZ ;  /* 0x000000341205723e */ /* 0x004fe400048060ff */
[----:B------:R-:W-:Y:S02]  /*127540*/  F2FP.SATFINITE.E5M2.F32.PACK_AB_MERGE_C R4, R55, R48, RZ ;  /* 0x000000303704723e */ /* 0x000fe400048060ff */
        /* <DEDUP_REMOVED lines=8> */
[----:B---3--:R-:W-:-:S03]  /*1275d0*/  F2FP.SATFINITE.E5M2.F32.PACK_AB_MERGE_C R18, R26, R41, RZ ;  /* 0x000000291a12723e */ /* 0x008fc600048060ff */
        /* <DEDUP_REMOVED lines=21> */
[----:B------:R-:W-:Y:S02]  /*127730*/  F2FP.SATFINITE.E5M2.F32.PACK_AB_MERGE_C R18, R40, R27, RZ ;  /* 0x0000001b2812723e */ /* 0x000fe400048060ff */
[----:B0-----:R-:W-:-:S03]  /*127740*/  IADD3 R4, P1, R16, R12, RZ ;  /* 0x0000000c10047210 */ /* 0x001fc60007f3e0ff */
[----:B------:R-:W-:Y:S02]  /*127750*/  STL [R1+0x5550], R18 ;  /* 0x0055501201007387 */ /* 0x000fe40000100800 */
[----:B------:R-:W-:-:S05]  /*127760*/  IMAD.X R5, R17, 0x1, R14, P1 ;  /* 0x0000000111057824 */ /* 0x000fca00008e060e */
[----:B------:R4:W-:Y:S02]  /*127770*/  STL.64 [R1+0x1cc8], R4 ;  /* 0x001cc80401007387 */ /* 0x0009e40000100a00 */
[----:B----4-:R-:W-:Y:S02]  /*127780*/  F2FP.SATFINITE.E5M2.F32.PACK_AB_MERGE_C R4, R15, R56, RZ ;  /* 0x000000380f04723e */ /* 0x010fe400048060ff */
[----:B------:R-:W4:Y:S04]  /*127790*/  LDL.LU R56, [R1+0x1ea8] ;  /* 0x001ea80001387983 */ /* 0x000f280000300800 */
[----:B------:R-:W4:Y:S04]  /*1277a0*/  LDL.LU R15, [R1+0x1eac] ;  /* 0x001eac00010f7983 */ /* 0x000f280000300800 */
[----:B------:R0:W-:Y:S02]  /*1277b0*/  STL [R1+0x559c], R4 ;  /* 0x00559c0401007387 */ /* 0x0001e40000100800 */
[----:B0-----:R-:W-:-:S02]  /*1277c0*/  F2FP.SATFINITE.E5M2.F32.PACK_AB_MERGE_C R4, R29, R46, RZ ;  /* 0x0000002e1d04723e */ /* 0x001fc400048060ff */
[----:B------:R-:W-:-:S03]  /*1277d0*/  F2FP.SATFINITE.E5M2.F32.PACK_AB_MERGE_C R18, R53, R36, RZ ;  /* 0x000000243512723e */ /* 0x000fc600048060ff */
[----:B------:R0:W-:Y:S04]  /*1277e0*/  STL [R1+0x5598], R4 ;  /* 0x0055980401007387 */ /* 0x0001e80000100800 */
[----:B------:R-:W-:Y:S04]  /*1277f0*/  STL [R1+0x55e0], R18 ;  /* 0x0055e01201007387 */ /* 0x000fe80000100800 */
[----:B------:R-:W4:Y:S04]  /*127800*/  LDL.LU R43, [R1+0x1e80] ;  /* 0x001e8000012b7983 */ /* 0x000f280000300800 */
[----:B------:R-:W4:Y:S01]  /*127810*/  LDL.LU R53, [R1+0x1e84] ;  /* 0x001e840001357983 */ /* 0x000f220000300800 */
[----:B------:R-:W-:Y:S01]  /*127820*/  VIADD R16, R16, UR6 ;  /* 0x0000000610107c36 */ /* 0x000fe20008000000 */
[----:B------:R-:W-:-:S04]  /*127830*/  ULDC UR6, c[0x0][0x248] ;  /* 0x0000920000067ab9 */ /* 0x000fc80000000800 */
[----:B------:R-:W-:Y:S02]  /*127840*/  SHF.R.S32.HI R17, RZ, 0x1f, R16 ;  /* 0x0000001fff117819 */ /* 0x000fe40000011410 */
[----:B0-----:R-:W-:-:S05]  /*127850*/  IADD3 R4, P1, R16, R8, RZ ;  /* 0x0000000810047210 */ /* 0x001fca0007f3e0ff */
[----:B------:R-:W-:-:S05]  /*127860*/  IMAD.X R5, R17, 0x1, R45, P1 ;  /* 0x0000000111057824 */ /* 0x000fca00008e062d */
[----:B------:R2:W-:Y:S04]  /*127870*/  STL.64 [R1+0x1cb8], R4 ;  /* 0x001cb80401007387 */ /* 0x0005e80000100a00 */
[----:B------:R-:W4:Y:S04]  /*127880*/  LDL.LU R30, [R1+0x1e88] ;  /* 0x001e8800011e7983 */ /* 0x000f280000300800 */
[----:B------:R-:W4:Y:S01]  /*127890*/  LDL.LU R38, [R1+0x1e8c] ;  /* 0x001e8c0001267983 */ /* 0x000f220000300800 */
[----:B--2---:R-:W-:-:S05]  /*1278a0*/  F2FP.SATFINITE.E5M2.F32.PACK_AB_MERGE_C R4, R55, R48, RZ ;  /* 0x000000303704723e */ /* 0x004fca00048060ff */
[----:B------:R0:W-:Y:S04]  /*1278b0*/  STL [R1+0x55dc], R4 ;  /* 0x0055dc0401007387 */ /* 0x0001e80000100800 */
[----:B------:R-:W2:Y:S04]  /*1278c0*/  LDL.LU R52, [R1+0x1e60] ;  /* 0x001e600001347983 */ /* 0x000ea80000300800 */
[----:B------:R-:W2:Y:S01]  /*1278d0*/  LDL.LU R18, [R1+0x1e64] ;  /* 0x001e640001127983 */ /* 0x000ea20000300800 */
[----:B0-----:R-:W-:-:S03]  /*1278e0*/  IADD3 R4, P1, R16, R10, RZ ;  /* 0x0000000a10047210 */ /* 0x001fc60007f3e0ff */
[----:B------:R-:W2:Y:S04]  /*1278f0*/  LDL.LU R58, [R1+0x1e68] ;  /* 0x001e6800013a7983 */ /* 0x000ea80000300800 */
[----:B------:R-:W2:Y:S04]  /*127900*/  LDL.LU R24, [R1+0x1e6c] ;  /* 0x001e6c0001187983 */ /* 0x000ea80000300800 */
[----:B------:R-:W2:Y:S04]  /*127910*/  LDL.LU R41, [R1+0x1e40] ;  /* 0x001e400001297983 */ /* 0x000ea80000300800 */
[----:B------:R-:W2:Y:S01]  /*127920*/  LDL.LU R26, [R1+0x1e44] ;  /* 0x001e4400011a7983 */ /* 0x000ea20000300800 */
[----:B------:R-:W-:-:S03]  /*127930*/  IMAD.X R5, R17, 0x1, R9, P1 ;  /* 0x0000000111057824 */ /* 0x000fc600008e0609 */
[----:B------:R-:W2:Y:S04]  /*127940*/  LDL.LU R19, [R1+0x1e48] ;  /* 0x001e480001137983 */ /* 0x000ea80000300800 */
[----:B------:R-:W2:Y:S04]  /*127950*/  LDL.LU R25, [R1+0x1e4c] ;  /* 0x001e4c0001197983 */ /* 0x000ea80000300800 */
[----:B------:R-:W2:Y:S04]  /*127960*/  LDL.LU R48, [R1+0x1e20] ;  /* 0x001e200001307983 */ /* 0x000ea80000300800 */
[----:B------:R-:W2:Y:S01]  /*127970*/  LDL.LU R55, [R1+0x1e24] ;  /* 0x001e240001377983 */ /* 0x000ea20000300800 */
[----:B---3--:R-:W-:-:S05]  /*127980*/  F2FP.SATFINITE.E5M2.F32.PACK_AB_MERGE_C R36, R44, R37, RZ ;  /* 0x000000252c24723e */ /* 0x008fca00048060ff */
[----:B------:R-:W-:Y:S04]  /*127990*/  STL [R1+0x6800], R36 ;  /* 0x0068002401007387 */ /* 0x000fe80000100800 */
[----:B------:R-:W3:Y:S04]  /*1279a0*/  LDL.LU R32, [R1+0x1e28] ;  /* 0x001e280001207983 */ /* 0x000ee80000300800 */
[----:B------:R-:W3:Y:S04]  /*1279b0*/  LDL.LU R23, [R1+0x1e2c] ;  /* 0x001e2c0001177983 */ /* 0x000ee80000300800 */
[----:B------:R-:W3:Y:S04]  /*1279c0*/  LDL.LU R40, [R1+0x1e00] ;  /* 0x001e000001287983 */ /* 0x000ee80000300800 */
[----:B------:R4:W-:Y:S04]  /*1279d0*/  STL.64 [R1+0x1cb0], R4 ;  /* 0x001cb00401007387 */ /* 0x0009e80000100a00 */
[----:B------:R-:W3:Y:S04]  /*1279e0*/  LDL.LU R46, [R1+0x1e04] ;  /* 0x001e0400012e7983 */ /* 0x000ee80000300800 */
[----:B------:R-:W3:Y:S04]  /*1279f0*/  LDL.LU R37, [R1+0x1e08] ;  /* 0x001e080001257983 */ /* 0x000ee80000300800 */
[----:B------:R-:W3:Y:S01]  /*127a00*/  LDL.LU R44, [R1+0x1e0c] ;  /* 0x001e0c00012c7983 */ /* 0x000ee20000300800 */
[----:B----4-:R-:W-:-:S05]  /*127a10*/  F2FP.SATFINITE.E5M2.F32.PACK_AB_MERGE_C R4, R15, R56, RZ ;  /* 0x000000380f04723e */ /* 0x010fca00048060ff */
[----:B------:R0:W-:Y:S04]  /*127a20*/  STL [R1+0x5600], R4 ;  /* 0x0056000401007387 */ /* 0x0001e80000100800 */
[----:B------:R-:W4:Y:S04]  /*127a30*/  LDL.LU R22, [R1+0x1de0] ;  /* 0x001de00001167983 */ /* 0x000f280000300800 */
[----:B------:R-:W4:Y:S01]  /*127a40*/  LDL.LU R57, [R1+0x1de4] ;  /* 0x001de40001397983 */ /* 0x000f220000300800 */
[----:B0-----:R-:W-:-:S03]  /*127a50*/  IADD3 R4, P1, R16, R7, RZ ;  /* 0x0000000710047210 */ /* 0x001fc60007f3e0ff */
[----:B------:R-:W4:Y:S02]  /*127a60*/  LDL.LU R27, [R1+0x1de8] ;  /* 0x001de800011b7983 */ /* 0x000f240000300800 */
[----:B------:R-:W-:Y:S02]  /*127a70*/  IMAD.X R5, R17, 0x1, R49, P1 ;  /* 0x0000000111057824 */ /* 0x000fe400008e0631 */
[----:B------:R-:W4:Y:S04]  /*127a80*/  LDL.LU R29, [R1+0x1dec] ;  /* 0x001dec00011d7983 */ /* 0x000f280000300800 */
[----:B------:R-:W4:Y:S04]  /*127a90*/  LDL.LU R56, [R1+0x1dc0] ;  /* 0x001dc00001387983 */ /* 0x000f280000300800 */
[----:B------:R-:W4:Y:S01]  /*127aa0*/  LDL.LU R15, [R1+0x1dc4] ;  /* 0x001dc400010f7983 */ /* 0x000f220000300800 */
[----:B------:R-:W-:-:S05]  /*127ab0*/  F2FP.SATFINITE.E5M2.F32.PACK_AB_MERGE_C R53, R53, R43, RZ ;  /* 0x0000002b3535723e */ /* 0x000fca00048060ff */
[----:B------:R-:W-:Y:S04]  /*127ac0*/  STL [R1+0x682c], R53 ;  /* 0x00682c3501007387 */ /* 0x000fe80000100800 */
[----:B------:R0:W-:Y:S04]  /*127ad0*/  STL.64 [R1+0x1ca8], R4 ;  /* 0x001ca80401007387 */ /* 0x0001e80000100a00 */
[----:B0-----:R-:W3:Y:S01]  /*127ae0*/  LDL.LU.64 R4, [R1+0x6b90] ;  /* 0x006b900001047983 */ /* 0x001ee20000300a00 */
[----:B------:R-:W-:-:S05]  /*127af0*/  F2FP.SATFINITE.E5M2.F32.PACK_AB_MERGE_C R30, R38, R30, RZ ;  /* 0x0000001e261e723e */ /* 0x000fca00048060ff */
[----:B------:R-:W-:Y:S01]  /*127b00*/  STL [R1+0x561c], R30 ;  /* 0x00561c1e01007387 */ /* 0x000fe20000100800 */
[----:B--2---:R-:W-:Y:S02]  /*127b10*/  F2FP.SATFINITE.E5M2.F32.PACK_AB_MERGE_C R18, R18, R52, RZ ;  /* 0x000000341212723e */ /* 0x004fe400048060ff */
[----:B------:R-:W-:-:S03]  /*127b20*/  IADD3 R52, P1, R16, R6, RZ ;  /* 0x0000000610347210 */ /* 0x000fc60007f3e0ff */
[----:B------:R0:W-:Y:S01]  /*127b30*/  STL [R1+0x5370], R18 ;  /* 0x0053701201007387 */ /* 0x0001e20000100800 */
[----:B------:R-:W-:Y:S02]  /*127b40*/  F2FP.SATFINITE.E5M2.F32.PACK_AB_MERGE_C R24, R24, R58, RZ ;  /* 0x0000003a1818723e */ /* 0x000fe400048060ff */
[----:B0-----:R-:W-:Y:S01]  /*127b50*/  F2FP.SATFINITE.E5M2.F32.PACK_AB_MERGE_C R18, R26, R41, RZ ;  /* 0x000000291a12723e */ /* 0x001fe200048060ff */
[----:B---3--:R-:W-:-:S05]  /*127b60*/  IMAD.X R53, R17, 0x1, R5, P1 ;  /* 0x0000000111357824 */ /* 0x008fca00008e0605 */
[----:B------:R0:W-:Y:S04]  /*127b70*/  STL.64 [R1+0x1ca0], R52 ;  /* 0x001ca03401007387 */ /* 0x0001e80000100a00 */
[----:B------:R1:W-:Y:S01]  /*127b80*/  STL [R1+0x5640], R24 ;  /* 0x0056401801007387 */ /* 0x0003e20000100800 */
[----:B0-----:R-:W-:-:S03]  /*127b90*/  IADD3 R52, P1, R16, R4, RZ ;  /* 0x0000000410347210 */ /* 0x001fc60007f3e0ff */
[----:B------:R0:W-:Y:S01]  /*127ba0*/  STL [R1+0x5338], R18 ;  /* 0x0053381201007387 */ /* 0x0001e20000100800 */
[----:B-1----:R-:W-:Y:S01]  /*127bb0*/  F2FP.SATFINITE.E5M2.F32.PACK_AB_MERGE_C R24, R25, R19, RZ ;  /* 0x000000131918723e */ /* 0x002fe200048060ff */
[----:B------:R-:W-:Y:S02]  /*127bc0*/  IMAD.X R53, R17, 0x1, R3, P1 ;  /* 0x0000000111357824 */ /* 0x000fe400008e0603 */
[----:B------:R-:W2:Y:S01]  /*127bd0*/  LDL.LU R19, [R1+0x1dc8] ;  /* 0x001dc80001137983 */ /* 0x000ea20000300800 */
[----:B0-----:R-:W-:-:S03]  /*127be0*/  F2FP.SATFINITE.E5M2.F32.PACK_AB_MERGE_C R18, R55, R48, RZ ;  /* 0x000000303712723e */ /* 0x001fc600048060ff */
[----:B------:R0:W-:Y:S04]  /*127bf0*/  STL.64 [R1+0x1c98], R52 ;  /* 0x001c983401007387 */ /* 0x0001e80000100a00 */
[----:B------:R-:W-:Y:S04]  /*127c00*/  STL [R1+0x5670], R24 ;  /* 0x0056701801007387 */ /* 0x000fe80000100800 */
[----:B------:R-:W2:Y:S04]  /*127c10*/  LDL.LU R25, [R1+0x1dcc] ;  /* 0x001dcc0001197983 */ /* 0x000ea80000300800 */
[----:B------:R1:W-:Y:S04]  /*127c20*/  STL [R1+0x52f8], R18 ;  /* 0x0052f81201007387 */ /* 0x0003e80000100800 */
[----:B------:R-:W3:Y:S04]  /*127c30*/  LDL.LU R48, [R1+0x1da0] ;  /* 0x001da00001307983 */ /* 0x000ee80000300800 */
[----:B------:R-:W3:Y:S01]  /*127c40*/  LDL.LU R55, [R1+0x1da4] ;  /* 0x001da40001377983 */ /* 0x000ee20000300800 */
[----:B0-----:R-:W-:-:S02]  /*127c50*/  IADD3 R52, P1, R16, R2, RZ ;  /* 0x0000000210347210 */ /* 0x001fc40007f3e0ff */
[----:B-1----:R-:W-:-:S03]  /*127c60*/  F2FP.SATFINITE.E5M2.F32.PACK_AB_MERGE_C R18, R46, R40, RZ ;  /* 0x000000282e12723e */ /* 0x002fc600048060ff */
[----:B------:R-:W-:Y:S01]  /*127c70*/  IMAD.X R53, R17, 0x1, R0, P1 ;  /* 0x0000000111357824 */ /* 0x000fe200008e0600 */
[----:B------:R-:W-:Y:S02]  /*127c80*/  IADD3 R40, P1, R16, R35, RZ ;  /* 0x0000002310287210 */ /* 0x000fe40007f3e0ff */
[----:B------:R-:W-:-:S03]  /*127c90*/  F2FP.SATFINITE.E5M2.F32.PACK_AB_MERGE_C R23, R23, R32, RZ ;  /* 0x000000201717723e */ /* 0x000fc600048060ff */
[----:B------:R-:W-:Y:S01]  /*127ca0*/  IMAD.X R41, R17, 0x1, R21, P1 ;  /* 0x0000000111297824 */ /* 0x000fe200008e0615 */
[----:B------:R-:W-:Y:S04]  /*127cb0*/  STL.64 [R1+0x1c90], R52 ;  /* 0x001c903401007387 */ /* 0x000fe80000100a00 */
[----:B------:R-:W-:Y:S04]  /*127cc0*/  STL [R1+0x5680], R23 ;  /* 0x0056801701007387 */ /* 0x000fe80000100800 */
[----:B------:R0:W-:Y:S04]  /*127cd0*/  STL [R1+0x52ac], R18 ;  /* 0x0052ac1201007387 */ /* 0x0001e80000100800 */
[----:B------:R1:W-:Y:S01]  /*127ce0*/  STL.64 [R1+0x1c88], R40 ;  /* 0x001c882801007387 */ /* 0x0003e20000100a00 */
[----:B0-----:R-:W-:-:S03]  /*127cf0*/  F2FP.SATFINITE.E5M2.F32.PACK_AB_MERGE_C R18, R44, R37, RZ ;  /* 0x000000252c12723e */ /* 0x001fc600048060ff */
[----:B-1----:R-:W3:Y:S04]  /*127d00*/  LDL.LU R40, [R1+0x1da8] ;  /* 0x001da80001287983 */ /* 0x002ee80000300800 */
[----:B------:R-:W3:Y:S04]  /*127d10*/  LDL.LU R46, [R1+0x1dac] ;  /* 0x001dac00012e7983 */ /* 0x000ee80000300800 */
[----:B------:R-:W3:Y:S04]  /*127d20*/  LDL.LU R37, [R1+0xdb0] ;  /* 0x000db00001257983 */ /* 0x000ee80000300800 */
[----:B------:R-:W3:Y:S04]  /*127d30*/  LDL.LU R44, [R1+0xdb4] ;  /* 0x000db400012c7983 */ /* 0x000ee80000300800 */
[----:B------:R4:W-:Y:S02]  /*127d40*/  STL [R1+0x569c], R18 ;  /* 0x00569c1201007387 */ /* 0x0009e40000100800 */
[----:B----4-:R-:W-:-:S02]  /*127d50*/  F2FP.SATFINITE.E5M2.F32.PACK_AB_MERGE_C R18, R57, R22, RZ ;  /* 0x000000163912723e */ /* 0x010fc400048060ff */
[----:B------:R-:W-:-:S05]  /*127d60*/  IADD3 R22, P1, R16, R47, RZ ;  /* 0x0000002f10167210 */ /* 0x000fca0007f3e0ff */
[----:B------:R-:W-:Y:S01]  /*127d70*/  IMAD.X R23, R17, 0x1, R42, P1 ;  /* 0x0000000111177824 */ /* 0x000fe200008e062a */
[----:B------:R0:W-:Y:S01]  /*127d80*/  STL [R1+0x5270], R18 ;  /* 0x0052701201007387 */ /* 0x0001e20000100800 */
[----:B------:R-:W-:-:S03]  /*127d90*/  F2FP.SATFINITE.E5M2.F32.PACK_AB_MERGE_C R15, R15, R56, RZ ;  /* 0x000000380f0f723e */ /* 0x000fc600048060ff */
[----:B------:R1:W-:Y:S04]  /*127da0*/  STL.64 [R1+0x1c80], R22 ;  /* 0x001c801601007387 */ /* 0x0003e80000100a00 */
[----:B0-----:R-:W4:Y:S01]  /*127db0*/  LDL.LU R18, [R1+0xdb8] ;  /* 0x000db80001127983 */ /* 0x001f220000300800 */
[----:B-1----:R-:W-:-:S05]  /*127dc0*/  F2FP.SATFINITE.E5M2.F32.PACK_AB_MERGE_C R22, R29, R27, RZ ;  /* 0x0000001b1d16723e */ /* 0x002fca00048060ff */
[----:B------:R0:W-:Y:S04]  /*127dd0*/  STL [R1+0x56b4], R22 ;  /* 0x0056b41601007387 */ /* 0x0001e80000100800 */
[----:B------:R-:W4:Y:S04]  /*127de0*/  LDL.LU R58, [R1+0xdbc] ;  /* 0x000dbc00013a7983 */ /* 0x000f280000300800 */
[----:B------:R1:W-:Y:S01]  /*127df0*/  STL [R1+0x5218], R15 ;  /* 0x0052180f01007387 */ /* 0x0003e20000100800 */
[----:B0-----:R-:W-:-:S03]  /*127e00*/  IADD3 R22, P1, R16, R54, RZ ;  /* 0x0000003610167210 */ /* 0x001fc60007f3e0ff */
[----:B------:R-:W4:Y:S02]  /*127e10*/  LDL.LU R56, [R1+0x1d80] ;  /* 0x001d800001387983 */ /* 0x000f240000300800 */
[----:B------:R-:W-:Y:S02]  /*127e20*/  IMAD.X R23, R17, 0x1, R50, P1 ;  /* 0x0000000111177824 */ /* 0x000fe400008e0632 */
[----:B-1----:R-:W4:Y:S04]  /*127e30*/  LDL.LU R15, [R1+0x1d84] ;  /* 0x001d8400010f7983 */ /* 0x002f280000300800 */
[----:B------:R-:W4:Y:S04]  /*127e40*/  LDL.LU R24, [R1+0x1d88] ;  /* 0x001d880001187983 */ /* 0x000f280000300800 */
[----:B------:R-:W4:Y:S04]  /*127e50*/  LDL.LU R41, [R1+0x1d8c] ;  /* 0x001d8c0001297983 */ /* 0x000f280000300800 */
[----:B------:R-:W4:Y:S04]  /*127e60*/  LDL.LU R26, [R1+0x1d60] ;  /* 0x001d6000011a7983 */ /* 0x000f280000300800 */
[----:B------:R0:W-:Y:S04]  /*127e70*/  STL.64 [R1+0x1c78], R22 ;  /* 0x001c781601007387 */ /* 0x0001e80000100a00 */
[----:B------:R-:W4:Y:S04]  /*127e80*/  LDL.LU R32, [R1+0x1d64] ;  /* 0x001d640001207983 */ /* 0x000f280000300800 */
[----:B0-----:R-:W4:Y:S04]  /*127e90*/  LDL.LU R23, [R1+0x1d68] ;  /* 0x001d680001177983 */ /* 0x001f280000300800 */
[----:B------:R-:W4:Y:S04]  /*127ea0*/  LDL.LU R22, [R1+0x1d6c] ;  /* 0x001d6c0001167983 */ /* 0x000f280000300800 */
[----:B------:R-:W4:Y:S04]  /*127eb0*/  LDL.LU R27, [R1+0x1d40] ;  /* 0x001d4000011b7983 */ /* 0x000f280000300800 */
[----:B------:R-:W4:Y:S04]  /*127ec0*/  LDL.LU R29, [R1+0x1d44] ;  /* 0x001d4400011d7983 */ /* 0x000f280000300800 */
[----:B------:R-:W4:Y:S01]  /*127ed0*/  LDL.LU R57, [R1+0x1d48] ;  /* 0x001d480001397983 */ /* 0x000f220000300800 */
[----:B--2---:R-:W-:-:S05]  /*127ee0*/  F2FP.SATFINITE.E5M2.F32.PACK_AB_MERGE_C R25, R25, R19, RZ ;  /* 0x000000131919723e */ /* 0x004fca00048060ff */
[----:B------:R-:W-:Y:S04]  /*127ef0*/  STL [R1+0x56c8], R25 ;  /* 0x0056c81901007387 */ /* 0x000fe80000100800 */
[----:B------:R-:W2:Y:S01]  /*127f00*/  LDL.LU R42, [R1+0x1d4c] ;  /* 0x001d4c00012a7983 */ /* 0x000ea20000300800 */
[----:B---3--:R-:W-:-:S05]  /*127f10*/  F2FP.SATFINITE.E5M2.F32.PACK_AB_MERGE_C R19, R55, R48, RZ ;  /* 0x000000303713723e */ /* 0x008fca00048060ff */
[----:B------:R0:W-:Y:S04]  /*127f20*/  STL [R1+0x56e4], R19 ;  /* 0x0056e41301007387 */ /* 0x0001e80000100800 */
[----:B------:R-:W3:Y:S04]  /*127f30*/  LDL.LU R48, [R1+0x1d20] ;  /* 0x001d200001307983 */ /* 0x000ee80000300800 */
[----:B------:R-:W3:Y:S01]  /*127f40*/  LDL.LU R55, [R1+0x1d24] ;  /* 0x001d240001377983 */ /* 0x000ee20000300800 */
[----:B------:R-:W-:-:S05]  /*127f50*/  IADD3 R52, P1, R16, R34, RZ ;  /* 0x0000002210347210 */ /* 0x000fca0007f3e0ff */
[C---:B------:R-:W-:Y:S01]  /*127f60*/  IMAD.X R53, R17.reuse, 0x1, R31, P1 ;  /* 0x0000000111357824 */ /* 0x040fe200008e061f */
[----:B------:R-:W-:Y:S02]  /*127f70*/  IADD3 R36, P1, R16, R61, RZ ;  /* 0x0000003d10247210 */ /* 0x000fe40007f3e0ff */
[----:B0-----:R-:W-:Y:S02]  /*127f80*/  F2FP.SATFINITE.E5M2.F32.PACK_AB_MERGE_C R19, R46, R40, RZ ;  /* 0x000000282e13723e */ /* 0x001fe400048060ff */
[----:B------:R-:W3:Y:S04]  /*127f90*/  LDL.LU R40, [R1+0x1d28] ;  /* 0x001d280001287983 */ /* 0x000ee80000300800 */
[----:B------:R-:W3:Y:S04]  /*127fa0*/  LDL.LU R46, [R1+0x1d2c] ;  /* 0x001d2c00012e7983 */ /* 0x000ee80000300800 */
[----:B------:R-:W-:Y:S04]  /*127fb0*/  STL.64 [R1+0x1c70], R52 ;  /* 0x001c703401007387 */ /* 0x000fe80000100a00 */
[----:B------:R0:W-:Y:S02]  /*127fc0*/  STL [R1+0x56e0], R19 ;  /* 0x0056e01301007387 */ /* 0x0001e40000100800 */
[----:B0-----:R-:W-:Y:S01]  /*127fd0*/  F2FP.SATFINITE.E5M2.F32.PACK_AB_MERGE_C R19, R44, R37, RZ ;  /* 0x000000252c13723e */ /* 0x001fe200048060ff */
[----:B------:R-:W-:Y:S01]  /*127fe0*/  IMAD.X R37, R17, 0x1, R60, P1 ;  /* 0x0000000111257824 */ /* 0x000fe200008e063c */
[----:B------:R-:W-:-:S03]  /*127ff0*/  IADD3 R52, P1, R16, R28, RZ ;  /* 0x0000001c10347210 */ /* 0x000fc60007f3e0ff */
[----:B------:R0:W-:Y:S02]  /*128000*/  STL [R1+0x570c], R19 ;  /* 0x00570c1301007387 */ /* 0x0001e40000100800 */
[----:B------:R-:W-:Y:S02]  /*128010*/  IMAD.X R53, R17, 0x1, R20, P1 ;  /* 0x0000000111357824 */ /* 0x000fe400008e0614 */
[----:B0-----:R-:W3:Y:S04]  /*128020*/  LDL.LU R19, [R1+0x1cf0] ;  /* 0x001cf00001137983 */ /* 0x001ee80000300800 */
[----:B------:R-:W3:Y:S04]  /*128030*/  LDL.LU R25, [R1+0x1cf4] ;  /* 0x001cf40001197983 */ /* 0x000ee80000300800 */
[----:B------:R0:W-:Y:S01]  /*128040*/  STL.64 [R1+0x1c60], R36 ;  /* 0x001c602401007387 */ /* 0x0001e20000100a00 */
[----:B----4-:R-:W-:-:S03]  /*128050*/  F2FP.SATFINITE.E5M2.F32.PACK_AB_MERGE_C R30, R58, R18, RZ ;  /* 0x000000123a1e723e */ /* 0x010fc600048060ff */
[----:B0-----:R-:W4:Y:S04]  /*128060*/  LDL.LU R37, [R1+0x1cf8] ;  /* 0x001cf80001257983 */ /* 0x001f280000300800 */
[----:B------:R-:W4:Y:S04]  /*128070*/  LDL.LU R44, [R1+0x1cfc] ;  /* 0x001cfc00012c7983 */ /* 0x000f280000300800 */
[----:B------:R-:W-:Y:S01]  /*128080*/  STL.64 [R1+0x6b88], R60 ;  /* 0x006b883c01007387 */ /* 0x000fe20000100a00 */
[----:B------:R-:W-:-:S03]  /*128090*/  F2FP.SATFINITE.E5M2.F32.PACK_AB_MERGE_C R18, R15, R56, RZ ;  /* 0x000000380f12723e */ /* 0x000fc600048060ff */
[----:B------:R-:W4:Y:S04]  /*1280a0*/  LDL.LU R56, [R1+0x20d0] ;  /* 0x0020d00001387983 */ /* 0x000f280000300800 */
[----:B------:R-:W-:Y:S04]  /*1280b0*/  STL [R1+0x5708], R30 ;  /* 0x0057081e01007387 */ /* 0x000fe80000100800 */
[----:B------:R-:W4:Y:S01]  /*1280c0*/  LDL.LU R15, [R1+0x20d4] ;  /* 0x0020d400010f7983 */ /* 0x000f220000300800 */
[----:B------:R-:W-:-:S03]  /*1280d0*/  F2FP.SATFINITE.E5M2.F32.PACK_AB_MERGE_C R24, R41, R24, RZ ;  /* 0x000000182918723e */ /* 0x000fc600048060ff */
[----:B------:R0:W-:Y:S04]  /*1280e0*/  STL [R1+0x5204], R18 ;  /* 0x0052041201007387 */ /* 0x0001e80000100800 */
[----:B------:R1:W-:Y:S01]  /*1280f0*/  STL.64 [R1+0x1c68], R52 ;  /* 0x001c683401007387 */ /* 0x0003e20000100a00 */
[----:B0-----:R-:W-:Y:S02]  /*128100*/  F2FP.SATFINITE.E5M2.F32.PACK_AB_MERGE_C R18, R32, R26, RZ ;  /* 0x0000001a2012723e */ /* 0x001fe400048060ff */
[----:B-1----:R-:W-:Y:S01]  /*128110*/  IADD3 R52, P1, R16, R59, RZ ;  /* 0x0000003b10347210 */ /* 0x002fe20007f3e0ff */
[----:B------:R-:W-:Y:S01]  /*128120*/  STL [R1+0x5208], R24 ;  /* 0x0052081801007387 */ /* 0x000fe20000100800 */
[----:B------:R-:W-:-:S03]  /*128130*/  F2FP.SATFINITE.E5M2.F32.PACK_AB_MERGE_C R22, R22, R23, RZ ;  /* 0x000000171616723e */ /* 0x000fc600048060ff */
[----:B------:R-:W-:Y:S01]  /*128140*/  IMAD.X R53, R17, 0x1, R51, P1 ;  /* 0x0000000111357824 */ /* 0x000fe200008e0633 */
[----:B------:R0:W-:Y:S02]  /*128150*/  STL [R1+0x1e48], R18 ;  /* 0x001e481201007387 */ /* 0x0001e40000100800 */
[----:B0-----:R-:W-:Y:S02]  /*128160*/  F2FP.SATFINITE.E5M2.F32.PACK_AB_MERGE_C R18, R29, R27, RZ ;  /* 0x0000001b1d12723e */ /* 0x001fe400048060ff */
[----:B------:R-:W4:Y:S04]  /*128170*/  LDL.LU R27, [R1+0x20d8] ;  /* 0x0020d800011b7983 */ /* 0x000f280000300800 */
[----:B------:R-:W-:Y:S04]  /*128180*/  STL.64 [R1+0x1c58], R52 ;  /* 0x001c583401007387 */ /* 0x000fe80000100a00 */
[----:B------:R0:W-:Y:S04]  /*128190*/  STL [R1+0x5168], R22 ;  /* 0x0051681601007387 */ /* 0x0001e80000100800 */
[----:B------:R-:W4:Y:S01]  /*1281a0*/  LDL.LU R29, [R1+0x20dc] ;  /* 0x0020dc00011d7983 */ /* 0x000f220000300800 */
[----:B0-----:R-:W-:-:S03]  /*1281b0*/  IADD3 R22, P1, R16, R39, RZ ;  /* 0x0000002710167210 */ /* 0x001fc60007f3e0ff */
[----:B------:R-:W-:Y:S02]  /*1281c0*/  STL [R1+0x858], R18 ;  /* 0x0008581201007387 */ /* 0x000fe40000100800 */
[----:B------:R-:W-:-:S05]  /*1281d0*/  IMAD.X R23, R17, 0x1, R33, P1 ;  /* 0x0000000111177824 */ /* 0x000fca00008e0621 */
[----:B------:R2:W-:Y:S02]  /*1281e0*/  STL.64 [R1+0x1c50], R22 ;  /* 0x001c501601007387 */ /* 0x0005e40000100a00 */
[----:B--2---:R-:W-:Y:S02]  /*1281f0*/  F2FP.SATFINITE.E5M2.F32.PACK_AB_MERGE_C R22, R42, R57, RZ ;  /* 0x000000392a16723e */ /* 0x004fe400048060ff */
[----:B---3--:R-:W-:Y:S02]  /*128200*/  F2FP.SATFINITE.E5M2.F32.PACK_AB_MERGE_C R18, R55, R48, RZ ;  /* 0x000000303712723e */ /* 0x008fe400048060ff */
[----:B------:R-:W2:Y:S04]  /*128210*/  LDL.LU R48, [R1+0x20b0] ;  /* 0x0020b00001307983 */ /* 0x000ea80000300800 */
[----:B------:R0:W-:Y:S04]  /*128220*/  STL [R1+0x86c], R22 ;  /* 0x00086c1601007387 */ /* 0x0001e80000100800 */
[----:B------:R-:W2:Y:S01]  /*128230*/  LDL.LU R55, [R1+0x20b4] ;  /* 0x0020b40001377983 */ /* 0x000ea20000300800 */
[----:B0-----:R-:W-:-:S03]  /*128240*/  IADD3 R22, P1, R16, R11, RZ ;  /* 0x0000000b10167210 */ /* 0x001fc60007f3e0ff */
[----:B------:R0:W-:Y:S02]  /*128250*/  STL [R1+0x450], R18 ;  /* 0x0004501201007387 */ /* 0x0001e40000100800 */
[----:B------:R-:W-:Y:S02]  /*128260*/  IMAD.X R23, R17, 0x1, R13, P1 ;  /* 0x0000000111177824 */ /* 0x000fe400008e060d */
[----:B------:R-:W3:Y:S04]  /*128270*/  LDL.LU R24, [R1+0x20b8] ;  /* 0x0020b80001187983 */ /* 0x000ee80000300800 */
[----:B------:R-:W3:Y:S04]  /*128280*/  LDL.LU R57, [R1+0x20bc] ;  /* 0x0020bc0001397983 */ /* 0x000ee80000300800 */
[----:B------:R1:W-:Y:S01]  /*128290*/  STL.64 [R1+0x1c40], R22 ;  /* 0x001c401601007387 */ /* 0x0003e20000100a00 */
[----:B0-----:R-:W-:-:S05]  /*1282a0*/  F2FP.SATFINITE.E5M2.F32.PACK_AB_MERGE_C R18, R46, R40, RZ ;  /* 0x000000282e12723e */ /* 0x001fca00048060ff */
[----:B------:R0:W-:Y:S01]  /*1282b0*/  STL [R1+0x44c], R18 ;  /* 0x00044c1201007387 */ /* 0x0001e20000100800 */
[----:B-1----:R-:W-:-:S03]  /*1282c0*/  IADD3 R22, P1, R16, R12, RZ ;  /* 0x0000000c10167210 */ /* 0x002fc60007f3e0ff */
[----:B------:R-:W3:Y:S04]  /*1282d0*/  LDL.LU R40, [R1+0x2090] ;  /* 0x0020900001287983 */ /* 0x000ee80000300800 */
[----:B------:R-:W3:Y:S01]  /*1282e0*/  LDL.LU R46, [R1+0x2094] ;  /* 0x00209400012e7983 */ /* 0x000ee20000300800 */
[----:B------:R-:W-:Y:S02]  /*1282f0*/  IMAD.X R23, R17, 0x1, R14, P1 ;  /* 0x0000000111177824 */ /* 0x000fe400008e060e */
[----:B------:R-:W-:Y:S01]  /*128300*/  VIADD R16, R16, UR6 ;  /* 0x0000000610107c36 */ /* 0x000fe20008000000 */
[----:B------:R-:W-:Y:S01]  /*128310*/  ULDC UR6, c[0x0][0x248] ;  /* 0x0000920000067ab9 */ /* 0x000fe20000000800 */
[----:B0-----:R-:W-:Y:S02]  /*128320*/  F2FP.SATFINITE.E5M2.F32.PACK_AB_MERGE_C R18, R25, R19, RZ ;  /* 0x000000131912723e */ /* 0x001fe400048060ff */
[----:B----4-:R-:W-:-:S02]  /*128330*/  F2FP.SATFINITE.E5M2.F32.PACK_AB_MERGE_C R17, R44, R37, RZ ;  /* 0x000000252c11723e */ /* 0x010fc400048060ff */
[----:B------:R-:W4:Y:S04]  /*128340*/  LDL.LU R37, [R1+0x2098] ;  /* 0x0020980001257983 */ /* 0x000f280000300800 */
[----:B------:R0:W-:Y:S04]  /*128350*/  STL.64 [R1+0x1c48], R22 ;  /* 0x001c481601007387 */ /* 0x0001e80000100a00 */
[----:B------:R-:W-:Y:S04]  /*128360*/  STL [R1+0x410], R18 ;  /* 0x0004101201007387 */ /* 0x000fe80000100800 */
[----:B------:R-:W4:Y:S04]  /*128370*/  LDL.LU R44, [R1+0x209c] ;  /* 0x00209c00012c7983 */ /* 0x000f280000300800 */
[----:B------:R1:W-:Y:S01]  /*128380*/  STL [R1+0x414], R17 ;  /* 0x0004141101007387 */ /* 0x0003e20000100800 */
[----:B0-----:R-:W-:-:S02]  /*128390*/  IADD3 R22, P1, R16, R8, RZ ;  /* 0x0000000810167210 */ /* 0x001fc40007f3e0ff */
[----:B-1----:R-:W-:Y:S02]  /*1283a0*/  F2FP.SATFINITE.E5M2.F32.PACK_AB_MERGE_C R17, R15, R56, RZ ;  /* 0x000000380f11723e */ /* 0x002fe400048060ff */
[----:B------:R-:W4:Y:S04]  /*1283b0*/  LDL.LU R56, [R1+0x2070] ;  /* 0x0020700001387983 */ /* 0x000f280000300800 */
[----:B------:R-:W4:Y:S04]  /*1283c0*/  LDL.LU R15, [R1+0x2074] ;  /* 0x00207400010f7983 */ /* 0x000f280000300800 */
[----:B------:R0:W-:Y:S04]  /*1283d0*/  STL [R1+0x3d4], R17 ;  /* 0x0003d41101007387 */ /* 0x0001e80000100800 */
[----:B------:R-:W4:Y:S04]  /*1283e0*/  LDL.LU R41, [R1+0x2078] ;  /* 0x0020780001297983 */ /* 0x000f280000300800 */
[----:B------:R-:W4:Y:S01]  /*1283f0*/  LDL.LU R26, [R1+0x207c] ;  /* 0x00207c00011a7983 */ /* 0x000f220000300800 */
[----:B0-----:R-:W-:-:S03]  /*128400*/  SHF.R.S32.HI R17, RZ, 0x1f, R16 ;  /* 0x0000001fff117819 */ /* 0x001fc60000011410 */
[----:B------:R-:W4:Y:S04]  /*128410*/  LDL.LU R19, [R1+0x2050] ;  /* 0x0020500001137983 */ /* 0x000f280000300800 */
[----:B------:R-:W4:Y:S01]  /*128420*/  LDL.LU R25, [R1+0x2054] ;  /* 0x0020540001197983 */ /* 0x000f220000300800 */
[----:B------:R-:W-:-:S03]  /*128430*/  IMAD.X R23, R17, 0x1, R45, P1 ;  /* 0x0000000111177824 */ /* 0x000fc600008e062d */
[----:B------:R-:W4:Y:S04]  /*128440*/  LDL.LU R32, [R1+0x2058] ;  /* 0x0020580001207983 */ /* 0x000f280000300800 */
[----:B------:R0:W-:Y:S01]  /*128450*/  STL.64 [R1+0x1c38], R22 ;  /* 0x001c381601007387 */ /* 0x0001e20000100a00 */
[----:B------:R-:W-:-:S03]  /*128460*/  F2FP.SATFINITE.E5M2.F32.PACK_AB_MERGE_C R18, R29, R27, RZ ;  /* 0x0000001b1d12723e */ /* 0x000fc600048060ff */
[----:B0-----:R-:W4:Y:S04]  /*128470*/  LDL.LU R23, [R1+0x205c] ;  /* 0x00205c0001177983 */ /* 0x001f280000300800 */
[----:B------:R2:W-:Y:S04]  /*128480*/  STL [R1+0x3d0], R18 ;  /* 0x0003d01201007387 */ /* 0x0005e80000100800 */
[----:B------:R-:W4:Y:S04]  /*128490*/  LDL.LU R27, [R1+0x2030] ;  /* 0x00203000011b7983 */ /* 0x000f280000300800 */
[----:B------:R-:W4:Y:S04]  /*1284a0*/  LDL.LU R29, [R1+0x2034] ;  /* 0x00203400011d7983 */ /* 0x000f280000300800 */
[----:B------:R-:W4:Y:S04]  /*1284b0*/  LDL.LU R22, [R1+0x2038] ;  /* 0x0020380001167983 */ /* 0x000f280000300800 */
[----:B------:R-:W4:Y:S01]  /*1284c0*/  LDL.LU R42, [R1+0x203c] ;  /* 0x00203c00012a7983 */ /* 0x000f220000300800 */
[----:B--2---:R-:W-:-:S05]  /*1284d0*/  F2FP.SATFINITE.E5M2.F32.PACK_AB_MERGE_C R18, R55, R48, RZ ;  /* 0x000000303712723e */ /* 0x004fca00048060ff */
[----:B------:R0:W-:Y:S04]  /*1284e0*/  STL [R1+0x368], R18 ;  /* 0x0003681201007387 */ /* 0x0001e80000100800 */
[----:B------:R-:W2:Y:S04]  /*1284f0*/  LDL.LU R48, [R1+0x2010] ;  /* 0x0020100001307983 */ /* 0x000ea80000300800 */
[----:B------:R-:W2:Y:S01]  /*128500*/  LDL.LU R55, [R1+0x2014] ;  /* 0x0020140001377983 */ /* 0x000ea20000300800 */
[----:B------:R-:W-:Y:S02]  /*128510*/  IADD3 R52, P1, R16, R10, RZ ;  /* 0x0000000a10347210 */ /* 0x000fe40007f3e0ff */
[----:B---3--:R-:W-:-:S03]  /*128520*/  F2FP.SATFINITE.E5M2.F32.PACK_AB_MERGE_C R24, R57, R24, RZ ;  /* 0x000000183918723e */ /* 0x008fc600048060ff */
[----:B------:R-:W-:Y:S01]  /*128530*/  IMAD.X R53, R17, 0x1, R9, P1 ;  /* 0x0000000111357824 */ /* 0x000fe200008e0609 */
[----:B0-----:R-:W-:Y:S02]  /*128540*/  F2FP.SATFINITE.E5M2.F32.PACK_AB_MERGE_C R18, R46, R40, RZ ;  /* 0x000000282e12723e */ /* 0x001fe400048060ff */
[----:B------:R-:W3:Y:S04]  /*128550*/  LDL.LU R40, [R1+0x2018] ;  /* 0x0020180001287983 */ /* 0x000ee80000300800 */
[----:B------:R0:W-:Y:S04]  /*128560*/  STL.64 [R1+0x1c30], R52 ;  /* 0x001c303401007387 */ /* 0x0001e80000100a00 */
[----:B------:R-:W-:Y:S04]  /*128570*/  STL [R1+0x370], R24 ;  /* 0x0003701801007387 */ /* 0x000fe80000100800 */
[----:B------:R-:W3:Y:S01]  /*128580*/  LDL.LU R46, [R1+0x201c] ;  /* 0x00201c00012e7983 */ /* 0x000ee20000300800 */
[----:B0-----:R-:W-:-:S03]  /*128590*/  IADD3 R52, P1, R16, R7, RZ ;  /* 0x0000000710347210 */ /* 0x001fc60007f3e0ff */
[----:B------:R0:W-:Y:S02]  /*1285a0*/  STL [R1+0x348], R18 ;  /* 0x0003481201007387 */ /* 0x0001e40000100800 */
[----:B------:R-:W-:Y:S01]  /*1285b0*/  IMAD.X R53, R17, 0x1, R49, P1 ;  /* 0x0000000111357824 */ /* 0x000fe200008e0631 */
[----:B----4-:R-:W-:Y:S02]  /*1285c0*/  F2FP.SATFINITE.E5M2.F32.PACK_AB_MERGE_C R57, R44, R37, RZ ;  /* 0x000000252c39723e */ /* 0x010fe400048060ff */
[----:B------:R-:W4:Y:S04]  /*1285d0*/  LDL.LU R37, [R1+0x1ff0] ;  /* 0x001ff00001257983 */ /* 0x000f280000300800 */
[----:B------:R-:W4:Y:S04]  /*1285e0*/  LDL.LU R44, [R1+0x1ff4] ;  /* 0x001ff400012c7983 */ /* 0x000f280000300800 */
[----:B------:R1:W-:Y:S04]  /*1285f0*/  STL.64 [R1+0x1c28], R52 ;  /* 0x001c283401007387 */ /* 0x0003e80000100a00 */
[----:B------:R1:W-:Y:S01]  /*128600*/  STL [R1+0x6990], R57 ;  /* 0x0069903901007387 */ /* 0x0003e20000100800 */
[----:B0-----:R-:W-:-:S02]  /*128610*/  F2FP.SATFINITE.E5M2.F32.PACK_AB_MERGE_C R18, R15, R56, RZ ;  /* 0x000000380f12723e */ /* 0x001fc400048060ff */
[----:B-1----:R-:W-:Y:S01]  /*128620*/  IADD3 R52, P1, R16, R6, RZ ;  /* 0x0000000610347210 */ /* 0x002fe20007f3e0ff */
[----:B------:R-:W4:Y:S04]  /*128630*/  LDL R57, [R1+0x30] ;  /* 0x0000300001397983 */ /* 0x000f280000100800 */
[----:B------:R-:W-:Y:S01]  /*128640*/  IMAD.X R53, R17, 0x1, R5, P1 ;  /* 0x0000000111357824 */ /* 0x000fe200008e0605 */
[----:B------:R-:W4:Y:S04]  /*128650*/  LDL.LU R56, [R1+0x1ff8] ;  /* 0x001ff80001387983 */ /* 0x000f280000300800 */
[----:B------:R-:W4:Y:S04]  /*128660*/  LDL.LU R15, [R1+0x1ffc] ;  /* 0x001ffc00010f7983 */ /* 0x000f280000300800 */
[----:B------:R0:W-:Y:S01]  /*128670*/  STL [R1+0x310], R18 ;  /* 0x0003101201007387 */ /* 0x0001e20000100800 */
[----:B------:R-:W-:-:S02]  /*128680*/  F2FP.SATFINITE.E5M2.F32.PACK_AB_MERGE_C R24, R26, R41, RZ ;  /* 0x000000291a18723e */ /* 0x000fc400048060ff */
[----:B0-----:R-:W-:Y:S02]  /*128690*/  F2FP.SATFINITE.E5M2.F32.PACK_AB_MERGE_C R18, R25, R19, RZ ;  /* 0x000000131912723e */ /* 0x001fe400048060ff */
[----:B------:R-:W4:Y:S04]  /*1286a0*/  LDL.LU R19, [R1+0x1fd0] ;  /* 0x001fd00001137983 */ /* 0x000f280000300800 */
[----:B------:R0:W-:Y:S04]  /*1286b0*/  STL.64 [R1+0x1c20], R52 ;  /* 0x001c203401007387 */ /* 0x0001e80000100a00 */
[----:B------:R-:W-:Y:S04]  /*1286c0*/  STL [R1+0x314], R24 ;  /* 0x0003141801007387 */ /* 0x000fe80000100800 */
[----:B------:R-:W4:Y:S01]  /*1286d0*/  LDL.LU R25, [R1+0x1fd4] ;  /* 0x001fd40001197983 */ /* 0x000f220000300800 */
[----:B0-----:R-:W-:-:S03]  /*1286e0*/  IADD3 R52, P1, R16, R4, RZ ;  /* 0x0000000410347210 */ /* 0x001fc60007f3e0ff */
[----:B------:R0:W-:Y:S02]  /*1286f0*/  STL [R1+0x2c8], R18 ;  /* 0x0002c81201007387 */ /* 0x0001e40000100800 */
[----:B------:R-:W-:Y:S01]  /*128700*/  IMAD.X R53, R17, 0x1, R3, P1 ;  /* 0x0000000111357824 */ /* 0x000fe200008e0603 */
[----:B------:R-:W-:Y:S02]  /*128710*/  IADD3 R26, P1, R16, R2, RZ ;  /* 0x00000002101a7210 */ /* 0x000fe40007f3e0ff */
[----:B------:R-:W-:Y:S02]  /*128720*/  F2FP.SATFINITE.E5M2.F32.PACK_AB_MERGE_C R23, R23, R32, RZ ;  /* 0x000000201717723e */ /* 0x000fe400048060ff */
[----:B0-----:R-:W-:Y:S01]  /*128730*/  F2FP.SATFINITE.E5M2.F32.PACK_AB_MERGE_C R18, R29, R27, RZ ;  /* 0x0000001b1d12723e */ /* 0x001fe200048060ff */
[----:B------:R-:W-:Y:S01]  /*128740*/  IMAD.X R27, R17, 0x1, R0, P1 ;  /* 0x00000001111b7824 */ /* 0x000fe200008e0600 */
[----:B------:R-:W-:Y:S01]  /*128750*/  STL.64 [R1+0x1c18], R52 ;  /* 0x001c183401007387 */ /* 0x000fe20000100a00 */
[----:B------:R-:W-:-:S03]  /*128760*/  F2FP.SATFINITE.E5M2.F32.PACK_AB_MERGE_C R22, R42, R22, RZ ;  /* 0x000000162a16723e */ /* 0x000fc600048060ff */
[----:B------:R-:W-:Y:S04]  /*128770*/  STL [R1+0x2d0], R23 ;  /* 0x0002d01701007387 */ /* 0x000fe80000100800 */
[----:B------:R-:W-:Y:S04]  /*128780*/  STL [R1+0x2a8], R18 ;  /* 0x0002a81201007387 */ /* 0x000fe80000100800 */
[----:B------:R0:W-:Y:S04]  /*128790*/  STL.64 [R1+0x1c10], R26 ;  /* 0x001c101a01007387 */ /* 0x0001e80000100a00 */
[----:B0-----:R-:W4:Y:S04]  /*1287a0*/  LDL.LU R27, [R1+0x1fd8] ;  /* 0x001fd800011b7983 */ /* 0x001f280000300800 */
[----:B------:R-:W4:Y:S01]  /*1287b0*/  LDL.LU R29, [R1+0x1fdc] ;  /* 0x001fdc00011d7983 */ /* 0x000f220000300800 */
[----:B--2---:R-:W-:-:S03]  /*1287c0*/  F2FP.SATFINITE.E5M2.F32.PACK_AB_MERGE_C R18, R55, R48, RZ ;  /* 0x000000303712723e */ /* 0x004fc600048060ff */
[----:B------:R-:W2:Y:S04]  /*1287d0*/  LDL.LU R48, [R1+0x1fb0] ;  /* 0x001fb00001307983 */ /* 0x000ea80000300800 */
[----:B------:R0:W-:Y:S04]  /*1287e0*/  STL [R1+0x29c], R22 ;  /* 0x00029c1601007387 */ /* 0x0001e80000100800 */
[----:B------:R-:W2:Y:S01]  /*1287f0*/  LDL.LU R55, [R1+0x1fb4] ;  /* 0x001fb40001377983 */ /* 0x000ea20000300800 */
[----:B0-----:R-:W-:-:S03]  /*128800*/  IADD3 R22, P1, R16, R35, RZ ;  /* 0x0000002310167210 */ /* 0x001fc60007f3e0ff */
[----:B------:R0:W-:Y:S02]  /*128810*/  STL [R1+0x188], R18 ;  /* 0x0001881201007387 */ /* 0x0001e40000100800 */
[----:B------:R-:W-:-:S05]  /*128820*/  IMAD.X R23, R17, 0x1, R21, P1 ;  /* 0x0000000111177824 */ /* 0x000fca00008e0615 */
[----:B------:R3:W-:Y:S04]  /*128830*/  STL.64 [R1+0x1c08], R22 ;  /* 0x001c081601007387 */ /* 0x0007e80000100a00 */
[----:B------:R-:W2:Y:S04]  /*128840*/  LDL.LU R52, [R1+0x1fb8] ;  /* 0x001fb80001347983 */ /* 0x000ea80000300800 */
[----:B0-----:R-:W2:Y:S01]  /*128850*/  LDL.LU R18, [R1+0x1fbc] ;  /* 0x001fbc0001127983 */ /* 0x001ea20000300800 */
[----:B---3--:R-:W-:-:S05]  /*128860*/  F2FP.SATFINITE.E5M2.F32.PACK_AB_MERGE_C R22, R46, R40, RZ ;  /* 0x000000282e16723e */ /* 0x008fca00048060ff */
[----:B------:R4:W-:Y:S04]  /*128870*/  STL [R1+0x18c], R22 ;  /* 0x00018c1601007387 */ /* 0x0009e80000100800 */
        /* <DEDUP_REMOVED lines=8> */
[----:B0-----:R-:W-:-:S05]  /*128900*/  IADD3 R22, P1, R16, R47, RZ ;  /* 0x0000002f10167210 */ /* 0x001fca0007f3e0ff */
[----:B------:R-:W-:Y:S01]  /*128910*/  IMAD.X R23, R17, 0x1, R57, P1 ;  /* 0x0000000111177824 */ /* 0x000fe200008e0639 */
[----:B------:R-:W-:-:S04]  /*128920*/  F2FP.SATFINITE.E5M2.F32.PACK_AB_MERGE_C R15, R15, R56, RZ ;  /* 0x000000380f0f723e */ /* 0x000fc800048060ff */
[----:B------:R-:W-:Y:S01]  /*128930*/  STL.64 [R1+0x1c00], R22 ;  /* 0x001c001601007387 */ /* 0x000fe20000100a00 */
[----:B------:R-:W-:-:S03]  /*128940*/  IADD3 R60, P1, R16, R54, RZ ;  /* 0x00000036103c7210 */ /* 0x000fc60007f3e0ff */
[----:B------:R0:W-:Y:S04]  /*128950*/  STL [R1+0x170], R15 ;  /* 0x0001700f01007387 */ /* 0x0001e80000100800 */
[----:B------:R-:W4:Y:S04]  /*128960*/  LDL.LU R41, [R1+0x1f98] ;  /* 0x001f980001297983 */ /* 0x000f280000300800 */
[----:B------:R-:W4:Y:S04]  /*128970*/  LDL.LU R26, [R1+0x1f9c] ;  /* 0x001f9c00011a7983 */ /* 0x000f280000300800 */
[----:B------:R-:W4:Y:S01]  /*128980*/  LDL.LU R56, [R1+0x1f70] ;  /* 0x001f700001387983 */ /* 0x000f220000300800 */
[----:B------:R-:W-:-:S03]  /*128990*/  IMAD.X R61, R17, 0x1, R50, P1 ;  /* 0x00000001113d7824 */ /* 0x000fc600008e0632 */
[----:B0-----:R-:W4:Y:S01]  /*1289a0*/  LDL.LU R15, [R1+0x1f74] ;  /* 0x001f7400010f7983 */ /* 0x001f220000300800 */
[----:B------:R-:W-:-:S03]  /*1289b0*/  F2FP.SATFINITE.E5M2.F32.PACK_AB_MERGE_C R19, R25, R19, RZ ;  /* 0x000000131913723e */ /* 0x000fc600048060ff */
[----:B------:R-:W4:Y:S04]  /*1289c0*/  LDL.LU R32, [R1+0x1f78] ;  /* 0x001f780001207983 */ /* 0x000f280000300800 */
[----:B------:R-:W4:Y:S04]  /*1289d0*/  LDL.LU R23, [R1+0x1f7c] ;  /* 0x001f7c0001177983 */ /* 0x000f280000300800 */
[----:B------:R0:W-:Y:S04]  /*1289e0*/  STL [R1+0x150], R19 ;  /* 0x0001501301007387 */ /* 0x0001e80000100800 */
[----:B------:R-:W4:Y:S04]  /*1289f0*/  LDL.LU R22, [R1+0x1f50] ;  /* 0x001f500001167983 */ /* 0x000f280000300800 */
[----:B------:R-:W4:Y:S04]  /*128a00*/  LDL.LU R42, [R1+0x1f54] ;  /* 0x001f5400012a7983 */ /* 0x000f280000300800 */
[----:B0-----:R-:W4:Y:S04]  /*128a10*/  LDL.LU R19, [R1+0x1f58] ;  /* 0x001f580001137983 */ /* 0x001f280000300800 */
[----:B------:R-:W4:Y:S04]  /*128a20*/  LDL.LU R25, [R1+0x1f5c] ;  /* 0x001f5c0001197983 */ /* 0x000f280000300800 */
[----:B------:R0:W-:Y:S02]  /*128a30*/  STL.64 [R1+0x1bf8], R60 ;  /* 0x001bf83c01007387 */ /* 0x0001e40000100a00 */
[----:B0-----:R-:W-:-:S02]  /*128a40*/  IADD3 R60, P1, R16, R34, RZ ;  /* 0x00000022103c7210 */ /* 0x001fc40007f3e0ff */
[----:B------:R-:W-:-:S03]  /*128a50*/  F2FP.SATFINITE.E5M2.F32.PACK_AB_MERGE_C R27, R29, R27, RZ ;  /* 0x0000001b1d1b723e */ /* 0x000fc600048060ff */
[----:B------:R-:W-:Y:S02]  /*128a60*/  IMAD.X R61, R17, 0x1, R31, P1 ;  /* 0x00000001113d7824 */ /* 0x000fe400008e061f */
[----:B------:R0:W-:Y:S04]  /*128a70*/  STL [R1+0x154], R27 ;  /* 0x0001541b01007387 */ /* 0x0001e80000100800 */
[----:B0-----:R-:W4:Y:S04]  /*128a80*/  LDL.LU R27, [R1+0x1f30] ;  /* 0x001f3000011b7983 */ /* 0x001f280000300800 */
[----:B------:R-:W4:Y:S01]  /*128a90*/  LDL.LU R29, [R1+0x1f34] ;  /* 0x001f3400011d7983 */ /* 0x000f220000300800 */
[----:B--2---:R-:W-:-:S05]  /*128aa0*/  F2FP.SATFINITE.E5M2.F32.PACK_AB_MERGE_C R30, R55, R48, RZ ;  /* 0x00000030371e723e */ /* 0x004fca00048060ff */
[----:B------:R-:W-:Y:S04]  /*128ab0*/  STL [R1+0x12c], R30 ;  /* 0x00012c1e01007387 */ /* 0x000fe80000100800 */
[----:B------:R0:W-:Y:S04]  /*128ac0*/  STL.64 [R1+0x1bf0], R60 ;  /* 0x001bf03c01007387 */ /* 0x0001e80000100a00 */
[----:B0-----:R-:W2:Y:S04]  /*128ad0*/  LDL.LU.64 R60, [R1+0x6b88] ;  /* 0x006b8800013c7983 */ /* 0x001ea80000300a00 */
[----:B------:R-:W2:Y:S04]  /*128ae0*/  LDL.LU R48, [R1+0x1f38] ;  /* 0x001f380001307983 */ /* 0x000ea80000300800 */
[----:B------:R-:W2:Y:S01]  /*128af0*/  LDL.LU R55, [R1+0x1f3c] ;  /* 0x001f3c0001377983 */ /* 0x000ea20000300800 */
[----:B------:R-:W-:-:S05]  /*128b00*/  F2FP.SATFINITE.E5M2.F32.PACK_AB_MERGE_C R30, R18, R52, RZ ;  /* 0x00000034121e723e */ /* 0x000fca00048060ff */
[----:B------:R-:W-:Y:S01]  /*128b10*/  STL [R1+0x128], R30 ;  /* 0x0001281e01007387 */ /* 0x000fe20000100800 */
[----:B---3--:R-:W-:-:S05]  /*128b20*/  F2FP.SATFINITE.E5M2.F32.PACK_AB_MERGE_C R18, R46, R40, RZ ;  /* 0x000000282e12723e */ /* 0x008fca00048060ff */
[----:B------:R4:W-:Y:S04]  /*128b30*/  STL [R1+0x10c], R18 ;  /* 0x00010c1201007387 */ /* 0x0009e80000100800 */
[----:B------:R-:W3:Y:S04]  /*128b40*/  LDL.LU R40, [R1+0x1f00] ;  /* 0x001f000001287983 */ /* 0x000ee80000300800 */
[----:B------:R-:W3:Y:S01]  /*128b50*/  LDL.LU R46, [R1+0x1f04] ;  /* 0x001f0400012e7983 */ /* 0x000ee20000300800 */
[----:B----4-:R-:W-:Y:S02]  /*128b60*/  F2FP.SATFINITE.E5M2.F32.PACK_AB_MERGE_C R18, R44, R37, RZ ;  /* 0x000000252c12723e */ /* 0x010fe400048060ff */
[----:B--2---:R-:W-:-:S05]  /*128b70*/  IADD3 R52, P1, R16, R61, RZ ;  /* 0x0000003d10347210 */ /* 0x004fca0007f3e0ff */
[----:B------:R-:W-:-:S05]  /*128b80*/  IMAD.X R53, R17, 0x1, R60, P1 ;  /* 0x0000000111357824 */ /* 0x000fca00008e063c */
[----:B------:R0:W-:Y:S04]  /*128b90*/  STL.64 [R1+0x1be0], R52 ;  /* 0x001be03401007387 */ /* 0x0001e80000100a00 */
[----:B------:R1:W-:Y:S04]  /*128ba0*/  STL [R1+0x108], R18 ;  /* 0x0001081201007387 */ /* 0x0003e80000100800 */
[----:B------:R-:W2:Y:S04]  /*128bb0*/  LDL.LU R37, [R1+0x1f08] ;  /* 0x001f080001257983 */ /* 0x000ea80000300800 */
[----:B------:R-:W2:Y:S01]  /*128bc0*/  LDL.LU R44, [R1+0x1f0c] ;  /* 0x001f0c00012c7983 */ /* 0x000ea20000300800 */
[----:B0-----:R-:W-:-:S02]  /*128bd0*/  IADD3 R52, P1, R16, R28, RZ ;  /* 0x0000001c10347210 */ /* 0x001fc40007f3e0ff */
[----:B-1----:R-:W-:Y:S02]  /*128be0*/  F2FP.SATFINITE.E5M2.F32.PACK_AB_MERGE_C R18, R24, R58, RZ ;  /* 0x0000003a1812723e */ /* 0x002fe400048060ff */
[----:B------:R-:W-:Y:S01]  /*128bf0*/  F2FP.SATFINITE.E5M2.F32.PACK_AB_MERGE_C R24, R26, R41, RZ ;  /* 0x000000291a18723e */ /* 0x000fe200048060ff */
[----:B------:R-:W-:Y:S02]  /*128c00*/  IMAD.X R53, R17, 0x1, R20, P1 ;  /* 0x0000000111357824 */ /* 0x000fe400008e0614 */
[----:B------:R0:W-:Y:S02]  /*128c10*/  STL [R1+0x1fb4], R18 ;  /* 0x001fb41201007387 */ /* 0x0001e40000100800 */
[----:B0-----:R-:W-:Y:S02]  /*128c20*/  F2FP.SATFINITE.E5M2.F32.PACK_AB_MERGE_C R18, R15, R56, RZ ;  /* 0x000000380f12723e */ /* 0x001fe400048060ff */
[----:B------:R-:W4:Y:S04]  /*128c30*/  LDL.LU R56, [R1+0x22a0] ;  /* 0x0022a00001387983 */ /* 0x000f280000300800 */
[----:B------:R0:W-:Y:S04]  /*128c40*/  STL.64 [R1+0x1be8], R52 ;  /* 0x001be83401007387 */ /* 0x0001e80000100a00 */
[----:B------:R1:W-:Y:S04]  /*128c50*/  STL [R1+0x1fb8], R24 ;  /* 0x001fb81801007387 */ /* 0x0003e80000100800 */
[----:B------:R-:W4:Y:S01]  /*128c60*/  LDL.LU R15, [R1+0x22a4] ;  /* 0x0022a400010f7983 */ /* 0x000f220000300800 */
[----:B0-----:R-:W-:-:S03]  /*128c70*/  IADD3 R52, P1, R16, R59, RZ ;  /* 0x0000003b10347210 */ /* 0x001fc60007f3e0ff */
[----:B------:R0:W-:Y:S01]  /*128c80*/  STL [R1+0x1e24], R18 ;  /* 0x001e241201007387 */ /* 0x0001e20000100800 */
[----:B-1----:R-:W-:Y:S01]  /*128c90*/  F2FP.SATFINITE.E5M2.F32.PACK_AB_MERGE_C R24, R23, R32, RZ ;  /* 0x000000201718723e */ /* 0x002fe200048060ff */
[----:B------:R-:W-:Y:S01]  /*128ca0*/  IMAD.X R53, R17, 0x1, R51, P1 ;  /* 0x0000000111357824 */ /* 0x000fe200008e0633 */
[----:B0-----:R-:W-:Y:S02]  /*128cb0*/  F2FP.SATFINITE.E5M2.F32.PACK_AB_MERGE_C R18, R42, R22, RZ ;  /* 0x000000162a12723e */ /* 0x001fe400048060ff */
[----:B------:R-:W-:Y:S02]  /*128cc0*/  IADD3 R22, P1, R16, R39, RZ ;  /* 0x0000002710167210 */ /* 0x000fe40007f3e0ff */
[----:B------:R-:W-:Y:S01]  /*128cd0*/  STL.64 [R1+0x1bd8], R52 ;  /* 0x001bd83401007387 */ /* 0x000fe20000100a00 */
[----:B------:R-:W-:Y:S02]  /*128ce0*/  F2FP.SATFINITE.E5M2.F32.PACK_AB_MERGE_C R19, R25, R19, RZ ;  /* 0x000000131913723e */ /* 0x000fe400048060ff */
[----:B------:R-:W-:Y:S01]  /*128cf0*/  IMAD.X R23, R17, 0x1, R33, P1 ;  /* 0x0000000111177824 */ /* 0x000fe200008e0621 */
[----:B------:R-:W-:Y:S04]  /*128d00*/  STL [R1+0x1e44], R24 ;  /* 0x001e441801007387 */ /* 0x000fe80000100800 */
[----:B------:R0:W-:Y:S04]  /*128d10*/  STL [R1+0x838], R18 ;  /* 0x0008381201007387 */ /* 0x0001e80000100800 */
[----:B------:R-:W4:Y:S04]  /*128d20*/  LDL.LU R32, [R1+0x22a8] ;  /* 0x0022a80001207983 */ /* 0x000f280000300800 */
[----:B------:R1:W-:Y:S01]  /*128d30*/  STL.64 [R1+0x1bd0], R22 ;  /* 0x001bd01601007387 */ /* 0x0003e20000100a00 */
[----:B0-----:R-:W-:-:S03]  /*128d40*/  F2FP.SATFINITE.E5M2.F32.PACK_AB_MERGE_C R18, R29, R27, RZ ;  /* 0x0000001b1d12723e */ /* 0x001fc600048060ff */
[----:B-1----:R-:W4:Y:S04]  /*128d50*/  LDL.LU R23, [R1+0x22ac] ;  /* 0x0022ac0001177983 */ /* 0x002f280000300800 */
[----:B------:R-:W4:Y:S04]  /*128d60*/  LDL.LU R22, [R1+0x2280] ;  /* 0x0022800001167983 */ /* 0x000f280000300800 */
[----:B------:R-:W-:Y:S04]  /*128d70*/  STL [R1+0x844], R19 ;  /* 0x0008441301007387 */ /* 0x000fe80000100800 */
[----:B------:R-:W4:Y:S04]  /*128d80*/  LDL.LU R29, [R1+0x2284] ;  /* 0x00228400011d7983 */ /* 0x000f280000300800 */
[----:B------:R0:W-:Y:S02]  /*128d90*/  STL [R1+0x418], R18 ;  /* 0x0004181201007387 */ /* 0x0001e40000100800 */
[----:B0-----:R-:W-:-:S05]  /*128da0*/  IADD3 R18, P1, R16, R11, RZ ;  /* 0x0000000b10127210 */ /* 0x001fca0007f3e0ff */
[----:B------:R-:W-:-:S05]  /*128db0*/  IMAD.X R19, R17, 0x1, R13, P1 ;  /* 0x0000000111137824 */ /* 0x000fca00008e060d */
[----:B------:R0:W-:Y:S04]  /*128dc0*/  STL.64 [R1+0x1bc0], R18 ;  /* 0x001bc01201007387 */ /* 0x0001e80000100a00 */
[----:B------:R-:W4:Y:S04]  /*128dd0*/  LDL.LU R42, [R1+0x2288] ;  /* 0x00228800012a7983 */ /* 0x000f280000300800 */
[----:B------:R-:W4:Y:S01]  /*128de0*/  LDL.LU R27, [R1+0x228c] ;  /* 0x00228c00011b7983 */ /* 0x000f220000300800 */
[----:B0-----:R-:W-:-:S05]  /*128df0*/  F2FP.SATFINITE.E5M2.F32.PACK_AB_MERGE_C R18, R55, R48, RZ ;  /* 0x000000303712723e */ /* 0x001fca00048060ff */
[----:B------:R0:W-:Y:S04]  /*128e00*/  STL [R1+0x430], R18 ;  /* 0x0004301201007387 */ /* 0x0001e80000100800 */
[----:B------:R-:W4:Y:S04]  /*128e10*/  LDL.LU R48, [R1+0x2260] ;  /* 0x0022600001307983 */ /* 0x000f280000300800 */
[----:B------:R-:W4:Y:S01]  /*128e20*/  LDL.LU R55, [R1+0x2264] ;  /* 0x0022640001377983 */ /* 0x000f220000300800 */
[----:B0-----:R-:W-:-:S03]  /*128e30*/  IADD3 R18, P1, R16, R12, RZ ;  /* 0x0000000c10127210 */ /* 0x001fc60007f3e0ff */
[----:B------:R3:W-:Y:S02]  /*128e40*/  STL.64 [R1+0x6b80], R12 ;  /* 0x006b800c01007387 */ /* 0x0007e40000100a00 */
[----:B------:R-:W-:-:S05]  /*128e50*/  IMAD.X R19, R17, 0x1, R14, P1 ;  /* 0x0000000111137824 */ /* 0x000fca00008e060e */
[----:B------:R0:W-:Y:S01]  /*128e60*/  STL.64 [R1+0x1bc8], R18 ;  /* 0x001bc81201007387 */ /* 0x0001e20000100a00 */
[----:B---3--:R-:W-:-:S03]  /*128e70*/  F2FP.SATFINITE.E5M2.F32.PACK_AB_MERGE_C R13, R46, R40, RZ ;  /* 0x000000282e0d723e */ /* 0x008fc600048060ff */
[----:B0-----:R-:W3:Y:S04]  /*128e80*/  LDL.LU R19, [R1+0x2268] ;  /* 0x0022680001137983 */ /* 0x001ee80000300800 */
[----:B------:R-:W-:Y:S04]  /*128e90*/  STL [R1+0x3d8], R13 ;  /* 0x0003d80d01007387 */ /* 0x000fe80000100800 */
[----:B------:R-:W3:Y:S01]  /*128ea0*/  LDL.LU R46, [R1+0x226c] ;  /* 0x00226c00012e7983 */ /* 0x000ee20000300800 */
[----:B--2---:R-:W-:-:S05]  /*128eb0*/  F2FP.SATFINITE.E5M2.F32.PACK_AB_MERGE_C R12, R44, R37, RZ ;  /* 0x000000252c0c723e */ /* 0x004fca00048060ff */
[----:B------:R4:W-:Y:S04]  /*128ec0*/  STL [R1+0x3dc], R12 ;  /* 0x0003dc0c01007387 */ /* 0x0009e80000100800 */
[----:B------:R-:W2:Y:S04]  /*128ed0*/  LDL.LU R25, [R1+0x2240] ;  /* 0x0022400001197983 */ /* 0x000ea80000300800 */
[----:B------:R-:W2:Y:S04]  /*128ee0*/  LDL.LU R40, [R1+0x2244] ;  /* 0x0022440001287983 */ /* 0x000ea80000300800 */
[----:B------:R-:W2:Y:S01]  /*128ef0*/  LDL.LU R37, [R1+0x2248] ;  /* 0x0022480001257983 */ /* 0x000ea20000300800 */
[----:B----4-:R-:W-:-:S03]  /*128f00*/  F2FP.SATFINITE.E5M2.F32.PACK_AB_MERGE_C R12, R15, R56, RZ ;  /* 0x000000380f0c723e */ /* 0x010fc600048060ff */
[----:B------:R-:W4:Y:S04]  /*128f10*/  LDL.LU R15, [R1+0x224c] ;  /* 0x00224c00010f7983 */ /* 0x000f280000300800 */
[----:B------:R0:W-:Y:S04]  /*128f20*/  STL [R1+0x364], R12 ;  /* 0x0003640c01007387 */ /* 0x0001e80000100800 */
        /* <DEDUP_REMOVED lines=10> */
[----:B0-----:R-:W-:-:S05]  /*128fd0*/  F2FP.SATFINITE.E5M2.F32.PACK_AB_MERGE_C R12, R23, R32, RZ ;  /* 0x00000020170c723e */ /* 0x001fca00048060ff */
[----:B------:R0:W-:Y:S04]  /*128fe0*/  STL [R1+0x36c], R12 ;  /* 0x00036c0c01007387 */ /* 0x0001e80000100800 */
[----:B------:R-:W4:Y:S01]  /*128ff0*/  LDL.LU R26, [R1+0x2200] ;  /* 0x00220000011a7983 */ /* 0x000f220000300800 */
[----:B------:R-:W-:-:S03]  /*129000*/  F2FP.SATFINITE.E5M2.F32.PACK_AB_MERGE_C R43, R29, R22, RZ ;  /* 0x000000161d2b723e */ /* 0x000fc600048060ff */
[----:B------:R-:W4:Y:S01]  /*129010*/  LDL.LU R32, [R1+0x2204] ;  /* 0x0022040001207983 */ /* 0x000f220000300800 */
[----:B0-----:R-:W-:-:S03]  /*129020*/  IADD3 R12, P1, R16, R10, RZ ;  /* 0x0000000a100c7210 */ /* 0x001fc60007f3e0ff */
[----:B------:R-:W-:Y:S02]  /*129030*/  STL [R1+0x6968], R43 ;  /* 0x0069682b01007387 */ /* 0x000fe40000100800 */
[----:B------:R-:W-:Y:S02]  /*129040*/  IMAD.X R13, R30, 0x1, R9, P1 ;  /* 0x000000011e0d7824 */ /* 0x000fe400008e0609 */
[----:B------:R-:W4:Y:S04]  /*129050*/  LDL.LU R23, [R1+0x2208] ;  /* 0x0022080001177983 */ /* 0x000f280000300800 */
[----:B------:R-:W4:Y:S04]  /*129060*/  LDL.LU R29, [R1+0x220c] ;  /* 0x00220c00011d7983 */ /* 0x000f280000300800 */
[----:B------:R0:W-:Y:S01]  /*129070*/  STL.64 [R1+0x1bb0], R12 ;  /* 0x001bb00c01007387 */ /* 0x0001e20000100a00 */
[----:B------:R-:W-:-:S05]  /*129080*/  F2FP.SATFINITE.E5M2.F32.PACK_AB_MERGE_C R27, R27, R42, RZ ;  /* 0x0000002a1b1b723e */ /* 0x000fca00048060ff */
[----:B------:R-:W-:Y:S01]  /*129090*/  STL [R1+0x696c], R27 ;  /* 0x00696c1b01007387 */ /* 0x000fe20000100800 */
[----:B0-----:R-:W-:-:S03]  /*1290a0*/  F2FP.SATFINITE.E5M2.F32.PACK_AB_MERGE_C R12, R55, R48, RZ ;  /* 0x00000030370c723e */ /* 0x001fc600048060ff */
[----:B------:R-:W4:Y:S04]  /*1290b0*/  LDL.LU R48, [R1+0x21e0] ;  /* 0x0021e00001307983 */ /* 0x000f280000300800 */
[----:B------:R-:W4:Y:S04]  /*1290c0*/  LDL.LU R55, [R1+0x21e4] ;  /* 0x0021e40001377983 */ /* 0x000f280000300800 */
[----:B------:R0:W-:Y:S02]  /*1290d0*/  STL [R1+0x31c], R12 ;  /* 0x00031c0c01007387 */ /* 0x0001e40000100800 */
[----:B0-----:R-:W-:-:S05]  /*1290e0*/  IADD3 R12, P1, R16, R7, RZ ;  /* 0x00000007100c7210 */ /* 0x001fca0007f3e0ff */
[----:B------:R-:W-:Y:S01]  /*1290f0*/  IMAD.X R13, R30, 0x1, R49, P1 ;  /* 0x000000011e0d7824 */ /* 0x000fe200008e0631 */
[----:B---3--:R-:W-:-:S05]  /*129100*/  F2FP.SATFINITE.E5M2.F32.PACK_AB_MERGE_C R46, R46, R19, RZ ;  /* 0x000000132e2e723e */ /* 0x008fca00048060ff */
[----:B------:R-:W-:Y:S04]  /*129110*/  STL [R1+0x6980], R46 ;  /* 0x0069802e01007387 */ /* 0x000fe80000100800 */
[----:B------:R2:W-:Y:S04]  /*129120*/  STL.64 [R1+0x1ba8], R12 ;  /* 0x001ba80c01007387 */ /* 0x0005e80000100a00 */
[----:B------:R-:W3:Y:S04]  /*129130*/  LDL.LU R22, [R1+0x21e8] ;  /* 0x0021e80001167983 */ /* 0x000ee80000300800 */
[----:B------:R-:W3:Y:S01]  /*129140*/  LDL.LU R19, [R1+0x21ec] ;  /* 0x0021ec0001137983 */ /* 0x000ee20000300800 */
[----:B--2---:R-:W-:-:S05]  /*129150*/  F2FP.SATFINITE.E5M2.F32.PACK_AB_MERGE_C R12, R40, R25, RZ ;  /* 0x00000019280c723e */ /* 0x004fca00048060ff */
[----:B------:R0:W-:Y:S04]  /*129160*/  STL [R1+0x2e8], R12 ;  /* 0x0002e80c01007387 */ /* 0x0001e80000100800 */
[----:B------:R-:W2:Y:S04]  /*129170*/  LDL.LU R42, [R1+0x21c0] ;  /* 0x0021c000012a7983 */ /* 0x000ea80000300800 */
[----:B------:R-:W2:Y:S01]  /*129180*/  LDL.LU R25, [R1+0x21c4] ;  /* 0x0021c40001197983 */ /* 0x000ea20000300800 */
[----:B0-----:R-:W-:-:S05]  /*129190*/  IADD3 R12, P1, R16, R6, RZ ;  /* 0x00000006100c7210 */ /* 0x001fca0007f3e0ff */
[----:B------:R-:W-:Y:S01]  /*1291a0*/  IMAD.X R13, R30, 0x1, R5, P1 ;  /* 0x000000011e0d7824 */ /* 0x000fe200008e0605 */
[----:B----4-:R-:W-:-:S05]  /*1291b0*/  F2FP.SATFINITE.E5M2.F32.PACK_AB_MERGE_C R15, R15, R37, RZ ;  /* 0x000000250f0f723e */ /* 0x010fca00048060ff */
[----:B------:R-:W-:Y:S04]  /*1291c0*/  STL [R1+0x69c0], R15 ;  /* 0x0069c00f01007387 */ /* 0x000fe80000100800 */
[----:B------:R0:W-:Y:S04]  /*1291d0*/  STL.64 [R1+0x1ba0], R12 ;  /* 0x001ba00c01007387 */ /* 0x0001e80000100a00 */
[----:B------:R-:W4:Y:S04]  /*1291e0*/  LDL.LU R40, [R1+0x21c8] ;  /* 0x0021c80001287983 */ /* 0x000f280000300800 */
[----:B------:R-:W4:Y:S01]  /*1291f0*/  LDL.LU R37, [R1+0x21cc] ;  /* 0x0021cc0001257983 */ /* 0x000f220000300800 */
[----:B0-----:R-:W-:-:S05]  /*129200*/  F2FP.SATFINITE.E5M2.F32.PACK_AB_MERGE_C R12, R56, R44, RZ ;  /* 0x0000002c380c723e */ /* 0x001fca00048060ff */
[----:B------:R0:W-:Y:S04]  /*129210*/  STL [R1+0x2b4], R12 ;  /* 0x0002b40c01007387 */ /* 0x0001e80000100800 */
[----:B------:R-:W4:Y:S04]  /*129220*/  LDL.LU R44, [R1+0x22e0] ;  /* 0x0022e000012c7983 */ /* 0x000f280000300800 */
[----:B------:R-:W4:Y:S01]  /*129230*/  LDL.LU R56, [R1+0x22e4] ;  /* 0x0022e40001387983 */ /* 0x000f220000300800 */
[----:B0-----:R-:W-:Y:S02]  /*129240*/  IADD3 R12, P1, R16, R4, RZ ;  /* 0x00000004100c7210 */ /* 0x001fe40007f3e0ff */
[----:B------:R-:W-:-:S03]  /*129250*/  F2FP.SATFINITE.E5M2.F32.PACK_AB_MERGE_C R58, R41, R24, RZ ;  /* 0x00000018293a723e */ /* 0x000fc600048060ff */
[----:B------:R-:W-:Y:S02]  /*129260*/  IMAD.X R13, R30, 0x1, R3, P1 ;  /* 0x000000011e0d7824 */ /* 0x000fe400008e0603 */
[----:B------:R-:W-:Y:S04]  /*129270*/  STL [R1+0x6b58], R58 ;  /* 0x006b583a01007387 */ /* 0x000fe80000100800 */
[----:B------:R0:W-:Y:S02]  /*129280*/  STL.64 [R1+0x1b98], R12 ;  /* 0x001b980c01007387 */ /* 0x0001e40000100a00 */
[----:B0-----:R-:W-:Y:S02]  /*129290*/  IADD3 R12, P1, R16, R2, RZ ;  /* 0x00000002100c7210 */ /* 0x001fe40007f3e0ff */
[----:B------:R-:W-:-:S03]  /*1292a0*/  F2FP.SATFINITE.E5M2.F32.PACK_AB_MERGE_C R15, R32, R26, RZ ;  /* 0x0000001a200f723e */ /* 0x000fc600048060ff */
[----:B------:R-:W-:Y:S02]  /*1292b0*/  IMAD.X R13, R30, 0x1, R0, P1 ;  /* 0x000000011e0d7824 */ /* 0x000fe400008e0600 */
[----:B------:R-:W-:Y:S04]  /*1292c0*/  STL [R1+0x278], R15 ;  /* 0x0002780f01007387 */ /* 0x000fe80000100800 */
        /* <DEDUP_REMOVED lines=18> */
[----:B------:R-:W3:Y:S01]  /*1293f0*/  LDL.LU R41, [R1+0x21a8] ;  /* 0x0021a80001297983 */ /* 0x000ee20000300800 */
[----:B0-----:R-:W-:-:S05]  /*129400*/  IADD3 R12, P1, R16, R47, RZ ;  /* 0x0000002f100c7210 */ /* 0x001fca0007f3e0ff */
[----:B------:R-:W-:Y:S01]  /*129410*/  IMAD.X R13, R30, 0x1, R57, P1 ;  /* 0x000000011e0d7824 */ /* 0x000fe200008e0639 */
[----:B--2---:R-:W-:-:S05]  /*129420*/  F2FP.SATFINITE.E5M2.F32.PACK_AB_MERGE_C R15, R25, R42, RZ ;  /* 0x0000002a190f723e */ /* 0x004fca00048060ff */
[----:B------:R-:W-:Y:S04]  /*129430*/  STL [R1+0x148], R15 ;  /* 0x0001480f01007387 */ /* 0x000fe80000100800 */
[----:B------:R-:W3:Y:S04]  /*129440*/  LDL.LU R32, [R1+0x21ac] ;  /* 0x0021ac0001207983 */ /* 0x000ee80000300800 */
[----:B------:R-:W2:Y:S04]  /*129450*/  LDL.LU R42, [R1+0x2180] ;  /* 0x00218000012a7983 */ /* 0x000ea80000300800 */
[----:B------:R-:W2:Y:S01]  /*129460*/  LDL.LU R25, [R1+0x2184] ;  /* 0x0021840001197983 */ /* 0x000ea20000300800 */
[----:B----4-:R-:W-:-:S05]  /*129470*/  F2FP.SATFINITE.E5M2.F32.PACK_AB_MERGE_C R23, R37, R40, RZ ;  /* 0x000000282517723e */ /* 0x010fca00048060ff */
[----:B------:R-:W-:Y:S04]  /*129480*/  STL [R1+0x6aa4], R23 ;  /* 0x006aa41701007387 */ /* 0x000fe80000100800 */
[----:B------:R0:W-:Y:S04]  /*129490*/  STL.64 [R1+0x1b80], R12 ;  /* 0x001b800c01007387 */ /* 0x0001e80000100a00 */
[----:B------:R-:W4:Y:S01]  /*1294a0*/  LDL.LU R40, [R1+0x2188] ;  /* 0x0021880001287983 */ /* 0x000f220000300800 */
[----:B0-----:R-:W-:-:S03]  /*1294b0*/  F2FP.SATFINITE.E5M2.F32.PACK_AB_MERGE_C R12, R56, R44, RZ ;  /* 0x0000002c380c723e */ /* 0x001fc600048060ff */
        /* <DEDUP_REMOVED lines=8> */
[----:B------:R-:W4:Y:S04]  /*129540*/  LDL.LU R47, [R1+0x216c] ;  /* 0x00216c00012f7983 */ /* 0x000f280000300800 */
[----:B------:R-:W4:Y:S04]  /*129550*/  LDL.LU R37, [R1+0x2140] ;  /* 0x0021400001257983 */ /* 0x000f280000300800 */
[----:B------:R-:W4:Y:S01]  /*129560*/  LDL.LU R56, [R1+0x2144] ;  /* 0x0021440001387983 */ /* 0x000f220000300800 */
[----:B0-----:R-:W-:-:S02]  /*129570*/  IADD3 R12, P1, R16, R34, RZ ;  /* 0x00000022100c7210 */ /* 0x001fc40007f3e0ff */
[----:B------:R-:W-:-:S03]  /*129580*/  F2FP.SATFINITE.E5M2.F32.PACK_AB_MERGE_C R19, R38, R36, RZ ;  /* 0x000000242613723e */ /* 0x000fc600048060ff */
[----:B------:R-:W-:Y:S02]  /*129590*/  IMAD.X R13, R30, 0x1, R31, P1 ;  /* 0x000000011e0d7824 */ /* 0x000fe400008e061f */
[----:B------:R-:W-:Y:S01]  /*1295a0*/  STL [R1+0x124], R19 ;  /* 0x0001241301007387 */ /* 0x000fe20000100800 */
[----:B------:R-:W-:Y:S02]  /*1295b0*/  F2FP.SATFINITE.E5M2.F32.PACK_AB_MERGE_C R15, R18, R52, RZ ;  /* 0x00000034120f723e */ /* 0x000fe400048060ff */
[----:B------:R-:W-:-:S03]  /*1295c0*/  F2FP.SATFINITE.E5M2.F32.PACK_AB_MERGE_C R29, R29, R17, RZ ;  /* 0x000000111d1d723e */ /* 0x000fc600048060ff */
[----:B------:R-:W-:Y:S04]  /*1295d0*/  STL [R1+0xf8], R15 ;  /* 0x0000f80f01007387 */ /* 0x000fe80000100800 */
        /* <DEDUP_REMOVED lines=13> */
[----:B---3--:R-:W-:-:S02]  /*1296b0*/  F2FP.SATFINITE.E5M2.F32.PACK_AB_MERGE_C R13, R32, R41, RZ ;  /* 0x00000029200d723e */ /* 0x008fc400048060ff */
[----:B------:R-:W3:Y:S01]  /*1296c0*/  LDL.LU R41, [R1+0x20f0] ;  /* 0x0020f00001297983 */ /* 0x000ee20000300800 */
[----:B--2---:R-:W-:-:S03]  /*1296d0*/  F2FP.SATFINITE.E5M2.F32.PACK_AB_MERGE_C R12, R25, R42, RZ ;  /* 0x0000002a190c723e */ /* 0x004fc600048060ff */
[----:B------:R-:W-:Y:S04]  /*1296e0*/  STL [R1+0xd0], R13 ;  /* 0x0000d00d01007387 */ /* 0x000fe80000100800 */
[----:B------:R-:W3:Y:S04]  /*1296f0*/  LDL.LU R32, [R1+0x20f4] ;  /* 0x0020f40001207983 */ /* 0x000ee80000300800 */
        /* <DEDUP_REMOVED lines=28> */
[----:B------:R-:W4:Y:S04]  /*1298c0*/  LDL.LU R56, [R1+0x24e4] ;  /* 0x0024e40001387983 */ /* 0x000f280000300800 */
[----:B------:R0:W-:Y:S04]  /*1298d0*/  STL.64 [R1+0x1b40], R12 ;  /* 0x001b400c01007387 */ /* 0x0001e80000100a00 */
[----:B0-----:R-:W2:Y:S01]  /*1298e0*/  LDL.LU.64 R12, [R1+0x6b80] ;  /* 0x006b8000010c7983 */ /* 0x001ea20000300a00 */
[----:B------:R-:W-:-:S02]  /*1298f0*/  F2FP.SATFINITE.E5M2.F32.PACK_AB_MERGE_C R15, R52, R38, RZ ;  /* 0x00000026340f723e */ /* 0x000fc400048060ff */
[----:B------:R-:W-:Y:S02]  /*129900*/  F2FP.SATFINITE.E5M2.F32.PACK_AB_MERGE_C R19, R36, R53, RZ ;  /* 0x000000352413723e */ /* 0x000fe400048060ff */
[----:B------:R-:W-:-:S03]  /*129910*/  IADD3 R52, P1, R16, R11, RZ ;  /* 0x0000000b10347210 */ /* 0x000fc60007f3e0ff */
[----:B------:R-:W-:Y:S04]  /*129920*/  STL [R1+0x808], R19 ;  /* 0x0008081301007387 */ /* 0x000fe80000100800 */
[----:B------:R0:W-:Y:S02]  /*129930*/  STL [R1+0x3cc], R15 ;  /* 0x0003cc0f01007387 */ /* 0x0001e40000100800 */
[----:B0-----:R-:W-:Y:S02]  /*129940*/  F2FP.SATFINITE.E5M2.F32.PACK_AB_MERGE_C R15, R55, R48, RZ ;  /* 0x00000030370f723e */ /* 0x001fe400048060ff */
[----:B------:R-:W4:Y:S04]  /*129950*/  LDL.LU R48, [R1+0x24e8] ;  /* 0x0024e80001307983 */ /* 0x000f280000300800 */
[----:B------:R-:W4:Y:S01]  /*129960*/  LDL.LU R55, [R1+0x24ec] ;  /* 0x0024ec0001377983 */ /* 0x000f220000300800 */
[----:B---3--:R-:W-:Y:S01]  /*129970*/  F2FP.SATFINITE.E5M2.F32.PACK_AB_MERGE_C R19, R32, R41, RZ ;  /* 0x000000292013723e */ /* 0x008fe200048060ff */
[----:B--2---:R-:W-:-:S05]  /*129980*/  IMAD.X R53, R30, 0x1, R13, P1 ;  /* 0x000000011e357824 */ /* 0x004fca00008e060d */
[----:B------:R0:W-:Y:S04]  /*129990*/  STL.64 [R1+0x1b68], R52 ;  /* 0x001b683401007387 */ /* 0x0001e80000100a00 */
[----:B------:R1:W-:Y:S01]  /*1299a0*/  STL [R1+0x3c8], R15 ;  /* 0x0003c80f01007387 */ /* 0x0003e20000100800 */
[----:B0-----:R-:W-:Y:S02]  /*1299b0*/  IADD3 R52, P1, R16, R12, RZ ;  /* 0x0000000c10347210 */ /* 0x001fe40007f3e0ff */
[----:B-1----:R-:W-:-:S03]  /*1299c0*/  F2FP.SATFINITE.E5M2.F32.PACK_AB_MERGE_C R15, R25, R42, RZ ;  /* 0x0000002a190f723e */ /* 0x002fc600048060ff */
[----:B------:R-:W-:-:S05]  /*1299d0*/  IMAD.X R53, R30, 0x1, R14, P1 ;  /* 0x000000011e357824 */ /* 0x000fca00008e060e */
[----:B------:R-:W-:Y:S04]  /*1299e0*/  STL.64 [R1+0x1b58], R52 ;  /* 0x001b583401007387 */ /* 0x000fe80000100a00 */
[----:B------:R-:W-:Y:S04]  /*1299f0*/  STL [R1+0x3a0], R19 ;  /* 0x0003a01301007387 */ /* 0x000fe80000100800 */
[----:B------:R4:W-:Y:S04]  /*129a00*/  STL [R1+0x3a4], R15 ;  /* 0x0003a40f01007387 */ /* 0x0009e80000100800 */
[----:B------:R-:W2:Y:S04]  /*129a10*/  LDL.LU R42, [R1+0x24d0] ;  /* 0x0024d000012a7983 */ /* 0x000ea80000300800 */
[----:B------:R-:W2:Y:S01]  /*129a20*/  LDL.LU R25, [R1+0x24d4] ;  /* 0x0024d40001197983 */ /* 0x000ea20000300800 */
[----:B------:R-:W-:Y:S01]  /*129a30*/  VIADD R16, R16, UR6 ;  /* 0x0000000610107c36 */ /* 0x000fe20008000000 */
[----:B----4-:R-:W-:Y:S01]  /*129a40*/  F2FP.SATFINITE.E5M2.F32.PACK_AB_MERGE_C R15, R44, R40, RZ ;  /* 0x000000282c0f723e */ /* 0x010fe200048060ff */
[----:B------:R-:W-:Y:S01]  /*129a50*/  ULDC UR6, c[0x0][0x248] ;  /* 0x0000920000067ab9 */ /* 0x000fe20000000800 */
[----:B------:R-:W-:Y:S01]  /*129a60*/  F2FP.SATFINITE.E5M2.F32.PACK_AB_MERGE_C R43, R26, R24, RZ ;  /* 0x000000181a2b723e */ /* 0x000fe200048060ff */
[----:B------:R-:W3:Y:S01]  /*129a70*/  LDL.LU R41, [R1+0x24d8] ;  /* 0x0024d80001297983 */ /* 0x000ee20000300800 */
[----:B------:R-:W-:-:S02]  /*129a80*/  SHF.R.S32.HI R19, RZ, 0x1f, R16 ;  /* 0x0000001fff137819 */ /* 0x000fc40000011410 */
[C---:B------:R-:W-:Y:S01]  /*129a90*/  IADD3 R52, P1, R16.reuse, R8, RZ ;  /* 0x0000000810347210 */ /* 0x040fe20007f3e0ff */
[----:B------:R-:W3:Y:S04]  /*129aa0*/  LDL.LU R32, [R1+0x24dc] ;  /* 0x0024dc0001207983 */ /* 0x000ee80000300800 */
[C---:B------:R-:W-:Y:S01]  /*129ab0*/  IMAD.X R53, R19.reuse, 0x1, R45, P1 ;  /* 0x0000000113357824 */ /* 0x040fe200008e062d */
[----:B------:R-:W-:Y:S01]  /*129ac0*/  IADD3 R26, P1, R16, R10, RZ ;  /* 0x0000000a101a7210 */ /* 0x000fe20007f3e0ff */
[----:B------:R0:W-:Y:S04]  /*129ad0*/  STL [R1+0x334], R15 ;  /* 0x0003340f01007387 */ /* 0x0001e80000100800 */
[----:B------:R-:W-:Y:S01]  /*129ae0*/  IMAD.X R27, R19, 0x1, R9, P1 ;  /* 0x00000001131b7824 */ /* 0x000fe200008e0609 */
[----:B------:R-:W4:Y:S04]  /*129af0*/  LDL.LU R40, [R1+0x24c0] ;  /* 0x0024c00001287983 */ /* 0x000f280000300800 */
[----:B------:R-:W4:Y:S01]  /*129b00*/  LDL.LU R44, [R1+0x24c4] ;  /* 0x0024c400012c7983 */ /* 0x000f220000300800 */
[----:B0-----:R-:W-:-:S03]  /*129b10*/  F2FP.SATFINITE.E5M2.F32.PACK_AB_MERGE_C R15, R17, R18, RZ ;  /* 0x00000012110f723e */ /* 0x001fc600048060ff */
[----:B------:R-:W-:Y:S04]  /*129b20*/  STL.64 [R1+0x1b38], R52 ;  /* 0x001b383401007387 */ /* 0x000fe80000100a00 */
[----:B------:R-:W-:Y:S04]  /*129b30*/  STL [R1+0x330], R15 ;  /* 0x0003300f01007387 */ /* 0x000fe80000100800 */
[----:B------:R0:W-:Y:S02]  /*129b40*/  STL.64 [R1+0x1b28], R26 ;  /* 0x001b281a01007387 */ /* 0x0001e40000100a00 */
[----:B0-----:R-:W-:-:S02]  /*129b50*/  F2FP.SATFINITE.E5M2.F32.PACK_AB_MERGE_C R26, R47, R22, RZ ;  /* 0x000000162f1a723e */ /* 0x001fc400048060ff */
[----:B------:R-:W-:-:S03]  /*129b60*/  F2FP.SATFINITE.E5M2.F32.PACK_AB_MERGE_C R15, R56, R37, RZ ;  /* 0x00000025380f723e */ /* 0x000fc600048060ff */
[----:B------:R-:W-:Y:S04]  /*129b70*/  STL [R1+0x6978], R26 ;  /* 0x0069781a01007387 */ /* 0x000fe80000100800 */
[----:B------:R-:W4:Y:S04]  /*129b80*/  LDL.LU R36, [R1+0x24c8] ;  /* 0x0024c80001247983 */ /* 0x000f280000300800 */
[----:B------:R-:W4:Y:S01]  /*129b90*/  LDL.LU R47, [R1+0x24cc] ;  /* 0x0024cc00012f7983 */ /* 0x000f220000300800 */
[----:B------:R-:W-:-:S03]  /*129ba0*/  IADD3 R22, P1, R16, R7, RZ ;  /* 0x0000000710167210 */ /* 0x000fc60007f3e0ff */
[----:B------:R-:W-:Y:S04]  /*129bb0*/  STL [R1+0x2e0], R15 ;  /* 0x0002e00f01007387 */ /* 0x000fe80000100800 */
[----:B------:R-:W4:Y:S04]  /*129bc0*/  LDL.LU R30, [R1+0x24b0] ;  /* 0x0024b000011e7983 */ /* 0x000f280000300800 */
[----:B------:R-:W4:Y:S01]  /*129bd0*/  LDL.LU R38, [R1+0x24b4] ;  /* 0x0024b40001267983 */ /* 0x000f220000300800 */
[----:B------:R-:W-:-:S03]  /*129be0*/  IMAD.X R23, R19, 0x1, R49, P1 ;  /* 0x0000000113177824 */ /* 0x000fc600008e0631 */
[----:B------:R-:W4:Y:S04]  /*129bf0*/  LDL.LU R37, [R1+0x24b8] ;  /* 0x0024b80001257983 */ /* 0x000f280000300800 */
[----:B------:R-:W4:Y:S04]  /*129c00*/  LDL.LU R56, [R1+0x24bc] ;  /* 0x0024bc0001387983 */ /* 0x000f280000300800 */
[----:B------:R0:W-:Y:S04]  /*129c10*/  STL.64 [R1+0x1b30], R22 ;  /* 0x001b301601007387 */ /* 0x0001e80000100a00 */
[----:B------:R-:W4:Y:S01]  /*129c20*/  LDL.LU R24, [R1+0x24a0] ;  /* 0x0024a00001187983 */ /* 0x000f220000300800 */
[----:B------:R-:W-:-:S03]  /*129c30*/  F2FP.SATFINITE.E5M2.F32.PACK_AB_MERGE_C R53, R55, R48, RZ ;  /* 0x000000303735723e */ /* 0x000fc600048060ff */
[----:B0-----:R-:W4:Y:S04]  /*129c40*/  LDL.LU R22, [R1+0x24a4] ;  /* 0x0024a40001167983 */ /* 0x001f280000300800 */
[----:B------:R-:W4:Y:S04]  /*129c50*/  LDL.LU R48, [R1+0x24a8] ;  /* 0x0024a80001307983 */ /* 0x000f280000300800 */
[----:B------:R-:W4:Y:S04]  /*129c60*/  LDL.LU R55, [R1+0x24ac] ;  /* 0x0024ac0001377983 */ /* 0x000f280000300800 */
[----:B------:R0:W-:Y:S04]  /*129c70*/  STL [R1+0x6994], R53 ;  /* 0x0069943501007387 */ /* 0x0001e80000100800 */
[----:B0-----:R-:W4:Y:S01]  /*129c80*/  LDL R53, [R1+0x34] ;  /* 0x0000340001357983 */ /* 0x001f220000100800 */
[----:B--2---:R-:W-:-:S03]  /*129c90*/  F2FP.SATFINITE.E5M2.F32.PACK_AB_MERGE_C R15, R25, R42, RZ ;  /* 0x0000002a190f723e */ /* 0x004fc600048060ff */
[----:B------:R-:W2:Y:S04]  /*129ca0*/  LDL.LU R42, [R1+0x2490] ;  /* 0x00249000012a7983 */ /* 0x000ea80000300800 */
[----:B------:R-:W2:Y:S01]  /*129cb0*/  LDL.LU R25, [R1+0x2494] ;  /* 0x0024940001197983 */ /* 0x000ea20000300800 */
[----:B------:R-:W-:-:S03]  /*129cc0*/  IADD3 R26, P1, R16, R6, RZ ;  /* 0x00000006101a7210 */ /* 0x000fc60007f3e0ff */
[----:B------:R3:W-:Y:S02]  /*129cd0*/  STL [R1+0x2ac], R15 ;  /* 0x0002ac0f01007387 */ /* 0x0007e40000100800 */
[----:B------:R-:W-:Y:S01]  /*129ce0*/  IMAD.X R27, R19, 0x1, R5, P1 ;  /* 0x00000001131b7824 */ /* 0x000fe200008e0605 */
[----:B---3--:R-:W-:-:S05]  /*129cf0*/  F2FP.SATFINITE.E5M2.F32.PACK_AB_MERGE_C R15, R32, R41, RZ ;  /* 0x00000029200f723e */ /* 0x008fca00048060ff */
[----:B------:R4:W-:Y:S04]  /*129d00*/  STL [R1+0x69c8], R15 ;  /* 0x0069c80f01007387 */ /* 0x0009e80000100800 */
[----:B------:R0:W-:Y:S04]  /*129d10*/  STL.64 [R1+0x1b20], R26 ;  /* 0x001b201a01007387 */ /* 0x0001e80000100a00 */
[----:B------:R-:W3:Y:S01]  /*129d20*/  LDL.LU R45, [R1+0x2498] ;  /* 0x00249800012d7983 */ /* 0x000ee20000300800 */
[----:B----4-:R-:W-:-:S03]  /*129d30*/  F2FP.SATFINITE.E5M2.F32.PACK_AB_MERGE_C R15, R44, R40, RZ ;  /* 0x000000282c0f723e */ /* 0x010fc600048060ff */
[----:B------:R-:W3:Y:S04]  /*129d40*/  LDL.LU R52, [R1+0x249c] ;  /* 0x00249c0001347983 */ /* 0x000ee80000300800 */
[----:B------:R1:W-:Y:S01]  /*129d50*/  STL [R1+0x180], R15 ;  /* 0x0001800f01007387 */ /* 0x0003e20000100800 */
[----:B0-----:R-:W-:-:S03]  /*129d60*/  IADD3 R26, P1, R16, R4, RZ ;  /* 0x00000004101a7210 */ /* 0x001fc60007f3e0ff */
[----:B------:R-:W4:Y:S04]  /*129d70*/  LDL.LU R18, [R1+0x2520] ;  /* 0x0025200001127983 */ /* 0x000f280000300800 */
[----:B------:R-:W4:Y:S01]  /*129d80*/  LDL.LU R17, [R1+0x2524] ;  /* 0x0025240001117983 */ /* 0x000f220000300800 */
[----:B------:R-:W-:-:S03]  /*129d90*/  IMAD.X R27, R19, 0x1, R3, P1 ;  /* 0x00000001131b7824 */ /* 0x000fc600008e0603 */
[----:B------:R-:W4:Y:S04]  /*129da0*/  LDL.LU R41, [R1+0x2528] ;  /* 0x0025280001297983 */ /* 0x000f280000300800 */
[----:B------:R-:W4:Y:S01]  /*129db0*/  LDL.LU R32, [R1+0x252c] ;  /* 0x00252c0001207983 */ /* 0x000f220000300800 */
[----:B------:R-:W-:-:S03]  /*129dc0*/  F2FP.SATFINITE.E5M2.F32.PACK_AB_MERGE_C R47, R47, R36, RZ ;  /* 0x000000242f2f723e */ /* 0x000fc600048060ff */
[----:B------:R-:W4:Y:S04]  /*129dd0*/  LDL.LU R40, [R1+0x2510] ;  /* 0x0025100001287983 */ /* 0x000f280000300800 */
[----:B------:R-:W4:Y:S04]  /*129de0*/  LDL.LU R44, [R1+0x2514] ;  /* 0x00251400012c7983 */ /* 0x000f280000300800 */
[----:B------:R-:W-:Y:S01]  /*129df0*/  STL [R1+0x6a28], R47 ;  /* 0x006a282f01007387 */ /* 0x000fe20000100800 */
[----:B-1----:R-:W-:-:S03]  /*129e00*/  F2FP.SATFINITE.E5M2.F32.PACK_AB_MERGE_C R15, R38, R30, RZ ;  /* 0x0000001e260f723e */ /* 0x002fc600048060ff */
[----:B------:R0:W-:Y:S04]  /*129e10*/  STL.64 [R1+0x1b18], R26 ;  /* 0x001b181a01007387 */ /* 0x0001e80000100a00 */
[----:B------:R1:W-:Y:S01]  /*129e20*/  STL [R1+0x15c], R15 ;  /* 0x00015c0f01007387 */ /* 0x0003e20000100800 */
[----:B0-----:R-:W-:Y:S02]  /*129e30*/  IADD3 R26, P1, R16, R2, RZ ;  /* 0x00000002101a7210 */ /* 0x001fe40007f3e0ff */
[----:B-1----:R-:W-:Y:S02]  /*129e40*/  F2FP.SATFINITE.E5M2.F32.PACK_AB_MERGE_C R15, R56, R37, RZ ;  /* 0x00000025380f723e */ /* 0x002fe400048060ff */
[----:B------:R-:W4:Y:S01]  /*129e50*/  LDL.LU R37, [R1+0x2518] ;  /* 0x0025180001257983 */ /* 0x000f220000300800 */
[----:B------:R-:W-:-:S03]  /*129e60*/  IMAD.X R27, R19, 0x1, R0, P1 ;  /* 0x00000001131b7824 */ /* 0x000fc600008e0600 */
[----:B------:R-:W4:Y:S04]  /*129e70*/  LDL.LU R56, [R1+0x251c] ;  /* 0x00251c0001387983 */ /* 0x000f280000300800 */
[----:B------:R-:W-:Y:S04]  /*129e80*/  STL.64 [R1+0x1b08], R26 ;  /* 0x001b081a01007387 */ /* 0x000fe80000100a00 */
[----:B------:R0:W-:Y:S02]  /*129e90*/  STL [R1+0x158], R15 ;  /* 0x0001580f01007387 */ /* 0x0001e40000100800 */
[----:B0-----:R-:W-:-:S02]  /*129ea0*/  F2FP.SATFINITE.E5M2.F32.PACK_AB_MERGE_C R15, R22, R24, RZ ;  /* 0x00000018160f723e */ /* 0x001fc400048060ff */
[----:B------:R-:W-:-:S03]  /*129eb0*/  IADD3 R22, P1, R16, R35, RZ ;  /* 0x0000002310167210 */ /* 0x000fc60007f3e0ff */
[----:B------:R-:W-:Y:S02]  /*129ec0*/  STL [R1+0x130], R15 ;  /* 0x0001300f01007387 */ /* 0x000fe40000100800 */
[----:B------:R-:W-:Y:S01]  /*129ed0*/  IMAD.X R23, R19, 0x1, R21, P1 ;  /* 0x0000000113177824 */ /* 0x000fe200008e0615 */
[----:B------:R-:W-:Y:S02]  /*129ee0*/  F2FP.SATFINITE.E5M2.F32.PACK_AB_MERGE_C R21, R55, R48, RZ ;  /* 0x000000303715723e */ /* 0x000fe400048060ff */
[----:B------:R-:W4:Y:S04]  /*129ef0*/  LDL.LU R48, [R1+0x2480] ;  /* 0x0024800001307983 */ /* 0x000f280000300800 */
[----:B------:R-:W4:Y:S04]  /*129f00*/  LDL.LU R55, [R1+0x2484] ;  /* 0x0024840001377983 */ /* 0x000f280000300800 */
[----:B------:R0:W-:Y:S04]  /*129f10*/  STL.64 [R1+0x1b10], R22 ;  /* 0x001b101601007387 */ /* 0x0001e80000100a00 */
[----:B------:R-:W-:Y:S01]  /*129f20*/  STL [R1+0x6a6c], R21 ;  /* 0x006a6c1501007387 */ /* 0x000fe20000100800 */
[----:B0-----:R-:W-:-:S05]  /*129f30*/  IADD3 R22, P1, R16, R53, RZ ;  /* 0x0000003510167210 */ /* 0x001fca0007f3e0ff */
[----:B------:R-:W-:Y:S01]  /*129f40*/  IMAD.X R23, R19, 0x1, R57, P1 ;  /* 0x0000000113177824 */ /* 0x000fe200008e0639 */
[----:B--2---:R-:W-:-:S05]  /*129f50*/  F2FP.SATFINITE.E5M2.F32.PACK_AB_MERGE_C R15, R25, R42, RZ ;  /* 0x0000002a190f723e */ /* 0x004fca00048060ff */
[----:B------:R-:W-:Y:S04]  /*129f60*/  STL [R1+0x110], R15 ;  /* 0x0001100f01007387 */ /* 0x000fe80000100800 */
[----:B------:R-:W2:Y:S04]  /*129f70*/  LDL.LU R24, [R1+0x2488] ;  /* 0x0024880001187983 */ /* 0x000ea80000300800 */
[----:B------:R0:W-:Y:S04]  /*129f80*/  STL.64 [R1+0x1b00], R22 ;  /* 0x001b001601007387 */ /* 0x0001e80000100a00 */
[----:B0-----:R-:W2:Y:S04]  /*129f90*/  LDL.LU R22, [R1+0x248c] ;  /* 0x00248c0001167983 */ /* 0x001ea80000300800 */
[----:B------:R-:W2:Y:S04]  /*129fa0*/  LDL.LU R42, [R1+0x2470] ;  /* 0x00247000012a7983 */ /* 0x000ea80000300800 */
[----:B------:R-:W2:Y:S01]  /*129fb0*/  LDL.LU R25, [R1+0x2474] ;  /* 0x0024740001197983 */ /* 0x000ea20000300800 */
[----:B------:R-:W-:-:S02]  /*129fc0*/  IADD3 R26, P1, R16, R54, RZ ;  /* 0x00000036101a7210 */ /* 0x000fc40007f3e0ff */
[----:B---3--:R-:W-:-:S03]  /*129fd0*/  F2FP.SATFINITE.E5M2.F32.PACK_AB_MERGE_C R23, R52, R45, RZ ;  /* 0x0000002d3417723e */ /* 0x008fc600048060ff */
[----:B------:R-:W-:Y:S01]  /*129fe0*/  IMAD.X R27, R19, 0x1, R50, P1 ;  /* 0x00000001131b7824 */ /* 0x000fe200008e0632 */
[----:B----4-:R-:W-:Y:S01]  /*129ff0*/  F2FP.SATFINITE.E5M2.F32.PACK_AB_MERGE_C R15, R17, R18, RZ ;  /* 0x00000012110f723e */ /* 0x010fe200048060ff */
[----:B------:R-:W-:Y:S04]  /*12a000*/  STL [R1+0x6aac], R23 ;  /* 0x006aac1701007387 */ /* 0x000fe80000100800 */
[----:B------:R0:W-:Y:S01]  /*12a010*/  STL [R1+0xe4], R15 ;  /* 0x0000e40f01007387 */ /* 0x0001e20000100800 */
[----:B------:R-:W-:-:S03]  /*12a020*/  F2FP.SATFINITE.E5M2.F32.PACK_AB_MERGE_C R17, R32, R41, RZ ;  /* 0x000000292011723e */ /* 0x000fc600048060ff */
[----:B------:R-:W3:Y:S04]  /*12a030*/  LDL.LU R36, [R1+0x2478] ;  /* 0x0024780001247983 */ /* 0x000ee80000300800 */
[----:B------:R1:W-:Y:S01]  /*12a040*/  STL.64 [R1+0x1af8], R26 ;  /* 0x001af81a01007387 */ /* 0x0003e20000100a00 */
[----:B0-----:R-:W-:-:S03]  /*12a050*/  F2FP.SATFINITE.E5M2.F32.PACK_AB_MERGE_C R15, R44, R40, RZ ;  /* 0x000000282c0f723e */ /* 0x001fc600048060ff */
[----:B------:R-:W-:Y:S04]  /*12a060*/  STL [R1+0xe8], R17 ;  /* 0x0000e81101007387 */ /* 0x000fe80000100800 */
[----:B------:R-:W3:Y:S01]  /*12a070*/  LDL.LU R30, [R1+0x247c] ;  /* 0x00247c00011e7983 */ /* 0x000ee20000300800 */
[----:B-1----:R-:W-:-:S03]  /*12a080*/  IADD3 R26, P1, R16, R34, RZ ;  /* 0x00000022101a7210 */ /* 0x002fc60007f3e0ff */
[----:B------:R-:W-:Y:S04]  /*12a090*/  STL [R1+0xc0], R15 ;  /* 0x0000c00f01007387 */ /* 0x000fe80000100800 */
[----:B------:R-:W4:Y:S04]  /*12a0a0*/  LDL.LU R38, [R1+0x2460] ;  /* 0x0024600001267983 */ /* 0x000f280000300800 */
[----:B------:R-:W4:Y:S01]  /*12a0b0*/  LDL.LU R44, [R1+0x2464] ;  /* 0x00246400012c7983 */ /* 0x000f220000300800 */
[----:B------:R-:W-:-:S03]  /*12a0c0*/  IMAD.X R27, R19, 0x1, R31, P1 ;  /* 0x00000001131b7824 */ /* 0x000fc600008e061f */
[----:B------:R-:W4:Y:S04]  /*12a0d0*/  LDL.LU R40, [R1+0x2468] ;  /* 0x0024680001287983 */ /* 0x000f280000300800 */
[----:B------:R-:W4:Y:S04]  /*12a0e0*/  LDL.LU R31, [R1+0x246c] ;  /* 0x00246c00011f7983 */ /* 0x000f280000300800 */
[----:B------:R0:W-:Y:S01]  /*12a0f0*/  STL.64 [R1+0x1af0], R26 ;  /* 0x001af01a01007387 */ /* 0x0001e20000100a00 */
[----:B------:R-:W-:-:S03]  /*12a100*/  F2FP.SATFINITE.E5M2.F32.PACK_AB_MERGE_C R29, R56, R37, RZ ;  /* 0x00000025381d723e */ /* 0x000fc600048060ff */
[----:B0-----:R-:W4:Y:S04]  /*12a110*/  LDL R26, [R1+0x44] ;  /* 0x00004400011a7983 */ /* 0x001f280000100800 */
[----:B------:R-:W4:Y:S04]  /*12a120*/  LDL.LU R45, [R1+0x2450] ;  /* 0x00245000012d7983 */ /* 0x000f280000300800 */
[----:B------:R-:W4:Y:S04]  /*12a130*/  LDL.LU R52, [R1+0x2454] ;  /* 0x0024540001347983 */ /* 0x000f280000300800 */
[----:B------:R-:W4:Y:S04]  /*12a140*/  LDL.LU R37, [R1+0x2458] ;  /* 0x0024580001257983 */ /* 0x000f280000300800 */
[----:B------:R-:W4:Y:S01]  /*12a150*/  LDL.LU R56, [R1+0x245c] ;  /* 0x00245c0001387983 */ /* 0x000f220000300800 */
[----:B------:R-:W-:-:S02]  /*12a160*/  IADD3 R46, P1, R16, R61, RZ ;  /* 0x0000003d102e7210 */ /* 0x000fc40007f3e0ff */
[----:B------:R-:W-:Y:S01]  /*12a170*/  F2FP.SATFINITE.E5M2.F32.PACK_AB_MERGE_C R15, R55, R48, RZ ;  /* 0x00000030370f723e */ /* 0x000fe200048060ff */
[----:B------:R-:W-:Y:S04]  /*12a180*/  STL [R1+0x6af4], R29 ;  /* 0x006af41d01007387 */ /* 0x000fe80000100800 */
[----:B------:R-:W4:Y:S04]  /*12a190*/  LDL.LU R41, [R1+0x2430] ;  /* 0x0024300001297983 */ /* 0x000f280000300800 */
[----:B------:R-:W4:Y:S01]  /*12a1a0*/  LDL.LU R32, [R1+0x2434] ;  /* 0x0024340001207983 */ /* 0x000f220000300800 */
[----:B------:R-:W-:-:S03]  /*12a1b0*/  IMAD.X R47, R19, 0x1, R60, P1 ;  /* 0x00000001132f7824 */ /* 0x000fc600008e063c */
[----:B------:R0:W-:Y:S04]  /*12a1c0*/  STL [R1+0xa0], R15 ;  /* 0x0000a00f01007387 */ /* 0x0001e80000100800 */
[----:B------:R-:W4:Y:S04]  /*12a1d0*/  LDL.LU R48, [R1+0x2438] ;  /* 0x0024380001307983 */ /* 0x000f280000300800 */
[----:B------:R-:W4:Y:S04]  /*12a1e0*/  LDL.LU R55, [R1+0x243c] ;  /* 0x00243c0001377983 */ /* 0x000f280000300800 */
[----:B------:R-:W4:Y:S04]  /*12a1f0*/  LDL.LU R18, [R1+0x2310] ;  /* 0x0023100001127983 */ /* 0x000f280000300800 */
[----:B------:R-:W-:Y:S01]  /*12a200*/  STL.64 [R1+0x1ae8], R46 ;  /* 0x001ae82e01007387 */ /* 0x000fe20000100a00 */
[----:B--2---:R-:W-:-:S05]  /*12a210*/  F2FP.SATFINITE.E5M2.F32.PACK_AB_MERGE_C R17, R22, R24, RZ ;  /* 0x000000181611723e */ /* 0x004fca00048060ff */
[----:B------:R1:W-:Y:S01]  /*12a220*/  STL [R1+0x9c], R17 ;  /* 0x00009c1101007387 */ /* 0x0003e20000100800 */
[----:B0-----:R-:W-:-:S03]  /*12a230*/  F2FP.SATFINITE.E5M2.F32.PACK_AB_MERGE_C R15, R25, R42, RZ ;  /* 0x0000002a190f723e */ /* 0x001fc600048060ff */
[----:B-1----:R-:W2:Y:S04]  /*12a240*/  LDL.LU R17, [R1+0x2314] ;  /* 0x0023140001117983 */ /* 0x002ea80000300800 */
[----:B------:R-:W-:Y:S04]  /*12a250*/  STL [R1+0x1f3c], R15 ;  /* 0x001f3c0f01007387 */ /* 0x000fe80000100800 */
[----:B------:R-:W2:Y:S04]  /*12a260*/  LDL.LU R24, [R1+0x2318] ;  /* 0x0023180001187983 */ /* 0x000ea80000300800 */
[----:B------:R-:W2:Y:S04]  /*12a270*/  LDL.LU R22, [R1+0x231c] ;  /* 0x00231c0001167983 */ /* 0x000ea80000300800 */
[----:B------:R0:W-:Y:S04]  /*12a280*/  STL [R1+0x6b70], R28 ;  /* 0x006b701c01007387 */ /* 0x0001e80000100800 */
[----:B------:R-:W2:Y:S04]  /*12a290*/  LDL.LU R42, [R1+0x2770] ;  /* 0x00277000012a7983 */ /* 0x000ea80000300800 */
[----:B------:R-:W2:Y:S01]  /*12a2a0*/  LDL.LU R25, [R1+0x2774] ;  /* 0x0027740001197983 */ /* 0x000ea20000300800 */
[----:B------:R-:W-:-:S02]  /*12a2b0*/  IADD3 R46, P1, R16, R28, RZ ;  /* 0x0000001c102e7210 */ /* 0x000fc40007f3e0ff */
[----:B---3--:R-:W-:-:S03]  /*12a2c0*/  F2FP.SATFINITE.E5M2.F32.PACK_AB_MERGE_C R21, R30, R36, RZ ;  /* 0x000000241e15723e */ /* 0x008fc600048060ff */
[C---:B------:R-:W-:Y:S01]  /*12a2d0*/  IMAD.X R47, R19.reuse, 0x1, R20, P1 ;  /* 0x00000001132f7824 */ /* 0x040fe200008e0614 */
[----:B0-----:R-:W-:Y:S02]  /*12a2e0*/  IADD3 R28, P1, R16, R59, RZ ;  /* 0x0000003b101c7210 */ /* 0x001fe40007f3e0ff */
[----:B----4-:R-:W-:Y:S02]  /*12a2f0*/  F2FP.SATFINITE.E5M2.F32.PACK_AB_MERGE_C R15, R44, R38, RZ ;  /* 0x000000262c0f723e */ /* 0x010fe400048060ff */
[----:B------:R-:W-:Y:S01]  /*12a300*/  STL.64 [R1+0x1ad0], R46 ;  /* 0x001ad02e01007387 */ /* 0x000fe20000100a00 */
[----:B------:R-:W-:-:S03]  /*12a310*/  IMAD.X R29, R19, 0x1, R51, P1 ;  /* 0x00000001131d7824 */ /* 0x000fc600008e0633 */
[----:B------:R-:W-:Y:S04]  /*12a320*/  STL [R1+0x1f54], R21 ;  /* 0x001f541501007387 */ /* 0x000fe80000100800 */
[----:B------:R0:W-:Y:S04]  /*12a330*/  STL [R1+0x1cf4], R15 ;  /* 0x001cf40f01007387 */ /* 0x0001e80000100800 */
[----:B------:R-:W3:Y:S04]  /*12a340*/  LDL.LU R44, [R1+0x2778] ;  /* 0x00277800012c7983 */ /* 0x000ee80000300800 */
[----:B------:R-:W3:Y:S01]  /*12a350*/  LDL.LU R51, [R1+0x277c] ;  /* 0x00277c0001337983 */ /* 0x000ee20000300800 */
[----:B0-----:R-:W-:-:S03]  /*12a360*/  F2FP.SATFINITE.E5M2.F32.PACK_AB_MERGE_C R15, R31, R40, RZ ;  /* 0x000000281f0f723e */ /* 0x001fc600048060ff */
[----:B------:R0:W-:Y:S04]  /*12a370*/  STL.64 [R1+0x1ae0], R28 ;  /* 0x001ae01c01007387 */ /* 0x0001e80000100a00 */
[----:B------:R-:W4:Y:S04]  /*12a380*/  LDL.LU R40, [R1+0x2680] ;  /* 0x0026800001287983 */ /* 0x000f280000300800 */
[----:B------:R-:W4:Y:S04]  /*12a390*/  LDL.LU R31, [R1+0x2684] ;  /* 0x00268400011f7983 */ /* 0x000f280000300800 */
[----:B------:R1:W-:Y:S01]  /*12a3a0*/  STL [R1+0x1cf8], R15 ;  /* 0x001cf80f01007387 */ /* 0x0003e20000100800 */
[----:B0-----:R-:W-:-:S03]  /*12a3b0*/  IADD3 R28, P1, R16, R39, RZ ;  /* 0x00000027101c7210 */ /* 0x001fc60007f3e0ff */
[----:B------:R-:W4:Y:S02]  /*12a3c0*/  LDL.LU R39, [R1+0x6b7c] ;  /* 0x006b7c0001277983 */ /* 0x000f240000300800 */
[----:B------:R-:W-:Y:S01]  /*12a3d0*/  IMAD.X R29, R19, 0x1, R33, P1 ;  /* 0x00000001131d7824 */ /* 0x000fe200008e0621 */
[----:B-1----:R-:W-:-:S05]  /*12a3e0*/  F2FP.SATFINITE.E5M2.F32.PACK_AB_MERGE_C R15, R52, R45, RZ ;  /* 0x0000002d340f723e */ /* 0x002fca00048060ff */
[----:B------:R0:W-:Y:S02]  /*12a3f0*/  STL [R1+0x7d8], R15 ;  /* 0x0007d80f01007387 */ /* 0x0001e40000100800 */
[----:B0-----:R-:W-:Y:S02]  /*12a400*/  F2FP.SATFINITE.E5M2.F32.PACK_AB_MERGE_C R15, R56, R37, RZ ;  /* 0x00000025380f723e */ /* 0x001fe400048060ff */
[----:B------:R-:W4:Y:S04]  /*12a410*/  LDL.LU R37, [R1+0x2688] ;  /* 0x0026880001257983 */ /* 0x000f280000300800 */
[----:B------:R-:W4:Y:S04]  /*12a420*/  LDL.LU R56, [R1+0x268c] ;  /* 0x00268c0001387983 */ /* 0x000f280000300800 */
[----:B------:R0:W-:Y:S04]  /*12a430*/  STL.64 [R1+0x1ac8], R28 ;  /* 0x001ac81c01007387 */ /* 0x0001e80000100a00 */
[----:B------:R1:W-:Y:S01]  /*12a440*/  STL [R1+0x7e4], R15 ;  /* 0x0007e40f01007387 */ /* 0x0003e20000100800 */
[----:B0-----:R-:W-:-:S02]  /*12a450*/  IADD3 R28, P1, R16, R11, RZ ;  /* 0x0000000b101c7210 */ /* 0x001fc40007f3e0ff */
[----:B-1----:R-:W-:-:S03]  /*12a460*/  F2FP.SATFINITE.E5M2.F32.PACK_AB_MERGE_C R15, R32, R41, RZ ;  /* 0x00000029200f723e */ /* 0x002fc600048060ff */
[----:B------:R-:W-:Y:S02]  /*12a470*/  IMAD.X R29, R19, 0x1, R13, P1 ;  /* 0x00000001131d7824 */ /* 0x000fe400008e060d */
[----:B------:R0:W-:Y:S04]  /*12a480*/  STL [R1+0x3a8], R15 ;  /* 0x0003a80f01007387 */ /* 0x0001e80000100800 */
[----:B------:R-:W4:Y:S04]  /*12a490*/  LDL.LU R41, [R1+0x2660] ;  /* 0x0026600001297983 */ /* 0x000f280000300800 */
[----:B------:R-:W4:Y:S01]  /*12a4a0*/  LDL.LU R32, [R1+0x2664] ;  /* 0x0026640001207983 */ /* 0x000f220000300800 */
[----:B0-----:R-:W-:-:S03]  /*12a4b0*/  F2FP.SATFINITE.E5M2.F32.PACK_AB_MERGE_C R15, R55, R48, RZ ;  /* 0x00000030370f723e */ /* 0x001fc600048060ff */
[----:B------:R0:W-:Y:S04]  /*12a4c0*/  STL.64 [R1+0x1ac0], R28 ;  /* 0x001ac01c01007387 */ /* 0x0001e80000100a00 */
[----:B------:R-:W-:Y:S04]  /*12a4d0*/  STL [R1+0x3ac], R15 ;  /* 0x0003ac0f01007387 */ /* 0x000fe80000100800 */
[----:B------:R-:W4:Y:S01]  /*12a4e0*/  LDL.LU R48, [R1+0x2668] ;  /* 0x0026680001307983 */ /* 0x000f220000300800 */
[----:B0-----:R-:W-:-:S03]  /*12a4f0*/  IADD3 R28, P1, R16, R12, RZ ;  /* 0x0000000c101c7210 */ /* 0x001fc60007f3e0ff */
[----:B------:R-:W4:Y:S04]  /*12a500*/  LDL.LU R55, [R1+0x266c] ;  /* 0x00266c0001377983 */ /* 0x000f280000300800 */
[----:B------:R2:W-:Y:S01]  /*12a510*/  STL.64 [R1+0x6b68], R12 ;  /* 0x006b680c01007387 */ /* 0x0005e20000100a00 */
[----:B------:R-:W-:-:S05]  /*12a520*/  IMAD.X R29, R19, 0x1, R14, P1 ;  /* 0x00000001131d7824 */ /* 0x000fca00008e060e */
[----:B------:R-:W-:Y:S01]  /*12a530*/  STL.64 [R1+0x1ad8], R28 ;  /* 0x001ad81c01007387 */ /* 0x000fe20000100a00 */
[----:B--2---:R-:W-:-:S05]  /*12a540*/  F2FP.SATFINITE.E5M2.F32.PACK_AB_MERGE_C R13, R17, R18, RZ ;  /* 0x00000012110d723e */ /* 0x004fca00048060ff */
[----:B------:R-:W-:Y:S01]  /*12a550*/  STL [R1+0x338], R13 ;  /* 0x0003380d01007387 */ /* 0x000fe20000100800 */
[----:B------:R-:W-:-:S05]  /*12a560*/  F2FP.SATFINITE.E5M2.F32.PACK_AB_MERGE_C R12, R22, R24, RZ ;  /* 0x00000018160c723e */ /* 0x000fca00048060ff */
[----:B------:R0:W-:Y:S04]  /*12a570*/  STL [R1+0x340], R12 ;  /* 0x0003400c01007387 */ /* 0x0001e80000100800 */
[----:B------:R-:W2:Y:S01]  /*12a580*/  LDL.LU R22, [R1+0x2600] ;  /* 0x0026000001167983 */ /* 0x000ea20000300800 */
[----:B0-----:R-:W-:-:S03]  /*12a590*/  F2FP.SATFINITE.E5M2.F32.PACK_AB_MERGE_C R12, R25, R42, RZ ;  /* 0x0000002a190c723e */ /* 0x001fc600048060ff */
[----:B------:R-:W2:Y:S01]  /*12a5a0*/  LDL.LU R25, [R1+0x2604] ;  /* 0x0026040001197983 */ /* 0x000ea20000300800 */
[----:B------:R-:W-:Y:S01]  /*12a5b0*/  VIADD R15, R16, UR6 ;  /* 0x00000006100f7c36 */ /* 0x000fe20008000000 */
[----:B------:R-:W-:Y:S02]  /*12a5c0*/  ULDC UR6, c[0x0][0x248] ;  /* 0x0000920000067ab9 */ /* 0x000fe40000000800 */
[----:B------:R0:W-:Y:S02]  /*12a5d0*/  STL [R1+0x300], R12 ;  /* 0x0003000c01007387 */ /* 0x0001e40000100800 */
[----:B------:R-:W-:Y:S02]  /*12a5e0*/  SHF.R.S32.HI R19, RZ, 0x1f, R15 ;  /* 0x0000001fff137819 */ /* 0x000fe4000001140f */
[----:B0-----:R-:W-:-:S05]  /*12a5f0*/  IADD3 R12, P1, R15, R8, RZ ;  /* 0x000000080f0c7210 */ /* 0x001fca0007f3e0ff */
[----:B------:R-:W-:-:S05]  /*12a600*/  IMAD.X R13, R19, 0x1, R26, P1 ;  /* 0x00000001130d7824 */ /* 0x000fca00008e061a */
[----:B------:R3:W-:Y:S02]  /*12a610*/  STL.64 [R1+0x1ab8], R12 ;  /* 0x001ab80c01007387 */ /* 0x0007e40000100a00 */
[----:B---3--:R-:W-:Y:S02]  /*12a620*/  F2FP.SATFINITE.E5M2.F32.PACK_AB_MERGE_C R12, R51, R44, RZ ;  /* 0x0000002c330c723e */ /* 0x008fe400048060ff */
[----:B------:R-:W3:Y:S01]  /*12a630*/  LDL.LU R44, [R1+0x2608] ;  /* 0x00260800012c7983 */ /* 0x000ee20000300800 */
[----:B----4-:R-:W-:-:S03]  /*12a640*/  F2FP.SATFINITE.E5M2.F32.PACK_AB_MERGE_C R42, R31, R40, RZ ;  /* 0x000000281f2a723e */ /* 0x010fc600048060ff */
[----:B------:R-:W3:Y:S04]  /*12a650*/  LDL.LU R51, [R1+0x260c] ;  /* 0x00260c0001337983 */ /* 0x000ee80000300800 */
[----:B------:R0:W-:Y:S04]  /*12a660*/  STL [R1+0x308], R12 ;  /* 0x0003080c01007387 */ /* 0x0001e80000100800 */
[----:B------:R-:W-:Y:S04]  /*12a670*/  STL.64 [R1+0x6970], R42 ;  /* 0x0069702a01007387 */ /* 0x000fe80000100a00 */
[----:B------:R-:W4:Y:S01]  /*12a680*/  LDL.LU R38, [R1+0x25f0] ;  /* 0x0025f00001267983 */ /* 0x000f220000300800 */
[----:B0-----:R-:W-:-:S03]  /*12a690*/  IADD3 R12, P1, R15, R10, RZ ;  /* 0x0000000a0f0c7210 */ /* 0x001fc60007f3e0ff */
[----:B------:R-:W4:Y:S02]  /*12a6a0*/  LDL.LU R45, [R1+0x25f4] ;  /* 0x0025f400012d7983 */ /* 0x000f240000300800 */
[----:B------:R-:W-:-:S05]  /*12a6b0*/  IMAD.X R13, R19, 0x1, R9, P1 ;  /* 0x00000001130d7824 */ /* 0x000fca00008e0609 */
[----:B------:R0:W-:Y:S04]  /*12a6c0*/  STL.64 [R1+0x1ab0], R12 ;  /* 0x001ab00c01007387 */ /* 0x0001e80000100a00 */
[----:B------:R-:W4:Y:S01]  /*12a6d0*/  LDL.LU R52, [R1+0x25f8] ;  /* 0x0025f80001347983 */ /* 0x000f220000300800 */
[----:B------:R-:W-:-:S03]  /*12a6e0*/  F2FP.SATFINITE.E5M2.F32.PACK_AB_MERGE_C R40, R56, R37, RZ ;  /* 0x000000253828723e */ /* 0x000fc600048060ff */
[----:B------:R-:W4:Y:S04]  /*12a6f0*/  LDL.LU R56, [R1+0x25fc] ;  /* 0x0025fc0001387983 */ /* 0x000f280000300800 */
[----:B------:R-:W4:Y:S04]  /*12a700*/  LDL.LU R31, [R1+0x25e0] ;  /* 0x0025e000011f7983 */ /* 0x000f280000300800 */
[----:B------:R-:W4:Y:S01]  /*12a710*/  LDL.LU R37, [R1+0x25e4] ;  /* 0x0025e40001257983 */ /* 0x000f220000300800 */
[----:B0-----:R-:W-:-:S03]  /*12a720*/  IADD3 R12, P1, R15, R7, RZ ;  /* 0x000000070f0c7210 */ /* 0x001fc60007f3e0ff */
[----:B------:R-:W-:Y:S02]  /*12a730*/  STL [R1+0x6984], R40 ;  /* 0x0069842801007387 */ /* 0x000fe40000100800 */
[----:B------:R-:W-:Y:S01]  /*12a740*/  IMAD.X R13, R19, 0x1, R49, P1 ;  /* 0x00000001130d7824 */ /* 0x000fe200008e0631 */
[----:B------:R-:W-:-:S05]  /*12a750*/  F2FP.SATFINITE.E5M2.F32.PACK_AB_MERGE_C R46, R32, R41, RZ ;  /* 0x00000029202e723e */ /* 0x000fca00048060ff */
[----:B------:R-:W-:Y:S04]  /*12a760*/  STL [R1+0x698c], R46 ;  /* 0x00698c2e01007387 */ /* 0x000fe80000100800 */
[----:B------:R-:W4:Y:S04]  /*12a770*/  LDL.LU R41, [R1+0x25e8] ;  /* 0x0025e80001297983 */ /* 0x000f280000300800 */
[----:B------:R-:W4:Y:S01]  /*12a780*/  LDL.LU R32, [R1+0x25ec] ;  /* 0x0025ec0001207983 */ /* 0x000f220000300800 */
[----:B------:R-:W-:-:S03]  /*12a790*/  F2FP.SATFINITE.E5M2.F32.PACK_AB_MERGE_C R42, R55, R48, RZ ;  /* 0x00000030372a723e */ /* 0x000fc600048060ff */
[----:B------:R-:W-:Y:S04]  /*12a7a0*/  STL.64 [R1+0x1aa8], R12 ;  /* 0x001aa80c01007387 */ /* 0x000fe80000100a00 */
[----:B------:R-:W4:Y:S04]  /*12a7b0*/  LDL.LU R16, [R1+0x25d0] ;  /* 0x0025d00001107983 */ /* 0x000f280000300800 */
[----:B------:R-:W4:Y:S04]  /*12a7c0*/  LDL.LU R18, [R1+0x25d4] ;  /* 0x0025d40001127983 */ /* 0x000f280000300800 */
[----:B------:R-:W4:Y:S04]  /*12a7d0*/  LDL.LU R48, [R1+0x25d8] ;  /* 0x0025d80001307983 */ /* 0x000f280000300800 */
[----:B------:R-:W4:Y:S04]  /*12a7e0*/  LDL.LU R55, [R1+0x25dc] ;  /* 0x0025dc0001377983 */ /* 0x000f280000300800 */
[----:B------:R0:W-:Y:S04]  /*12a7f0*/  STL [R1+0x6998], R42 ;  /* 0x0069982a01007387 */ /* 0x0001e80000100800 */
[----:B0-----:R-:W4:Y:S01]  /*12a800*/  LDL R42, [R1+0x38] ;  /* 0x00003800012a7983 */ /* 0x001f220000100800 */
[----:B--2---:R-:W-:-:S05]  /*12a810*/  F2FP.SATFINITE.E5M2.F32.PACK_AB_MERGE_C R22, R25, R22, RZ ;  /* 0x000000161916723e */ /* 0x004fca00048060ff */
[----:B------:R0:W-:Y:S04]  /*12a820*/  STL [R1+0x69d4], R22 ;  /* 0x0069d41601007387 */ /* 0x0001e80000100800 */
[----:B0-----:R-:W2:Y:S04]  /*12a830*/  LDL R22, [R1+0x20] ;  /* 0x0000200001167983 */ /* 0x001ea80000100800 */
[----:B------:R-:W2:Y:S04]  /*12a840*/  LDL.LU R17, [R1+0x25c0] ;  /* 0x0025c00001117983 */ /* 0x000ea80000300800 */
[----:B------:R-:W2:Y:S01]  /*12a850*/  LDL.LU R25, [R1+0x25c4] ;  /* 0x0025c40001197983 */ /* 0x000ea20000300800 */
[----:B------:R-:W-:-:S05]  /*12a860*/  IADD3 R12, P1, R15, R6, RZ ;  /* 0x000000060f0c7210 */ /* 0x000fca0007f3e0ff */
[----:B------:R-:W-:-:S05]  /*12a870*/  IMAD.X R13, R19, 0x1, R5, P1 ;  /* 0x00000001130d7824 */ /* 0x000fca00008e0605 */
[----:B------:R0:W-:Y:S01]  /*12a880*/  STL.64 [R1+0x1a98], R12 ;  /* 0x001a980c01007387 */ /* 0x0001e20000100a00 */
[----:B---3--:R-:W-:-:S03]  /*12a890*/  F2FP.SATFINITE.E5M2.F32.PACK_AB_MERGE_C R24, R51, R44, RZ ;  /* 0x0000002c3318723e */ /* 0x008fc600048060ff */
[----:B------:R-:W3:Y:S01]  /*12a8a0*/  LDL.LU R44, [R1+0x25c8] ;  /* 0x0025c800012c7983 */ /* 0x000ee20000300800 */
[----:B0-----:R-:W-:-:S03]  /*12a8b0*/  IADD3 R12, P1, R15, R4, RZ ;  /* 0x000000040f0c7210 */ /* 0x001fc60007f3e0ff */
[----:B------:R-:W3:Y:S02]  /*12a8c0*/  LDL.LU R51, [R1+0x25cc] ;  /* 0x0025cc0001337983 */ /* 0x000ee40000300800 */
[----:B------:R-:W-:Y:S02]  /*12a8d0*/  IMAD.X R13, R19, 0x1, R3, P1 ;  /* 0x00000001130d7824 */ /* 0x000fe400008e0603 */
[----:B------:R-:W-:Y:S01]  /*12a8e0*/  STL [R1+0x69c4], R24 ;  /* 0x0069c41801007387 */ /* 0x000fe20000100800 */
[----:B----4-:R-:W-:-:S05]  /*12a8f0*/  F2FP.SATFINITE.E5M2.F32.PACK_AB_MERGE_C R38, R45, R38, RZ ;  /* 0x000000262d26723e */ /* 0x010fca00048060ff */
[----:B------:R-:W-:Y:S04]  /*12a900*/  STL.64 [R1+0x6ab8], R38 ;  /* 0x006ab82601007387 */ /* 0x000fe80000100a00 */
[----:B------:R-:W4:Y:S04]  /*12a910*/  LDL.LU R36, [R1+0x2990] ;  /* 0x0029900001247983 */ /* 0x000f280000300800 */
[----:B------:R-:W4:Y:S01]  /*12a920*/  LDL.LU R30, [R1+0x2994] ;  /* 0x00299400011e7983 */ /* 0x000f220000300800 */
[----:B------:R-:W-:-:S03]  /*12a930*/  F2FP.SATFINITE.E5M2.F32.PACK_AB_MERGE_C R56, R56, R52, RZ ;  /* 0x000000343838723e */ /* 0x000fc600048060ff */
[----:B------:R0:W-:Y:S04]  /*12a940*/  STL.64 [R1+0x1aa0], R12 ;  /* 0x001aa00c01007387 */ /* 0x0001e80000100a00 */
[----:B------:R-:W-:Y:S01]  /*12a950*/  STL [R1+0x6a24], R56 ;  /* 0x006a243801007387 */ /* 0x000fe20000100800 */
[----:B0-----:R-:W-:-:S03]  /*12a960*/  F2FP.SATFINITE.E5M2.F32.PACK_AB_MERGE_C R12, R37, R31, RZ ;  /* 0x0000001f250c723e */ /* 0x001fc600048060ff */
[----:B------:R-:W4:Y:S04]  /*12a970*/  LDL.LU R31, [R1+0x2998] ;  /* 0x00299800011f7983 */ /* 0x000f280000300800 */
[----:B------:R-:W4:Y:S04]  /*12a980*/  LDL.LU R37, [R1+0x299c] ;  /* 0x00299c0001257983 */ /* 0x000f280000300800 */
[----:B------:R0:W-:Y:S02]  /*12a990*/  STL [R1+0x134], R12 ;  /* 0x0001340c01007387 */ /* 0x0001e40000100800 */
[----:B0-----:R-:W-:-:S05]  /*12a9a0*/  IADD3 R12, P1, R15, R2, RZ ;  /* 0x000000020f0c7210 */ /* 0x001fca0007f3e0ff */
[----:B------:R-:W-:Y:S01]  /*12a9b0*/  IMAD.X R13, R19, 0x1, R0, P1 ;  /* 0x00000001130d7824 */ /* 0x000fe200008e0600 */
[----:B------:R-:W-:Y:S02]  /*12a9c0*/  F2FP.SATFINITE.E5M2.F32.PACK_AB_MERGE_C R52, R32, R41, RZ ;  /* 0x000000292034723e */ /* 0x000fe400048060ff */
[----:B------:R-:W4:Y:S04]  /*12a9d0*/  LDL.LU R41, [R1+0x28a0] ;  /* 0x0028a00001297983 */ /* 0x000f280000300800 */
[----:B------:R-:W4:Y:S04]  /*12a9e0*/  LDL.LU R32, [R1+0x28a4] ;  /* 0x0028a40001207983 */ /* 0x000f280000300800 */
[----:B------:R0:W-:Y:S01]  /*12a9f0*/  STL.64 [R1+0x1a90], R12 ;  /* 0x001a900c01007387 */ /* 0x0001e20000100a00 */
[----:B------:R-:W-:-:S03]  /*12aa00*/  F2FP.SATFINITE.E5M2.F32.PACK_AB_MERGE_C R16, R18, R16, RZ ;  /* 0x000000101210723e */ /* 0x000fc600048060ff */
[----:B------:R-:W-:Y:S01]  /*12aa10*/  STL [R1+0x6a40], R52 ;  /* 0x006a403401007387 */ /* 0x000fe20000100800 */
[----:B0-----:R-:W-:-:S03]  /*12aa20*/  IADD3 R12, P1, R15, R35, RZ ;  /* 0x000000230f0c7210 */ /* 0x001fc60007f3e0ff */
[----:B------:R0:W-:Y:S01]  /*12aa30*/  STL [R1+0x6a70], R16 ;  /* 0x006a701001007387 */ /* 0x0001e20000100800 */
[----:B------:R-:W-:-:S03]  /*12aa40*/  F2FP.SATFINITE.E5M2.F32.PACK_AB_MERGE_C R48, R55, R48, RZ ;  /* 0x000000303730723e */ /* 0x000fc600048060ff */
[----:B0-----:R-:W4:Y:S01]  /*12aa50*/  LDL R16, [R1+0x4] ;  /* 0x0000040001107983 */ /* 0x001f220000100800 */
[----:B------:R-:W-:-:S03]  /*12aa60*/  IMAD.X R13, R19, 0x1, R42, P1 ;  /* 0x00000001130d7824 */ /* 0x000fc600008e062a */
[----:B------:R-:W4:Y:S04]  /*12aa70*/  LDL.LU R35, [R1+0x28a8] ;  /* 0x0028a80001237983 */ /* 0x000f280000300800 */
[----:B------:R-:W4:Y:S04]  /*12aa80*/  LDL.LU R55, [R1+0x28ac] ;  /* 0x0028ac0001377983 */ /* 0x000f280000300800 */
[----:B------:R-:W-:Y:S04]  /*12aa90*/  STL.64 [R1+0x1a88], R12 ;  /* 0x001a880c01007387 */ /* 0x000fe80000100a00 */
[----:B------:R0:W-:Y:S04]  /*12aaa0*/  STL [R1+0x6a74], R48 ;  /* 0x006a743001007387 */ /* 0x0001e80000100800 */
[----:B0-----:R-:W4:Y:S01]  /*12aab0*/  LDL R48, [R1+0x8] ;  /* 0x0000080001307983 */ /* 0x001f220000100800 */
[----:B--2---:R-:W-:-:S05]  /*12aac0*/  F2FP.SATFINITE.E5M2.F32.PACK_AB_MERGE_C R45, R25, R17, RZ ;  /* 0x00000011192d723e */ /* 0x004fca00048060ff */
[----:B------:R-:W-:Y:S04]  /*12aad0*/  STL [R1+0x6aa8], R45 ;  /* 0x006aa82d01007387 */ /* 0x000fe80000100800 */
[----:B------:R-:W2:Y:S04]  /*12aae0*/  LDL.LU R28, [R1+0x25b0] ;  /* 0x0025b000011c7983 */ /* 0x000ea80000300800 */
[----:B------:R-:W2:Y:S01]  /*12aaf0*/  LDL.LU R29, [R1+0x25b4] ;  /* 0x0025b400011d7983 */ /* 0x000ea20000300800 */
[----:B------:R-:W-:-:S05]  /*12ab00*/  IADD3 R12, P1, R15, R53, RZ ;  /* 0x000000350f0c7210 */ /* 0x000fca0007f3e0ff */
[----:B------:R-:W-:-:S05]  /*12ab10*/  IMAD.X R13, R19, 0x1, R57, P1 ;  /* 0x00000001130d7824 */ /* 0x000fca00008e0639 */
[----:B------:R0:W-:Y:S01]  /*12ab20*/  STL.64 [R1+0x1a78], R12 ;  /* 0x001a780c01007387 */ /* 0x0001e20000100a00 */
[----:B---3--:R-:W-:-:S03]  /*12ab30*/  F2FP.SATFINITE.E5M2.F32.PACK_AB_MERGE_C R44, R51, R44, RZ ;  /* 0x0000002c332c723e */ /* 0x008fc600048060ff */
[----:B------:R-:W3:Y:S04]  /*12ab40*/  LDL.LU R18, [R1+0x25b8] ;  /* 0x0025b80001127983 */ /* 0x000ee80000300800 */
[----:B------:R-:W3:Y:S01]  /*12ab50*/  LDL.LU R17, [R1+0x25bc] ;  /* 0x0025bc0001117983 */ /* 0x000ee20000300800 */
[----:B0-----:R-:W-:-:S03]  /*12ab60*/  IADD3 R12, P1, R15, R54, RZ ;  /* 0x000000360f0c7210 */ /* 0x001fc60007f3e0ff */
[----:B------:R-:W3:Y:S02]  /*12ab70*/  LDL.LU R25, [R1+0x25a0] ;  /* 0x0025a00001197983 */ /* 0x000ee40000300800 */
[----:B------:R-:W-:Y:S02]  /*12ab80*/  IMAD.X R13, R19, 0x1, R50, P1 ;  /* 0x00000001130d7824 */ /* 0x000fe400008e0632 */
[----:B------:R-:W3:Y:S04]  /*12ab90*/  LDL.LU R51, [R1+0x25a4] ;  /* 0x0025a40001337983 */ /* 0x000ee80000300800 */
[----:B------:R-:W3:Y:S01]  /*12aba0*/  LDL.LU R54, [R1+0x6b78] ;  /* 0x006b780001367983 */ /* 0x000ee20000300800 */
[----:B----4-:R-:W-:-:S05]  /*12abb0*/  F2FP.SATFINITE.E5M2.F32.PACK_AB_MERGE_C R21, R30, R36, RZ ;  /* 0x000000241e15723e */ /* 0x010fca00048060ff */
[----:B------:R-:W-:Y:S04]  /*12abc0*/  STL [R1+0xac], R21 ;  /* 0x0000ac1501007387 */ /* 0x000fe80000100800 */
[----:B------:R-:W4:Y:S01]  /*12abd0*/  LDL.LU R50, [R1+0x6b74] ;  /* 0x006b740001327983 */ /* 0x000f220000300800 */
[----:B------:R-:W-:-:S03]  /*12abe0*/  IADD3 R36, P1, R15, R34, RZ ;  /* 0x000000220f247210 */ /* 0x000fc60007f3e0ff */
[----:B------:R0:W-:Y:S01]  /*12abf0*/  STL.64 [R1+0x1a70], R12 ;  /* 0x001a700c01007387 */ /* 0x0001e20000100a00 */
[----:B------:R-:W-:-:S03]  /*12ac00*/  F2FP.SATFINITE.E5M2.F32.PACK_AB_MERGE_C R37, R37, R31, RZ ;  /* 0x0000001f2525723e */ /* 0x000fc600048060ff */
[----:B0-----:R-:W4:Y:S04]  /*12ac10*/  LDL.LU R12, [R1+0x25a8] ;  /* 0x0025a800010c7983 */ /* 0x001f280000300800 */
[----:B------:R-:W4:Y:S04]  /*12ac20*/  LDL.LU R13, [R1+0x25ac] ;  /* 0x0025ac00010d7983 */ /* 0x000f280000300800 */
[----:B------:R-:W4:Y:S04]  /*12ac30*/  LDL.LU R23, [R1+0x2590] ;  /* 0x0025900001177983 */ /* 0x000f280000300800 */
[----:B------:R-:W4:Y:S04]  /*12ac40*/  LDL.LU R31, [R1+0x2594] ;  /* 0x00259400011f7983 */ /* 0x000f280000300800 */
[----:B------:R0:W-:Y:S01]  /*12ac50*/  STL [R1+0x6ac0], R37 ;  /* 0x006ac02501007387 */ /* 0x0001e20000100800 */
[----:B------:R-:W-:Y:S01]  /*12ac60*/  F2FP.SATFINITE.E5M2.F32.PACK_AB_MERGE_C R32, R32, R41, RZ ;  /* 0x000000292020723e */ /* 0x000fe200048060ff */
[----:B0-----:R-:W-:-:S04]  /*12ac70*/  IMAD.X R37, R19, 0x1, R22, P1 ;  /* 0x0000000113257824 */ /* 0x001fc800008e0616 */
[----:B------:R-:W-:Y:S04]  /*12ac80*/  STL [R1+0x6ae4], R32 ;  /* 0x006ae42001007387 */ /* 0x000fe80000100800 */
[----:B------:R-:W4:Y:S04]  /*12ac90*/  LDL.LU R21, [R1+0x2598] ;  /* 0x0025980001157983 */ /* 0x000f280000300800 */
[----:B------:R-:W4:Y:S04]  /*12aca0*/  LDL.LU R47, [R1+0x259c] ;  /* 0x00259c00012f7983 */ /* 0x000f280000300800 */
[----:B------:R-:W4:Y:S04]  /*12acb0*/  LDL.LU R41, [R1+0x2580] ;  /* 0x0025800001297983 */ /* 0x000f280000300800 */
[----:B------:R-:W4:Y:S04]  /*12acc0*/  LDL.LU R34, [R1+0x2584] ;  /* 0x0025840001227983 */ /* 0x000f280000300800 */
[----:B------:R-:W4:Y:S04]  /*12acd0*/  LDL.LU R58, [R1+0x2588] ;  /* 0x00258800013a7983 */ /* 0x000f280000300800 */
[----:B------:R-:W4:Y:S04]  /*12ace0*/  LDL.LU R27, [R1+0x258c] ;  /* 0x00258c00011b7983 */ /* 0x000f280000300800 */
[----:B------:R0:W-:Y:S01]  /*12acf0*/  STL.64 [R1+0x1a80], R36 ;  /* 0x001a802401007387 */ /* 0x0001e20000100a00 */
[----:B------:R-:W-:-:S03]  /*12ad00*/  F2FP.SATFINITE.E5M2.F32.PACK_AB_MERGE_C R39, R55, R35, RZ ;  /* 0x000000233727723e */ /* 0x000fc600048060ff */
[----:B------:R-:W4:Y:S04]  /*12ad10*/  LDL.LU R35, [R1+0x2570] ;  /* 0x0025700001237983 */ /* 0x000f280000300800 */
[----:B------:R-:W4:Y:S04]  /*12ad20*/  LDL.LU R55, [R1+0x2574] ;  /* 0x0025740001377983 */ /* 0x000f280000300800 */
[----:B0-----:R-:W4:Y:S04]  /*12ad30*/  LDL.LU R36, [R1+0x2578] ;  /* 0x0025780001247983 */ /* 0x001f280000300800 */
[----:B------:R-:W4:Y:S04]  /*12ad40*/  LDL.LU R30, [R1+0x257c] ;  /* 0x00257c00011e7983 */ /* 0x000f280000300800 */
[----:B------:R-:W-:Y:S01]  /*12ad50*/  STL [R1+0x6af8], R39 ;  /* 0x006af82701007387 */ /* 0x000fe20000100800 */
[----:B--2---:R-:W-:-:S02]  /*12ad60*/  F2FP.SATFINITE.E5M2.F32.PACK_AB_MERGE_C R38, R29, R28, RZ ;  /* 0x0000001c1d26723e */ /* 0x004fc400048060ff */
[----:B------:R-:W-:-:S05]  /*12ad70*/  IADD3 R28, P1, R15, R61, RZ ;  /* 0x0000003d0f1c7210 */ /* 0x000fca0007f3e0ff */
[----:B------:R-:W-:-:S05]  /*12ad80*/  IMAD.X R29, R19, 0x1, R60, P1 ;  /* 0x00000001131d7824 */ /* 0x000fca00008e063c */
[----:B------:R0:W-:Y:S04]  /*12ad90*/  STL.64 [R1+0x1a68], R28 ;  /* 0x001a681c01007387 */ /* 0x0001e80000100a00 */
[----:B0-----:R-:W2:Y:S01]  /*12ada0*/  LDL.LU R28, [R1+0x6b70] ;  /* 0x006b7000011c7983 */ /* 0x001ea20000300800 */
[----:B---3--:R-:W-:Y:S02]  /*12adb0*/  F2FP.SATFINITE.E5M2.F32.PACK_AB_MERGE_C R29, R17, R18, RZ ;  /* 0x00000012111d723e */ /* 0x008fe400048060ff */
[----:B------:R-:W-:-:S03]  /*12adc0*/  F2FP.SATFINITE.E5M2.F32.PACK_AB_MERGE_C R17, R51, R25, RZ ;  /* 0x000000193311723e */ /* 0x000fc600048060ff */
[----:B------:R-:W-:Y:S04]  /*12add0*/  STL [R1+0x6b08], R29 ;  /* 0x006b081d01007387 */ /* 0x000fe80000100800 */
[----:B------:R-:W3:Y:S04]  /*12ade0*/  LDL.LU R25, [R1+0x2540] ;  /* 0x0025400001197983 */ /* 0x000ee80000300800 */
[----:B------:R-:W3:Y:S04]  /*12adf0*/  LDL.LU R51, [R1+0x2544] ;  /* 0x0025440001337983 */ /* 0x000ee80000300800 */
[----:B------:R0:W-:Y:S04]  /*12ae00*/  STL [R1+0x1e2c], R17 ;  /* 0x001e2c1101007387 */ /* 0x0001e80000100800 */
[----:B------:R-:W3:Y:S04]  /*12ae10*/  LDL.LU R18, [R1+0x2548] ;  /* 0x0025480001127983 */ /* 0x000ee80000300800 */
[----:B0-----:R-:W3:Y:S01]  /*12ae20*/  LDL.LU R17, [R1+0x254c] ;  /* 0x00254c0001117983 */ /* 0x001ee20000300800 */
[----:B----4-:R-:W-:-:S02]  /*12ae30*/  F2FP.SATFINITE.E5M2.F32.PACK_AB_MERGE_C R24, R13, R12, RZ ;  /* 0x0000000c0d18723e */ /* 0x010fc400048060ff */
[----:B------:R-:W-:Y:S02]  /*12ae40*/  F2FP.SATFINITE.E5M2.F32.PACK_AB_MERGE_C R23, R31, R23, RZ ;  /* 0x000000171f17723e */ /* 0x000fe400048060ff */
[----:B--2---:R-:W-:-:S05]  /*12ae50*/  IADD3 R28, P1, R15, R28, RZ ;  /* 0x0000001c0f1c7210 */ /* 0x004fca0007f3e0ff */
[----:B------:R-:W-:Y:S01]  /*12ae60*/  IMAD.X R29, R19, 0x1, R20, P1 ;  /* 0x00000001131d7824 */ /* 0x000fe200008e0614 */
[----:B------:R-:W-:Y:S01]  /*12ae70*/  IADD3 R12, P1, R15, R59, RZ ;  /* 0x0000003b0f0c7210 */ /* 0x000fe20007f3e0ff */
[----:B------:R-:W2:Y:S04]  /*12ae80*/  LDL.LU R20, [R1+0x2c20] ;  /* 0x002c200001147983 */ /* 0x000ea80000300800 */
[----:B------:R-:W-:Y:S01]  /*12ae90*/  IMAD.X R13, R19, 0x1, R48, P1 ;  /* 0x00000001130d7824 */ /* 0x000fe200008e0630 */
[----:B------:R0:W-:Y:S04]  /*12aea0*/  STL.64 [R1+0x1a58], R28 ;  /* 0x001a581c01007387 */ /* 0x0001e80000100a00 */
[----:B0-----:R-:W2:Y:S04]  /*12aeb0*/  LDL.LU R28, [R1+0x2c24] ;  /* 0x002c2400011c7983 */ /* 0x001ea80000300800 */
[----:B------:R-:W-:Y:S04]  /*12aec0*/  STL [R1+0x1e40], R24 ;  /* 0x001e401801007387 */ /* 0x000fe80000100800 */
[----:B------:R-:W-:Y:S04]  /*12aed0*/  STL [R1+0x864], R23 ;  /* 0x0008641701007387 */ /* 0x000fe80000100800 */
[----:B------:R0:W-:Y:S04]  /*12aee0*/  STL.64 [R1+0x1a60], R12 ;  /* 0x001a600c01007387 */ /* 0x0001e80000100a00 */
[----:B0-----:R-:W4:Y:S01]  /*12aef0*/  LDL.LU.64 R12, [R1+0x6b68] ;  /* 0x006b6800010c7983 */ /* 0x001f220000300a00 */
[----:B------:R-:W-:-:S02]  /*12af00*/  F2FP.SATFINITE.E5M2.F32.PACK_AB_MERGE_C R23, R47, R21, RZ ;  /* 0x000000152f17723e */ /* 0x000fc400048060ff */
[----:B------:R-:W-:Y:S01]  /*12af10*/  IADD3 R46, P1, R15, R16, RZ ;  /* 0x000000100f2e7210 */ /* 0x000fe20007f3e0ff */
[----:B------:R-:W2:Y:S01]  /*12af20*/  LDL.LU R31, [R1+0x2c28] ;  /* 0x002c2800011f7983 */ /* 0x000ea20000300800 */
[----:B------:R-:W-:-:S03]  /*12af30*/  F2FP.SATFINITE.E5M2.F32.PACK_AB_MERGE_C R21, R34, R41, RZ ;  /* 0x000000292215723e */ /* 0x000fc600048060ff */
[----:B------:R-:W2:Y:S01]  /*12af40*/  LDL.LU R59, [R1+0x2c2c] ;  /* 0x002c2c00013b7983 */ /* 0x000ea20000300800 */
[----:B------:R-:W-:-:S03]  /*12af50*/  IMAD.X R47, R19, 0x1, R33, P1 ;  /* 0x00000001132f7824 */ /* 0x000fc600008e0621 */
[----:B------:R-:W2:Y:S04]  /*12af60*/  LDL.LU R41, [R1+0x2c10] ;  /* 0x002c100001297983 */ /* 0x000ea80000300800 */
[----:B------:R0:W-:Y:S04]  /*12af70*/  STL [R1+0x868], R23 ;  /* 0x0008681701007387 */ /* 0x0001e80000100800 */
[----:B------:R-:W2:Y:S04]  /*12af80*/  LDL.LU R34, [R1+0x2c14] ;  /* 0x002c140001227983 */ /* 0x000ea80000300800 */
[----:B------:R1:W-:Y:S01]  /*12af90*/  STL [R1+0x784], R21 ;  /* 0x0007841501007387 */ /* 0x0003e20000100800 */
[----:B0-----:R-:W-:-:S02]  /*12afa0*/  F2FP.SATFINITE.E5M2.F32.PACK_AB_MERGE_C R23, R27, R58, RZ ;  /* 0x0000003a1b17723e */ /* 0x001fc400048060ff */
[----:B-1----:R-:W-:Y:S02]  /*12afb0*/  F2FP.SATFINITE.E5M2.F32.PACK_AB_MERGE_C R21, R55, R35, RZ ;  /* 0x000000233715723e */ /* 0x002fe400048060ff */
[----:B------:R-:W2:Y:S04]  /*12afc0*/  LDL.LU R35, [R1+0x2c18] ;  /* 0x002c180001237983 */ /* 0x000ea80000300800 */
[----:B------:R0:W-:Y:S04]  /*12afd0*/  STL.64 [R1+0x1a50], R46 ;  /* 0x001a502e01007387 */ /* 0x0001e80000100a00 */
[----:B------:R-:W-:Y:S04]  /*12afe0*/  STL [R1+0x79c], R23 ;  /* 0x00079c1701007387 */ /* 0x000fe80000100800 */
[----:B------:R-:W2:Y:S01]  /*12aff0*/  LDL.LU R55, [R1+0x2c1c] ;  /* 0x002c1c0001377983 */ /* 0x000ea20000300800 */
[----:B0-----:R-:W-:-:S03]  /*12b000*/  IADD3 R46, P1, R15, R11, RZ ;  /* 0x0000000b0f2e7210 */ /* 0x001fc60007f3e0ff */
[----:B------:R0:W-:Y:S02]  /*12b010*/  STL [R1+0x394], R21 ;  /* 0x0003941501007387 */ /* 0x0001e40000100800 */
[----:B0-----:R-:W-:Y:S02]  /*12b020*/  F2FP.SATFINITE.E5M2.F32.PACK_AB_MERGE_C R21, R30, R36, RZ ;  /* 0x000000241e15723e */ /* 0x001fe400048060ff */
[----:B------:R-:W2:Y:S04]  /*12b030*/  LDL.LU R36, [R1+0x2c00] ;  /* 0x002c000001247983 */ /* 0x000ea80000300800 */
[----:B------:R-:W2:Y:S01]  /*12b040*/  LDL.LU R30, [R1+0x2c04] ;  /* 0x002c0400011e7983 */ /* 0x000ea20000300800 */
[----:B----4-:R-:W-:-:S05]  /*12b050*/  IMAD.X R47, R19, 0x1, R13, P1 ;  /* 0x00000001132f7824 */ /* 0x010fca00008e060d */
[----:B------:R0:W-:Y:S04]  /*12b060*/  STL.64 [R1+0x1a48], R46 ;  /* 0x001a482e01007387 */ /* 0x0001e80000100a00 */
[----:B------:R-:W-:Y:S01]  /*12b070*/  STL [R1+0x390], R21 ;  /* 0x0003901501007387 */ /* 0x000fe20000100800 */
[----:B0-----:R-:W-:-:S03]  /*12b080*/  IADD3 R46, P1, R15, R12, RZ ;  /* 0x0000000c0f2e7210 */ /* 0x001fc60007f3e0ff */
[----:B------:R3:W-:Y:S02]  /*12b090*/  STL.64 [R1+0x6b60], R12 ;  /* 0x006b600c01007387 */ /* 0x0007e40000100a00 */
[----:B------:R-:W-:Y:S01]  /*12b0a0*/  IMAD.X R47, R19, 0x1, R14, P1 ;  /* 0x00000001132f7824 */ /* 0x000fe200008e060e */
[----:B---3--:R-:W-:Y:S02]  /*12b0b0*/  F2FP.SATFINITE.E5M2.F32.PACK_AB_MERGE_C R12, R51, R25, RZ ;  /* 0x00000019330c723e */ /* 0x008fe400048060ff */
[----:B------:R-:W3:Y:S04]  /*12b0c0*/  LDL.LU R25, [R1+0x2c08] ;  /* 0x002c080001197983 */ /* 0x000ee80000300800 */
[----:B------:R-:W3:Y:S04]  /*12b0d0*/  LDL.LU R51, [R1+0x2c0c] ;  /* 0x002c0c0001337983 */ /* 0x000ee80000300800 */
[----:B------:R-:W-:Y:S04]  /*12b0e0*/  STL.64 [R1+0x1a40], R46 ;  /* 0x001a402e01007387 */ /* 0x000fe80000100a00 */
[----:B------:R0:W-:Y:S02]  /*12b0f0*/  STL [R1+0x2f8], R12 ;  /* 0x0002f80c01007387 */ /* 0x0001e40000100800 */
[----:B0-----:R-:W-:-:S05]  /*12b100*/  F2FP.SATFINITE.E5M2.F32.PACK_AB_MERGE_C R12, R17, R18, RZ ;  /* 0x00000012110c723e */ /* 0x001fca00048060ff */
[----:B------:R2:W-:Y:S04]  /*12b110*/  STL [R1+0x2fc], R12 ;  /* 0x0002fc0c01007387 */ /* 0x0005e80000100800 */
[----:B------:R-:W4:Y:S01]  /*12b120*/  LDL.LU R18, [R1+0x2bf0] ;  /* 0x002bf00001127983 */ /* 0x000f220000300800 */
[----:B--2---:R-:W-:-:S03]  /*12b130*/  F2FP.SATFINITE.E5M2.F32.PACK_AB_MERGE_C R12, R28, R20, RZ ;  /* 0x000000141c0c723e */ /* 0x004fc600048060ff */
[----:B------:R-:W4:Y:S01]  /*12b140*/  LDL.LU R20, [R1+0x2bf4] ;  /* 0x002bf40001147983 */ /* 0x000f220000300800 */
[----:B------:R-:W-:Y:S01]  /*12b150*/  VIADD R29, R15, UR6 ;  /* 0x000000060f1d7c36 */ /* 0x000fe20008000000 */
[----:B------:R-:W-:Y:S01]  /*12b160*/  F2FP.SATFINITE.E5M2.F32.PACK_AB_MERGE_C R28, R59, R31, RZ ;  /* 0x0000001f3b1c723e */ /* 0x000fe200048060ff */
[----:B------:R-:W-:Y:S01]  /*12b170*/  ULDC UR6, c[0x0][0x248] ;  /* 0x0000920000067ab9 */ /* 0x000fe20000000800 */
[----:B------:R0:W-:Y:S04]  /*12b180*/  STL [R1+0x2cc], R12 ;  /* 0x0002cc0c01007387 */ /* 0x0001e80000100800 */
[----:B------:R-:W2:Y:S01]  /*12b190*/  LDL.LU R31, [R1+0x2bf8] ;  /* 0x002bf800011f7983 */ /* 0x000ea20000300800 */
[----:B------:R-:W-:-:S03]  /*12b1a0*/  SHF.R.S32.HI R40, RZ, 0x1f, R29 ;  /* 0x0000001fff287819 */ /* 0x000fc6000001141d */
[----:B------:R-:W2:Y:S01]  /*12b1b0*/  LDL.LU R59, [R1+0x2bfc] ;  /* 0x002bfc00013b7983 */ /* 0x000ea20000300800 */
[----:B0-----:R-:W-:-:S05]  /*12b1c0*/  IADD3 R12, P1, R29, R8, RZ ;  /* 0x000000081d0c7210 */ /* 0x001fca0007f3e0ff */
[----:B------:R-:W-:Y:S01]  /*12b1d0*/  IMAD.X R13, R40, 0x1, R26, P1 ;  /* 0x00000001280d7824 */ /* 0x000fe200008e061a */
[----:B------:R-:W-:-:S04]  /*12b1e0*/  F2FP.SATFINITE.E5M2.F32.PACK_AB_MERGE_C R27, R34, R41, RZ ;  /* 0x00000029221b723e */ /* 0x000fc800048060ff */
[----:B------:R0:W-:Y:S04]  /*12b1f0*/  STL.64 [R1+0x1a38], R12 ;  /* 0x001a380c01007387 */ /* 0x0001e80000100a00 */
[----:B------:R1:W-:Y:S01]  /*12b200*/  STL [R1+0x699c], R28 ;  /* 0x00699c1c01007387 */ /* 0x0003e20000100800 */
[----:B0-----:R-:W-:-:S03]  /*12b210*/  IADD3 R12, P1, R29, R10, RZ ;  /* 0x0000000a1d0c7210 */ /* 0x001fc60007f3e0ff */
[----:B-1----:R-:W2:Y:S02]  /*12b220*/  LDL R28, [R1+0x3c] ;  /* 0x00003c00011c7983 */ /* 0x002ea40000100800 */
[----:B------:R-:W-:Y:S02]  /*12b230*/  IMAD.X R13, R40, 0x1, R9, P1 ;  /* 0x00000001280d7824 */ /* 0x000fe400008e0609 */
[----:B------:R0:W-:Y:S01]  /*12b240*/  STL [R1+0x69d8], R27 ;  /* 0x0069d81b01007387 */ /* 0x0001e20000100800 */
[----:B------:R-:W-:Y:S02]  /*12b250*/  F2FP.SATFINITE.E5M2.F32.PACK_AB_MERGE_C R41, R55, R35, RZ ;  /* 0x000000233729723e */ /* 0x000fe400048060ff */
[----:B------:R-:W-:Y:S01]  /*12b260*/  F2FP.SATFINITE.E5M2.F32.PACK_AB_MERGE_C R46, R30, R36, RZ ;  /* 0x000000241e2e723e */ /* 0x000fe200048060ff */
[----:B0-----:R-:W2:Y:S04]  /*12b270*/  LDL R27, [R1+0x24] ;  /* 0x00002400011b7983 */ /* 0x001ea80000100800 */
[----:B------:R-:W2:Y:S04]  /*12b280*/  LDL.LU R17, [R1+0x2be0] ;  /* 0x002be00001117983 */ /* 0x000ea80000300800 */
[----:B------:R0:W-:Y:S04]  /*12b290*/  STL.64 [R1+0x1a30], R12 ;  /* 0x001a300c01007387 */ /* 0x0001e80000100a00 */
[----:B------:R-:W2:Y:S04]  /*12b2a0*/  LDL.LU R34, [R1+0x2be4] ;  /* 0x002be40001227983 */ /* 0x000ea80000300800 */
[----:B------:R-:W2:Y:S01]  /*12b2b0*/  LDL.LU R35, [R1+0x2be8] ;  /* 0x002be80001237983 */ /* 0x000ea20000300800 */
[----:B0-----:R-:W-:-:S03]  /*12b2c0*/  IADD3 R12, P1, R29, R7, RZ ;  /* 0x000000071d0c7210 */ /* 0x001fc60007f3e0ff */
[----:B------:R-:W2:Y:S04]  /*12b2d0*/  LDL.LU R55, [R1+0x2bec] ;  /* 0x002bec0001377983 */ /* 0x000ea80000300800 */
[----:B------:R0:W-:Y:S01]  /*12b2e0*/  STL [R1+0x69dc], R41 ;  /* 0x0069dc2901007387 */ /* 0x0001e20000100800 */
[----:B------:R-:W-:-:S03]  /*12b2f0*/  IMAD.X R13, R40, 0x1, R49, P1 ;  /* 0x00000001280d7824 */ /* 0x000fc600008e0631 */
[----:B0-----:R-:W2:Y:S04]  /*12b300*/  LDL R41, [R1+0x2c] ;  /* 0x00002c0001297983 */ /* 0x001ea80000100800 */
[----:B------:R-:W-:Y:S04]  /*12b310*/  STL [R1+0x69f8], R46 ;  /* 0x0069f82e01007387 */ /* 0x000fe80000100800 */
[----:B------:R-:W2:Y:S04]  /*12b320*/  LDL.LU R45, [R1+0x2bd0] ;  /* 0x002bd000012d7983 */ /* 0x000ea80000300800 */
[----:B------:R-:W2:Y:S04]  /*12b330*/  LDL.LU R52, [R1+0x2bd4] ;  /* 0x002bd40001347983 */ /* 0x000ea80000300800 */
[----:B------:R0:W-:Y:S02]  /*12b340*/  STL.64 [R1+0x1a28], R12 ;  /* 0x001a280c01007387 */ /* 0x0001e40000100a00 */
[----:B0-----:R-:W-:-:S05]  /*12b350*/  IADD3 R12, P1, R29, R6, RZ ;  /* 0x000000061d0c7210 */ /* 0x001fca0007f3e0ff */
[----:B------:R-:W-:Y:S01]  /*12b360*/  IMAD.X R13, R40, 0x1, R5, P1 ;  /* 0x00000001280d7824 */ /* 0x000fe200008e0605 */
[----:B---3--:R-:W-:Y:S02]  /*12b370*/  F2FP.SATFINITE.E5M2.F32.PACK_AB_MERGE_C R43, R51, R25, RZ ;  /* 0x00000019332b723e */ /* 0x008fe400048060ff */
[----:B------:R-:W3:Y:S04]  /*12b380*/  LDL.LU R25, [R1+0x2bd8] ;  /* 0x002bd80001197983 */ /* 0x000ee80000300800 */
[----:B------:R-:W3:Y:S04]  /*12b390*/  LDL.LU R51, [R1+0x2bdc] ;  /* 0x002bdc0001337983 */ /* 0x000ee80000300800 */
[----:B------:R0:W-:Y:S04]  /*12b3a0*/  STL [R1+0x6a2c], R43 ;  /* 0x006a2c2b01007387 */ /* 0x0001e80000100800 */
[----:B0-----:R-:W3:Y:S01]  /*12b3b0*/  LDL R43, [R1+0x28] ;  /* 0x00002800012b7983 */ /* 0x001ee20000100800 */
        /* <DEDUP_REMOVED lines=8> */
[----:B------:R-:W4:Y:S04]  /*12b440*/  LDL.LU R20, [R1+0x2bb4] ;  /* 0x002bb40001147983 */ /* 0x000f280000300800 */
[----:B------:R-:W4:Y:S01]  /*12b450*/  LDL.LU R30, [R1+0x2bb8] ;  /* 0x002bb800011e7983 */ /* 0x000f220000300800 */
[----:B--2---:R-:W-:-:S03]  /*12b460*/  F2FP.SATFINITE.E5M2.F32.PACK_AB_MERGE_C R24, R59, R31, RZ ;  /* 0x0000001f3b18723e */ /* 0x004fc600048060ff */
[----:B------:R-:W2:Y:S04]  /*12b470*/  LDL.LU R18, [R1+0x2bbc] ;  /* 0x002bbc0001127983 */ /* 0x000ea80000300800 */
[----:B------:R-:W2:Y:S04]  /*12b480*/  LDL.LU R31, [R1+0x2c50] ;  /* 0x002c5000011f7983 */ /* 0x000ea80000300800 */
[----:B------:R-:W2:Y:S01]  /*12b490*/  LDL.LU R59, [R1+0x2c54] ;  /* 0x002c5400013b7983 */ /* 0x000ea20000300800 */
[----:B0-----:R-:W-:-:S05]  /*12b4a0*/  IADD3 R12, P1, R29, R4, RZ ;  /* 0x000000041d0c7210 */ /* 0x001fca0007f3e0ff */
[----:B------:R-:W-:Y:S01]  /*12b4b0*/  IMAD.X R13, R40, 0x1, R3, P1 ;  /* 0x00000001280d7824 */ /* 0x000fe200008e0603 */
[----:B------:R-:W-:-:S05]  /*12b4c0*/  F2FP.SATFINITE.E5M2.F32.PACK_AB_MERGE_C R47, R34, R17, RZ ;  /* 0x00000011222f723e */ /* 0x000fca00048060ff */
[----:B------:R-:W-:Y:S04]  /*12b4d0*/  STL [R1+0x6a48], R47 ;  /* 0x006a482f01007387 */ /* 0x000fe80000100800 */
[----:B------:R-:W2:Y:S01]  /*12b4e0*/  LDL.LU R17, [R1+0x2c58] ;  /* 0x002c580001117983 */ /* 0x000ea20000300800 */
[----:B------:R-:W-:-:S03]  /*12b4f0*/  F2FP.SATFINITE.E5M2.F32.PACK_AB_MERGE_C R56, R55, R35, RZ ;  /* 0x000000233738723e */ /* 0x000fc600048060ff */
[----:B------:R-:W2:Y:S04]  /*12b500*/  LDL.LU R34, [R1+0x2c5c] ;  /* 0x002c5c0001227983 */ /* 0x000ea80000300800 */
[----:B------:R0:W-:Y:S04]  /*12b510*/  STL.64 [R1+0x1a18], R12 ;  /* 0x001a180c01007387 */ /* 0x0001e80000100a00 */
[----:B------:R-:W2:Y:S04]  /*12b520*/  LDL.LU R35, [R1+0x2c40] ;  /* 0x002c400001237983 */ /* 0x000ea80000300800 */
[----:B------:R-:W2:Y:S01]  /*12b530*/  LDL.LU R55, [R1+0x2c44] ;  /* 0x002c440001377983 */ /* 0x000ea20000300800 */
[----:B0-----:R-:W-:-:S03]  /*12b540*/  IADD3 R12, P1, R29, R2, RZ ;  /* 0x000000021d0c7210 */ /* 0x001fc60007f3e0ff */
[----:B------:R0:W-:Y:S01]  /*12b550*/  STL [R1+0x6a4c], R56 ;  /* 0x006a4c3801007387 */ /* 0x0001e20000100800 */
[----:B------:R-:W-:Y:S01]  /*12b560*/  F2FP.SATFINITE.E5M2.F32.PACK_AB_MERGE_C R15, R52, R45, RZ ;  /* 0x0000002d340f723e */ /* 0x000fe200048060ff */
[----:B------:R-:W-:Y:S02]  /*12b570*/  IMAD.X R13, R40, 0x1, R0, P1 ;  /* 0x00000001280d7824 */ /* 0x000fe400008e0600 */
[----:B0-----:R-:W2:Y:S04]  /*12b580*/  LDL R56, [R1+0x14] ;  /* 0x0000140001387983 */ /* 0x001ea80000100800 */
[----:B------:R0:W-:Y:S04]  /*12b590*/  STL [R1+0x6a78], R15 ;  /* 0x006a780f01007387 */ /* 0x0001e80000100800 */
[----:B0-----:R-:W2:Y:S01]  /*12b5a0*/  LDL R15, [R1+0xc] ;  /* 0x00000c00010f7983 */ /* 0x001ea20000100800 */
[----:B---3--:R-:W-:-:S03]  /*12b5b0*/  F2FP.SATFINITE.E5M2.F32.PACK_AB_MERGE_C R47, R51, R25, RZ ;  /* 0x00000019332f723e */ /* 0x008fc600048060ff */
[----:B------:R-:W3:Y:S04]  /*12b5c0*/  LDL.LU R25, [R1+0x2c48] ;  /* 0x002c480001197983 */ /* 0x000ee80000300800 */
[----:B------:R-:W3:Y:S04]  /*12b5d0*/  LDL.LU R51, [R1+0x2c4c] ;  /* 0x002c4c0001337983 */ /* 0x000ee80000300800 */
[----:B------:R0:W-:Y:S04]  /*12b5e0*/  STL.64 [R1+0x1a10], R12 ;  /* 0x001a100c01007387 */ /* 0x0001e80000100a00 */
[----:B------:R1:W-:Y:S01]  /*12b5f0*/  STL [R1+0x6a88], R47 ;  /* 0x006a882f01007387 */ /* 0x0003e20000100800 */
[----:B0-----:R-:W-:-:S03]  /*12b600*/  IADD3 R12, P1, R29, R28, RZ ;  /* 0x0000001c1d0c7210 */ /* 0x001fc60007f3e0ff */
[----:B-1----:R-:W3:Y:S02]  /*12b610*/  LDL R47, [R1+0x10] ;  /* 0x00001000012f7983 */ /* 0x002ee40000100800 */
[----:B------:R-:W-:Y:S01]  /*12b620*/  IMAD.X R13, R40, 0x1, R42, P1 ;  /* 0x00000001280d7824 */ /* 0x000fe200008e062a */
[----:B----4-:R-:W-:Y:S02]  /*12b630*/  F2FP.SATFINITE.E5M2.F32.PACK_AB_MERGE_C R21, R21, R23, RZ ;  /* 0x000000171515723e */ /* 0x010fe400048060ff */
[----:B------:R-:W-:Y:S02]  /*12b640*/  F2FP.SATFINITE.E5M2.F32.PACK_AB_MERGE_C R19, R58, R19, RZ ;  /* 0x000000133a13723e */ /* 0x000fe400048060ff */
[----:B------:R-:W-:-:S05]  /*12b650*/  F2FP.SATFINITE.E5M2.F32.PACK_AB_MERGE_C R23, R20, R36, RZ ;  /* 0x000000241417723e */ /* 0x000fca00048060ff */
[----:B------:R-:W-:Y:S04]  /*12b660*/  STL [R1+0x6b0c], R23 ;  /* 0x006b0c1701007387 */ /* 0x000fe80000100800 */
[----:B------:R0:W-:Y:S04]  /*12b670*/  STL.64 [R1+0x1a08], R12 ;  /* 0x001a080c01007387 */ /* 0x0001e80000100a00 */
[----:B------:R-:W4:Y:S04]  /*12b680*/  LDL.LU R58, [R1+0x2ba0] ;  /* 0x002ba000013a7983 */ /* 0x000f280000300800 */
[----:B------:R-:W4:Y:S01]  /*12b690*/  LDL.LU R20, [R1+0x2ba4] ;  /* 0x002ba40001147983 */ /* 0x000f220000300800 */
[----:B0-----:R-:W-:-:S05]  /*12b6a0*/  IADD3 R12, P1, R29, R53, RZ ;  /* 0x000000351d0c7210 */ /* 0x001fca0007f3e0ff */
[----:B------:R-:W-:Y:S01]  /*12b6b0*/  IMAD.X R13, R40, 0x1, R57, P1 ;  /* 0x00000001280d7824 */ /* 0x000fe200008e0639 */
[----:B--2---:R-:W-:-:S04]  /*12b6c0*/  F2FP.SATFINITE.E5M2.F32.PACK_AB_MERGE_C R45, R18, R30, RZ ;  /* 0x0000001e122d723e */ /* 0x004fc800048060ff */
[----:B------:R0:W-:Y:S01]  /*12b6d0*/  STL.64 [R1+0x1a00], R12 ;  /* 0x001a000c01007387 */ /* 0x0001e20000100a00 */
[----:B------:R-:W-:-:S03]  /*12b6e0*/  F2FP.SATFINITE.E5M2.F32.PACK_AB_MERGE_C R37, R59, R31, RZ ;  /* 0x0000001f3b25723e */ /* 0x000fc600048060ff */
[----:B------:R1:W-:Y:S04]  /*12b6f0*/  STL.64 [R1+0x6ab0], R44 ;  /* 0x006ab02c01007387 */ /* 0x0003e80000100a00 */
[----:B------:R-:W2:Y:S01]  /*12b700*/  LDL.LU R31, [R1+0x2ba8] ;  /* 0x002ba800011f7983 */ /* 0x000ea20000300800 */
[----:B0-----:R-:W-:-:S03]  /*12b710*/  IADD3 R12, P1, R29, R41, RZ ;  /* 0x000000291d0c7210 */ /* 0x001fc60007f3e0ff */
[----:B------:R-:W2:Y:S02]  /*12b720*/  LDL.LU R59, [R1+0x2bac] ;  /* 0x002bac00013b7983 */ /* 0x000ea40000300800 */
[----:B------:R-:W-:-:S05]  /*12b730*/  IMAD.X R13, R40, 0x1, R43, P1 ;  /* 0x00000001280d7824 */ /* 0x000fca00008e062b */
[----:B------:R0:W-:Y:S04]  /*12b740*/  STL.64 [R1+0x19f8], R12 ;  /* 0x0019f80c01007387 */ /* 0x0001e80000100a00 */
[----:B------:R-:W2:Y:S04]  /*12b750*/  LDL.LU R36, [R1+0x2b90] ;  /* 0x002b900001247983 */ /* 0x000ea80000300800 */
[----:B------:R-:W2:Y:S01]  /*12b760*/  LDL.LU R30, [R1+0x2b94] ;  /* 0x002b9400011e7983 */ /* 0x000ea20000300800 */
[----:B-1----:R-:W-:Y:S02]  /*12b770*/  F2FP.SATFINITE.E5M2.F32.PACK_AB_MERGE_C R44, R34, R17, RZ ;  /* 0x00000011222c723e */ /* 0x002fe400048060ff */
[----:B------:R-:W-:Y:S01]  /*12b780*/  F2FP.SATFINITE.E5M2.F32.PACK_AB_MERGE_C R32, R55, R35, RZ ;  /* 0x000000233720723e */ /* 0x000fe200048060ff */
[----:B------:R-:W2:Y:S01]  /*12b790*/  LDL.LU R17, [R1+0x2b98] ;  /* 0x002b980001117983 */ /* 0x000ea20000300800 */
[----:B0-----:R-:W-:-:S03]  /*12b7a0*/  IADD3 R12, P1, R29, R27, RZ ;  /* 0x0000001b1d0c7210 */ /* 0x001fc60007f3e0ff */
[----:B------:R-:W2:Y:S02]  /*12b7b0*/  LDL.LU R34, [R1+0x2b9c] ;  /* 0x002b9c0001227983 */ /* 0x000ea40000300800 */
[----:B------:R-:W-:Y:S02]  /*12b7c0*/  IMAD.X R13, R40, 0x1, R22, P1 ;  /* 0x00000001280d7824 */ /* 0x000fe400008e0616 */
[----:B------:R-:W-:Y:S04]  /*12b7d0*/  STL [R1+0x6ac4], R44 ;  /* 0x006ac42c01007387 */ /* 0x000fe80000100800 */
[----:B------:R0:W-:Y:S04]  /*12b7e0*/  STL [R1+0x6b18], R32 ;  /* 0x006b182001007387 */ /* 0x0001e80000100800 */
[----:B0-----:R-:W2:Y:S04]  /*12b7f0*/  LDL.LU R32, [R1+0x2b88] ;  /* 0x002b880001207983 */ /* 0x001ea80000300800 */
[----:B------:R-:W2:Y:S04]  /*12b800*/  LDL.LU R44, [R1+0x2b8c] ;  /* 0x002b8c00012c7983 */ /* 0x000ea80000300800 */
[----:B------:R-:W2:Y:S04]  /*12b810*/  LDL.LU R35, [R1+0x2b70] ;  /* 0x002b700001237983 */ /* 0x000ea80000300800 */
[----:B------:R-:W-:Y:S04]  /*12b820*/  STL.64 [R1+0x19e8], R12 ;  /* 0x0019e80c01007387 */ /* 0x000fe80000100a00 */
[----:B------:R-:W2:Y:S04]  /*12b830*/  LDL.LU R55, [R1+0x2b74] ;  /* 0x002b740001377983 */ /* 0x000ea80000300800 */
[----:B------:R-:W2:Y:S04]  /*12b840*/  LDL.LU R45, [R1+0x2b78] ;  /* 0x002b7800012d7983 */ /* 0x000ea80000300800 */
[----:B------:R-:W2:Y:S01]  /*12b850*/  LDL.LU R23, [R1+0x2b7c] ;  /* 0x002b7c0001177983 */ /* 0x000ea20000300800 */
[----:B---3--:R-:W-:-:S03]  /*12b860*/  F2FP.SATFINITE.E5M2.F32.PACK_AB_MERGE_C R18, R51, R25, RZ ;  /* 0x000000193312723e */ /* 0x008fc600048060ff */
[----:B------:R-:W3:Y:S04]  /*12b870*/  LDL.LU R25, [R1+0x2b60] ;  /* 0x002b600001197983 */ /* 0x000ee80000300800 */
[----:B------:R-:W3:Y:S04]  /*12b880*/  LDL.LU R51, [R1+0x2b64] ;  /* 0x002b640001337983 */ /* 0x000ee80000300800 */
[----:B------:R-:W3:Y:S04]  /*12b890*/  LDL.LU R46, [R1+0x2b68] ;  /* 0x002b6800012e7983 */ /* 0x000ee80000300800 */
[----:B------:R-:W3:Y:S04]  /*12b8a0*/  LDL.LU R52, [R1+0x2b6c] ;  /* 0x002b6c0001347983 */ /* 0x000ee80000300800 */
[----:B------:R0:W-:Y:S04]  /*12b8b0*/  STL.64 [R1+0x6ae8], R18 ;  /* 0x006ae81201007387 */ /* 0x0001e80000100a00 */
[----:B0-----:R-:W3:Y:S01]  /*12b8c0*/  LDL.LU R19, [R1+0x2b84] ;  /* 0x002b840001137983 */ /* 0x001ee20000300800 */
[----:B----4-:R-:W-:-:S05]  /*12b8d0*/  F2FP.SATFINITE.E5M2.F32.PACK_AB_MERGE_C R39, R20, R58, RZ ;  /* 0x0000003a1427723e */ /* 0x010fca00048060ff */
[----:B------:R0:W-:Y:S04]  /*12b8e0*/  STL.64 [R1+0x6b00], R38 ;  /* 0x006b002601007387 */ /* 0x0001e80000100a00 */
[----:B0-----:R-:W3:Y:S01]  /*12b8f0*/  LDL.LU R39, [R1+0x2b80] ;  /* 0x002b800001277983 */ /* 0x001ee20000300800 */
[----:B------:R-:W-:-:S03]  /*12b900*/  IADD3 R12, P1, R29, R61, RZ ;  /* 0x0000003d1d0c7210 */ /* 0x000fc60007f3e0ff */
[----:B------:R-:W4:Y:S02]  /*12b910*/  LDL.LU R58, [R1+0x2ac0] ;  /* 0x002ac000013a7983 */ /* 0x000f240000300800 */
[----:B------:R-:W-:Y:S02]  /*12b920*/  IMAD.X R13, R40, 0x1, R60, P1 ;  /* 0x00000001280d7824 */ /* 0x000fe400008e063c */
[----:B------:R-:W4:Y:S01]  /*12b930*/  LDL.LU R20, [R1+0x2ac4] ;  /* 0x002ac40001147983 */ /* 0x000f220000300800 */
[----:B--2---:R-:W-:-:S03]  /*12b940*/  F2FP.SATFINITE.E5M2.F32.PACK_AB_MERGE_C R18, R59, R31, RZ ;  /* 0x0000001f3b12723e */ /* 0x004fc600048060ff */
[----:B------:R0:W-:Y:S04]  /*12b950*/  STL.64 [R1+0x19f0], R12 ;  /* 0x0019f00c01007387 */ /* 0x0001e80000100a00 */
[----:B------:R-:W2:Y:S04]  /*12b960*/  LDL.LU R31, [R1+0x2ac8] ;  /* 0x002ac800011f7983 */ /* 0x000ea80000300800 */
[----:B------:R-:W2:Y:S04]  /*12b970*/  LDL.LU R59, [R1+0x2acc] ;  /* 0x002acc00013b7983 */ /* 0x000ea80000300800 */
[----:B------:R-:W-:Y:S01]  /*12b980*/  STL [R1+0x6b1c], R18 ;  /* 0x006b1c1201007387 */ /* 0x000fe20000100800 */
[----:B0-----:R-:W-:-:S03]  /*12b990*/  F2FP.SATFINITE.E5M2.F32.PACK_AB_MERGE_C R12, R30, R36, RZ ;  /* 0x000000241e0c723e */ /* 0x001fc600048060ff */
[----:B------:R-:W4:Y:S04]  /*12b9a0*/  LDL.LU R36, [R1+0x2d40] ;  /* 0x002d400001247983 */ /* 0x000f280000300800 */
[----:B------:R-:W4:Y:S04]  /*12b9b0*/  LDL.LU R30, [R1+0x2d44] ;  /* 0x002d4400011e7983 */ /* 0x000f280000300800 */
[----:B------:R0:W-:Y:S02]  /*12b9c0*/  STL [R1+0x1d2c], R12 ;  /* 0x001d2c0c01007387 */ /* 0x0001e40000100800 */
[----:B0-----:R-:W-:-:S05]  /*12b9d0*/  IADD3 R12, P1, R29, R56, RZ ;  /* 0x000000381d0c7210 */ /* 0x001fca0007f3e0ff */
[----:B------:R-:W-:-:S05]  /*12b9e0*/  IMAD.X R13, R40, 0x1, R47, P1 ;  /* 0x00000001280d7824 */ /* 0x000fca00008e062f */
[----:B------:R0:W-:Y:S04]  /*12b9f0*/  STL.64 [R1+0x19e0], R12 ;  /* 0x0019e00c01007387 */ /* 0x0001e80000100a00 */
[----:B0-----:R-:W2:Y:S01]  /*12ba00*/  LDL.LU.64 R12, [R1+0x6b60] ;  /* 0x006b6000010c7983 */ /* 0x001ea20000300a00 */
[----:B------:R-:W-:-:S03]  /*12ba10*/  F2FP.SATFINITE.E5M2.F32.PACK_AB_MERGE_C R18, R34, R17, RZ ;  /* 0x000000112212723e */ /* 0x000fc600048060ff */
[----:B------:R-:W4:Y:S04]  /*12ba20*/  LDL.LU R17, [R1+0x2d48] ;  /* 0x002d480001117983 */ /* 0x000f280000300800 */
[----:B------:R-:W4:Y:S04]  /*12ba30*/  LDL.LU R34, [R1+0x2d4c] ;  /* 0x002d4c0001227983 */ /* 0x000f280000300800 */
[----:B------:R0:W-:Y:S02]  /*12ba40*/  STL [R1+0x1e28], R18 ;  /* 0x001e281201007387 */ /* 0x0001e40000100800 */
[----:B0-----:R-:W-:-:S02]  /*12ba50*/  IADD3 R18, P1, R29, R15, RZ ;  /* 0x0000000f1d127210 */ /* 0x001fc40007f3e0ff */
[----:B---3--:R-:W-:-:S03]  /*12ba60*/  F2FP.SATFINITE.E5M2.F32.PACK_AB_MERGE_C R38, R19, R39, RZ ;  /* 0x000000271326723e */ /* 0x008fc600048060ff */
[----:B------:R-:W-:Y:S02]  /*12ba70*/  IMAD.X R19, R40, 0x1, R48, P1 ;  /* 0x0000000128137824 */ /* 0x000fe400008e0630 */
[----:B------:R-:W-:Y:S04]  /*12ba80*/  STL [R1+0x840], R38 ;  /* 0x0008402601007387 */ /* 0x000fe80000100800 */
[----:B------:R0:W-:Y:S02]  /*12ba90*/  STL.64 [R1+0x19d8], R18 ;  /* 0x0019d81201007387 */ /* 0x0001e40000100a00 */
[----:B0-----:R-:W-:Y:S02]  /*12baa0*/  F2FP.SATFINITE.E5M2.F32.PACK_AB_MERGE_C R19, R44, R32, RZ ;  /* 0x000000202c13723e */ /* 0x001fe400048060ff */
[----:B------:R-:W-:-:S02]  /*12bab0*/  F2FP.SATFINITE.E5M2.F32.PACK_AB_MERGE_C R18, R55, R35, RZ ;  /* 0x000000233712723e */ /* 0x000fc400048060ff */
[----:B------:R-:W3:Y:S04]  /*12bac0*/  LDL.LU R35, [R1+0x2d30] ;  /* 0x002d300001237983 */ /* 0x000ee80000300800 */
[----:B------:R-:W-:Y:S04]  /*12bad0*/  STL [R1+0x860], R19 ;  /* 0x0008601301007387 */ /* 0x000fe80000100800 */
[----:B------:R-:W3:Y:S04]  /*12bae0*/  LDL.LU R55, [R1+0x2d34] ;  /* 0x002d340001377983 */ /* 0x000ee80000300800 */
[----:B------:R0:W-:Y:S02]  /*12baf0*/  STL [R1+0x398], R18 ;  /* 0x0003981201007387 */ /* 0x0001e40000100800 */
        /* <DEDUP_REMOVED lines=10> */
[----:B--2---:R-:W-:-:S05]  /*12bba0*/  IMAD.X R19, R40, 0x1, R13, P1 ;  /* 0x0000000128137824 */ /* 0x004fca00008e060d */
[----:B------:R0:W-:Y:S01]  /*12bbb0*/  STL.64 [R1+0x19c8], R18 ;  /* 0x0019c81201007387 */ /* 0x0001e20000100a00 */
[----:B------:R-:W-:Y:S02]  /*12bbc0*/  F2FP.SATFINITE.E5M2.F32.PACK_AB_MERGE_C R23, R52, R46, RZ ;  /* 0x0000002e3417723e */ /* 0x000fe400048060ff */
[----:B0-----:R-:W-:-:S03]  /*12bbd0*/  IADD3 R18, P1, R29, R12, RZ ;  /* 0x0000000c1d127210 */ /* 0x001fc60007f3e0ff */
[----:B------:R4:W-:Y:S02]  /*12bbe0*/  STL [R1+0x38c], R23 ;  /* 0x00038c1701007387 */ /* 0x0009e40000100800 */
[----:B------:R-:W-:-:S05]  /*12bbf0*/  IMAD.X R19, R40, 0x1, R14, P1 ;  /* 0x0000000128137824 */ /* 0x000fca00008e060e */
[----:B------:R0:W-:Y:S04]  /*12bc00*/  STL.64 [R1+0x19c0], R18 ;  /* 0x0019c01201007387 */ /* 0x0001e80000100a00 */
[----:B------:R-:W2:Y:S01]  /*12bc10*/  LDL.LU R40, [R1+0x2d20] ;  /* 0x002d200001287983 */ /* 0x000ea20000300800 */
[----:B------:R-:W-:Y:S01]  /*12bc20*/  VIADD R39, R29, UR6 ;  /* 0x000000061d277c36 */ /* 0x000fe20008000000 */
[----:B----4-:R-:W-:Y:S01]  /*12bc30*/  F2FP.SATFINITE.E5M2.F32.PACK_AB_MERGE_C R23, R30, R36, RZ ;  /* 0x000000241e17723e */ /* 0x010fe200048060ff */
[----:B------:R-:W-:Y:S01]  /*12bc40*/  ULDC UR6, c[0x0][0x248] ;  /* 0x0000920000067ab9 */ /* 0x000fe20000000800 */
[----:B0-----:R-:W-:Y:S02]  /*12bc50*/  F2FP.SATFINITE.E5M2.F32.PACK_AB_MERGE_C R18, R20, R58, RZ ;  /* 0x0000003a1412723e */ /* 0x001fe400048060ff */
[----:B------:R-:W2:Y:S04]  /*12bc60*/  LDL.LU R20, [R1+0x2d24] ;  /* 0x002d240001147983 */ /* 0x000ea80000300800 */
[----:B------:R0:W-:Y:S01]  /*12bc70*/  STL [R1+0x2d4], R18 ;  /* 0x0002d41201007387 */ /* 0x0001e20000100800 */
[----:B------:R-:W-:-:S02]  /*12bc80*/  SHF.R.S32.HI R58, RZ, 0x1f, R39 ;  /* 0x0000001fff3a7819 */ /* 0x000fc40000011427 */
[----:B0-----:R-:W-:Y:S02]  /*12bc90*/  F2FP.SATFINITE.E5M2.F32.PACK_AB_MERGE_C R18, R59, R31, RZ ;  /* 0x0000001f3b12723e */ /* 0x001fe400048060ff */
[----:B------:R-:W4:Y:S04]  /*12bca0*/  LDL.LU R31, [R1+0x2d28] ;  /* 0x002d2800011f7983 */ /* 0x000f280000300800 */
[----:B------:R-:W4:Y:S04]  /*12bcb0*/  LDL.LU R59, [R1+0x2d2c] ;  /* 0x002d2c00013b7983 */ /* 0x000f280000300800 */
[----:B------:R0:W-:Y:S02]  /*12bcc0*/  STL [R1+0x2d8], R18 ;  /* 0x0002d81201007387 */ /* 0x0001e40000100800 */
[----:B0-----:R-:W-:-:S02]  /*12bcd0*/  IADD3 R18, P1, R39, R8, RZ ;  /* 0x0000000827127210 */ /* 0x001fc40007f3e0ff */
[----:B------:R-:W-:Y:S03]  /*12bce0*/  STL [R1+0x294], R23 ;  /* 0x0002941701007387 */ /* 0x000fe60000100800 */
[----:B------:R-:W-:-:S05]  /*12bcf0*/  IMAD.X R19, R58, 0x1, R26, P1 ;  /* 0x000000013a137824 */ /* 0x000fca00008e061a */
[----:B------:R0:W-:Y:S04]  /*12bd00*/  STL.64 [R1+0x19b8], R18 ;  /* 0x0019b81201007387 */ /* 0x0001e80000100a00 */
[----:B------:R-:W4:Y:S01]  /*12bd10*/  LDL.LU R44, [R1+0x2d10] ;  /* 0x002d1000012c7983 */ /* 0x000f220000300800 */
[----:B0-----:R-:W-:-:S03]  /*12bd20*/  F2FP.SATFINITE.E5M2.F32.PACK_AB_MERGE_C R18, R34, R17, RZ ;  /* 0x000000112212723e */ /* 0x001fc600048060ff */
[----:B------:R-:W4:Y:S04]  /*12bd30*/  LDL.LU R17, [R1+0x2d14] ;  /* 0x002d140001117983 */ /* 0x000f280000300800 */
[----:B------:R0:W-:Y:S04]  /*12bd40*/  STL [R1+0x2a0], R18 ;  /* 0x0002a01201007387 */ /* 0x0001e80000100800 */
[----:B------:R-:W4:Y:S04]  /*12bd50*/  LDL.LU R45, [R1+0x2d18] ;  /* 0x002d1800012d7983 */ /* 0x000f280000300800 */
[----:B------:R-:W4:Y:S04]  /*12bd60*/  LDL.LU R34, [R1+0x2d1c] ;  /* 0x002d1c0001227983 */ /* 0x000f280000300800 */
[----:B------:R-:W4:Y:S04]  /*12bd70*/  LDL.LU R23, [R1+0x2d00] ;  /* 0x002d000001177983 */ /* 0x000f280000300800 */
[----:B------:R-:W4:Y:S01]  /*12bd80*/  LDL.LU R30, [R1+0x2d04] ;  /* 0x002d0400011e7983 */ /* 0x000f220000300800 */
[----:B---3--:R-:W-:-:S05]  /*12bd90*/  F2FP.SATFINITE.E5M2.F32.PACK_AB_MERGE_C R36, R55, R35, RZ ;  /* 0x000000233724723e */ /* 0x008fca00048060ff */
[----:B------:R1:W-:Y:S04]  /*12bda0*/  STL.64 [R1+0x6ac8], R36 ;  /* 0x006ac82401007387 */ /* 0x0003e80000100a00 */
[----:B------:R-:W3:Y:S04]  /*12bdb0*/  LDL.LU R35, [R1+0x2d08] ;  /* 0x002d080001237983 */ /* 0x000ee80000300800 */
[----:B------:R-:W3:Y:S01]  /*12bdc0*/  LDL.LU R55, [R1+0x2d0c] ;  /* 0x002d0c0001377983 */ /* 0x000ee20000300800 */
[----:B0-----:R-:W-:-:S05]  /*12bdd0*/  IADD3 R18, P1, R39, R10, RZ ;  /* 0x0000000a27127210 */ /* 0x001fca0007f3e0ff */
[----:B------:R-:W-:-:S05]  /*12bde0*/  IMAD.X R19, R58, 0x1, R9, P1 ;  /* 0x000000013a137824 */ /* 0x000fca00008e0609 */
[----:B------:R0:W-:Y:S04]  /*12bdf0*/  STL.64 [R1+0x19b0], R18 ;  /* 0x0019b01201007387 */ /* 0x0001e80000100a00 */
[----:B-1----:R-:W3:Y:S04]  /*12be00*/  LDL.LU R37, [R1+0x2cf0] ;  /* 0x002cf00001257983 */ /* 0x002ee80000300800 */
[----:B------:R-:W3:Y:S04]  /*12be10*/  LDL.LU R52, [R1+0x2cf4] ;  /* 0x002cf40001347983 */ /* 0x000ee80000300800 */
[----:B------:R-:W3:Y:S01]  /*12be20*/  LDL.LU R29, [R1+0x2cf8] ;  /* 0x002cf800011d7983 */ /* 0x000ee20000300800 */
[----:B0-----:R-:W-:-:S02]  /*12be30*/  IADD3 R18, P1, R39, R7, RZ ;  /* 0x0000000727127210 */ /* 0x001fc40007f3e0ff */
[----:B------:R-:W-:Y:S02]  /*12be40*/  F2FP.SATFINITE.E5M2.F32.PACK_AB_MERGE_C R25, R51, R25, RZ ;  /* 0x000000193319723e */ /* 0x000fe400048060ff */
[----:B------:R-:W3:Y:S01]  /*12be50*/  LDL.LU R51, [R1+0x2cfc] ;  /* 0x002cfc0001337983 */ /* 0x000ee20000300800 */
[----:B------:R-:W-:-:S03]  /*12be60*/  IMAD.X R19, R58, 0x1, R49, P1 ;  /* 0x000000013a137824 */ /* 0x000fc600008e0631 */
[----:B------:R-:W3:Y:S04]  /*12be70*/  LDL.LU R36, [R1+0x2ce0] ;  /* 0x002ce00001247983 */ /* 0x000ee80000300800 */
[----:B------:R-:W3:Y:S04]  /*12be80*/  LDL.LU R46, [R1+0x2ce4] ;  /* 0x002ce400012e7983 */ /* 0x000ee80000300800 */
[----:B------:R-:W-:Y:S01]  /*12be90*/  STL.64 [R1+0x69f0], R24 ;  /* 0x0069f01801007387 */ /* 0x000fe20000100a00 */
[----:B--2---:R-:W-:-:S05]  /*12bea0*/  F2FP.SATFINITE.E5M2.F32.PACK_AB_MERGE_C R40, R20, R40, RZ ;  /* 0x000000281428723e */ /* 0x004fca00048060ff */
[----:B------:R-:W-:Y:S01]  /*12beb0*/  STL [R1+0x6b28], R40 ;  /* 0x006b282801007387 */ /* 0x000fe20000100800 */
[----:B----4-:R-:W-:-:S03]  /*12bec0*/  F2FP.SATFINITE.E5M2.F32.PACK_AB_MERGE_C R20, R59, R31, RZ ;  /* 0x0000001f3b14723e */ /* 0x010fc600048060ff */
[----:B------:R-:W2:Y:S04]  /*12bed0*/  LDL.LU R31, [R1+0x2ce8] ;  /* 0x002ce800011f7983 */ /* 0x000ea80000300800 */
[----:B------:R-:W2:Y:S04]  /*12bee0*/  LDL.LU R59, [R1+0x2cec] ;  /* 0x002cec00013b7983 */ /* 0x000ea80000300800 */
[----:B------:R0:W-:Y:S04]  /*12bef0*/  STL.64 [R1+0x19a8], R18 ;  /* 0x0019a81201007387 */ /* 0x0001e80000100a00 */
[----:B0-----:R-:W4:Y:S04]  /*12bf00*/  LDL.LU R18, [R1+0x2cd0] ;  /* 0x002cd00001127983 */ /* 0x001f280000300800 */
[----:B------:R-:W4:Y:S04]  /*12bf10*/  LDL.LU R38, [R1+0x2cd4] ;  /* 0x002cd40001267983 */ /* 0x000f280000300800 */
[----:B------:R-:W4:Y:S04]  /*12bf20*/  LDL.LU R19, [R1+0x2cd8] ;  /* 0x002cd80001137983 */ /* 0x000f280000300800 */
[----:B------:R-:W4:Y:S04]  /*12bf30*/  LDL.LU R32, [R1+0x2cdc] ;  /* 0x002cdc0001207983 */ /* 0x000f280000300800 */
[----:B------:R0:W-:Y:S01]  /*12bf40*/  STL.64 [R1+0x6a80], R20 ;  /* 0x006a801401007387 */ /* 0x0001e20000100a00 */
[----:B------:R-:W-:-:S02]  /*12bf50*/  F2FP.SATFINITE.E5M2.F32.PACK_AB_MERGE_C R17, R17, R44, RZ ;  /* 0x0000002c1111723e */ /* 0x000fc400048060ff */
[----:B0-----:R-:W-:-:S03]  /*12bf60*/  IADD3 R20, P1, R39, R6, RZ ;  /* 0x0000000627147210 */ /* 0x001fc60007f3e0ff */
[----:B------:R-:W-:Y:S02]  /*12bf70*/  STL [R1+0x6b38], R17 ;  /* 0x006b381101007387 */ /* 0x000fe40000100800 */
[----:B------:R-:W-:-:S05]  /*12bf80*/  IMAD.X R21, R58, 0x1, R5, P1 ;  /* 0x000000013a157824 */ /* 0x000fca00008e0605 */
[----:B------:R0:W-:Y:S01]  /*12bf90*/  STL.64 [R1+0x19a0], R20 ;  /* 0x0019a01401007387 */ /* 0x0001e20000100a00 */
[----:B------:R-:W-:-:S03]  /*12bfa0*/  F2FP.SATFINITE.E5M2.F32.PACK_AB_MERGE_C R34, R34, R45, RZ ;  /* 0x0000002d2222723e */ /* 0x000fc600048060ff */
[----:B------:R-:W4:Y:S04]  /*12bfb0*/  LDL.LU R44, [R1+0x2d70] ;  /* 0x002d7000012c7983 */ /* 0x000f280000300800 */
[----:B------:R-:W4:Y:S01]  /*12bfc0*/  LDL.LU R45, [R1+0x2d74] ;  /* 0x002d7400012d7983 */ /* 0x000f220000300800 */
[----:B0-----:R-:W-:-:S05]  /*12bfd0*/  IADD3 R20, P1, R39, R4, RZ ;  /* 0x0000000427147210 */ /* 0x001fca0007f3e0ff */
[----:B------:R-:W-:Y:S01]  /*12bfe0*/  IMAD.X R21, R58, 0x1, R3, P1 ;  /* 0x000000013a157824 */ /* 0x000fe200008e0603 */
[----:B------:R-:W-:-:S04]  /*12bff0*/  F2FP.SATFINITE.E5M2.F32.PACK_AB_MERGE_C R30, R30, R23, RZ ;  /* 0x000000171e1e723e */ /* 0x000fc800048060ff */
[----:B------:R0:W-:Y:S04]  /*12c000*/  STL.64 [R1+0x1998], R20 ;  /* 0x0019981401007387 */ /* 0x0001e80000100a00 */
[----:B------:R-:W4:Y:S01]  /*12c010*/  LDL.LU R23, [R1+0x2d78] ;  /* 0x002d780001177983 */ /* 0x000f220000300800 */
[----:B---3--:R-:W-:-:S03]  /*12c020*/  F2FP.SATFINITE.E5M2.F32.PACK_AB_MERGE_C R55, R55, R35, RZ ;  /* 0x000000233737723e */ /* 0x008fc600048060ff */
[----:B------:R-:W3:Y:S01]  /*12c030*/  LDL.LU R35, [R1+0x2d7c] ;  /* 0x002d7c0001237983 */ /* 0x000ee20000300800 */
[----:B0-----:R-:W-:-:S03]  /*12c040*/  IADD3 R20, P1, R39, R2, RZ ;  /* 0x0000000227147210 */ /* 0x001fc60007f3e0ff */
[----:B------:R-:W-:Y:S02]  /*12c050*/  STL.64 [R1+0x6a00], R54 ;  /* 0x006a003601007387 */ /* 0x000fe40000100a00 */
[----:B------:R-:W-:Y:S01]  /*12c060*/  IMAD.X R21, R58, 0x1, R0, P1 ;  /* 0x000000013a157824 */ /* 0x000fe200008e0600 */
[----:B------:R-:W-:Y:S02]  /*12c070*/  F2FP.SATFINITE.E5M2.F32.PACK_AB_MERGE_C R52, R52, R37, RZ ;  /* 0x000000253434723e */ /* 0x000fe400048060ff */
[----:B------:R-:W3:Y:S01]  /*12c080*/  LDL.LU R37, [R1+0x2d60] ;  /* 0x002d600001257983 */ /* 0x000ee20000300800 */
[----:B------:R-:W-:-:S03]  /*12c090*/  F2FP.SATFINITE.E5M2.F32.PACK_AB_MERGE_C R51, R51, R29, RZ ;  /* 0x0000001d3333723e */ /* 0x000fc600048060ff */
[----:B------:R-:W3:Y:S04]  /*12c0a0*/  LDL.LU R29, [R1+0x2d64] ;  /* 0x002d6400011d7983 */ /* 0x000ee80000300800 */
[----:B------:R0:W-:Y:S04]  /*12c0b0*/  STL.64 [R1+0x1990], R20 ;  /* 0x0019901401007387 */ /* 0x0001e80000100a00 */
[----:B------:R1:W-:Y:S01]  /*12c0c0*/  STL.64 [R1+0x6a38], R50 ;  /* 0x006a383201007387 */ /* 0x0003e20000100a00 */
[----:B0-----:R-:W-:Y:S02]  /*12c0d0*/  IADD3 R20, P1, R39, R28, RZ ;  /* 0x0000001c27147210 */ /* 0x001fe40007f3e0ff */
[----:B-1----:R-:W-:-:S03]  /*12c0e0*/  F2FP.SATFINITE.E5M2.F32.PACK_AB_MERGE_C R50, R46, R36, RZ ;  /* 0x000000242e32723e */ /* 0x002fc600048060ff */
[C---:B------:R-:W-:Y:S01]  /*12c0f0*/  IMAD.X R21, R58.reuse, 0x1, R42, P1 ;  /* 0x000000013a157824 */ /* 0x040fe200008e062a */
[----:B------:R-:W-:Y:S01]  /*12c100*/  IADD3 R24, P1, R39, R53, RZ ;  /* 0x0000003527187210 */ /* 0x000fe20007f3e0ff */
[----:B------:R-:W-:Y:S04]  /*12c110*/  STL [R1+0x6af0], R50 ;  /* 0x006af03201007387 */ /* 0x000fe80000100800 */
[----:B------:R-:W-:Y:S01]  /*12c120*/  IMAD.X R25, R58, 0x1, R57, P1 ;  /* 0x000000013a197824 */ /* 0x000fe200008e0639 */
[----:B--2---:R-:W-:Y:S02]  /*12c130*/  F2FP.SATFINITE.E5M2.F32.PACK_AB_MERGE_C R46, R59, R31, RZ ;  /* 0x0000001f3b2e723e */ /* 0x004fe400048060ff */
[----:B------:R-:W2:Y:S04]  /*12c140*/  LDL.LU R31, [R1+0x2d68] ;  /* 0x002d6800011f7983 */ /* 0x000ea80000300800 */
[----:B------:R-:W2:Y:S04]  /*12c150*/  LDL.LU R59, [R1+0x2d6c] ;  /* 0x002d6c00013b7983 */ /* 0x000ea80000300800 */
[----:B------:R4:W-:Y:S04]  /*12c160*/  STL.64 [R1+0x1988], R20 ;  /* 0x0019881401007387 */ /* 0x0009e80000100a00 */
[----:B------:R-:W-:Y:S01]  /*12c170*/  STL [R1+0x69fc], R46 ;  /* 0x0069fc2e01007387 */ /* 0x000fe20000100800 */
[----:B----4-:R-:W-:-:S03]  /*12c180*/  F2FP.SATFINITE.E5M2.F32.PACK_AB_MERGE_C R21, R38, R18, RZ ;  /* 0x000000122615723e */ /* 0x010fc600048060ff */
[----:B------:R-:W4:Y:S01]  /*12c190*/  LDL.LU R18, [R1+0x2cc4] ;  /* 0x002cc40001127983 */ /* 0x000f220000300800 */
[----:B------:R-:W-:-:S03]  /*12c1a0*/  F2FP.SATFINITE.E5M2.F32.PACK_AB_MERGE_C R20, R32, R19, RZ ;  /* 0x000000132014723e */ /* 0x000fc600048060ff */
[----:B------:R-:W4:Y:S04]  /*12c1b0*/  LDL.LU R38, [R1+0x2cc8] ;  /* 0x002cc80001267983 */ /* 0x000f280000300800 */
[----:B------:R-:W-:Y:S04]  /*12c1c0*/  STL.64 [R1+0x1980], R24 ;  /* 0x0019801801007387 */ /* 0x000fe80000100a00 */
[----:B------:R-:W4:Y:S04]  /*12c1d0*/  LDL.LU R19, [R1+0x2ccc] ;  /* 0x002ccc0001137983 */ /* 0x000f280000300800 */
[----:B------:R-:W4:Y:S04]  /*12c1e0*/  LDL.LU R51, [R1+0x2cb0] ;  /* 0x002cb00001337983 */ /* 0x000f280000300800 */
[----:B------:R-:W4:Y:S04]  /*12c1f0*/  LDL.LU R54, [R1+0x2cb4] ;  /* 0x002cb40001367983 */ /* 0x000f280000300800 */
[----:B------:R0:W-:Y:S04]  /*12c200*/  STL.64 [R1+0x6ad8], R20 ;  /* 0x006ad81401007387 */ /* 0x0001e80000100a00 */
[----:B0-----:R-:W4:Y:S01]  /*12c210*/  LDL.LU R20, [R1+0x2cc0] ;  /* 0x002cc00001147983 */ /* 0x001f220000300800 */
[----:B------:R-:W-:-:S02]  /*12c220*/  F2FP.SATFINITE.E5M2.F32.PACK_AB_MERGE_C R24, R45, R44, RZ ;  /* 0x0000002c2d18723e */ /* 0x000fc400048060ff */
[----:B------:R-:W-:-:S03]  /*12c230*/  IADD3 R44, P1, R39, R41, RZ ;  /* 0x00000029272c7210 */ /* 0x000fc60007f3e0ff */
[----:B------:R-:W-:Y:S02]  /*12c240*/  STL [R1+0x6b48], R24 ;  /* 0x006b481801007387 */ /* 0x000fe40000100800 */
[----:B------:R-:W-:Y:S02]  /*12c250*/  IMAD.X R45, R58, 0x1, R43, P1 ;  /* 0x000000013a2d7824 */ /* 0x000fe400008e062b */
[----:B------:R-:W4:Y:S01]  /*12c260*/  LDL.LU R32, [R1+0x2cb8] ;  /* 0x002cb80001207983 */ /* 0x000f220000300800 */
[----:B---3--:R-:W-:-:S03]  /*12c270*/  F2FP.SATFINITE.E5M2.F32.PACK_AB_MERGE_C R35, R35, R23, RZ ;  /* 0x000000172323723e */ /* 0x008fc600048060ff */
[----:B------:R-:W3:Y:S04]  /*12c280*/  LDL.LU R23, [R1+0x2cbc] ;  /* 0x002cbc0001177983 */ /* 0x000ee80000300800 */
[----:B------:R0:W-:Y:S04]  /*12c290*/  STL.64 [R1+0x1978], R44 ;  /* 0x0019782c01007387 */ /* 0x0001e80000100a00 */
[----:B------:R-:W3:Y:S04]  /*12c2a0*/  LDL.LU R21, [R1+0x2ca0] ;  /* 0x002ca00001157983 */ /* 0x000ee80000300800 */
[----:B------:R-:W3:Y:S04]  /*12c2b0*/  LDL.LU R46, [R1+0x2ca4] ;  /* 0x002ca400012e7983 */ /* 0x000ee80000300800 */
[----:B------:R-:W3:Y:S04]  /*12c2c0*/  LDL.LU R55, [R1+0x2ca8] ;  /* 0x002ca80001377983 */ /* 0x000ee80000300800 */
[----:B------:R-:W3:Y:S04]  /*12c2d0*/  LDL.LU R17, [R1+0x2cac] ;  /* 0x002cac0001117983 */ /* 0x000ee80000300800 */
[----:B0-----:R-:W3:Y:S04]  /*12c2e0*/  LDL.LU R44, [R1+0x2c90] ;  /* 0x002c9000012c7983 */ /* 0x001ee80000300800 */
[----:B------:R-:W3:Y:S01]  /*12c2f0*/  LDL.LU R45, [R1+0x2c94] ;  /* 0x002c9400012d7983 */ /* 0x000ee20000300800 */
[----:B------:R-:W-:-:S02]  /*12c300*/  IADD3 R24, P1, R39, R27, RZ ;  /* 0x0000001b27187210 */ /* 0x000fc40007f3e0ff */
[----:B------:R-:W-:Y:S01]  /*12c310*/  F2FP.SATFINITE.E5M2.F32.PACK_AB_MERGE_C R36, R29, R37, RZ ;  /* 0x000000251d24723e */ /* 0x000fe200048060ff */
[----:B------:R-:W-:Y:S02]  /*12c320*/  STL.64 [R1+0x6b10], R34 ;  /* 0x006b102201007387 */ /* 0x000fe40000100a00 */
[----:B------:R-:W-:Y:S02]  /*12c330*/  IMAD.X R25, R58, 0x1, R22, P1 ;  /* 0x000000013a197824 */ /* 0x000fe400008e0616 */
[----:B------:R-:W-:Y:S04]  /*12c340*/  STL [R1+0x6b4c], R36 ;  /* 0x006b4c2401007387 */ /* 0x000fe80000100800 */
[----:B------:R-:W3:Y:S04]  /*12c350*/  LDL.LU R40, [R1+0x2c98] ;  /* 0x002c980001287983 */ /* 0x000ee80000300800 */
[----:B------:R-:W3:Y:S04]  /*12c360*/  LDL.LU R29, [R1+0x2c9c] ;  /* 0x002c9c00011d7983 */ /* 0x000ee80000300800 */
[----:B------:R0:W-:Y:S04]  /*12c370*/  STL.64 [R1+0x1968], R24 ;  /* 0x0019681801007387 */ /* 0x0001e80000100a00 */
[----:B------:R-:W3:Y:S04]  /*12c380*/  LDL.LU R50, [R1+0x2c80] ;  /* 0x002c800001327983 */ /* 0x000ee80000300800 */
[----:B0-----:R-:W3:Y:S04]  /*12c390*/  LDL.LU R25, [R1+0x2c84] ;  /* 0x002c840001197983 */ /* 0x001ee80000300800 */
[----:B------:R-:W3:Y:S01]  /*12c3a0*/  LDL.LU R37, [R1+0x2c88] ;  /* 0x002c880001257983 */ /* 0x000ee20000300800 */
[----:B--2---:R-:W-:-:S03]  /*12c3b0*/  F2FP.SATFINITE.E5M2.F32.PACK_AB_MERGE_C R31, R59, R31, RZ ;  /* 0x0000001f3b1f723e */ /* 0x004fc600048060ff */
[----:B------:R-:W2:Y:S04]  /*12c3c0*/  LDL.LU R59, [R1+0x2c8c] ;  /* 0x002c8c00013b7983 */ /* 0x000ea80000300800 */
[----:B------:R0:W-:Y:S02]  /*12c3d0*/  STL.64 [R1+0x6b20], R30 ;  /* 0x006b201e01007387 */ /* 0x0001e40000100a00 */
[----:B0-----:R-:W-:-:S05]  /*12c3e0*/  IADD3 R30, P1, R39, R61, RZ ;  /* 0x0000003d271e7210 */ /* 0x001fca0007f3e0ff */
[----:B------:R-:W-:Y:S01]  /*12c3f0*/  IMAD.X R31, R58, 0x1, R60, P1 ;  /* 0x000000013a1f7824 */ /* 0x000fe200008e063c */
[----:B----4-:R-:W-:Y:S02]  /*12c400*/  F2FP.SATFINITE.E5M2.F32.PACK_AB_MERGE_C R19, R19, R38, RZ ;  /* 0x000000261313723e */ /* 0x010fe400048060ff */
[----:B------:R-:W-:Y:S02]  /*12c410*/  F2FP.SATFINITE.E5M2.F32.PACK_AB_MERGE_C R24, R54, R51, RZ ;  /* 0x000000333618723e */ /* 0x000fe400048060ff */
[----:B------:R-:W-:Y:S02]  /*12c420*/  F2FP.SATFINITE.E5M2.F32.PACK_AB_MERGE_C R20, R18, R20, RZ ;  /* 0x000000141214723e */ /* 0x000fe400048060ff */
[----:B------:R-:W4:Y:S04]  /*12c430*/  LDL.LU R18, [R1+0x2c70] ;  /* 0x002c700001127983 */ /* 0x000f280000300800 */
[----:B------:R-:W4:Y:S04]  /*12c440*/  LDL.LU R38, [R1+0x2c74] ;  /* 0x002c740001267983 */ /* 0x000f280000300800 */
[----:B------:R0:W-:Y:S04]  /*12c450*/  STL.64 [R1+0x1970], R30 ;  /* 0x0019701e01007387 */ /* 0x0001e80000100a00 */
[----:B------:R-:W-:Y:S04]  /*12c460*/  STL [R1+0x2164], R24 ;  /* 0x0021641801007387 */ /* 0x000fe80000100800 */
[----:B------:R-:W4:Y:S01]  /*12c470*/  LDL.LU R51, [R1+0x2c78] ;  /* 0x002c780001337983 */ /* 0x000f220000300800 */
[----:B0-----:R-:W-:-:S03]  /*12c480*/  IADD3 R30, P1, R39, R56, RZ ;  /* 0x00000038271e7210 */ /* 0x001fc60007f3e0ff */
[----:B------:R-:W4:Y:S02]  /*12c490*/  LDL.LU R54, [R1+0x2c7c] ;  /* 0x002c7c0001367983 */ /* 0x000f240000300800 */
[----:B------:R-:W-:-:S05]  /*12c4a0*/  IMAD.X R31, R58, 0x1, R47, P1 ;  /* 0x000000013a1f7824 */ /* 0x000fca00008e062f */
[----:B------:R0:W-:Y:S02]  /*12c4b0*/  STL.64 [R1+0x1960], R30 ;  /* 0x0019601e01007387 */ /* 0x0001e40000100a00 */
[----:B0-----:R-:W-:-:S05]  /*12c4c0*/  IADD3 R30, P1, R39, R15, RZ ;  /* 0x0000000f271e7210 */ /* 0x001fca0007f3e0ff */
[----:B------:R-:W-:Y:S01]  /*12c4d0*/  IMAD.X R31, R58, 0x1, R48, P1 ;  /* 0x000000013a1f7824 */ /* 0x000fe200008e0630 */
[----:B---3--:R-:W-:Y:S02]  /*12c4e0*/  F2FP.SATFINITE.E5M2.F32.PACK_AB_MERGE_C R24, R23, R32, RZ ;  /* 0x000000201718723e */ /* 0x008fe400048060ff */
[----:B------:R-:W3:Y:S04]  /*12c4f0*/  LDL.LU R32, [R1+0x2e00] ;  /* 0x002e000001207983 */ /* 0x000ee80000300800 */
[----:B------:R-:W3:Y:S01]  /*12c500*/  LDL.LU R23, [R1+0x2e04] ;  /* 0x002e040001177983 */ /* 0x000ee20000300800 */
[----:B------:R-:W-:-:S03]  /*12c510*/  F2FP.SATFINITE.E5M2.F32.PACK_AB_MERGE_C R21, R46, R21, RZ ;  /* 0x000000152e15723e */ /* 0x000fc600048060ff */
[----:B------:R-:W-:Y:S04]  /*12c520*/  STL [R1+0x214c], R24 ;  /* 0x00214c1801007387 */ /* 0x000fe80000100800 */
[----:B------:R0:W-:Y:S01]  /*12c530*/  STL [R1+0x21a4], R21 ;  /* 0x0021a41501007387 */ /* 0x0001e20000100800 */
[----:B------:R-:W-:-:S03]  /*12c540*/  F2FP.SATFINITE.E5M2.F32.PACK_AB_MERGE_C R17, R17, R55, RZ ;  /* 0x000000371111723e */ /* 0x000fc600048060ff */
[----:B------:R-:W3:Y:S04]  /*12c550*/  LDL.LU R55, [R1+0x2e08] ;  /* 0x002e080001377983 */ /* 0x000ee80000300800 */
[----:B------:R-:W-:Y:S01]  /*12c560*/  STL.64 [R1+0x1958], R30 ;  /* 0x0019581e01007387 */ /* 0x000fe20000100a00 */
[----:B0-----:R-:W-:-:S03]  /*12c570*/  F2FP.SATFINITE.E5M2.F32.PACK_AB_MERGE_C R21, R45, R44, RZ ;  /* 0x0000002c2d15723e */ /* 0x001fc600048060ff */
[----:B------:R0:W-:Y:S04]  /*12c580*/  STL [R1+0x21a0], R17 ;  /* 0x0021a01101007387 */ /* 0x0001e80000100800 */
[----:B0-----:R-:W3:Y:S04]  /*12c590*/  LDL.LU R17, [R1+0x2e0c] ;  /* 0x002e0c0001117983 */ /* 0x001ee80000300800 */
[----:B------:R0:W-:Y:S04]  /*12c5a0*/  STL [R1+0x21e0], R21 ;  /* 0x0021e01501007387 */ /* 0x0001e80000100800 */
[----:B------:R-:W3:Y:S04]  /*12c5b0*/  LDL.LU R44, [R1+0x2df0] ;  /* 0x002df000012c7983 */ /* 0x000ee80000300800 */
[----:B------:R-:W3:Y:S01]  /*12c5c0*/  LDL.LU R45, [R1+0x2df4] ;  /* 0x002df400012d7983 */ /* 0x000ee20000300800 */
[----:B------:R-:W-:-:S02]  /*12c5d0*/  IADD3 R30, P1, R39, R16, RZ ;  /* 0x00000010271e7210 */ /* 0x000fc40007f3e0ff */
[----:B0-----:R-:W-:Y:S02]  /*12c5e0*/  F2FP.SATFINITE.E5M2.F32.PACK_AB_MERGE_C R21, R29, R40, RZ ;  /* 0x000000281d15723e */ /* 0x001fe400048060ff */
[----:B------:R-:W3:Y:S01]  /*12c5f0*/  LDL.LU R40, [R1+0x2df8] ;  /* 0x002df80001287983 */ /* 0x000ee20000300800 */
[C---:B------:R-:W-:Y:S01]  /*12c600*/  IMAD.X R31, R58.reuse, 0x1, R33, P1 ;  /* 0x000000013a1f7824 */ /* 0x040fe200008e0621 */
[----:B------:R-:W-:Y:S02]  /*12c610*/  IADD3 R24, P1, R39, R11, RZ ;  /* 0x0000000b27187210 */ /* 0x000fe40007f3e0ff */
[----:B------:R-:W3:Y:S04]  /*12c620*/  LDL.LU R29, [R1+0x2dfc] ;  /* 0x002dfc00011d7983 */ /* 0x000ee80000300800 */
[----:B------:R-:W-:Y:S04]  /*12c630*/  STL.64 [R1+0x1950], R30 ;  /* 0x0019501e01007387 */ /* 0x000fe80000100a00 */
[----:B------:R0:W-:Y:S02]  /*12c640*/  STL [R1+0x21cc], R21 ;  /* 0x0021cc1501007387 */ /* 0x0001e40000100800 */
[----:B0-----:R-:W-:Y:S01]  /*12c650*/  F2FP.SATFINITE.E5M2.F32.PACK_AB_MERGE_C R21, R25, R50, RZ ;  /* 0x000000321915723e */ /* 0x001fe200048060ff */
[----:B------:R-:W-:-:S04]  /*12c660*/  IMAD.X R25, R58, 0x1, R13, P1 ;  /* 0x000000013a197824 */ /* 0x000fc800008e060d */
[----:B------:R2:W-:Y:S04]  /*12c670*/  STL [R1+0x222c], R21 ;  /* 0x00222c1501007387 */ /* 0x0005e80000100800 */
[----:B------:R-:W3:Y:S01]  /*12c680*/  LDL.LU R50, [R1+0x2de0] ;  /* 0x002de00001327983 */ /* 0x000ee20000300800 */
[----:B--2---:R-:W-:-:S03]  /*12c690*/  F2FP.SATFINITE.E5M2.F32.PACK_AB_MERGE_C R21, R59, R37, RZ ;  /* 0x000000253b15723e */ /* 0x004fc600048060ff */
[----:B------:R-:W2:Y:S04]  /*12c6a0*/  LDL.LU R59, [R1+0x2de4] ;  /* 0x002de400013b7983 */ /* 0x000ea80000300800 */
[----:B------:R0:W-:Y:S04]  /*12c6b0*/  STL.64 [R1+0x1948], R24 ;  /* 0x0019481801007387 */ /* 0x0001e80000100a00 */
[----:B------:R-:W-:Y:S01]  /*12c6c0*/  STL [R1+0x2228], R21 ;  /* 0x0022281501007387 */ /* 0x000fe20000100800 */
[----:B0-----:R-:W-:-:S05]  /*12c6d0*/  IADD3 R24, P1, R39, R12, RZ ;  /* 0x0000000c27187210 */ /* 0x001fca0007f3e0ff */
[----:B------:R-:W-:Y:S02]  /*12c6e0*/  IMAD.X R25, R58, 0x1, R14, P1 ;  /* 0x000000013a197824 */ /* 0x000fe400008e060e */
[----:B------:R-:W2:Y:S04]  /*12c6f0*/  LDL.LU R58, [R1+0x6b58] ;  /* 0x006b5800013a7983 */ /* 0x000ea80000300800 */
[----:B------:R0:W-:Y:S04]  /*12c700*/  STL.64 [R1+0x1940], R24 ;  /* 0x0019401801007387 */ /* 0x0001e80000100a00 */
[----:B0-----:R-:W2:Y:S04]  /*12c710*/  LDL.LU R25, [R1+0x2de8] ;  /* 0x002de80001197983 */ /* 0x001ea80000300800 */
[----:B------:R-:W2:Y:S01]  /*12c720*/  LDL.LU R37, [R1+0x2dec] ;  /* 0x002dec0001257983 */ /* 0x000ea20000300800 */
[----:B----4-:R-:W-:-:S05]  /*12c730*/  F2FP.SATFINITE.E5M2.F32.PACK_AB_MERGE_C R18, R38, R18, RZ ;  /* 0x000000122612723e */ /* 0x010fca00048060ff */
[----:B------:R0:W-:Y:S04]  /*12c740*/  STL [R1+0x228c], R18 ;  /* 0x00228c1201007387 */ /* 0x0001e80000100800 */
[----:B0-----:R-:W4:Y:S01]  /*12c750*/  LDL.LU R18, [R1+0x2dd0] ;  /* 0x002dd00001127983 */ /* 0x001f220000300800 */
[----:B------:R-:W-:-:S03]  /*12c760*/  F2FP.SATFINITE.E5M2.F32.PACK_AB_MERGE_C R24, R54, R51, RZ ;  /* 0x000000333618723e */ /* 0x000fc600048060ff */
[----:B------:R-:W4:Y:S01]  /*12c770*/  LDL.LU R38, [R1+0x2dd4] ;  /* 0x002dd40001267983 */ /* 0x000f220000300800 */
[----:B------:R-:W-:Y:S01]  /*12c780*/  VIADD R21, R39, UR6 ;  /* 0x0000000627157c36 */ /* 0x000fe20008000000 */
[----:B------:R-:W-:Y:S02]  /*12c790*/  ULDC UR6, c[0x0][0x248] ;  /* 0x0000920000067ab9 */ /* 0x000fe40000000800 */
[----:B------:R-:W-:Y:S04]  /*12c7a0*/  STL [R1+0x2288], R24 ;  /* 0x0022881801007387 */ /* 0x000fe80000100800 */
[----:B------:R-:W4:Y:S04]  /*12c7b0*/  LDL.LU R51, [R1+0x2dd8] ;  /* 0x002dd80001337983 */ /* 0x000f280000300800 */
[----:B------:R-:W4:Y:S01]  /*12c7c0*/  LDL.LU R54, [R1+0x2ddc] ;  /* 0x002ddc0001367983 */ /* 0x000f220000300800 */
[----:B------:R-:W-:-:S02]  /*12c7d0*/  IADD3 R30, P1, R21, R8, RZ ;  /* 0x00000008151e7210 */ /* 0x000fc40007f3e0ff */
[----:B---3--:R-:W-:-:S05]  /*12c7e0*/  F2FP.SATFINITE.E5M2.F32.PACK_AB_MERGE_C R23, R23, R32, RZ ;  /* 0x000000201717723e */ /* 0x008fca00048060ff */
[----:B------:R0:W-:Y:S04]  /*12c7f0*/  STL [R1+0x22e4], R23 ;  /* 0x0022e41701007387 */ /* 0x0001e80000100800 */
[----:B------:R-:W3:Y:S04]  /*12c800*/  LDL.LU R39, [R1+0x2dc0] ;  /* 0x002dc00001277983 */ /* 0x000ee80000300800 */
[----:B------:R-:W3:Y:S01]  /*12c810*/  LDL.LU R32, [R1+0x2dc4] ;  /* 0x002dc40001207983 */ /* 0x000ee20000300800 */
[----:B0-----:R-:W-:-:S05]  /*12c820*/  SHF.R.S32.HI R23, RZ, 0x1f, R21 ;  /* 0x0000001fff177819 */ /* 0x001fca0000011415 */
[----:B------:R-:W-:Y:S01]  /*12c830*/  IMAD.X R31, R23, 0x1, R26, P1 ;  /* 0x00000001171f7824 */ /* 0x000fe200008e061a */
[----:B------:R-:W-:Y:S02]  /*12c840*/  F2FP.SATFINITE.E5M2.F32.PACK_AB_MERGE_C R24, R17, R55, RZ ;  /* 0x000000371118723e */ /* 0x000fe400048060ff */
[----:B------:R-:W-:Y:S02]  /*12c850*/  F2FP.SATFINITE.E5M2.F32.PACK_AB_MERGE_C R17, R45, R44, RZ ;  /* 0x0000002c2d11723e */ /* 0x000fe400048060ff */
[----:B------:R-:W3:Y:S04]  /*12c860*/  LDL.LU R44, [R1+0x2dc8] ;  /* 0x002dc800012c7983 */ /* 0x000ee80000300800 */
[----:B------:R0:W-:Y:S04]  /*12c870*/  STL.64 [R1+0x1938], R30 ;  /* 0x0019381e01007387 */ /* 0x0001e80000100a00 */
[----:B------:R-:W-:Y:S04]  /*12c880*/  STL [R1+0x22e8], R24 ;  /* 0x0022e81801007387 */ /* 0x000fe80000100800 */
[----:B------:R-:W3:Y:S01]  /*12c890*/  LDL.LU R45, [R1+0x2dcc] ;  /* 0x002dcc00012d7983 */ /* 0x000ee20000300800 */
[----:B0-----:R-:W-:-:S03]  /*12c8a0*/  IADD3 R30, P1, R21, R10, RZ ;  /* 0x0000000a151e7210 */ /* 0x001fc60007f3e0ff */
[----:B------:R0:W-:Y:S02]  /*12c8b0*/  STL [R1+0x2094], R17 ;  /* 0x0020941101007387 */ /* 0x0001e40000100800 */
[----:B------:R-:W-:-:S05]  /*12c8c0*/  IMAD.X R31, R23, 0x1, R9, P1 ;  /* 0x00000001171f7824 */ /* 0x000fca00008e0609 */
[----:B------:R1:W-:Y:S01]  /*12c8d0*/  STL.64 [R1+0x1930], R30 ;  /* 0x0019301e01007387 */ /* 0x0003e20000100a00 */
[----:B0-----:R-:W-:-:S03]  /*12c8e0*/  F2FP.SATFINITE.E5M2.F32.PACK_AB_MERGE_C R17, R29, R40, RZ ;  /* 0x000000281d11723e */ /* 0x001fc600048060ff */
[----:B-1----:R-:W3:Y:S04]  /*12c8f0*/  LDL.LU R30, [R1+0x2db0] ;  /* 0x002db000011e7983 */ /* 0x002ee80000300800 */
[----:B------:R-:W3:Y:S04]  /*12c900*/  LDL.LU R31, [R1+0x2db4] ;  /* 0x002db400011f7983 */ /* 0x000ee80000300800 */
[----:B------:R0:W-:Y:S04]  /*12c910*/  STL [R1+0x209c], R17 ;  /* 0x00209c1101007387 */ /* 0x0001e80000100800 */
[----:B------:R-:W3:Y:S01]  /*12c920*/  LDL.LU R55, [R1+0x2db8] ;  /* 0x002db80001377983 */ /* 0x000ee20000300800 */
[----:B------:R-:W-:-:S03]  /*12c930*/  IADD3 R34, P1, R21, R7, RZ ;  /* 0x0000000715227210 */ /* 0x000fc60007f3e0ff */
[----:B0-----:R-:W3:Y:S04]  /*12c940*/  LDL.LU R17, [R1+0x2dbc] ;  /* 0x002dbc0001117983 */ /* 0x001ee80000300800 */
[----:B------:R-:W3:Y:S04]  /*12c950*/  LDL.LU R40, [R1+0x2da0] ;  /* 0x002da00001287983 */ /* 0x000ee80000300800 */
[----:B------:R-:W3:Y:S01]  /*12c960*/  LDL.LU R29, [R1+0x2da4] ;  /* 0x002da400011d7983 */ /* 0x000ee20000300800 */
[----:B------:R-:W-:Y:S01]  /*12c970*/  IMAD.X R35, R23, 0x1, R49, P1 ;  /* 0x0000000117237824 */ /* 0x000fe200008e0631 */
[----:B--2---:R-:W-:-:S05]  /*12c980*/  F2FP.SATFINITE.E5M2.F32.PACK_AB_MERGE_C R59, R59, R50, RZ ;  /* 0x000000323b3b723e */ /* 0x004fca00048060ff */
[----:B------:R-:W-:Y:S04]  /*12c990*/  STL [R1+0x6844], R59 ;  /* 0x0068443b01007387 */ /* 0x000fe80000100800 */
[----:B------:R-:W-:Y:S01]  /*12c9a0*/  STL [R1+0x6a10], R58 ;  /* 0x006a103a01007387 */ /* 0x000fe20000100800 */
[----:B------:R-:W-:-:S03]  /*12c9b0*/  F2FP.SATFINITE.E5M2.F32.PACK_AB_MERGE_C R24, R37, R25, RZ ;  /* 0x000000192518723e */ /* 0x000fc600048060ff */
[----:B------:R-:W2:Y:S04]  /*12c9c0*/  LDL.LU R25, [R1+0x2da8] ;  /* 0x002da80001197983 */ /* 0x000ea80000300800 */
[----:B------:R0:W-:Y:S04]  /*12c9d0*/  STL.64 [R1+0x1928], R34 ;  /* 0x0019282201007387 */ /* 0x0001e80000100a00 */
[----:B------:R-:W-:Y:S04]  /*12c9e0*/  STL [R1+0x2070], R24 ;  /* 0x0020701801007387 */ /* 0x000fe80000100800 */
[----:B------:R-:W2:Y:S01]  /*12c9f0*/  LDL.LU R37, [R1+0x2dac] ;  /* 0x002dac0001257983 */ /* 0x000ea20000300800 */
[----:B0-----:R-:W-:-:S05]  /*12ca00*/  IADD3 R34, P1, R21, R6, RZ ;  /* 0x0000000615227210 */ /* 0x001fca0007f3e0ff */
[----:B------:R-:W-:Y:S01]  /*12ca10*/  IMAD.X R35, R23, 0x1, R5, P1 ;  /* 0x0000000117237824 */ /* 0x000fe200008e0605 */
[----:B----4-:R-:W-:-:S05]  /*12ca20*/  F2FP.SATFINITE.E5M2.F32.PACK_AB_MERGE_C R18, R38, R18, RZ ;  /* 0x000000122612723e */ /* 0x010fca00048060ff */
[----:B------:R0:W-:Y:S04]  /*12ca30*/  STL [R1+0x1fd8], R18 ;  /* 0x001fd81201007387 */ /* 0x0001e80000100800 */
[----:B0-----:R-:W4:Y:S04]  /*12ca40*/  LDL.LU R18, [R1+0x2d90] ;  /* 0x002d900001127983 */ /* 0x001f280000300800 */
[----:B------:R-:W4:Y:S01]  /*12ca50*/  LDL.LU R38, [R1+0x2d94] ;  /* 0x002d940001267983 */ /* 0x000f220000300800 */
[----:B------:R-:W-:-:S03]  /*12ca60*/  F2FP.SATFINITE.E5M2.F32.PACK_AB_MERGE_C R36, R54, R51, RZ ;  /* 0x000000333624723e */ /* 0x000fc600048060ff */
[----:B------:R0:W-:Y:S04]  /*12ca70*/  STL.64 [R1+0x1920], R34 ;  /* 0x0019202201007387 */ /* 0x0001e80000100a00 */
[----:B------:R1:W-:Y:S01]  /*12ca80*/  STL [R1+0x1ffc], R36 ;  /* 0x001ffc2401007387 */ /* 0x0003e20000100800 */
[----:B0-----:R-:W-:-:S05]  /*12ca90*/  IADD3 R34, P1, R21, R4, RZ ;  /* 0x0000000415227210 */ /* 0x001fca0007f3e0ff */
[----:B------:R-:W-:Y:S01]  /*12caa0*/  IMAD.X R35, R23, 0x1, R3, P1 ;  /* 0x0000000117237824 */ /* 0x000fe200008e0603 */
[----:B---3--:R-:W-:-:S05]  /*12cab0*/  F2FP.SATFINITE.E5M2.F32.PACK_AB_MERGE_C R24, R32, R39, RZ ;  /* 0x000000272018723e */ /* 0x008fca00048060ff */
[----:B------:R-:W-:Y:S04]  /*12cac0*/  STL [R1+0x1f9c], R24 ;  /* 0x001f9c1801007387 */ /* 0x000fe80000100800 */
[----:B-1----:R-:W3:Y:S04]  /*12cad0*/  LDL.LU R36, [R1+0x2d98] ;  /* 0x002d980001247983 */ /* 0x002ee80000300800 */
[----:B------:R0:W-:Y:S04]  /*12cae0*/  STL.64 [R1+0x1918], R34 ;  /* 0x0019182201007387 */ /* 0x0001e80000100a00 */
[----:B0-----:R-:W3:Y:S04]  /*12caf0*/  LDL.LU R34, [R1+0x2d9c] ;  /* 0x002d9c0001227983 */ /* 0x001ee80000300800 */
[----:B------:R-:W3:Y:S04]  /*12cb00*/  LDL.LU R35, [R1+0x2e20] ;  /* 0x002e200001237983 */ /* 0x000ee80000300800 */
[----:B------:R-:W3:Y:S04]  /*12cb10*/  LDL.LU R24, [R1+0x2e24] ;  /* 0x002e240001187983 */ /* 0x000ee80000300800 */
[----:B------:R-:W3:Y:S04]  /*12cb20*/  LDL.LU R46, [R1+0x2e28] ;  /* 0x002e2800012e7983 */ /* 0x000ee80000300800 */
[----:B------:R-:W3:Y:S01]  /*12cb30*/  LDL.LU R50, [R1+0x2e2c] ;  /* 0x002e2c0001327983 */ /* 0x000ee20000300800 */
[----:B------:R-:W-:-:S05]  /*12cb40*/  F2FP.SATFINITE.E5M2.F32.PACK_AB_MERGE_C R32, R45, R44, RZ ;  /* 0x0000002c2d20723e */ /* 0x000fca00048060ff */
[----:B------:R0:W-:Y:S04]  /*12cb50*/  STL [R1+0x1fb0], R32 ;  /* 0x001fb02001007387 */ /* 0x0001e80000100800 */
[----:B------:R-:W3:Y:S04]  /*12cb60*/  LDL.LU R51, [R1+0x2e10] ;  /* 0x002e100001337983 */ /* 0x000ee80000300800 */
[----:B------:R-:W3:Y:S04]  /*12cb70*/  LDL.LU R54, [R1+0x2e14] ;  /* 0x002e140001367983 */ /* 0x000ee80000300800 */
[----:B------:R-:W3:Y:S04]  /*12cb80*/  LDL.LU R39, [R1+0x2e18] ;  /* 0x002e180001277983 */ /* 0x000ee80000300800 */
[----:B0-----:R-:W3:Y:S04]  /*12cb90*/  LDL.LU R32, [R1+0x2e1c] ;  /* 0x002e1c0001207983 */ /* 0x001ee80000300800 */
[----:B------:R-:W3:Y:S04]  /*12cba0*/  LDL.LU R44, [R1+0x2d80] ;  /* 0x002d8000012c7983 */ /* 0x000ee80000300800 */
[----:B------:R-:W3:Y:S01]  /*12cbb0*/  LDL.LU R45, [R1+0x2d84] ;  /* 0x002d8400012d7983 */ /* 0x000ee20000300800 */
[----:B------:R-:W-:-:S02]  /*12cbc0*/  F2FP.SATFINITE.E5M2.F32.PACK_AB_MERGE_C R58, R31, R30, RZ ;  /* 0x0000001e1f3a723e */ /* 0x000fc400048060ff */
[----:B------:R-:W-:-:S05]  /*12cbd0*/  IADD3 R30, P1, R21, R2, RZ ;  /* 0x00000002151e7210 */ /* 0x000fca0007f3e0ff */
[----:B------:R-:W-:Y:S01]  /*12cbe0*/  IMAD.X R31, R23, 0x1, R0, P1 ;  /* 0x00000001171f7824 */ /* 0x000fe200008e0600 */
[----:B------:R-:W-:Y:S01]  /*12cbf0*/  STL [R1+0x1f5c], R58 ;  /* 0x001f5c3a01007387 */ /* 0x000fe20000100800 */
[----:B------:R-:W-:-:S03]  /*12cc00*/  F2FP.SATFINITE.E5M2.F32.PACK_AB_MERGE_C R17, R17, R55, RZ ;  /* 0x000000371111723e */ /* 0x000fc600048060ff */
[----:B------:R-:W3:Y:S04]  /*12cc10*/  LDL.LU R55, [R1+0x2d88] ;  /* 0x002d880001377983 */ /* 0x000ee80000300800 */
[----:B------:R0:W-:Y:S01]  /*12cc20*/  STL.64 [R1+0x1910], R30 ;  /* 0x0019101e01007387 */ /* 0x0001e20000100a00 */
[----:B------:R-:W-:-:S03]  /*12cc30*/  F2FP.SATFINITE.E5M2.F32.PACK_AB_MERGE_C R29, R29, R40, RZ ;  /* 0x000000281d1d723e */ /* 0x000fc600048060ff */
[----:B------:R1:W-:Y:S01]  /*12cc40*/  STL [R1+0x1f74], R17 ;  /* 0x001f741101007387 */ /* 0x0003e20000100800 */
[----:B0-----:R-:W-:-:S03]  /*12cc50*/  IADD3 R30, P1, R21, R28, RZ ;  /* 0x0000001c151e7210 */ /* 0x001fc60007f3e0ff */
[----:B-1----:R-:W3:Y:S04]  /*12cc60*/  LDL.LU R17, [R1+0x2d8c] ;  /* 0x002d8c0001117983 */ /* 0x002ee80000300800 */
[----:B------:R0:W-:Y:S04]  /*12cc70*/  STL [R1+0x1f08], R29 ;  /* 0x001f081d01007387 */ /* 0x0001e80000100800 */
[----:B------:R-:W3:Y:S01]  /*12cc80*/  LDL.LU R40, [R1+0x2d50] ;  /* 0x002d500001287983 */ /* 0x000ee20000300800 */
[----:B------:R-:W-:-:S03]  /*12cc90*/  IMAD.X R31, R23, 0x1, R42, P1 ;  /* 0x00000001171f7824 */ /* 0x000fc600008e062a */
[----:B0-----:R-:W3:Y:S04]  /*12cca0*/  LDL.LU R29, [R1+0x2d54] ;  /* 0x002d5400011d7983 */ /* 0x001ee80000300800 */
[----:B------:R2:W-:Y:S02]  /*12ccb0*/  STL.64 [R1+0x1908], R30 ;  /* 0x0019081e01007387 */ /* 0x0005e40000100a00 */
[----:B--2---:R-:W-:Y:S02]  /*12ccc0*/  F2FP.SATFINITE.E5M2.F32.PACK_AB_MERGE_C R30, R37, R25, RZ ;  /* 0x00000019251e723e */ /* 0x004fe400048060ff */
[----:B------:R-:W2:Y:S04]  /*12ccd0*/  LDL.LU R25, [R1+0x2d58] ;  /* 0x002d580001197983 */ /* 0x000ea80000300800 */
[----:B------:R0:W-:Y:S04]  /*12cce0*/  STL [R1+0x1f04], R30 ;  /* 0x001f041e01007387 */ /* 0x0001e80000100800 */
[----:B------:R-:W2:Y:S01]  /*12ccf0*/  LDL.LU R37, [R1+0x2d5c] ;  /* 0x002d5c0001257983 */ /* 0x000ea20000300800 */
[----:B0-----:R-:W-:-:S05]  /*12cd00*/  IADD3 R30, P1, R21, R53, RZ ;  /* 0x00000035151e7210 */ /* 0x001fca0007f3e0ff */
[----:B------:R-:W-:Y:S01]  /*12cd10*/  IMAD.X R31, R23, 0x1, R57, P1 ;  /* 0x00000001171f7824 */ /* 0x000fe200008e0639 */
[----:B----4-:R-:W-:-:S05]  /*12cd20*/  F2FP.SATFINITE.E5M2.F32.PACK_AB_MERGE_C R18, R38, R18, RZ ;  /* 0x000000122612723e */ /* 0x010fca00048060ff */
[----:B------:R0:W-:Y:S04]  /*12cd30*/  STL [R1+0x1d24], R18 ;  /* 0x001d241201007387 */ /* 0x0001e80000100800 */
[----:B0-----:R-:W4:Y:S04]  /*12cd40*/  LDL.LU R18, [R1+0x2c60] ;  /* 0x002c600001127983 */ /* 0x001f280000300800 */
[----:B------:R-:W4:Y:S04]  /*12cd50*/  LDL.LU R38, [R1+0x2c64] ;  /* 0x002c640001267983 */ /* 0x000f280000300800 */
[----:B------:R-:W-:Y:S04]  /*12cd60*/  STL.64 [R1+0x6b30], R52 ;  /* 0x006b303401007387 */ /* 0x000fe80000100a00 */
[----:B------:R0:W-:Y:S02]  /*12cd70*/  STL.64 [R1+0x1900], R30 ;  /* 0x0019001e01007387 */ /* 0x0001e40000100a00 */
[----:B0-----:R-:W-:-:S05]  /*12cd80*/  IADD3 R30, P1, R21, R41, RZ ;  /* 0x00000029151e7210 */ /* 0x001fca0007f3e0ff */
[----:B------:R-:W-:Y:S01]  /*12cd90*/  IMAD.X R31, R23, 0x1, R43, P1 ;  /* 0x00000001171f7824 */ /* 0x000fe200008e062b */
[----:B---3--:R-:W-:Y:S02]  /*12cda0*/  F2FP.SATFINITE.E5M2.F32.PACK_AB_MERGE_C R34, R34, R36, RZ ;  /* 0x000000242222723e */ /* 0x008fe400048060ff */
[----:B------:R-:W-:-:S03]  /*12cdb0*/  F2FP.SATFINITE.E5M2.F32.PACK_AB_MERGE_C R24, R24, R35, RZ ;  /* 0x000000231818723e */ /* 0x000fc600048060ff */
[----:B------:R0:W-:Y:S04]  /*12cdc0*/  STL [R1+0x1d28], R34 ;  /* 0x001d282201007387 */ /* 0x0001e80000100800 */
[----:B------:R-:W-:Y:S04]  /*12cdd0*/  STL [R1+0x1cf0], R24 ;  /* 0x001cf01801007387 */ /* 0x000fe80000100800 */
[----:B------:R-:W-:Y:S04]  /*12cde0*/  STL.64 [R1+0x6b40], R42 ;  /* 0x006b402a01007387 */ /* 0x000fe80000100a00 */
[----:B------:R1:W-:Y:S01]  /*12cdf0*/  STL.64 [R1+0x18f8], R30 ;  /* 0x0018f81e01007387 */ /* 0x0003e20000100a00 */
[----:B0-----:R-:W-:-:S02]  /*12ce00*/  F2FP.SATFINITE.E5M2.F32.PACK_AB_MERGE_C R34, R50, R46, RZ ;  /* 0x0000002e3222723e */ /* 0x001fc400048060ff */
[----:B-1----:R-:W-:Y:S02]  /*12ce10*/  IADD3 R30, P1, R21, R27, RZ ;  /* 0x0000001b151e7210 */ /* 0x002fe40007f3e0ff */
[----:B------:R-:W-:-:S03]  /*12ce20*/  F2FP.SATFINITE.E5M2.F32.PACK_AB_MERGE_C R24, R54, R51, RZ ;  /* 0x000000333618723e */ /* 0x000fc600048060ff */
[----:B------:R-:W-:Y:S01]  /*12ce30*/  IMAD.X R31, R23, 0x1, R22, P1 ;  /* 0x00000001171f7824 */ /* 0x000fe200008e0616 */
[----:B------:R-:W-:Y:S04]  /*12ce40*/  STL [R1+0x246c], R34 ;  /* 0x00246c2201007387 */ /* 0x000fe80000100800 */
[----:B------:R0:W-:Y:S01]  /*12ce50*/  STL [R1+0x2480], R24 ;  /* 0x0024801801007387 */ /* 0x0001e20000100800 */
[----:B------:R-:W-:-:S03]  /*12ce60*/  F2FP.SATFINITE.E5M2.F32.PACK_AB_MERGE_C R32, R32, R39, RZ ;  /* 0x000000272020723e */ /* 0x000fc600048060ff */
[----:B------:R1:W-:Y:S01]  /*12ce70*/  STL.64 [R1+0x18e8], R30 ;  /* 0x0018e81e01007387 */ /* 0x0003e20000100a00 */
[----:B0-----:R-:W-:-:S03]  /*12ce80*/  F2FP.SATFINITE.E5M2.F32.PACK_AB_MERGE_C R24, R45, R44, RZ ;  /* 0x0000002c2d18723e */ /* 0x001fc600048060ff */
[----:B------:R0:W-:Y:S01]  /*12ce90*/  STL [R1+0x247c], R32 ;  /* 0x00247c2001007387 */ /* 0x0001e20000100800 */
[----:B-1----:R-:W-:-:S03]  /*12cea0*/  IADD3 R30, P1, R21, R61, RZ ;  /* 0x0000003d151e7210 */ /* 0x002fc60007f3e0ff */
[----:B------:R1:W-:Y:S02]  /*12ceb0*/  STL [R1+0x2494], R24 ;  /* 0x0024941801007387 */ /* 0x0003e40000100800 */
[----:B------:R-:W-:Y:S02]  /*12cec0*/  IMAD.X R31, R23, 0x1, R60, P1 ;  /* 0x00000001171f7824 */ /* 0x000fe400008e063c */
[----:B------:R-:W3:Y:S04]  /*12ced0*/  LDL.LU R39, [R1+0x2c68] ;  /* 0x002c680001277983 */ /* 0x000ee80000300800 */
[----:B0-----:R-:W3:Y:S04]  /*12cee0*/  LDL.LU R32, [R1+0x2c6c] ;  /* 0x002c6c0001207983 */ /* 0x001ee80000300800 */
[----:B------:R-:W3:Y:S04]  /*12cef0*/  LDL.LU R44, [R1+0x2c30] ;  /* 0x002c3000012c7983 */ /* 0x000ee80000300800 */
[----:B------:R0:W-:Y:S04]  /*12cf00*/  STL.64 [R1+0x18f0], R30 ;  /* 0x0018f01e01007387 */ /* 0x0001e80000100a00 */
[----:B------:R-:W3:Y:S01]  /*12cf10*/  LDL.LU R45, [R1+0x2c34] ;  /* 0x002c3400012d7983 */ /* 0x000ee20000300800 */
[----:B-1----:R-:W-:-:S03]  /*12cf20*/  F2FP.SATFINITE.E5M2.F32.PACK_AB_MERGE_C R24, R17, R55, RZ ;  /* 0x000000371118723e */ /* 0x002fc600048060ff */
[----:B------:R-:W-:Y:S04]  /*12cf30*/  STL.64 [R1+0x6b50], R60 ;  /* 0x006b503c01007387 */ /* 0x000fe80000100a00 */
[----:B------:R-:W3:Y:S04]  /*12cf40*/  LDL.LU R58, [R1+0x2c38] ;  /* 0x002c3800013a7983 */ /* 0x000ee80000300800 */
[----:B------:R-:W-:Y:S04]  /*12cf50*/  STL [R1+0x2490], R24 ;  /* 0x0024901801007387 */ /* 0x000fe80000100800 */
[----:B------:R-:W3:Y:S01]  /*12cf60*/  LDL.LU R59, [R1+0x2c3c] ;  /* 0x002c3c00013b7983 */ /* 0x000ee20000300800 */
[----:B------:R-:W-:-:S05]  /*12cf70*/  F2FP.SATFINITE.E5M2.F32.PACK_AB_MERGE_C R17, R29, R40, RZ ;  /* 0x000000281d11723e */ /* 0x000fca00048060ff */
[----:B------:R-:W-:Y:S04]  /*12cf80*/  STL [R1+0x2118], R17 ;  /* 0x0021181101007387 */ /* 0x000fe80000100800 */
[----:B0-----:R-:W3:Y:S04]  /*12cf90*/  LDL.LU R30, [R1+0x2aa0] ;  /* 0x002aa000011e7983 */ /* 0x001ee80000300800 */
[----:B------:R-:W3:Y:S01]  /*12cfa0*/  LDL.LU R31, [R1+0x2aa4] ;  /* 0x002aa400011f7983 */ /* 0x000ee20000300800 */
[----:B------:R-:W-:-:S03]  /*12cfb0*/  IADD3 R34, P1, R21, R56, RZ ;  /* 0x0000003815227210 */ /* 0x000fc60007f3e0ff */
[----:B------:R-:W3:Y:S02]  /*12cfc0*/  LDL.LU R36, [R1+0x2aa8] ;  /* 0x002aa80001247983 */ /* 0x000ee40000300800 */
[----:B------:R-:W-:Y:S02]  /*12cfd0*/  IMAD.X R35, R23, 0x1, R47, P1 ;  /* 0x0000000117237824 */ /* 0x000fe400008e062f */
[----:B------:R-:W3:Y:S04]  /*12cfe0*/  LDL.LU R29, [R1+0x2aac] ;  /* 0x002aac00011d7983 */ /* 0x000ee80000300800 */
[----:B------:R0:W-:Y:S04]  /*12cff0*/  STL.64 [R1+0x18e0], R34 ;  /* 0x0018e02201007387 */ /* 0x0001e80000100a00 */
[----:B0-----:R-:W3:Y:S01]  /*12d000*/  LDL.LU R34, [R1+0x2880] ;  /* 0x0028800001227983 */ /* 0x001ee20000300800 */
[----:B--2---:R-:W-:-:S05]  /*12d010*/  F2FP.SATFINITE.E5M2.F32.PACK_AB_MERGE_C R24, R37, R25, RZ ;  /* 0x000000192518723e */ /* 0x004fca00048060ff */
[----:B------:R0:W-:Y:S04]  /*12d020*/  STL [R1+0x2114], R24 ;  /* 0x0021141801007387 */ /* 0x0001e80000100800 */
[----:B------:R-:W2:Y:S01]  /*12d030*/  LDL.LU R35, [R1+0x2884] ;  /* 0x0028840001237983 */ /* 0x000ea20000300800 */
[----:B------:R-:W-:-:S05]  /*12d040*/  IADD3 R42, P1, R21, R15, RZ ;  /* 0x0000000f152a7210 */ /* 0x000fca0007f3e0ff */
[----:B------:R-:W-:Y:S01]  /*12d050*/  IMAD.X R43, R23, 0x1, R48, P1 ;  /* 0x00000001172b7824 */ /* 0x000fe200008e0630 */
[----:B----4-:R-:W-:-:S05]  /*12d060*/  F2FP.SATFINITE.E5M2.F32.PACK_AB_MERGE_C R17, R38, R18, RZ ;  /* 0x000000122611723e */ /* 0x010fca00048060ff */
[----:B------:R1:W-:Y:S04]  /*12d070*/  STL [R1+0x2180], R17 ;  /* 0x0021801101007387 */ /* 0x0003e80000100800 */
[----:B0-----:R-:W4:Y:S04]  /*12d080*/  LDL.LU R24, [R1+0x2888] ;  /* 0x0028880001187983 */ /* 0x001f280000300800 */
[----:B------:R-:W4:Y:S04]  /*12d090*/  LDL.LU R25, [R1+0x288c] ;  /* 0x00288c0001197983 */ /* 0x000f280000300800 */
[----:B------:R-:W4:Y:S04]  /*12d0a0*/  LDL.LU R46, [R1+0x29b0] ;  /* 0x0029b000012e7983 */ /* 0x000f280000300800 */
[----:B------:R-:W4:Y:S04]  /*12d0b0*/  LDL.LU R50, [R1+0x29b4] ;  /* 0x0029b40001327983 */ /* 0x000f280000300800 */
[----:B------:R-:W4:Y:S04]  /*12d0c0*/  LDL.LU R51, [R1+0x29b8] ;  /* 0x0029b80001337983 */ /* 0x000f280000300800 */
[----:B------:R-:W4:Y:S04]  /*12d0d0*/  LDL.LU R54, [R1+0x29bc] ;  /* 0x0029bc0001367983 */ /* 0x000f280000300800 */
[----:B------:R-:W4:Y:S04]  /*12d0e0*/  LDL.LU R55, [R1+0x2790] ;  /* 0x0027900001377983 */ /* 0x000f280000300800 */
[----:B------:R0:W-:Y:S04]  /*12d0f0*/  STL.64 [R1+0x18d8], R42 ;  /* 0x0018d82a01007387 */ /* 0x0001e80000100a00 */
[----:B-1----:R-:W4:Y:S04]  /*12d100*/  LDL.LU R17, [R1+0x2794] ;  /* 0x0027940001117983 */ /* 0x002f280000300800 */
[----:B------:R-:W4:Y:S04]  /*12d110*/  LDL.LU R40, [R1+0x2798] ;  /* 0x0027980001287983 */ /* 0x000f280000300800 */
[----:B------:R-:W4:Y:S04]  /*12d120*/  LDL.LU R37, [R1+0x279c] ;  /* 0x00279c0001257983 */ /* 0x000f280000300800 */
[----:B------:R-:W4:Y:S04]  /*12d130*/  LDL.LU R18, [R1+0x2530] ;  /* 0x0025300001127983 */ /* 0x000f280000300800 */
[----:B------:R-:W4:Y:S01]  /*12d140*/  LDL.LU R38, [R1+0x2534] ;  /* 0x0025340001267983 */ /* 0x000f220000300800 */
[----:B---3--:R-:W-:-:S03]  /*12d150*/  F2FP.SATFINITE.E5M2.F32.PACK_AB_MERGE_C R32, R32, R39, RZ ;  /* 0x000000272020723e */ /* 0x008fc600048060ff */
[----:B------:R-:W3:Y:S04]  /*12d160*/  LDL.LU R39, [R1+0x2538] ;  /* 0x0025380001277983 */ /* 0x000ee80000300800 */
[----:B------:R1:W-:Y:S01]  /*12d170*/  STL [R1+0x216c], R32 ;  /* 0x00216c2001007387 */ /* 0x0003e20000100800 */
[----:B0-----:R-:W-:-:S03]  /*12d180*/  F2FP.SATFINITE.E5M2.F32.PACK_AB_MERGE_C R42, R45, R44, RZ ;  /* 0x0000002c2d2a723e */ /* 0x001fc600048060ff */
[----:B-1----:R-:W3:Y:S04]  /*12d190*/  LDL.LU R32, [R1+0x253c] ;  /* 0x00253c0001207983 */ /* 0x002ee80000300800 */
[----:B------:R0:W-:Y:S04]  /*12d1a0*/  STL [R1+0x21ac], R42 ;  /* 0x0021ac2a01007387 */ /* 0x0001e80000100800 */
[----:B------:R-:W3:Y:S04]  /*12d1b0*/  LDL.LU R44, [R1+0x5e0] ;  /* 0x0005e000012c7983 */ /* 0x000ee80000300800 */
[----:B------:R-:W3:Y:S01]  /*12d1c0*/  LDL.LU R45, [R1+0x5e4] ;  /* 0x0005e400012d7983 */ /* 0x000ee20000300800 */
[----:B0-----:R-:W-:-:S05]  /*12d1d0*/  IADD3 R42, P1, R21, R16, RZ ;  /* 0x00000010152a7210 */ /* 0x001fca0007f3e0ff */
[----:B------:R-:W-:-:S05]  /*12d1e0*/  IMAD.X R43, R23, 0x1, R33, P1 ;  /* 0x00000001172b7824 */ /* 0x000fca00008e0621 */
[----:B------:R0:W-:Y:S02]  /*12d1f0*/  STL.64 [R1+0x18d0], R42 ;  /* 0x0018d02a01007387 */ /* 0x0001e40000100a00 */
[----:B0-----:R-:W-:Y:S02]  /*12d200*/  F2FP.SATFINITE.E5M2.F32.PACK_AB_MERGE_C R42, R31, R30, RZ ;  /* 0x0000001e1f2a723e */ /* 0x001fe400048060ff */
[----:B------:R-:W-:Y:S02]  /*12d210*/  IADD3 R30, P1, R21, R11, RZ ;  /* 0x0000000b151e7210 */ /* 0x000fe40007f3e0ff */
[----:B------:R-:W-:-:S03]  /*12d220*/  F2FP.SATFINITE.E5M2.F32.PACK_AB_MERGE_C R43, R59, R58, RZ ;  /* 0x0000003a3b2b723e */ /* 0x000fc600048060ff */
[----:B------:R-:W-:Y:S02]  /*12d230*/  IMAD.X R31, R23, 0x1, R13, P1 ;  /* 0x00000001171f7824 */ /* 0x000fe400008e060d */
[----:B------:R-:W-:Y:S04]  /*12d240*/  STL [R1+0x21a8], R43 ;  /* 0x0021a82b01007387 */ /* 0x000fe80000100800 */
[----:B------:R-:W-:Y:S01]  /*12d250*/  STL [R1+0x21ec], R42 ;  /* 0x0021ec2a01007387 */ /* 0x000fe20000100800 */
[----:B------:R-:W-:-:S03]  /*12d260*/  F2FP.SATFINITE.E5M2.F32.PACK_AB_MERGE_C R29, R29, R36, RZ ;  /* 0x000000241d1d723e */ /* 0x000fc600048060ff */
[----:B------:R0:W-:Y:S04]  /*12d270*/  STL.64 [R1+0x18c8], R30 ;  /* 0x0018c81e01007387 */ /* 0x0001e80000100a00 */
[----:B------:R1:W-:Y:S01]  /*12d280*/  STL [R1+0x21e4], R29 ;  /* 0x0021e41d01007387 */ /* 0x0003e20000100800 */
[----:B0-----:R-:W-:-:S05]  /*12d290*/  IADD3 R30, P1, R21, R12, RZ ;  /* 0x0000000c151e7210 */ /* 0x001fca0007f3e0ff */
[----:B------:R-:W-:Y:S02]  /*12d2a0*/  IMAD.X R31, R23, 0x1, R14, P1 ;  /* 0x00000001171f7824 */ /* 0x000fe400008e060e */
[----:B------:R-:W3:Y:S04]  /*12d2b0*/  LDL.LU R23, [R1+0x5e8] ;  /* 0x0005e80001177983 */ /* 0x000ee80000300800 */
[----:B-1----:R-:W3:Y:S04]  /*12d2c0*/  LDL.LU R29, [R1+0x5ec] ;  /* 0x0005ec00011d7983 */ /* 0x002ee80000300800 */
[----:B------:R2:W-:Y:S02]  /*12d2d0*/  STL.64 [R1+0x18c0], R30 ;  /* 0x0018c01e01007387 */ /* 0x0005e40000100a00 */
[----:B--2---:R-:W-:-:S05]  /*12d2e0*/  F2FP.SATFINITE.E5M2.F32.PACK_AB_MERGE_C R30, R35, R34, RZ ;  /* 0x00000022231e723e */ /* 0x004fca00048060ff */
[----:B------:R0:W-:Y:S01]  /*12d2f0*/  STL [R1+0x224c], R30 ;  /* 0x00224c1e01007387 */ /* 0x0001e20000100800 */
[----:B----4-:R-:W-:Y:S01]  /*12d300*/  F2FP.SATFINITE.E5M2.F32.PACK_AB_MERGE_C R24, R25, R24, RZ ;  /* 0x000000181918723e */ /* 0x010fe200048060ff */
[----:B------:R-:W-:Y:S01]  /*12d310*/  VIADD R25, R21, UR6 ;  /* 0x0000000615197c36 */ /* 0x000fe20008000000 */
[----:B------:R-:W-:Y:S01]  /*12d320*/  LOP3.LUT R20, R20, 0xffff, RZ, 0xc0, !PT ;  /* 0x0000ffff14147812 */ /* 0x000fe200078ec0ff */
[----:B------:R-:W-:-:S03]  /*12d330*/  ULDC UR6, c[0x0][0x248] ;  /* 0x0000920000067ab9 */ /* 0x000fc60000000800 */
[----:B------:R-:W-:Y:S02]  /*12d340*/  SHF.R.S32.HI R21, RZ, 0x1f, R25 ;  /* 0x0000001fff157819 */ /* 0x000fe40000011419 */
[----:B0-----:R-:W-:Y:S01]  /*12d350*/  IADD3 R30, P1, R25, R8, RZ ;  /* 0x00000008191e7210 */ /* 0x001fe20007f3e0ff */
[----:B------:R0:W-:Y:S04]  /*12d360*/  STL [R1+0x2248], R24 ;  /* 0x0022481801007387 */ /* 0x0001e80000100800 */
[----:B------:R-:W-:Y:S01]  /*12d370*/  IMAD.X R31, R21, 0x1, R26, P1 ;  /* 0x00000001151f7824 */ /* 0x000fe200008e061a */
[----:B0-----:R-:W-:-:S05]  /*12d380*/  F2FP.SATFINITE.E5M2.F32.PACK_AB_MERGE_C R24, R50, R46, RZ ;  /* 0x0000002e3218723e */ /* 0x001fca00048060ff */
[----:B------:R0:W-:Y:S04]  /*12d390*/  STL [R1+0x22a8], R24 ;  /* 0x0022a81801007387 */ /* 0x0001e80000100800 */
[----:B------:R1:W-:Y:S01]  /*12d3a0*/  STL.64 [R1+0x18b8], R30 ;  /* 0x0018b81e01007387 */ /* 0x0003e20000100a00 */
[----:B------:R-:W-:Y:S02]  /*12d3b0*/  F2FP.SATFINITE.E5M2.F32.PACK_AB_MERGE_C R17, R17, R55, RZ ;  /* 0x000000371111723e */ /* 0x000fe400048060ff */
[----:B0-----:R-:W-:Y:S02]  /*12d3c0*/  F2FP.SATFINITE.E5M2.F32.PACK_AB_MERGE_C R24, R54, R51, RZ ;  /* 0x000000333618723e */ /* 0x001fe400048060ff */
[----:B-1----:R-:W-:-:S03]  /*12d3d0*/  IADD3 R30, P1, R25, R10, RZ ;  /* 0x0000000a191e7210 */ /* 0x002fc60007f3e0ff */
[----:B------:R0:W-:Y:S02]  /*12d3e0*/  STL [R1+0x22a4], R24 ;  /* 0x0022a41801007387 */ /* 0x0001e40000100800 */
[----:B------:R-:W-:Y:S02]  /*12d3f0*/  IMAD.X R31, R21, 0x1, R9, P1 ;  /* 0x00000001151f7824 */ /* 0x000fe400008e0609 */
[----:B------:R1:W-:Y:S04]  /*12d400*/  STL [R1+0x207c], R17 ;  /* 0x00207c1101007387 */ /* 0x0003e80000100800 */
[----:B------:R-:W2:Y:S01]  /*12d410*/  LDL.LU R54, [R1+0x480] ;  /* 0x0004800001367983 */ /* 0x000ea20000300800 */
[----:B0-----:R-:W-:-:S03]  /*12d420*/  F2FP.SATFINITE.E5M2.F32.PACK_AB_MERGE_C R24, R37, R40, RZ ;  /* 0x000000282518723e */ /* 0x001fc600048060ff */
[----:B------:R0:W-:Y:S01]  /*12d430*/  STL.64 [R1+0x18b0], R30 ;  /* 0x0018b01e01007387 */ /* 0x0001e20000100a00 */
[----:B-1----:R-:W-:-:S03]  /*12d440*/  F2FP.SATFINITE.E5M2.F32.PACK_AB_MERGE_C R17, R38, R18, RZ ;  /* 0x000000122611723e */ /* 0x002fc600048060ff */
[----:B------:R1:W-:Y:S04]  /*12d450*/  STL [R1+0x22c4], R24 ;  /* 0x0022c41801007387 */ /* 0x0003e80000100800 */
[----:B------:R-:W2:Y:S01]  /*12d460*/  LDL.LU R55, [R1+0x484] ;  /* 0x0004840001377983 */ /* 0x000ea20000300800 */
[----:B0-----:R-:W-:-:S03]  /*12d470*/  IADD3 R30, P1, R25, R7, RZ ;  /* 0x00000007191e7210 */ /* 0x001fc60007f3e0ff */
[----:B------:R0:W-:Y:S02]  /*12d480*/  STL [R1+0x203c], R17 ;  /* 0x00203c1101007387 */ /* 0x0001e40000100800 */
[----:B------:R-:W-:Y:S02]  /*12d490*/  IMAD.X R31, R21, 0x1, R49, P1 ;  /* 0x00000001151f7824 */ /* 0x000fe400008e0631 */
[----:B------:R-:W4:Y:S04]  /*12d4a0*/  LDL.LU R36, [R1+0x5d0] ;  /* 0x0005d00001247983 */ /* 0x000f280000300800 */
[----:B------:R0:W-:Y:S01]  /*12d4b0*/  STL.64 [R1+0x18a8], R30 ;  /* 0x0018a81e01007387 */ /* 0x0001e20000100a00 */
[----:B---3--:R-:W-:-:S05]  /*12d4c0*/  F2FP.SATFINITE.E5M2.F32.PACK_AB_MERGE_C R18, R32, R39, RZ ;  /* 0x000000272012723e */ /* 0x008fca00048060ff */
[----:B------:R-:W-:Y:S04]  /*12d4d0*/  STL [R1+0x2314], R18 ;  /* 0x0023141201007387 */ /* 0x000fe80000100800 */
[----:B-1----:R-:W4:Y:S01]  /*12d4e0*/  LDL.LU R24, [R1+0x5d4] ;  /* 0x0005d40001187983 */ /* 0x002f220000300800 */
[----:B0-----:R-:W-:-:S05]  /*12d4f0*/  F2FP.SATFINITE.E5M2.F32.PACK_AB_MERGE_C R17, R45, R44, RZ ;  /* 0x0000002c2d11723e */ /* 0x001fca00048060ff */
[----:B------:R0:W-:Y:S04]  /*12d500*/  STL [R1+0x1fbc], R17 ;  /* 0x001fbc1101007387 */ /* 0x0001e80000100800 */
[----:B------:R-:W3:Y:S04]  /*12d510*/  LDL.LU R42, [R1+0x5d8] ;  /* 0x0005d800012a7983 */ /* 0x000ee80000300800 */
[----:B------:R-:W3:Y:S01]  /*12d520*/  LDL.LU R43, [R1+0x5dc] ;  /* 0x0005dc00012b7983 */ /* 0x000ee20000300800 */
[----:B------:R-:W-:-:S03]  /*12d530*/  IADD3 R30, P1, R25, R6, RZ ;  /* 0x00000006191e7210 */ /* 0x000fc60007f3e0ff */
[----:B0-----:R-:W3:Y:S02]  /*12d540*/  LDL.LU R17, [R1+0x5c0] ;  /* 0x0005c00001117983 */ /* 0x001ee40000300800 */
[----:B------:R-:W-:Y:S02]  /*12d550*/  IMAD.X R31, R21, 0x1, R5, P1 ;  /* 0x00000001151f7824 */ /* 0x000fe400008e0605 */
[----:B------:R-:W3:Y:S04]  /*12d560*/  LDL.LU R52, [R1+0x5c4] ;  /* 0x0005c40001347983 */ /* 0x000ee80000300800 */
[----:B------:R-:W3:Y:S04]  /*12d570*/  LDL.LU R53, [R1+0x5c8] ;  /* 0x0005c80001357983 */ /* 0x000ee80000300800 */
[----:B------:R-:W3:Y:S04]  /*12d580*/  LDL.LU R44, [R1+0x5cc] ;  /* 0x0005cc00012c7983 */ /* 0x000ee80000300800 */
[----:B------:R-:W3:Y:S04]  /*12d590*/  LDL.LU R40, [R1+0x540] ;  /* 0x0005400001287983 */ /* 0x000ee80000300800 */
[----:B------:R-:W3:Y:S04]  /*12d5a0*/  LDL.LU R37, [R1+0x544] ;  /* 0x0005440001257983 */ /* 0x000ee80000300800 */
[----:B------:R0:W-:Y:S01]  /*12d5b0*/  STL.64 [R1+0x18a0], R30 ;  /* 0x0018a01e01007387 */ /* 0x0001e20000100a00 */
[----:B------:R-:W-:-:S02]  /*12d5c0*/  IADD3 R60, P1, R25, R4, RZ ;  /* 0x00000004193c7210 */ /* 0x000fc40007f3e0ff */
[----:B------:R-:W-:-:S05]  /*12d5d0*/  F2FP.SATFINITE.E5M2.F32.PACK_AB_MERGE_C R18, R29, R23, RZ ;  /* 0x000000171d12723e */ /* 0x000fca00048060ff */
[----:B------:R1:W-:Y:S04]  /*12d5e0*/  STL [R1+0x2430], R18 ;  /* 0x0024301201007387 */ /* 0x0003e80000100800 */
        /* <DEDUP_REMOVED lines=11> */
[----:B------:R-:W-:-:S03]  /*12d6a0*/  IMAD.X R61, R21, 0x1, R3, P1 ;  /* 0x00000001153d7824 */ /* 0x000fc600008e0603 */
[----:B------:R-:W3:Y:S04]  /*12d6b0*/  LDL.LU R59, [R1+0x4b4] ;  /* 0x0004b400013b7983 */ /* 0x000ee80000300800 */
[----:B------:R-:W3:Y:S04]  /*12d6c0*/  LDL.LU R46, [R1+0x4b8] ;  /* 0x0004b800012e7983 */ /* 0x000ee80000300800 */
[----:B------:R-:W3:Y:S04]  /*12d6d0*/  LDL.LU R45, [R1+0x4bc] ;  /* 0x0004bc00012d7983 */ /* 0x000ee80000300800 */
[----:B------:R-:W3:Y:S04]  /*12d6e0*/  LDL.LU R50, [R1+0x488] ;  /* 0x0004880001327983 */ /* 0x000ee80000300800 */
[----:B------:R-:W3:Y:S01]  /*12d6f0*/  LDL.LU R51, [R1+0x48c] ;  /* 0x00048c0001337983 */ /* 0x000ee20000300800 */
[----:B--2---:R-:W-:-:S05]  /*12d700*/  F2FP.SATFINITE.E5M2.F32.PACK_AB_MERGE_C R54, R55, R54, RZ ;  /* 0x000000363736723e */ /* 0x004fca00048060ff */
[----:B------:R0:W-:Y:S04]  /*12d710*/  STL [R1+0x2488], R54 ;  /* 0x0024883601007387 */ /* 0x0001e80000100800 */
[----:B0-----:R-:W2:Y:S04]  /*12d720*/  LDL.LU R54, [R1+0x10c] ;  /* 0x00010c0001367983 */ /* 0x001ea80000300800 */
[----:B------:R-:W2:Y:S04]  /*12d730*/  LDL.LU R55, [R1+0xa0] ;  /* 0x0000a00001377983 */ /* 0x000ea80000300800 */
[----:B------:R0:W-:Y:S04]  /*12d740*/  STL.64 [R1+0x1898], R60 ;  /* 0x0018983c01007387 */ /* 0x0001e80000100a00 */
[----:B0-----:R-:W2:Y:S01]  /*12d750*/  LDL.LU.64 R60, [R1+0x6b50] ;  /* 0x006b5000013c7983 */ /* 0x001ea20000300a00 */
[----:B----4-:R-:W-:-:S03]  /*12d760*/  F2FP.SATFINITE.E5M2.F32.PACK_AB_MERGE_C R24, R24, R36, RZ ;  /* 0x000000241818723e */ /* 0x010fc600048060ff */
[----:B------:R-:W4:Y:S04]  /*12d770*/  LDL.LU R36, [R1+0x6b4c] ;  /* 0x006b4c0001247983 */ /* 0x000f280000300800 */
[----:B------:R0:W-:Y:S01]  /*12d780*/  STL [R1+0x1f90], R24 ;  /* 0x001f901801007387 */ /* 0x0001e20000100800 */
[----:B---3--:R-:W-:-:S03]  /*12d790*/  F2FP.SATFINITE.E5M2.F32.PACK_AB_MERGE_C R43, R43, R42, RZ ;  /* 0x0000002a2b2b723e */ /* 0x008fc600048060ff */
[----:B0-----:R-:W3:Y:S01]  /*12d7a0*/  LDL.LU R24, [R1+0x6b48] ;  /* 0x006b480001187983 */ /* 0x001ee20000300800 */
[----:B------:R-:W-:-:S03]  /*12d7b0*/  IADD3 R42, P1, R25, R2, RZ ;  /* 0x00000002192a7210 */ /* 0x000fc60007f3e0ff */
[----:B------:R0:W-:Y:S02]  /*12d7c0*/  STL [R1+0x2438], R43 ;  /* 0x0024382b01007387 */ /* 0x0001e40000100800 */
[----:B0-----:R-:W-:-:S05]  /*12d7d0*/  IMAD.X R43, R21, 0x1, R0, P1 ;  /* 0x00000001152b7824 */ /* 0x001fca00008e0600 */
[----:B------:R0:W-:Y:S04]  /*12d7e0*/  STL.64 [R1+0x1890], R42 ;  /* 0x0018902a01007387 */ /* 0x0001e80000100a00 */
[----:B0-----:R-:W2:Y:S01]  /*12d7f0*/  LDL.LU.64 R42, [R1+0x6b40] ;  /* 0x006b4000012a7983 */ /* 0x001ea20000300a00 */
[----:B------:R-:W-:-:S03]  /*12d800*/  F2FP.SATFINITE.E5M2.F32.PACK_AB_MERGE_C R52, R52, R17, RZ ;  /* 0x000000113434723e */ /* 0x000fc600048060ff */
[----:B------:R-:W3:Y:S04]  /*12d810*/  LDL.LU R17, [R1+0x6b38] ;  /* 0x006b380001117983 */ /* 0x000ee80000300800 */
[----:B------:R0:W-:Y:S01]  /*12d820*/  STL [R1+0x1f30], R52 ;  /* 0x001f303401007387 */ /* 0x0001e20000100800 */
[----:B------:R-:W-:Y:S02]  /*12d830*/  F2FP.SATFINITE.E5M2.F32.PACK_AB_MERGE_C R44, R44, R53, RZ ;  /* 0x000000352c2c723e */ /* 0x000fe400048060ff */
[----:B0-----:R-:W-:-:S03]  /*12d840*/  IADD3 R52, P1, R25, R28, RZ ;  /* 0x0000001c19347210 */ /* 0x001fc60007f3e0ff */
[----:B------:R-:W-:Y:S02]  /*12d850*/  STL [R1+0x2450], R44 ;  /* 0x0024502c01007387 */ /* 0x000fe40000100800 */
[----:B--2---:R-:W-:-:S05]  /*12d860*/  IMAD.X R53, R21, 0x1, R42, P1 ;  /* 0x0000000115357824 */ /* 0x004fca00008e062a */
[----:B------:R0:W-:Y:S04]  /*12d870*/  STL.64 [R1+0x1888], R52 ;  /* 0x0018883401007387 */ /* 0x0001e80000100a00 */
[----:B0-----:R-:W2:Y:S01]  /*12d880*/  LDL.LU.64 R52, [R1+0x6b30] ;  /* 0x006b300001347983 */ /* 0x001ea20000300a00 */
[----:B------:R-:W-:Y:S02]  /*12d890*/  F2FP.SATFINITE.E5M2.F32.PACK_AB_MERGE_C R37, R37, R40, RZ ;  /* 0x000000282525723e */ /* 0x000fe400048060ff */
[----:B------:R-:W-:Y:S01]  /*12d8a0*/  F2FP.SATFINITE.E5M2.F32.PACK_AB_MERGE_C R31, R31, R30, RZ ;  /* 0x0000001e1f1f723e */ /* 0x000fe200048060ff */
[----:B------:R-:W4:Y:S04]  /*12d8b0*/  LDL.LU R44, [R1+0x108] ;  /* 0x00010800012c7983 */ /* 0x000f280000300800 */
[----:B------:R-:W3:Y:S04]  /*12d8c0*/  LDL.LU R40, [R1+0x6b28] ;  /* 0x006b280001287983 */ /* 0x000ee80000300800 */
[----:B------:R0:W-:Y:S01]  /*12d8d0*/  STL [R1+0x1d40], R37 ;  /* 0x001d402501007387 */ /* 0x0001e20000100800 */
[----:B------:R-:W-:-:S02]  /*12d8e0*/  F2FP.SATFINITE.E5M2.F32.PACK_AB_MERGE_C R32, R32, R18, RZ ;  /* 0x000000122020723e */ /* 0x000fc400048060ff */
[----:B------:R-:W-:Y:S01]  /*12d8f0*/  F2FP.SATFINITE.E5M2.F32.PACK_AB_MERGE_C R35, R35, R34, RZ ;  /* 0x000000222323723e */ /* 0x000fe200048060ff */
[----:B0-----:R-:W3:Y:S04]  /*12d900*/  LDL.LU R37, [R1+0x9c] ;  /* 0x00009c0001257983 */ /* 0x001ee80000300800 */
[----:B------:R0:W-:Y:S01]  /*12d910*/  STL [R1+0x2454], R31 ;  /* 0x0024541f01007387 */ /* 0x0001e20000100800 */
[----:B------:R-:W-:Y:S02]  /*12d920*/  F2FP.SATFINITE.E5M2.F32.PACK_AB_MERGE_C R29, R29, R23, RZ ;  /* 0x000000171d1d723e */ /* 0x000fe400048060ff */
[----:B------:R-:W-:Y:S02]  /*12d930*/  F2FP.SATFINITE.E5M2.F32.PACK_AB_MERGE_C R39, R39, R38, RZ ;  /* 0x000000262727723e */ /* 0x000fe400048060ff */
[----:B------:R-:W-:-:S02]  /*12d940*/  F2FP.SATFINITE.E5M2.F32.PACK_AB_MERGE_C R46, R45, R46, RZ ;  /* 0x0000002e2d2e723e */ /* 0x000fc400048060ff */
[----:B--2---:R-:W-:-:S05]  /*12d950*/  IADD3 R30, P1, R25, R53, RZ ;  /* 0x00000035191e7210 */ /* 0x004fca0007f3e0ff */
[----:B0-----:R-:W-:Y:S01]  /*12d960*/  IMAD.X R31, R21, 0x1, R57, P1 ;  /* 0x00000001151f7824 */ /* 0x001fe200008e0639 */
[----:B------:R-:W-:-:S04]  /*12d970*/  IADD3 R34, P1, R25, R41, RZ ;  /* 0x0000002919227210 */ /* 0x000fc80007f3e0ff */
[----:B------:R0:W-:Y:S04]  /*12d980*/  STL.64 [R1+0x1880], R30 ;  /* 0x0018801e01007387 */ /* 0x0001e80000100a00 */
[----:B0-----:R-:W2:Y:S04]  /*12d990*/  LDL.LU.64 R30, [R1+0x6b20] ;  /* 0x006b2000011e7983 */ /* 0x001ea80000300a00 */
[----:B------:R-:W3:Y:S04]  /*12d9a0*/  LDL.LU R18, [R1+0x6b1c] ;  /* 0x006b1c0001127983 */ /* 0x000ee80000300800 */
[----:B------:R0:W-:Y:S04]  /*12d9b0*/  STL [R1+0x5d4], R32 ;  /* 0x0005d42001007387 */ /* 0x0001e80000100800 */
[----:B0-----:R-:W2:Y:S04]  /*12d9c0*/  LDL.LU R32, [R1+0x6b18] ;  /* 0x006b180001207983 */ /* 0x001ea80000300800 */
[----:B------:R0:W-:Y:S02]  /*12d9d0*/  STL [R1+0x245c], R35 ;  /* 0x00245c2301007387 */ /* 0x0001e40000100800 */
[----:B0-----:R-:W-:Y:S01]  /*12d9e0*/  IMAD.X R35, R21, 0x1, R43, P1 ;  /* 0x0000000115237824 */ /* 0x001fe200008e062b */
[----:B------:R-:W-:-:S04]  /*12d9f0*/  IADD3 R38, P1, R25, R27, RZ ;  /* 0x0000001b19267210 */ /* 0x000fc80007f3e0ff */
[----:B------:R0:W-:Y:S04]  /*12da00*/  STL.64 [R1+0x1878], R34 ;  /* 0x0018782201007387 */ /* 0x0001e80000100a00 */
[----:B0-----:R-:W2:Y:S04]  /*12da10*/  LDL.LU.64 R34, [R1+0x6b10] ;  /* 0x006b100001227983 */ /* 0x001ea80000300a00 */
[----:B------:R-:W2:Y:S04]  /*12da20*/  LDL.LU R23, [R1+0x6b0c] ;  /* 0x006b0c0001177983 */ /* 0x000ea80000300800 */
[----:B------:R0:W-:Y:S04]  /*12da30*/  STL [R1+0x2464], R29 ;  /* 0x0024641d01007387 */ /* 0x0001e80000100800 */
[----:B0-----:R-:W2:Y:S04]  /*12da40*/  LDL.LU R29, [R1+0x6b08] ;  /* 0x006b0800011d7983 */ /* 0x001ea80000300800 */
[----:B------:R0:W-:Y:S02]  /*12da50*/  STL [R1+0x2460], R39 ;  /* 0x0024602701007387 */ /* 0x0001e40000100800 */
[----:B0-----:R-:W-:-:S05]  /*12da60*/  IMAD.X R39, R21, 0x1, R22, P1 ;  /* 0x0000000115277824 */ /* 0x001fca00008e0616 */
[----:B------:R0:W-:Y:S04]  /*12da70*/  STL.64 [R1+0x1868], R38 ;  /* 0x0018682601007387 */ /* 0x0001e80000100a00 */
[----:B0-----:R-:W2:Y:S04]  /*12da80*/  LDL.LU.64 R38, [R1+0x6b00] ;  /* 0x006b000001267983 */ /* 0x001ea80000300a00 */
[----:B------:R-:W2:Y:S01]  /*12da90*/  LDL.LU R45, [R1+0xcc] ;  /* 0x0000cc00012d7983 */ /* 0x000ea20000300800 */
[----:B------:R-:W-:-:S05]  /*12daa0*/  F2FP.SATFINITE.E5M2.F32.PACK_AB_MERGE_C R58, R59, R58, RZ ;  /* 0x0000003a3b3a723e */ /* 0x000fca00048060ff */
[----:B------:R0:W-:Y:S01]  /*12dab0*/  STL [R1+0x2474], R58 ;  /* 0x0024743a01007387 */ /* 0x0001e20000100800 */
[----:B------:R-:W-:-:S03]  /*12dac0*/  LOP3.LUT R54, R54, 0xffff, RZ, 0xc0, !PT ;  /* 0x0000ffff36367812 */ /* 0x000fc600078ec0ff */
[----:B------:R1:W-:Y:S01]  /*12dad0*/  STL [R1+0x2470], R46 ;  /* 0x0024702e01007387 */ /* 0x0003e20000100800 */
[----:B0-----:R-:W-:Y:S02]  /*12dae0*/  IADD3 R58, P1, R25, R61, RZ ;  /* 0x0000003d193a7210 */ /* 0x001fe40007f3e0ff */
[----:B-1----:R-:W-:-:S03]  /*12daf0*/  F2FP.SATFINITE.E5M2.F32.PACK_AB_MERGE_C R46, R51, R50, RZ ;  /* 0x00000032332e723e */ /* 0x002fc600048060ff */
[----:B------:R-:W-:Y:S01]  /*12db00*/  IMAD.X R59, R21, 0x1, R60, P1 ;  /* 0x00000001153b7824 */ /* 0x000fe200008e063c */
[----:B------:R-:W-:-:S04]  /*12db10*/  LOP3.LUT R51, R55, 0xffff, RZ, 0xc0, !PT ;  /* 0x0000ffff37337812 */ /* 0x000fc800078ec0ff */
[----:B------:R-:W-:Y:S04]  /*12db20*/  STL.64 [R1+0x1870], R58 ;  /* 0x0018703a01007387 */ /* 0x000fe80000100a00 */
[----:B------:R0:W-:Y:S02]  /*12db30*/  STL [R1+0x2484], R46 ;  /* 0x0024842e01007387 */ /* 0x0001e40000100800 */
[----:B0-----:R-:W-:Y:S02]  /*12db40*/  SHF.R.U32.HI R46, RZ, 0x8, R54 ;  /* 0x00000008ff2e7819 */ /* 0x001fe40000011636 */
[--C-:B------:R-:W-:Y:S02]  /*12db50*/  PRMT R54, R54, 0x3340, R51.reuse ;  /* 0x0000334036367816 */ /* 0x100fe40000000033 */
[----:B------:R-:W-:-:S02]  /*12db60*/  SHF.R.U32.HI R51, RZ, 0x8, R51 ;  /* 0x00000008ff337819 */ /* 0x000fc40000011633 */
[----:B------:R-:W-:Y:S02]  /*12db70*/  LOP3.LUT R46, R46, 0xffff, RZ, 0xc0, !PT ;  /* 0x0000ffff2e2e7812 */ /* 0x000fe400078ec0ff */
[----:B------:R-:W-:-:S04]  /*12db80*/  LOP3.LUT R51, R51, 0xffff, RZ, 0xc0, !PT ;  /* 0x0000ffff33337812 */ /* 0x000fc800078ec0ff */
[----:B------:R-:W-:Y:S02]  /*12db90*/  PRMT R46, R46, 0x3340, R51 ;  /* 0x000033402e2e7816 */ /* 0x000fe40000000033 */
[----:B----4-:R-:W-:Y:S02]  /*12dba0*/  LOP3.LUT R44, R44, 0xffff, RZ, 0xc0, !PT ;  /* 0x0000ffff2c2c7812 */ /* 0x010fe400078ec0ff */
[----:B---3--:R-:W-:Y:S02]  /*12dbb0*/  LOP3.LUT R18, R18, 0xffff, RZ, 0xc0, !PT ;  /* 0x0000ffff12127812 */ /* 0x008fe400078ec0ff */
[----:B--2---:R-:W-:Y:S02]  /*12dbc0*/  LOP3.LUT R50, R39, 0xffff, RZ, 0xc0, !PT ;  /* 0x0000ffff27327812 */ /* 0x004fe400078ec0ff */
[----:B------:R-:W2:Y:S02]  /*12dbd0*/  LDL.LU R39, [R1+0x6af8] ;  /* 0x006af80001277983 */ /* 0x000ea40000300800 */
[----:B------:R-:W-:-:S04]  /*12dbe0*/  PRMT R55, R50, 0x3340, R0 ;  /* 0x0000334032377816 */ /* 0x000fc80000000000 */
[----:B------:R-:W-:-:S05]  /*12dbf0*/  PRMT R54, R54, 0x5410, R55 ;  /* 0x0000541036367816 */ /* 0x000fca0000000037 */
[----:B------:R-:W-:Y:S04]  /*12dc00*/  STL [R1+0x25bc], R54 ;  /* 0x0025bc3601007387 */ /* 0x000fe80000100800 */
[----:B------:R0:W-:Y:S02]  /*12dc10*/  STL [R1+0xdb8], R46 ;  /* 0x000db82e01007387 */ /* 0x0001e40000100800 */
[----:B0-----:R-:W-:Y:S02]  /*12dc20*/  LOP3.LUT R46, R37, 0xffff, RZ, 0xc0, !PT ;  /* 0x0000ffff252e7812 */ /* 0x001fe400078ec0ff */
[----:B------:R-:W3:Y:S01]  /*12dc30*/  LDL.LU R37, [R1+0xd0] ;  /* 0x0000d00001257983 */ /* 0x000ee20000300800 */
[----:B------:R-:W-:Y:S02]  /*12dc40*/  PRMT R54, R18, 0x3340, R0 ;  /* 0x0000334012367816 */ /* 0x000fe40000000000 */
[----:B------:R-:W-:-:S02]  /*12dc50*/  PRMT R51, R44, 0x3340, R46 ;  /* 0x000033402c337816 */ /* 0x000fc4000000002e */
[----:B------:R-:W-:Y:S02]  /*12dc60*/  SHF.R.U32.HI R50, RZ, 0x8, R50 ;  /* 0x00000008ff327819 */ /* 0x000fe40000011632 */
[----:B------:R-:W-:Y:S02]  /*12dc70*/  PRMT R51, R51, 0x5410, R54 ;  /* 0x0000541033337816 */ /* 0x000fe40000000036 */
[----:B------:R-:W-:Y:S02]  /*12dc80*/  IADD3 R54, P1, R25, R56, RZ ;  /* 0x0000003819367210 */ /* 0x000fe40007f3e0ff */
[----:B------:R-:W-:Y:S02]  /*12dc90*/  SHF.R.U32.HI R44, RZ, 0x8, R44 ;  /* 0x00000008ff2c7819 */ /* 0x000fe4000001162c */
[----:B------:R-:W-:Y:S02]  /*12dca0*/  SHF.R.U32.HI R46, RZ, 0x8, R46 ;  /* 0x00000008ff2e7819 */ /* 0x000fe4000001162e */
[----:B------:R-:W-:Y:S01]  /*12dcb0*/  LOP3.LUT R50, R50, 0xffff, RZ, 0xc0, !PT ;  /* 0x0000ffff32327812 */ /* 0x000fe200078ec0ff */
[----:B------:R-:W-:Y:S01]  /*12dcc0*/  IMAD.X R55, R21, 0x1, R47, P1 ;  /* 0x0000000115377824 */ /* 0x000fe200008e062f */
[----:B------:R-:W-:-:S02]  /*12dcd0*/  LOP3.LUT R44, R44, 0xffff, RZ, 0xc0, !PT ;  /* 0x0000ffff2c2c7812 */ /* 0x000fc400078ec0ff */
[----:B------:R-:W-:Y:S02]  /*12dce0*/  LOP3.LUT R46, R46, 0xffff, RZ, 0xc0, !PT ;  /* 0x0000ffff2e2e7812 */ /* 0x000fe400078ec0ff */
[----:B------:R-:W-:Y:S01]  /*12dcf0*/  PRMT R50, R50, 0x3340, R0 ;  /* 0x0000334032327816 */ /* 0x000fe20000000000 */
[----:B------:R-:W-:Y:S01]  /*12dd00*/  STL [R1+0x25b8], R51 ;  /* 0x0025b83301007387 */ /* 0x000fe20000100800 */
[----:B------:R-:W-:-:S03]  /*12dd10*/  PRMT R44, R44, 0x3340, R46 ;  /* 0x000033402c2c7816 */ /* 0x000fc6000000002e */
[----:B------:R-:W-:Y:S01]  /*12dd20*/  STL.64 [R1+0x1810], R54 ;  /* 0x0018103601007387 */ /* 0x000fe20000100a00 */
[----:B------:R-:W-:-:S03]  /*12dd30*/  LOP3.LUT R46, R45, 0xffff, RZ, 0xc0, !PT ;  /* 0x0000ffff2d2e7812 */ /* 0x000fc600078ec0ff */
[----:B------:R0:W-:Y:S04]  /*12dd40*/  STL [R1+0x270], R50 ;  /* 0x0002703201007387 */ /* 0x0001e80000100800 */
[----:B------:R1:W-:Y:S01]  /*12dd50*/  STL [R1+0xdb4], R44 ;  /* 0x000db42c01007387 */ /* 0x0003e20000100800 */
[----:B0-----:R-:W-:Y:S02]  /*12dd60*/  LOP3.LUT R50, R38, 0xffff, RZ, 0xc0, !PT ;  /* 0x0000ffff26327812 */ /* 0x001fe400078ec0ff */
[----:B-1----:R-:W-:Y:S02]  /*12dd70*/  PRMT R44, R20, 0x3340, R0 ;  /* 0x00003340142c7816 */ /* 0x002fe40000000000 */
[----:B------:R-:W-:-:S04]  /*12dd80*/  PRMT R38, R46, 0x3340, R50 ;  /* 0x000033402e267816 */ /* 0x000fc80000000032 */
[----:B------:R-:W-:Y:S02]  /*12dd90*/  PRMT R38, R38, 0x5410, R44 ;  /* 0x0000541026267816 */ /* 0x000fe4000000002c */
[----:B------:R-:W4:Y:S04]  /*12dda0*/  LDL.LU R44, [R1+0x1ec] ;  /* 0x0001ec00012c7983 */ /* 0x000f280000300800 */
[----:B------:R-:W2:Y:S04]  /*12ddb0*/  LDL.LU R45, [R1+0x194] ;  /* 0x00019400012d7983 */ /* 0x000ea80000300800 */
[----:B------:R0:W-:Y:S04]  /*12ddc0*/  STL [R1+0x25b4], R38 ;  /* 0x0025b42601007387 */ /* 0x0001e80000100800 */
[----:B0-----:R-:W2:Y:S01]  /*12ddd0*/  LDL.LU R38, [R1+0x1bc] ;  /* 0x0001bc0001267983 */ /* 0x001ea20000300800 */
[----:B------:R-:W-:-:S02]  /*12dde0*/  SHF.R.U32.HI R46, RZ, 0x8, R46 ;  /* 0x00000008ff2e7819 */ /* 0x000fc4000001162e */
[----:B------:R-:W-:Y:S02]  /*12ddf0*/  SHF.R.U32.HI R50, RZ, 0x8, R50 ;  /* 0x00000008ff327819 */ /* 0x000fe40000011632 */
[----:B------:R-:W-:Y:S02]  /*12de00*/  SHF.R.U32.HI R20, RZ, 0x8, R20 ;  /* 0x00000008ff147819 */ /* 0x000fe40000011614 */
[----:B------:R-:W-:Y:S02]  /*12de10*/  IADD3 R54, P1, R25, R15, RZ ;  /* 0x0000000f19367210 */ /* 0x000fe40007f3e0ff */
[----:B------:R-:W-:Y:S02]  /*12de20*/  LOP3.LUT R46, R46, 0xffff, RZ, 0xc0, !PT ;  /* 0x0000ffff2e2e7812 */ /* 0x000fe400078ec0ff */
[----:B------:R-:W-:Y:S02]  /*12de30*/  LOP3.LUT R50, R50, 0xffff, RZ, 0xc0, !PT ;  /* 0x0000ffff32327812 */ /* 0x000fe400078ec0ff */
[----:B------:R-:W-:Y:S01]  /*12de40*/  LOP3.LUT R20, R20, 0xffff, RZ, 0xc0, !PT ;  /* 0x0000ffff14147812 */ /* 0x000fe200078ec0ff */
[----:B------:R-:W-:Y:S01]  /*12de50*/  IMAD.X R55, R21, 0x1, R48, P1 ;  /* 0x0000000115377824 */ /* 0x000fe200008e0630 */
[----:B------:R-:W-:-:S02]  /*12de60*/  PRMT R50, R46, 0x3340, R50 ;  /* 0x000033402e327816 */ /* 0x000fc40000000032 */
[----:B------:R-:W-:Y:S02]  /*12de70*/  PRMT R46, R20, 0x3340, R0 ;  /* 0x00003340142e7816 */ /* 0x000fe40000000000 */
[----:B------:R-:W-:Y:S01]  /*12de80*/  STL.64 [R1+0x1860], R54 ;  /* 0x0018603601007387 */ /* 0x000fe20000100a00 */
[----:B------:R-:W-:-:S03]  /*12de90*/  LOP3.LUT R19, R19, 0xffff, RZ, 0xc0, !PT ;  /* 0x0000ffff13137812 */ /* 0x000fc600078ec0ff */
[----:B------:R0:W-:Y:S04]  /*12dea0*/  STL [R1+0xdb0], R50 ;  /* 0x000db03201007387 */ /* 0x0001e80000100800 */
[----:B------:R1:W-:Y:S01]  /*12deb0*/  STL [R1+0x268], R46 ;  /* 0x0002682e01007387 */ /* 0x0003e20000100800 */
[----:B0-----:R-:W-:Y:S02]  /*12dec0*/  IADD3 R50, P1, R25, R16, RZ ;  /* 0x0000001019327210 */ /* 0x001fe40007f3e0ff */
[----:B-1----:R-:W-:Y:S02]  /*12ded0*/  LOP3.LUT R46, R29, 0xffff, RZ, 0xc0, !PT ;  /* 0x0000ffff1d2e7812 */ /* 0x002fe400078ec0ff */
[----:B------:R-:W2:Y:S04]  /*12dee0*/  LDL.LU R29, [R1+0x6af4] ;  /* 0x006af400011d7983 */ /* 0x000ea80000300800 */
[----:B------:R0:W-:Y:S01]  /*12def0*/  STL [R1+0x25cc], R19 ;  /* 0x0025cc1301007387 */ /* 0x0001e20000100800 */
[----:B------:R-:W-:Y:S01]  /*12df00*/  IMAD.X R51, R21, 0x1, R33, P1 ;  /* 0x0000000115337824 */ /* 0x000fe200008e0621 */
[----:B---3--:R-:W-:-:S02]  /*12df10*/  LOP3.LUT R20, R37, 0xffff, RZ, 0xc0, !PT ;  /* 0x0000ffff25147812 */ /* 0x008fc400078ec0ff */
[----:B------:R-:W-:Y:S02]  /*12df20*/  PRMT R37, R19, 0x3340, R0 ;  /* 0x0000334013257816 */ /* 0x000fe40000000000 */
[----:B0-----:R-:W-:-:S04]  /*12df30*/  PRMT R19, R20, 0x3340, R46 ;  /* 0x0000334014137816 */ /* 0x001fc8000000002e */
[----:B------:R-:W-:-:S05]  /*12df40*/  PRMT R19, R19, 0x5410, R37 ;  /* 0x0000541013137816 */ /* 0x000fca0000000025 */
[----:B------:R0:W-:Y:S04]  /*12df50*/  STL [R1+0x25b0], R19 ;  /* 0x0025b01301007387 */ /* 0x0001e80000100800 */
[----:B------:R1:W-:Y:S04]  /*12df60*/  STL.64 [R1+0x1858], R50 ;  /* 0x0018583201007387 */ /* 0x0003e80000100a00 */
[----:B0-----:R-:W3:Y:S01]  /*12df70*/  LDL.LU R19, [R1+0x1f8] ;  /* 0x0001f80001137983 */ /* 0x001ee20000300800 */
[----:B-1----:R-:W-:-:S03]  /*12df80*/  SHF.R.U32.HI R50, RZ, 0x8, R18 ;  /* 0x00000008ff327819 */ /* 0x002fc60000011612 */
[----:B------:R-:W3:Y:S04]  /*12df90*/  LDL.LU R18, [R1+0x198] ;  /* 0x0001980001127983 */ /* 0x000ee80000300800 */
[----:B------:R-:W3:Y:S01]  /*12dfa0*/  LDL.LU R37, [R1+0x1c4] ;  /* 0x0001c40001257983 */ /* 0x000ee20000300800 */
[----:B------:R-:W-:Y:S02]  /*12dfb0*/  SHF.R.U32.HI R20, RZ, 0x8, R20 ;  /* 0x00000008ff147819 */ /* 0x000fe40000011614 */
[----:B------:R-:W-:Y:S02]  /*12dfc0*/  SHF.R.U32.HI R46, RZ, 0x8, R46 ;  /* 0x00000008ff2e7819 */ /* 0x000fe4000001162e */
[----:B------:R-:W-:Y:S02]  /*12dfd0*/  LOP3.LUT R50, R50, 0xffff, RZ, 0xc0, !PT ;  /* 0x0000ffff32327812 */ /* 0x000fe400078ec0ff */
[----:B------:R-:W-:-:S02]  /*12dfe0*/  LOP3.LUT R20, R20, 0xffff, RZ, 0xc0, !PT ;  /* 0x0000ffff14147812 */ /* 0x000fc400078ec0ff */
[----:B------:R-:W-:Y:S02]  /*12dff0*/  LOP3.LUT R46, R46, 0xffff, RZ, 0xc0, !PT ;  /* 0x0000ffff2e2e7812 */ /* 0x000fe400078ec0ff */
[----:B------:R-:W-:Y:S02]  /*12e000*/  PRMT R50, R50, 0x3340, R0 ;  /* 0x0000334032327816 */ /* 0x000fe40000000000 */
[----:B------:R-:W-:-:S03]  /*12e010*/  PRMT R46, R20, 0x3340, R46 ;  /* 0x00003340142e7816 */ /* 0x000fc6000000002e */
[----:B------:R-:W-:Y:S01]  /*12e020*/  STL [R1+0x244], R50 ;  /* 0x0002443201007387 */ /* 0x000fe20000100800 */
[----:B----4-:R-:W-:-:S03]  /*12e030*/  LOP3.LUT R44, R44, 0xffff, RZ, 0xc0, !PT ;  /* 0x0000ffff2c2c7812 */ /* 0x010fc600078ec0ff */
[----:B------:R0:W-:Y:S01]  /*12e040*/  STL [R1+0x24fc], R46 ;  /* 0x0024fc2e01007387 */ /* 0x0001e20000100800 */
[----:B--2---:R-:W-:-:S04]  /*12e050*/  LOP3.LUT R20, R45, 0xffff, RZ, 0xc0, !PT ;  /* 0x0000ffff2d147812 */ /* 0x004fc800078ec0ff */
[----:B------:R-:W-:Y:S02]  /*12e060*/  PRMT R45, R20, 0x3340, R0 ;  /* 0x00003340142d7816 */ /* 0x000fe40000000000 */
[----:B0-----:R-:W-:-:S04]  /*12e070*/  LOP3.LUT R46, R38, 0xffff, RZ, 0xc0, !PT ;  /* 0x0000ffff262e7812 */ /* 0x001fc800078ec0ff */
[----:B------:R-:W-:-:S04]  /*12e080*/  PRMT R38, R44, 0x3340, R46 ;  /* 0x000033402c267816 */ /* 0x000fc8000000002e */
[----:B------:R-:W-:Y:S02]  /*12e090*/  PRMT R50, R38, 0x5410, R45 ;  /* 0x0000541026327816 */ /* 0x000fe4000000002d */
[----:B------:R-:W2:Y:S04]  /*12e0a0*/  LDL.LU R45, [R1+0x184] ;  /* 0x00018400012d7983 */ /* 0x000ea80000300800 */
[----:B------:R-:W4:Y:S04]  /*12e0b0*/  LDL.LU R38, [R1+0x1d8] ;  /* 0x0001d80001267983 */ /* 0x000f280000300800 */
[----:B------:R0:W-:Y:S02]  /*12e0c0*/  STL [R1+0x25ac], R50 ;  /* 0x0025ac3201007387 */ /* 0x0001e40000100800 */
[----:B0-----:R-:W-:-:S05]  /*12e0d0*/  IADD3 R50, P1, R25, R11, RZ ;  /* 0x0000000b19327210 */ /* 0x001fca0007f3e0ff */
[----:B------:R-:W-:Y:S01]  /*12e0e0*/  IMAD.X R51, R21, 0x1, R13, P1 ;  /* 0x0000000115337824 */ /* 0x000fe200008e060d */
[----:B------:R-:W-:-:S04]  /*12e0f0*/  SHF.R.U32.HI R44, RZ, 0x8, R44 ;  /* 0x00000008ff2c7819 */ /* 0x000fc8000001162c */
[----:B------:R0:W-:Y:S01]  /*12e100*/  STL.64 [R1+0x1850], R50 ;  /* 0x0018503201007387 */ /* 0x0001e20000100a00 */
[----:B------:R-:W-:Y:S02]  /*12e110*/  SHF.R.U32.HI R20, RZ, 0x8, R20 ;  /* 0x00000008ff147819 */ /* 0x000fe40000011614 */
[----:B0-----:R-:W-:Y:S02]  /*12e120*/  SHF.R.U32.HI R50, RZ, 0x8, R46 ;  /* 0x00000008ff327819 */ /* 0x001fe4000001162e */
[----:B------:R-:W-:Y:S02]  /*12e130*/  LOP3.LUT R46, R44, 0xffff, RZ, 0xc0, !PT ;  /* 0x0000ffff2c2e7812 */ /* 0x000fe400078ec0ff */
[----:B------:R-:W-:Y:S01]  /*12e140*/  LOP3.LUT R50, R50, 0xffff, RZ, 0xc0, !PT ;  /* 0x0000ffff32327812 */ /* 0x000fe200078ec0ff */
[----:B------:R-:W4:Y:S03]  /*12e150*/  LDL.LU R44, [R1+0x1a8] ;  /* 0x0001a800012c7983 */ /* 0x000f260000300800 */
[----:B------:R-:W-:-:S02]  /*12e160*/  PRMT R46, R46, 0x3340, R50 ;  /* 0x000033402e2e7816 */ /* 0x000fc40000000032 */
[----:B------:R-:W-:Y:S02]  /*12e170*/  IADD3 R50, P1, R25, R12, RZ ;  /* 0x0000000c19327210 */ /* 0x000fe40007f3e0ff */
[----:B------:R-:W-:-:S03]  /*12e180*/  LOP3.LUT R20, R20, 0xffff, RZ, 0xc0, !PT ;  /* 0x0000ffff14147812 */ /* 0x000fc600078ec0ff */
[----:B------:R-:W-:Y:S01]  /*12e190*/  IMAD.X R51, R21, 0x1, R14, P1 ;  /* 0x0000000115337824 */ /* 0x000fe200008e060e */
[----:B------:R-:W-:Y:S01]  /*12e1a0*/  PRMT R20, R20, 0x3340, R0 ;  /* 0x0000334014147816 */ /* 0x000fe20000000000 */
[----:B------:R-:W-:Y:S04]  /*12e1b0*/  STL [R1+0xda8], R46 ;  /* 0x000da82e01007387 */ /* 0x000fe80000100800 */
[----:B------:R-:W-:Y:S04]  /*12e1c0*/  STL.64 [R1+0x1848], R50 ;  /* 0x0018483201007387 */ /* 0x000fe80000100a00 */
[----:B------:R0:W-:Y:S04]  /*12e1d0*/  STL [R1+0x230], R20 ;  /* 0x0002301401007387 */ /* 0x0001e80000100800 */
[----:B------:R-:W4:Y:S01]  /*12e1e0*/  LDL.LU R54, [R1+0x1dc] ;  /* 0x0001dc0001367983 */ /* 0x000f220000300800 */
[----:B---3--:R-:W-:-:S02]  /*12e1f0*/  LOP3.LUT R19, R19, 0xffff, RZ, 0xc0, !PT ;  /* 0x0000ffff13137812 */ /* 0x008fc400078ec0ff */
[----:B------:R-:W-:Y:S02]  /*12e200*/  LOP3.LUT R18, R18, 0xffff, RZ, 0xc0, !PT ;  /* 0x0000ffff12127812 */ /* 0x000fe400078ec0ff */
[----:B0-----:R-:W-:Y:S02]  /*12e210*/  LOP3.LUT R20, R37, 0xffff, RZ, 0xc0, !PT ;  /* 0x0000ffff25147812 */ /* 0x001fe400078ec0ff */
[----:B------:R-:W-:Y:S02]  /*12e220*/  PRMT R37, R18, 0x3340, R0 ;  /* 0x0000334012257816 */ /* 0x000fe40000000000 */
[----:B------:R-:W-:-:S04]  /*12e230*/  PRMT R21, R19, 0x3340, R20 ;  /* 0x0000334013157816 */ /* 0x000fc80000000014 */
[----:B------:R-:W-:Y:S02]  /*12e240*/  PRMT R21, R21, 0x5410, R37 ;  /* 0x0000541015157816 */ /* 0x000fe40000000025 */
[----:B------:R-:W-:-:S03]  /*12e250*/  SHF.R.U32.HI R19, RZ, 0x8, R19 ;  /* 0x00000008ff137819 */ /* 0x000fc60000011613 */
[----:B------:R-:W-:Y:S01]  /*12e260*/  STL [R1+0x25a8], R21 ;  /* 0x0025a81501007387 */ /* 0x000fe20000100800 */
[----:B------:R-:W-:-:S03]  /*12e270*/  SHF.R.U32.HI R20, RZ, 0x8, R20 ;  /* 0x00000008ff147819 */ /* 0x000fc60000011614 */
[----:B------:R-:W3:Y:S01]  /*12e280*/  LDL.LU R55, [R1+0x1ac] ;  /* 0x0001ac0001377983 */ /* 0x000ee20000300800 */
[----:B------:R-:W-:Y:S02]  /*12e290*/  SHF.R.U32.HI R18, RZ, 0x8, R18 ;  /* 0x00000008ff127819 */ /* 0x000fe40000011612 */
[----:B------:R-:W-:Y:S02]  /*12e2a0*/  LOP3.LUT R19, R19, 0xffff, RZ, 0xc0, !PT ;  /* 0x0000ffff13137812 */ /* 0x000fe400078ec0ff */
[----:B------:R-:W-:Y:S02]  /*12e2b0*/  LOP3.LUT R20, R20, 0xffff, RZ, 0xc0, !PT ;  /* 0x0000ffff14147812 */ /* 0x000fe400078ec0ff */
[----:B------:R-:W-:Y:S02]  /*12e2c0*/  LOP3.LUT R18, R18, 0xffff, RZ, 0xc0, !PT ;  /* 0x0000ffff12127812 */ /* 0x000fe400078ec0ff */
[----:B------:R-:W-:Y:S02]  /*12e2d0*/  PRMT R19, R19, 0x3340, R20 ;  /* 0x0000334013137816 */ /* 0x000fe40000000014 */
[----:B------:R-:W-:-:S03]  /*12e2e0*/  PRMT R18, R18, 0x3340, R0 ;  /* 0x0000334012127816 */ /* 0x000fc60000000000 */
[----:B------:R-:W-:Y:S04]  /*12e2f0*/  STL [R1+0xdac], R19 ;  /* 0x000dac1301007387 */ /* 0x000fe80000100800 */
[----:B------:R0:W-:Y:S04]  /*12e300*/  STL [R1+0x26c], R18 ;  /* 0x00026c1201007387 */ /* 0x0001e80000100800 */
[----:B------:R-:W3:Y:S04]  /*12e310*/  LDL.LU R37, [R1+0x238] ;  /* 0x0002380001257983 */ /* 0x000ee80000300800 */
[----:B0-----:R-:W3:Y:S01]  /*12e320*/  LDL.LU R18, [R1+0x214] ;  /* 0x0002140001127983 */ /* 0x001ee20000300800 */
[----:B--2---:R-:W-:-:S03]  /*12e330*/  LOP3.LUT R20, R45, 0xffff, RZ, 0xc0, !PT ;  /* 0x0000ffff2d147812 */ /* 0x004fc600078ec0ff */
[----:B------:R-:W2:Y:S01]  /*12e340*/  LDL.LU R19, [R1+0x228] ;  /* 0x0002280001137983 */ /* 0x000ea20000300800 */
[----:B----4-:R-:W-:-:S03]  /*12e350*/  LOP3.LUT R21, R38, 0xffff, RZ, 0xc0, !PT ;  /* 0x0000ffff26157812 */ /* 0x010fc600078ec0ff */
[----:B------:R-:W4:Y:S04]  /*12e360*/  LDL.LU R45, [R1+0x234] ;  /* 0x00023400012d7983 */ /* 0x000f280000300800 */
[----:B------:R-:W4:Y:S01]  /*12e370*/  LDL.LU R38, [R1+0x20c] ;  /* 0x00020c0001267983 */ /* 0x000f220000300800 */
[----:B------:R-:W-:Y:S01]  /*12e380*/  PRMT R50, R20, 0x3340, R0 ;  /* 0x0000334014327816 */ /* 0x000fe20000000000 */
[----:B------:R-:W-:Y:S01]  /*12e390*/  VIADD R25, R25, UR6 ;  /* 0x0000000619197c36 */ /* 0x000fe20008000000 */
[----:B------:R-:W-:Y:S01]  /*12e3a0*/  LOP3.LUT R31, R31, 0xffff, RZ, 0xc0, !PT ;  /* 0x0000ffff1f1f7812 */ /* 0x000fe200078ec0ff */
[----:B------:R-:W-:-:S03]  /*12e3b0*/  ULDC UR6, c[0x0][0x248] ;  /* 0x0000920000067ab9 */ /* 0x000fc60000000800 */
[----:B------:R-:W-:Y:S02]  /*12e3c0*/  IADD3 R58, P1, R25, R8, RZ ;  /* 0x00000008193a7210 */ /* 0x000fe40007f3e0ff */
[----:B------:R-:W-:-:S04]  /*12e3d0*/  LOP3.LUT R46, R44, 0xffff, RZ, 0xc0, !PT ;  /* 0x0000ffff2c2e7812 */ /* 0x000fc800078ec0ff */
[--C-:B------:R-:W-:Y:S02]  /*12e3e0*/  PRMT R44, R21, 0x3340, R46.reuse ;  /* 0x00003340152c7816 */ /* 0x100fe4000000002e */
[----:B------:R-:W-:Y:S02]  /*12e3f0*/  SHF.R.U32.HI R21, RZ, 0x8, R21 ;  /* 0x00000008ff157819 */ /* 0x000fe40000011615 */
[----:B------:R-:W-:Y:S02]  /*12e400*/  SHF.R.U32.HI R46, RZ, 0x8, R46 ;  /* 0x00000008ff2e7819 */ /* 0x000fe4000001162e */
[----:B------:R-:W-:Y:S02]  /*12e410*/  PRMT R51, R44, 0x5410, R50 ;  /* 0x000054102c337816 */ /* 0x000fe40000000032 */
[----:B------:R-:W-:Y:S01]  /*12e420*/  SHF.R.S32.HI R44, RZ, 0x1f, R25 ;  /* 0x0000001fff2c7819 */ /* 0x000fe20000011419 */
[----:B------:R-:W4:Y:S01]  /*12e430*/  LDL.LU R50, [R1+0x224] ;  /* 0x0002240001327983 */ /* 0x000f220000300800 */
[----:B------:R-:W-:-:S02]  /*12e440*/  LOP3.LUT R21, R21, 0xffff, RZ, 0xc0, !PT ;  /* 0x0000ffff15157812 */ /* 0x000fc400078ec0ff */
[----:B------:R-:W-:Y:S01]  /*12e450*/  LOP3.LUT R46, R46, 0xffff, RZ, 0xc0, !PT ;  /* 0x0000ffff2e2e7812 */ /* 0x000fe200078ec0ff */
[----:B------:R-:W-:Y:S01]  /*12e460*/  IMAD.X R59, R44, 0x1, R26, P1 ;  /* 0x000000012c3b7824 */ /* 0x000fe200008e061a */
[----:B------:R0:W-:Y:S02]  /*12e470*/  STL [R1+0x25a4], R51 ;  /* 0x0025a43301007387 */ /* 0x0001e40000100800 */
[----:B------:R-:W-:Y:S02]  /*12e480*/  PRMT R46, R21, 0x3340, R46 ;  /* 0x00003340152e7816 */ /* 0x000fe4000000002e */
[----:B------:R-:W-:Y:S04]  /*12e490*/  STL.64 [R1+0x1840], R58 ;  /* 0x0018403a01007387 */ /* 0x000fe80000100a00 */
[----:B------:R1:W-:Y:S01]  /*12e4a0*/  STL [R1+0xda4], R46 ;  /* 0x000da42e01007387 */ /* 0x0003e20000100800 */
[----:B0-----:R-:W-:-:S02]  /*12e4b0*/  LOP3.LUT R51, R54, 0xffff, RZ, 0xc0, !PT ;  /* 0x0000ffff36337812 */ /* 0x001fc400078ec0ff */
[----:B-1----:R-:W-:Y:S02]  /*12e4c0*/  SHF.R.U32.HI R46, RZ, 0x8, R20 ;  /* 0x00000008ff2e7819 */ /* 0x002fe40000011614 */
[----:B------:R-:W-:Y:S02]  /*12e4d0*/  SHF.R.U32.HI R20, RZ, 0x8, R51 ;  /* 0x00000008ff147819 */ /* 0x000fe40000011633 */
[----:B------:R-:W-:Y:S02]  /*12e4e0*/  LOP3.LUT R46, R46, 0xffff, RZ, 0xc0, !PT ;  /* 0x0000ffff2e2e7812 */ /* 0x000fe400078ec0ff */
[----:B------:R-:W-:Y:S02]  /*12e4f0*/  LOP3.LUT R20, R20, 0xffff, RZ, 0xc0, !PT ;  /* 0x0000ffff14147812 */ /* 0x000fe400078ec0ff */
[----:B------:R-:W-:Y:S02]  /*12e500*/  PRMT R46, R46, 0x3340, R0 ;  /* 0x000033402e2e7816 */ /* 0x000fe40000000000 */
[----:B---3--:R-:W-:-:S04]  /*12e510*/  LOP3.LUT R21, R55, 0xffff, RZ, 0xc0, !PT ;  /* 0x0000ffff37157812 */ /* 0x008fc800078ec0ff */
[--C-:B------:R-:W-:Y:S02]  /*12e520*/  PRMT R51, R51, 0x3340, R21.reuse ;  /* 0x0000334033337816 */ /* 0x100fe40000000015 */
[----:B------:R-:W-:-:S04]  /*12e530*/  SHF.R.U32.HI R21, RZ, 0x8, R21 ;  /* 0x00000008ff157819 */ /* 0x000fc80000011615 */
[----:B------:R-:W-:Y:S01]  /*12e540*/  LOP3.LUT R21, R21, 0xffff, RZ, 0xc0, !PT ;  /* 0x0000ffff15157812 */ /* 0x000fe200078ec0ff */
[----:B------:R0:W-:Y:S03]  /*12e550*/  STL [R1+0x1da8], R51 ;  /* 0x001da83301007387 */ /* 0x0001e60000100800 */
[----:B------:R-:W-:Y:S01]  /*12e560*/  PRMT R21, R20, 0x3340, R21 ;  /* 0x0000334014157816 */ /* 0x000fe20000000015 */
[----:B------:R4:W-:Y:S04]  /*12e570*/  STL [R1+0x23c], R46 ;  /* 0x00023c2e01007387 */ /* 0x0009e80000100800 */
[----:B------:R1:W-:Y:S01]  /*12e580*/  STL [R1+0x24f4], R21 ;  /* 0x0024f41501007387 */ /* 0x0003e20000100800 */
[----:B0-----:R-:W-:-:S03]  /*12e590*/  LOP3.LUT R51, R37, 0xffff, RZ, 0xc0, !PT ;  /* 0x0000ffff25337812 */ /* 0x001fc600078ec0ff */
[----:B------:R-:W3:Y:S01]  /*12e5a0*/  LDL.LU R37, [R1+0x248] ;  /* 0x0002480001257983 */ /* 0x000ee20000300800 */
[----:B------:R-:W-:-:S03]  /*12e5b0*/  LOP3.LUT R20, R18, 0xffff, RZ, 0xc0, !PT ;  /* 0x0000ffff12147812 */ /* 0x000fc600078ec0ff */
[----:B------:R-:W3:Y:S01]  /*12e5c0*/  LDL.LU R55, [R1+0x208] ;  /* 0x0002080001377983 */ /* 0x000ee20000300800 */
[----:B--2---:R-:W-:Y:S02]  /*12e5d0*/  LOP3.LUT R54, R19, 0xffff, RZ, 0xc0, !PT ;  /* 0x0000ffff13367812 */ /* 0x004fe400078ec0ff */
[----:B------:R-:W-:Y:S02]  /*12e5e0*/  PRMT R58, R20, 0x3340, R0 ;  /* 0x00003340143a7816 */ /* 0x000fe40000000000 */
[----:B----4-:R-:W-:Y:S02]  /*12e5f0*/  LOP3.LUT R46, R45, 0xffff, RZ, 0xc0, !PT ;  /* 0x0000ffff2d2e7812 */ /* 0x010fe400078ec0ff */
[----:B------:R-:W-:Y:S02]  /*12e600*/  PRMT R45, R51, 0x3340, R54 ;  /* 0x00003340332d7816 */ /* 0x000fe40000000036 */
[----:B-1----:R-:W-:Y:S02]  /*12e610*/  LOP3.LUT R21, R38, 0xffff, RZ, 0xc0, !PT ;  /* 0x0000ffff26157812 */ /* 0x002fe400078ec0ff */
[----:B------:R-:W2:Y:S01]  /*12e620*/  LDL.LU R38, [R1+0x220] ;  /* 0x0002200001267983 */ /* 0x000ea20000300800 */
[----:B------:R-:W-:-:S03]  /*12e630*/  PRMT R58, R45, 0x5410, R58 ;  /* 0x000054102d3a7816 */ /* 0x000fc6000000003a */
[----:B------:R-:W4:Y:S04]  /*12e640*/  LDL.LU R18, [R1+0x6d8] ;  /* 0x0006d80001127983 */ /* 0x000f280000300800 */
[----:B------:R-:W4:Y:S04]  /*12e650*/  LDL.LU R19, [R1+0x250] ;  /* 0x0002500001137983 */ /* 0x000f280000300800 */
[----:B------:R-:W4:Y:S01]  /*12e660*/  LDL.LU R45, [R1+0x264] ;  /* 0x00026400012d7983 */ /* 0x000f220000300800 */
[----:B------:R-:W-:-:S03]  /*12e670*/  PRMT R59, R21, 0x3340, R0 ;  /* 0x00003340153b7816 */ /* 0x000fc60000000000 */
[----:B------:R0:W-:Y:S01]  /*12e680*/  STL [R1+0x25a0], R58 ;  /* 0x0025a03a01007387 */ /* 0x0001e20000100800 */
[----:B------:R-:W-:Y:S02]  /*12e690*/  SHF.R.U32.HI R51, RZ, 0x8, R51 ;  /* 0x00000008ff337819 */ /* 0x000fe40000011633 */
[----:B------:R-:W-:Y:S02]  /*12e6a0*/  SHF.R.U32.HI R54, RZ, 0x8, R54 ;  /* 0x00000008ff367819 */ /* 0x000fe40000011636 */
[----:B------:R-:W-:Y:S02]  /*12e6b0*/  SHF.R.U32.HI R21, RZ, 0x8, R21 ;  /* 0x00000008ff157819 */ /* 0x000fe40000011615 */
[----:B------:R-:W-:Y:S02]  /*12e6c0*/  LOP3.LUT R51, R51, 0xffff, RZ, 0xc0, !PT ;  /* 0x0000ffff33337812 */ /* 0x000fe400078ec0ff */
[----:B------:R-:W-:Y:S02]  /*12e6d0*/  LOP3.LUT R54, R54, 0xffff, RZ, 0xc0, !PT ;  /* 0x0000ffff36367812 */ /* 0x000fe400078ec0ff */
[----:B------:R-:W-:-:S02]  /*12e6e0*/  SHF.R.U32.HI R20, RZ, 0x8, R20 ;  /* 0x00000008ff147819 */ /* 0x000fc40000011614 */
[----:B------:R-:W-:-:S04]  /*12e6f0*/  LOP3.LUT R50, R50, 0xffff, RZ, 0xc0, !PT ;  /* 0x0000ffff32327812 */ /* 0x000fc800078ec0ff */
[----:B0-----:R-:W-:Y:S02]  /*12e700*/  PRMT R58, R46, 0x3340, R50 ;  /* 0x000033402e3a7816 */ /* 0x001fe40000000032 */
[----:B------:R-:W-:Y:S02]  /*12e710*/  SHF.R.U32.HI R46, RZ, 0x8, R46 ;  /* 0x00000008ff2e7819 */ /* 0x000fe4000001162e */
[----:B------:R-:W-:Y:S02]  /*12e720*/  SHF.R.U32.HI R50, RZ, 0x8, R50 ;  /* 0x00000008ff327819 */ /* 0x000fe40000011632 */
[----:B------:R-:W-:Y:S02]  /*12e730*/  PRMT R59, R58, 0x5410, R59 ;  /* 0x000054103a3b7816 */ /* 0x000fe4000000003b */
[----:B------:R-:W-:Y:S02]  /*12e740*/  IADD3 R58, P1, R25, R10, RZ ;  /* 0x0000000a193a7210 */ /* 0x000fe40007f3e0ff */
[----:B------:R-:W-:-:S02]  /*12e750*/  LOP3.LUT R46, R46, 0xffff, RZ, 0xc0, !PT ;  /* 0x0000ffff2e2e7812 */ /* 0x000fc400078ec0ff */
[----:B------:R-:W-:Y:S01]  /*12e760*/  LOP3.LUT R50, R50, 0xffff, RZ, 0xc0, !PT ;  /* 0x0000ffff32327812 */ /* 0x000fe200078ec0ff */
[----:B------:R0:W-:Y:S03]  /*12e770*/  STL [R1+0x259c], R59 ;  /* 0x00259c3b01007387 */ /* 0x0001e60000100800 */
[----:B------:R-:W-:Y:S02]  /*12e780*/  PRMT R46, R46, 0x3340, R50 ;  /* 0x000033402e2e7816 */ /* 0x000fe40000000032 */
[----:B------:R-:W-:Y:S01]  /*12e790*/  LOP3.LUT R21, R21, 0xffff, RZ, 0xc0, !PT ;  /* 0x0000ffff15157812 */ /* 0x000fe200078ec0ff */
[----:B0-----:R-:W-:Y:S01]  /*12e7a0*/  IMAD.X R59, R44, 0x1, R9, P1 ;  /* 0x000000012c3b7824 */ /* 0x001fe200008e0609 */
[----:B------:R-:W-:Y:S02]  /*12e7b0*/  IADD3 R50, P1, R25, R7, RZ ;  /* 0x0000000719327210 */ /* 0x000fe40007f3e0ff */
[----:B------:R-:W-:-:S02]  /*12e7c0*/  PRMT R54, R51, 0x3340, R54 ;  /* 0x0000334033367816 */ /* 0x000fc40000000036 */
[----:B------:R-:W-:Y:S01]  /*12e7d0*/  LOP3.LUT R20, R20, 0xffff, RZ, 0xc0, !PT ;  /* 0x0000ffff14147812 */ /* 0x000fe200078ec0ff */
[----:B------:R-:W-:Y:S01]  /*12e7e0*/  IMAD.X R51, R44, 0x1, R49, P1 ;  /* 0x000000012c337824 */ /* 0x000fe200008e0631 */
[--C-:B------:R-:W-:Y:S01]  /*12e7f0*/  PRMT R21, R21, 0x3340, R0.reuse ;  /* 0x0000334015157816 */ /* 0x100fe20000000000 */
[----:B------:R-:W-:Y:S01]  /*12e800*/  STL.64 [R1+0x1820], R58 ;  /* 0x0018203a01007387 */ /* 0x000fe20000100a00 */
[----:B------:R-:W-:-:S03]  /*12e810*/  PRMT R20, R20, 0x3340, R0 ;  /* 0x0000334014147816 */ /* 0x000fc60000000000 */
[----:B------:R-:W-:Y:S04]  /*12e820*/  STL [R1+0xda0], R54 ;  /* 0x000da03601007387 */ /* 0x000fe80000100800 */
[----:B------:R-:W-:Y:S04]  /*12e830*/  STL [R1+0x544], R46 ;  /* 0x0005442e01007387 */ /* 0x000fe80000100800 */
[----:B------:R-:W-:Y:S04]  /*12e840*/  STL.64 [R1+0x1838], R50 ;  /* 0x0018383201007387 */ /* 0x000fe80000100a00 */
[----:B------:R0:W-:Y:S04]  /*12e850*/  STL [R1+0x238], R21 ;  /* 0x0002381501007387 */ /* 0x0001e80000100800 */
[----:B------:R1:W-:Y:S01]  /*12e860*/  STL [R1+0x234], R20 ;  /* 0x0002341401007387 */ /* 0x0003e20000100800 */
[----:B---3--:R-:W-:-:S02]  /*12e870*/  LOP3.LUT R37, R37, 0xffff, RZ, 0xc0, !PT ;  /* 0x0000ffff25257812 */ /* 0x008fc400078ec0ff */
[----:B------:R-:W-:-:S04]  /*12e880*/  LOP3.LUT R55, R55, 0xffff, RZ, 0xc0, !PT ;  /* 0x0000ffff37377812 */ /* 0x000fc800078ec0ff */
[----:B0-----:R-:W-:Y:S02]  /*12e890*/  PRMT R21, R55, 0x3340, R0 ;  /* 0x0000334037157816 */ /* 0x001fe40000000000 */
[----:B--2---:R-:W-:-:S04]  /*12e8a0*/  LOP3.LUT R38, R38, 0xffff, RZ, 0xc0, !PT ;  /* 0x0000ffff26267812 */ /* 0x004fc800078ec0ff */
[----:B-1----:R-:W-:Y:S02]  /*12e8b0*/  PRMT R20, R37, 0x3340, R38 ;  /* 0x0000334025147816 */ /* 0x002fe40000000026 */
[----:B----4-:R-:W-:Y:S02]  /*12e8c0*/  LOP3.LUT R58, R19, 0xffff, RZ, 0xc0, !PT ;  /* 0x0000ffff133a7812 */ /* 0x010fe400078ec0ff */
[----:B------:R-:W-:Y:S02]  /*12e8d0*/  LOP3.LUT R19, R45, 0xffff, RZ, 0xc0, !PT ;  /* 0x0000ffff2d137812 */ /* 0x000fe400078ec0ff */
[----:B------:R-:W-:Y:S02]  /*12e8e0*/  PRMT R45, R20, 0x5410, R21 ;  /* 0x00005410142d7816 */ /* 0x000fe40000000015 */
[----:B------:R-:W-:Y:S01]  /*12e8f0*/  LOP3.LUT R18, R18, 0xffff, RZ, 0xc0, !PT ;  /* 0x0000ffff12127812 */ /* 0x000fe200078ec0ff */
[----:B------:R-:W2:Y:S01]  /*12e900*/  LDL.LU R21, [R1+0x6e0] ;  /* 0x0006e00001157983 */ /* 0x000ea20000300800 */
[----:B------:R-:W-:-:S03]  /*12e910*/  PRMT R50, R58, 0x3340, R0 ;  /* 0x000033403a327816 */ /* 0x000fc60000000000 */
[----:B------:R-:W3:Y:S04]  /*12e920*/  LDL.LU R20, [R1+0x260] ;  /* 0x0002600001147983 */ /* 0x000ee80000300800 */
[----:B------:R0:W-:Y:S04]  /*12e930*/  STL [R1+0x2594], R45 ;  /* 0x0025942d01007387 */ /* 0x0001e80000100800 */
[----:B------:R-:W4:Y:S01]  /*12e940*/  LDL.LU R46, [R1+0x274] ;  /* 0x00027400012e7983 */ /* 0x000f220000300800 */
[----:B0-----:R-:W-:Y:S02]  /*12e950*/  PRMT R45, R18, 0x3340, R19 ;  /* 0x00003340122d7816 */ /* 0x001fe40000000013 */
[----:B------:R-:W-:-:S02]  /*12e960*/  SHF.R.U32.HI R37, RZ, 0x8, R37 ;  /* 0x00000008ff257819 */ /* 0x000fc40000011625 */
[----:B------:R-:W-:Y:S02]  /*12e970*/  PRMT R45, R45, 0x5410, R50 ;  /* 0x000054102d2d7816 */ /* 0x000fe40000000032 */
[----:B------:R-:W-:Y:S02]  /*12e980*/  IADD3 R50, P1, R25, R6, RZ ;  /* 0x0000000619327210 */ /* 0x000fe40007f3e0ff */
[----:B------:R-:W-:Y:S02]  /*12e990*/  SHF.R.U32.HI R38, RZ, 0x8, R38 ;  /* 0x00000008ff267819 */ /* 0x000fe40000011626 */
[----:B------:R-:W-:Y:S01]  /*12e9a0*/  LOP3.LUT R37, R37, 0xffff, RZ, 0xc0, !PT ;  /* 0x0000ffff25257812 */ /* 0x000fe200078ec0ff */
[----:B------:R-:W-:Y:S01]  /*12e9b0*/  IMAD.X R51, R44, 0x1, R5, P1 ;  /* 0x000000012c337824 */ /* 0x000fe200008e0605 */
[----:B------:R-:W-:Y:S01]  /*12e9c0*/  LOP3.LUT R38, R38, 0xffff, RZ, 0xc0, !PT ;  /* 0x0000ffff26267812 */ /* 0x000fe200078ec0ff */
[----:B------:R-:W-:Y:S03]  /*12e9d0*/  STL [R1+0x2590], R45 ;  /* 0x0025902d01007387 */ /* 0x000fe60000100800 */
[----:B------:R-:W-:Y:S01]  /*12e9e0*/  PRMT R37, R37, 0x3340, R38 ;  /* 0x0000334025257816 */ /* 0x000fe20000000026 */
[----:B------:R0:W-:Y:S04]  /*12e9f0*/  STL.64 [R1+0x1800], R50 ;  /* 0x0018003201007387 */ /* 0x0001e80000100a00 */
[----:B0-----:R-:W4:Y:S04]  /*12ea00*/  LDL.LU R50, [R1+0x6af0] ;  /* 0x006af00001327983 */ /* 0x001f280000300800 */
[----:B------:R-:W4:Y:S04]  /*12ea10*/  LDL.LU R51, [R1+0x6ac] ;  /* 0x0006ac0001337983 */ /* 0x000f280000300800 */
[----:B------:R-:W4:Y:S04]  /*12ea20*/  LDL.LU R54, [R1+0x25c] ;  /* 0x00025c0001367983 */ /* 0x000f280000300800 */
[----:B------:R0:W-:Y:S04]  /*12ea30*/  STL [R1+0xd9c], R37 ;  /* 0x000d9c2501007387 */ /* 0x0001e80000100800 */
[----:B0-----:R-:W4:Y:S04]  /*12ea40*/  LDL.LU R37, [R1+0x280] ;  /* 0x0002800001257983 */ /* 0x001f280000300800 */
[----:B------:R-:W4:Y:S04]  /*12ea50*/  LDL.LU R45, [R1+0x6a8] ;  /* 0x0006a800012d7983 */ /* 0x000f280000300800 */
[----:B------:R-:W4:Y:S01]  /*12ea60*/  LDL.LU R38, [R1+0x24c] ;  /* 0x00024c0001267983 */ /* 0x000f220000300800 */
[----:B------:R-:W-:-:S02]  /*12ea70*/  SHF.R.U32.HI R18, RZ, 0x8, R18 ;  /* 0x00000008ff127819 */ /* 0x000fc40000011612 */
[----:B------:R-:W-:Y:S02]  /*12ea80*/  SHF.R.U32.HI R19, RZ, 0x8, R19 ;  /* 0x00000008ff137819 */ /* 0x000fe40000011613 */
[----:B------:R-:W-:Y:S02]  /*12ea90*/  LOP3.LUT R18, R18, 0xffff, RZ, 0xc0, !PT ;  /* 0x0000ffff12127812 */ /* 0x000fe400078ec0ff */
[----:B------:R-:W-:-:S04]  /*12eaa0*/  LOP3.LUT R19, R19, 0xffff, RZ, 0xc0, !PT ;  /* 0x0000ffff13137812 */ /* 0x000fc800078ec0ff */
[----:B------:R-:W-:Y:S02]  /*12eab0*/  PRMT R59, R18, 0x3340, R19 ;  /* 0x00003340123b7816 */ /* 0x000fe40000000013 */
[----:B------:R-:W-:-:S05]  /*12eac0*/  IADD3 R18, P1, R25, R4, RZ ;  /* 0x0000000419127210 */ /* 0x000fca0007f3e0ff */
[----:B------:R-:W-:Y:S01]  /*12ead0*/  IMAD.X R19, R44, 0x1, R3, P1 ;  /* 0x000000012c137824 */ /* 0x000fe200008e0603 */
[----:B------:R0:W-:Y:S04]  /*12eae0*/  STL [R1+0x4ec], R59 ;  /* 0x0004ec3b01007387 */ /* 0x0001e80000100800 */
[----:B------:R1:W-:Y:S01]  /*12eaf0*/  STL.64 [R1+0x1830], R18 ;  /* 0x0018301201007387 */ /* 0x0003e20000100a00 */
[----:B0-----:R-:W-:Y:S02]  /*12eb00*/  SHF.R.U32.HI R59, RZ, 0x8, R58 ;  /* 0x00000008ff3b7819 */ /* 0x001fe4000001163a */
[----:B------:R-:W-:Y:S01]  /*12eb10*/  SHF.R.U32.HI R58, RZ, 0x8, R55 ;  /* 0x00000008ff3a7819 */ /* 0x000fe20000011637 */
[----:B-1----:R-:W4:Y:S01]  /*12eb20*/  LDL.LU.64 R18, [R1+0x6ae8] ;  /* 0x006ae80001127983 */ /* 0x002f220000300a00 */
[----:B------:R-:W-:-:S03]  /*12eb30*/  LOP3.LUT R59, R59, 0xffff, RZ, 0xc0, !PT ;  /* 0x0000ffff3b3b7812 */ /* 0x000fc600078ec0ff */
[----:B------:R-:W4:Y:S01]  /*12eb40*/  LDL.LU R55, [R1+0x27c] ;  /* 0x00027c0001377983 */ /* 0x000f220000300800 */
[----:B------:R-:W-:Y:S02]  /*12eb50*/  LOP3.LUT R58, R58, 0xffff, RZ, 0xc0, !PT ;  /* 0x0000ffff3a3a7812 */ /* 0x000fe400078ec0ff */
[--C-:B------:R-:W-:Y:S02]  /*12eb60*/  PRMT R59, R59, 0x3340, R0.reuse ;  /* 0x000033403b3b7816 */ /* 0x100fe40000000000 */
[----:B------:R-:W-:-:S03]  /*12eb70*/  PRMT R58, R58, 0x3340, R0 ;  /* 0x000033403a3a7816 */ /* 0x000fc60000000000 */
[----:B------:R0:W-:Y:S04]  /*12eb80*/  STL [R1+0x250], R59 ;  /* 0x0002503b01007387 */ /* 0x0001e80000100800 */
[----:B------:R1:W-:Y:S01]  /*12eb90*/  STL [R1+0x248], R58 ;  /* 0x0002483a01007387 */ /* 0x0003e20000100800 */
[----:B--2---:R-:W-:Y:S02]  /*12eba0*/  LOP3.LUT R21, R21, 0xffff, RZ, 0xc0, !PT ;  /* 0x0000ffff15157812 */ /* 0x004fe400078ec0ff */
[----:B---3--:R-:W-:-:S04]  /*12ebb0*/  LOP3.LUT R20, R20, 0xffff, RZ, 0xc0, !PT ;  /* 0x0000ffff14147812 */ /* 0x008fc800078ec0ff */
[----:B0-----:R-:W-:Y:S02]  /*12ebc0*/  PRMT R59, R20, 0x3340, R0 ;  /* 0x00003340143b7816 */ /* 0x001fe40000000000 */
[----:B----4-:R-:W-:-:S04]  /*12ebd0*/  LOP3.LUT R46, R46, 0xffff, RZ, 0xc0, !PT ;  /* 0x0000ffff2e2e7812 */ /* 0x010fc800078ec0ff */
[--C-:B-1----:R-:W-:Y:S02]  /*12ebe0*/  PRMT R58, R21, 0x3340, R46.reuse ;  /* 0x00003340153a7816 */ /* 0x102fe4000000002e */
[----:B------:R-:W-:Y:S02]  /*12ebf0*/  SHF.R.U32.HI R21, RZ, 0x8, R21 ;  /* 0x00000008ff157819 */ /* 0x000fe40000011615 */
[----:B------:R-:W-:Y:S02]  /*12ec00*/  SHF.R.U32.HI R46, RZ, 0x8, R46 ;  /* 0x00000008ff2e7819 */ /* 0x000fe4000001162e */
[----:B------:R-:W-:Y:S02]  /*12ec10*/  PRMT R59, R58, 0x5410, R59 ;  /* 0x000054103a3b7816 */ /* 0x000fe4000000003b */
[----:B------:R-:W-:Y:S02]  /*12ec20*/  SHF.R.U32.HI R20, RZ, 0x8, R20 ;  /* 0x00000008ff147819 */ /* 0x000fe40000011614 */
[----:B------:R-:W-:-:S02]  /*12ec30*/  IADD3 R58, P1, R25, R2, RZ ;  /* 0x00000002193a7210 */ /* 0x000fc40007f3e0ff */
[----:B------:R-:W-:Y:S02]  /*12ec40*/  LOP3.LUT R21, R21, 0xffff, RZ, 0xc0, !PT ;  /* 0x0000ffff15157812 */ /* 0x000fe400078ec0ff */
[----:B------:R-:W-:Y:S01]  /*12ec50*/  LOP3.LUT R46, R46, 0xffff, RZ, 0xc0, !PT ;  /* 0x0000ffff2e2e7812 */ /* 0x000fe200078ec0ff */
[----:B------:R0:W-:Y:S01]  /*12ec60*/  STL [R1+0x258c], R59 ;  /* 0x00258c3b01007387 */ /* 0x0001e20000100800 */
[----:B------:R-:W-:Y:S02]  /*12ec70*/  LOP3.LUT R20, R20, 0xffff, RZ, 0xc0, !PT ;  /* 0x0000ffff14147812 */ /* 0x000fe400078ec0ff */
[----:B------:R-:W-:Y:S02]  /*12ec80*/  PRMT R21, R21, 0x3340, R46 ;  /* 0x0000334015157816 */ /* 0x000fe4000000002e */
[--C-:B------:R-:W-:Y:S01]  /*12ec90*/  PRMT R20, R20, 0x3340, R0.reuse ;  /* 0x0000334014147816 */ /* 0x100fe20000000000 */
[----:B0-----:R-:W-:-:S05]  /*12eca0*/  IMAD.X R59, R44, 0x1, R0, P1 ;  /* 0x000000012c3b7824 */ /* 0x001fca00008e0600 */
[----:B------:R-:W-:Y:S04]  /*12ecb0*/  STL.64 [R1+0x17f8], R58 ;  /* 0x0017f83a01007387 */ /* 0x000fe80000100a00 */
[----:B------:R0:W-:Y:S01]  /*12ecc0*/  STL [R1+0xd98], R21 ;  /* 0x000d981501007387 */ /* 0x0001e20000100800 */
[----:B------:R-:W-:-:S03]  /*12ecd0*/  LOP3.LUT R46, R51, 0xffff, RZ, 0xc0, !PT ;  /* 0x0000ffff332e7812 */ /* 0x000fc600078ec0ff */
[----:B------:R1:W-:Y:S01]  /*12ece0*/  STL [R1+0x264], R20 ;  /* 0x0002641401007387 */ /* 0x0003e20000100800 */
[----:B0-----:R-:W-:Y:S02]  /*12ecf0*/  LOP3.LUT R21, R54, 0xffff, RZ, 0xc0, !PT ;  /* 0x0000ffff36157812 */ /* 0x001fe400078ec0ff */
[----:B------:R-:W-:Y:S02]  /*12ed00*/  LOP3.LUT R51, R37, 0xffff, RZ, 0xc0, !PT ;  /* 0x0000ffff25337812 */ /* 0x000fe400078ec0ff */
[----:B------:R-:W2:Y:S01]  /*12ed10*/  LDL.LU R37, [R1+0x12c] ;  /* 0x00012c0001257983 */ /* 0x000ea20000300800 */
[----:B------:R-:W-:-:S03]  /*12ed20*/  LOP3.LUT R54, R45, 0xffff, RZ, 0xc0, !PT ;  /* 0x0000ffff2d367812 */ /* 0x000fc600078ec0ff */
[----:B------:R-:W3:Y:S01]  /*12ed30*/  LDL.LU R45, [R1+0xc0] ;  /* 0x0000c000012d7983 */ /* 0x000ee20000300800 */
[----:B-1----:R-:W-:-:S03]  /*12ed40*/  LOP3.LUT R20, R38, 0xffff, RZ, 0xc0, !PT ;  /* 0x0000ffff26147812 */ /* 0x002fc600078ec0ff */
[----:B------:R-:W4:Y:S01]  /*12ed50*/  LDL.LU R38, [R1+0x128] ;  /* 0x0001280001267983 */ /* 0x000f220000300800 */
[----:B------:R-:W-:Y:S02]  /*12ed60*/  PRMT R59, R21, 0x3340, R0 ;  /* 0x00003340153b7816 */ /* 0x000fe40000000000 */
[----:B------:R-:W-:-:S04]  /*12ed70*/  PRMT R58, R46, 0x3340, R51 ;  /* 0x000033402e3a7816 */ /* 0x000fc80000000033 */
[----:B------:R-:W-:Y:S02]  /*12ed80*/  PRMT R58, R58, 0x5410, R59 ;  /* 0x000054103a3a7816 */ /* 0x000fe4000000003b */
[----:B------:R-:W-:-:S03]  /*12ed90*/  PRMT R59, R20, 0x3340, R0 ;  /* 0x00003340143b7816 */ /* 0x000fc60000000000 */
[----:B------:R0:W-:Y:S01]  /*12eda0*/  STL [R1+0x2588], R58 ;  /* 0x0025883a01007387 */ /* 0x0001e20000100800 */
[----:B------:R-:W-:Y:S02]  /*12edb0*/  SHF.R.U32.HI R46, RZ, 0x8, R46 ;  /* 0x00000008ff2e7819 */ /* 0x000fe4000001162e */
[----:B------:R-:W-:Y:S02]  /*12edc0*/  SHF.R.U32.HI R51, RZ, 0x8, R51 ;  /* 0x00000008ff337819 */ /* 0x000fe40000011633 */
[----:B------:R-:W-:Y:S02]  /*12edd0*/  SHF.R.U32.HI R21, RZ, 0x8, R21 ;  /* 0x00000008ff157819 */ /* 0x000fe40000011615 */
[----:B------:R-:W-:-:S04]  /*12ede0*/  LOP3.LUT R55, R55, 0xffff, RZ, 0xc0, !PT ;  /* 0x0000ffff37377812 */ /* 0x000fc800078ec0ff */
[----:B0-----:R-:W-:-:S04]  /*12edf0*/  PRMT R58, R54, 0x3340, R55 ;  /* 0x00003340363a7816 */ /* 0x001fc80000000037 */
[----:B------:R-:W-:Y:S02]  /*12ee00*/  PRMT R59, R58, 0x5410, R59 ;  /* 0x000054103a3b7816 */ /* 0x000fe4000000003b */
[----:B------:R-:W-:Y:S02]  /*12ee10*/  IADD3 R58, P1, R25, R28, RZ ;  /* 0x0000001c193a7210 */ /* 0x000fe40007f3e0ff */
[----:B------:R-:W-:Y:S01]  /*12ee20*/  SHF.R.U32.HI R54, RZ, 0x8, R54 ;  /* 0x00000008ff367819 */ /* 0x000fe20000011636 */
[----:B------:R0:W-:Y:S01]  /*12ee30*/  STL [R1+0x2584], R59 ;  /* 0x0025843b01007387 */ /* 0x0001e20000100800 */
[----:B------:R-:W-:Y:S02]  /*12ee40*/  SHF.R.U32.HI R55, RZ, 0x8, R55 ;  /* 0x00000008ff377819 */ /* 0x000fe40000011637 */
[----:B------:R-:W-:Y:S02]  /*12ee50*/  LOP3.LUT R54, R54, 0xffff, RZ, 0xc0, !PT ;  /* 0x0000ffff36367812 */ /* 0x000fe400078ec0ff */
[----:B------:R-:W-:Y:S01]  /*12ee60*/  LOP3.LUT R55, R55, 0xffff, RZ, 0xc0, !PT ;  /* 0x0000ffff37377812 */ /* 0x000fe200078ec0ff */
[----:B0-----:R-:W-:Y:S01]  /*12ee70*/  IMAD.X R59, R44, 0x1, R42, P1 ;  /* 0x000000012c3b7824 */ /* 0x001fe200008e062a */
[----:B------:R-:W-:-:S02]  /*12ee80*/  SHF.R.U32.HI R20, RZ, 0x8, R20 ;  /* 0x00000008ff147819 */ /* 0x000fc40000011614 */
[----:B------:R-:W-:Y:S02]  /*12ee90*/  LOP3.LUT R46, R46, 0xffff, RZ, 0xc0, !PT ;  /* 0x0000ffff2e2e7812 */ /* 0x000fe400078ec0ff */
[----:B------:R0:W-:Y:S01]  /*12eea0*/  STL.64 [R1+0x17e0], R58 ;  /* 0x0017e03a01007387 */ /* 0x0001e20000100a00 */
[----:B------:R-:W-:Y:S02]  /*12eeb0*/  LOP3.LUT R51, R51, 0xffff, RZ, 0xc0, !PT ;  /* 0x0000ffff33337812 */ /* 0x000fe400078ec0ff */
[----:B------:R-:W-:Y:S02]  /*12eec0*/  LOP3.LUT R21, R21, 0xffff, RZ, 0xc0, !PT ;  /* 0x0000ffff15157812 */ /* 0x000fe400078ec0ff */
[----:B------:R-:W-:Y:S02]  /*12eed0*/  LOP3.LUT R20, R20, 0xffff, RZ, 0xc0, !PT ;  /* 0x0000ffff14147812 */ /* 0x000fe400078ec0ff */
[----:B------:R-:W-:Y:S02]  /*12eee0*/  PRMT R46, R46, 0x3340, R51 ;  /* 0x000033402e2e7816 */ /* 0x000fe40000000033 */
[----:B0-----:R-:W-:-:S02]  /*12eef0*/  PRMT R58, R54, 0x3340, R55 ;  /* 0x00003340363a7816 */ /* 0x001fc40000000037 */
[----:B------:R-:W-:Y:S02]  /*12ef00*/  IADD3 R54, P1, R25, R53, RZ ;  /* 0x0000003519367210 */ /* 0x000fe40007f3e0ff */
[----:B------:R-:W-:-:S03]  /*12ef10*/  PRMT R21, R21, 0x3340, R0 ;  /* 0x0000334015157816 */ /* 0x000fc60000000000 */
[----:B------:R-:W-:Y:S01]  /*12ef20*/  IMAD.X R55, R44, 0x1, R57, P1 ;  /* 0x000000012c377824 */ /* 0x000fe200008e0639 */
[----:B------:R-:W-:Y:S01]  /*12ef30*/  PRMT R20, R20, 0x3340, R0 ;  /* 0x0000334014147816 */ /* 0x000fe20000000000 */
[----:B------:R-:W-:Y:S04]  /*12ef40*/  STL [R1+0xd94], R58 ;  /* 0x000d943a01007387 */ /* 0x000fe80000100800 */
[----:B------:R0:W-:Y:S04]  /*12ef50*/  STL [R1+0xd90], R46 ;  /* 0x000d902e01007387 */ /* 0x0001e80000100800 */
[----:B------:R1:W-:Y:S04]  /*12ef60*/  STL.64 [R1+0x17d8], R54 ;  /* 0x0017d83601007387 */ /* 0x0003e80000100a00 */
[----:B------:R3:W-:Y:S01]  /*12ef70*/  STL [R1+0x260], R21 ;  /* 0x0002601501007387 */ /* 0x0007e20000100800 */
[----:B0-----:R-:W-:-:S03]  /*12ef80*/  LOP3.LUT R46, R32, 0xffff, RZ, 0xc0, !PT ;  /* 0x0000ffff202e7812 */ /* 0x001fc600078ec0ff */
[----:B------:R0:W-:Y:S04]  /*12ef90*/  STL [R1+0x274], R20 ;  /* 0x0002741401007387 */ /* 0x0001e80000100800 */
[----:B------:R-:W3:Y:S01]  /*12efa0*/  LDL.LU R32, [R1+0x6ae4] ;  /* 0x006ae40001207983 */ /* 0x000ee20000300800 */
[----:B------:R-:W-:Y:S02]  /*12efb0*/  LOP3.LUT R51, R18, 0xffff, RZ, 0xc0, !PT ;  /* 0x0000ffff12337812 */ /* 0x000fe400078ec0ff */
[----:B-1----:R-:W-:Y:S02]  /*12efc0*/  LOP3.LUT R55, R29, 0xffff, RZ, 0xc0, !PT ;  /* 0x0000ffff1d377812 */ /* 0x002fe400078ec0ff */
[----:B--2---:R-:W-:Y:S02]  /*12efd0*/  LOP3.LUT R58, R37, 0xffff, RZ, 0xc0, !PT ;  /* 0x0000ffff253a7812 */ /* 0x004fe400078ec0ff */
[----:B----4-:R-:W-:-:S02]  /*12efe0*/  LOP3.LUT R54, R38, 0xffff, RZ, 0xc0, !PT ;  /* 0x0000ffff26367812 */ /* 0x010fc400078ec0ff */
[----:B------:R-:W2:Y:S04]  /*12eff0*/  LDL.LU R38, [R1+0xf8] ;  /* 0x0000f80001267983 */ /* 0x000ea80000300800 */
[----:B------:R-:W4:Y:S01]  /*12f000*/  LDL.LU R37, [R1+0x1fc] ;  /* 0x0001fc0001257983 */ /* 0x000f220000300800 */
[----:B---3--:R-:W-:-:S03]  /*12f010*/  LOP3.LUT R59, R45, 0xffff, RZ, 0xc0, !PT ;  /* 0x0000ffff2d3b7812 */ /* 0x008fc600078ec0ff */
[----:B------:R-:W3:Y:S04]  /*12f020*/  LDL.LU R18, [R1+0x19c] ;  /* 0x00019c0001127983 */ /* 0x000ee80000300800 */
[----:B------:R-:W3:Y:S04]  /*12f030*/  LDL.LU R29, [R1+0x6ae0] ;  /* 0x006ae000011d7983 */ /* 0x000ee80000300800 */
[----:B------:R-:W3:Y:S01]  /*12f040*/  LDL.LU R45, [R1+0x1c8] ;  /* 0x0001c800012d7983 */ /* 0x000ee20000300800 */
[----:B------:R-:W-:Y:S02]  /*12f050*/  PRMT R21, R46, 0x3340, R0 ;  /* 0x000033402e157816 */ /* 0x000fe40000000000 */
[----:B0-----:R-:W-:-:S04]  /*12f060*/  PRMT R20, R58, 0x3340, R59 ;  /* 0x000033403a147816 */ /* 0x001fc8000000003b */
[----:B------:R-:W-:Y:S02]  /*12f070*/  PRMT R20, R20, 0x5410, R21 ;  /* 0x0000541014147816 */ /* 0x000fe40000000015 */
[----:B------:R-:W-:-:S03]  /*12f080*/  PRMT R21, R51, 0x3340, R0 ;  /* 0x0000334033157816 */ /* 0x000fc60000000000 */
[----:B------:R0:W-:Y:S01]  /*12f090*/  STL [R1+0x2580], R20 ;  /* 0x0025801401007387 */ /* 0x0001e20000100800 */
[----:B------:R-:W-:Y:S02]  /*12f0a0*/  SHF.R.U32.HI R58, RZ, 0x8, R58 ;  /* 0x00000008ff3a7819 */ /* 0x000fe4000001163a */
[----:B------:R-:W-:Y:S02]  /*12f0b0*/  SHF.R.U32.HI R59, RZ, 0x8, R59 ;  /* 0x00000008ff3b7819 */ /* 0x000fe4000001163b */
[----:B------:R-:W-:Y:S02]  /*12f0c0*/  LOP3.LUT R58, R58, 0xffff, RZ, 0xc0, !PT ;  /* 0x0000ffff3a3a7812 */ /* 0x000fe400078ec0ff */
[--C-:B0-----:R-:W-:Y:S02]  /*12f0d0*/  PRMT R20, R54, 0x3340, R55.reuse ;  /* 0x0000334036147816 */ /* 0x101fe40000000037 */
[----:B------:R-:W-:Y:S02]  /*12f0e0*/  SHF.R.U32.HI R54, RZ, 0x8, R54 ;  /* 0x00000008ff367819 */ /* 0x000fe40000011636 */
[----:B------:R-:W-:-:S02]  /*12f0f0*/  SHF.R.U32.HI R55, RZ, 0x8, R55 ;  /* 0x00000008ff377819 */ /* 0x000fc40000011637 */
[----:B------:R-:W-:Y:S02]  /*12f100*/  PRMT R21, R20, 0x5410, R21 ;  /* 0x0000541014157816 */ /* 0x000fe40000000015 */
[----:B------:R-:W-:Y:S02]  /*12f110*/  IADD3 R20, P1, R25, R41, RZ ;  /* 0x0000002919147210 */ /* 0x000fe40007f3e0ff */
[----:B------:R-:W-:Y:S02]  /*12f120*/  LOP3.LUT R59, R59, 0xffff, RZ, 0xc0, !PT ;  /* 0x0000ffff3b3b7812 */ /* 0x000fe400078ec0ff */
[----:B------:R-:W-:Y:S02]  /*12f130*/  LOP3.LUT R54, R54, 0xffff, RZ, 0xc0, !PT ;  /* 0x0000ffff36367812 */ /* 0x000fe400078ec0ff */
[----:B------:R-:W-:Y:S01]  /*12f140*/  LOP3.LUT R55, R55, 0xffff, RZ, 0xc0, !PT ;  /* 0x0000ffff37377812 */ /* 0x000fe200078ec0ff */
[----:B------:R0:W-:Y:S01]  /*12f150*/  STL [R1+0x257c], R21 ;  /* 0x00257c1501007387 */ /* 0x0001e20000100800 */
[----:B------:R-:W-:-:S02]  /*12f160*/  PRMT R59, R58, 0x3340, R59 ;  /* 0x000033403a3b7816 */ /* 0x000fc4000000003b */
[----:B------:R-:W-:Y:S02]  /*12f170*/  PRMT R58, R54, 0x3340, R55 ;  /* 0x00003340363a7816 */ /* 0x000fe40000000037 */
[----:B------:R-:W-:Y:S01]  /*12f180*/  SHF.R.U32.HI R51, RZ, 0x8, R51 ;  /* 0x00000008ff337819 */ /* 0x000fe20000011633 */
[C---:B0-----:R-:W-:Y:S01]  /*12f190*/  IMAD.X R21, R44.reuse, 0x1, R43, P1 ;  /* 0x000000012c157824 */ /* 0x041fe200008e062b */
[----:B------:R-:W-:Y:S02]  /*12f1a0*/  IADD3 R54, P1, R25, R27, RZ ;  /* 0x0000001b19367210 */ /* 0x000fe40007f3e0ff */
[----:B------:R-:W-:Y:S02]  /*12f1b0*/  SHF.R.U32.HI R46, RZ, 0x8, R46 ;  /* 0x00000008ff2e7819 */ /* 0x000fe4000001162e */
[----:B------:R0:W-:Y:S01]  /*12f1c0*/  STL.64 [R1+0x17f0], R20 ;  /* 0x0017f01401007387 */ /* 0x0001e20000100a00 */
[----:B------:R-:W-:Y:S01]  /*12f1d0*/  IMAD.X R55, R44, 0x1, R22, P1 ;  /* 0x000000012c377824 */ /* 0x000fe200008e0616 */
[----:B------:R-:W-:-:S02]  /*12f1e0*/  LOP3.LUT R51, R51, 0xffff, RZ, 0xc0, !PT ;  /* 0x0000ffff33337812 */ /* 0x000fc400078ec0ff */
[----:B------:R-:W-:Y:S01]  /*12f1f0*/  LOP3.LUT R46, R46, 0xffff, RZ, 0xc0, !PT ;  /* 0x0000ffff2e2e7812 */ /* 0x000fe200078ec0ff */
[----:B0-----:R-:W3:Y:S04]  /*12f200*/  LDL.LU.64 R20, [R1+0x6ad8] ;  /* 0x006ad80001147983 */ /* 0x001ee80000300a00 */
[----:B------:R-:W-:Y:S04]  /*12f210*/  STL [R1+0x1da4], R59 ;  /* 0x001da43b01007387 */ /* 0x000fe80000100800 */
[----:B------:R-:W-:Y:S04]  /*12f220*/  STL [R1+0x1da0], R58 ;  /* 0x001da03a01007387 */ /* 0x000fe80000100800 */
[----:B------:R0:W-:Y:S02]  /*12f230*/  STL.64 [R1+0x1818], R54 ;  /* 0x0018183601007387 */ /* 0x0001e40000100a00 */
[----:B0-----:R-:W-:-:S02]  /*12f240*/  PRMT R54, R51, 0x3340, R0 ;  /* 0x0000334033367816 */ /* 0x001fc40000000000 */
[----:B------:R-:W-:-:S03]  /*12f250*/  PRMT R51, R46, 0x3340, R0 ;  /* 0x000033402e337816 */ /* 0x000fc60000000000 */
[----:B------:R-:W-:Y:S04]  /*12f260*/  STL [R1+0x280], R54 ;  /* 0x0002803601007387 */ /* 0x000fe80000100800 */
[----:B------:R0:W-:Y:S02]  /*12f270*/  STL [R1+0x27c], R51 ;  /* 0x00027c3301007387 */ /* 0x0001e40000100800 */
[----:B0-----:R-:W-:Y:S02]  /*12f280*/  LOP3.LUT R51, R32, 0xffff, RZ, 0xc0, !PT ;  /* 0x0000ffff20337812 */ /* 0x001fe400078ec0ff */
[----:B------:R-:W3:Y:S04]  /*12f290*/  LDL.LU R32, [R1+0x6ad0] ;  /* 0x006ad00001207983 */ /* 0x000ee80000300800 */
[----:B------:R-:W3:Y:S01]  /*12f2a0*/  LDL.LU R55, [R1+0x204] ;  /* 0x0002040001377983 */ /* 0x000ee20000300800 */
[----:B--2---:R-:W-:-:S02]  /*12f2b0*/  LOP3.LUT R46, R38, 0xffff, RZ, 0xc0, !PT ;  /* 0x0000ffff262e7812 */ /* 0x004fc400078ec0ff */
[----:B------:R-:W-:Y:S02]  /*12f2c0*/  LOP3.LUT R38, R36, 0xffff, RZ, 0xc0, !PT ;  /* 0x0000ffff24267812 */ /* 0x000fe400078ec0ff */
[----:B----4-:R-:W-:Y:S02]  /*12f2d0*/  LOP3.LUT R54, R37, 0xffff, RZ, 0xc0, !PT ;  /* 0x0000ffff25367812 */ /* 0x010fe400078ec0ff */
[----:B------:R-:W-:Y:S02]  /*12f2e0*/  PRMT R37, R38, 0x3340, R0 ;  /* 0x0000334026257816 */ /* 0x000fe40000000000 */
[----:B------:R-:W-:-:S04]  /*12f2f0*/  PRMT R36, R46, 0x3340, R51 ;  /* 0x000033402e247816 */ /* 0x000fc80000000033 */
[----:B------:R-:W-:Y:S02]  /*12f300*/  PRMT R36, R36, 0x5410, R37 ;  /* 0x0000541024247816 */ /* 0x000fe40000000025 */
[----:B---3--:R-:W-:-:S03]  /*12f310*/  LOP3.LUT R58, R45, 0xffff, RZ, 0xc0, !PT ;  /* 0x0000ffff2d3a7812 */ /* 0x008fc600078ec0ff */
[----:B------:R0:W-:Y:S04]  /*12f320*/  STL [R1+0x2578], R36 ;  /* 0x0025782401007387 */ /* 0x0001e80000100800 */
[----:B------:R-:W2:Y:S01]  /*12f330*/  LDL.LU R45, [R1+0x1d0] ;  /* 0x0001d000012d7983 */ /* 0x000ea20000300800 */
[----:B------:R-:W-:-:S04]  /*12f340*/  LOP3.LUT R18, R18, 0xffff, RZ, 0xc0, !PT ;  /* 0x0000ffff12127812 */ /* 0x000fc800078ec0ff */
[----:B------:R-:W-:Y:S02]  /*12f350*/  PRMT R37, R18, 0x3340, R0 ;  /* 0x0000334012257816 */ /* 0x000fe40000000000 */
[----:B0-----:R-:W-:Y:S02]  /*12f360*/  PRMT R36, R54, 0x3340, R58 ;  /* 0x0000334036247816 */ /* 0x001fe4000000003a */
[----:B------:R-:W-:Y:S02]  /*12f370*/  SHF.R.U32.HI R54, RZ, 0x8, R54 ;  /* 0x00000008ff367819 */ /* 0x000fe40000011636 */
[----:B------:R-:W-:Y:S02]  /*12f380*/  SHF.R.U32.HI R58, RZ, 0x8, R58 ;  /* 0x00000008ff3a7819 */ /* 0x000fe4000001163a */
[----:B------:R-:W-:Y:S02]  /*12f390*/  PRMT R59, R36, 0x5410, R37 ;  /* 0x00005410243b7816 */ /* 0x000fe40000000025 */
[----:B------:R-:W-:-:S02]  /*12f3a0*/  IADD3 R36, P1, R25, R61, RZ ;  /* 0x0000003d19247210 */ /* 0x000fc40007f3e0ff */
[----:B------:R-:W-:Y:S02]  /*12f3b0*/  SHF.R.U32.HI R46, RZ, 0x8, R46 ;  /* 0x00000008ff2e7819 */ /* 0x000fe4000001162e */
[----:B------:R-:W-:Y:S02]  /*12f3c0*/  SHF.R.U32.HI R51, RZ, 0x8, R51 ;  /* 0x00000008ff337819 */ /* 0x000fe40000011633 */
[----:B------:R-:W-:Y:S02]  /*12f3d0*/  LOP3.LUT R54, R54, 0xffff, RZ, 0xc0, !PT ;  /* 0x0000ffff36367812 */ /* 0x000fe400078ec0ff */
[----:B------:R-:W-:Y:S01]  /*12f3e0*/  LOP3.LUT R58, R58, 0xffff, RZ, 0xc0, !PT ;  /* 0x0000ffff3a3a7812 */ /* 0x000fe200078ec0ff */
[----:B------:R-:W-:Y:S01]  /*12f3f0*/  IMAD.X R37, R44, 0x1, R60, P1 ;  /* 0x000000012c257824 */ /* 0x000fe200008e063c */
[----:B------:R-:W-:Y:S02]  /*12f400*/  LOP3.LUT R46, R46, 0xffff, RZ, 0xc0, !PT ;  /* 0x0000ffff2e2e7812 */ /* 0x000fe400078ec0ff */
[----:B------:R-:W-:-:S02]  /*12f410*/  LOP3.LUT R51, R51, 0xffff, RZ, 0xc0, !PT ;  /* 0x0000ffff33337812 */ /* 0x000fc400078ec0ff */
[----:B------:R-:W-:Y:S02]  /*12f420*/  PRMT R54, R54, 0x3340, R58 ;  /* 0x0000334036367816 */ /* 0x000fe4000000003a */
[----:B------:R-:W-:Y:S02]  /*12f430*/  SHF.R.U32.HI R38, RZ, 0x8, R38 ;  /* 0x00000008ff267819 */ /* 0x000fe40000011626 */
[----:B------:R-:W-:Y:S02]  /*12f440*/  IADD3 R58, P1, R25, R56, RZ ;  /* 0x00000038193a7210 */ /* 0x000fe40007f3e0ff */
[----:B------:R-:W-:Y:S01]  /*12f450*/  SHF.R.U32.HI R18, RZ, 0x8, R18 ;  /* 0x00000008ff127819 */ /* 0x000fe20000011612 */
[----:B------:R0:W-:Y:S01]  /*12f460*/  STL [R1+0x2574], R59 ;  /* 0x0025743b01007387 */ /* 0x0001e20000100800 */
[----:B------:R-:W-:Y:S02]  /*12f470*/  PRMT R46, R46, 0x3340, R51 ;  /* 0x000033402e2e7816 */ /* 0x000fe40000000033 */
[----:B------:R-:W-:Y:S01]  /*12f480*/  LOP3.LUT R38, R38, 0xffff, RZ, 0xc0, !PT ;  /* 0x0000ffff26267812 */ /* 0x000fe200078ec0ff */
[----:B------:R1:W-:Y:S01]  /*12f490*/  STL.64 [R1+0x17c8], R36 ;  /* 0x0017c82401007387 */ /* 0x0003e20000100a00 */
[----:B------:R-:W-:-:S02]  /*12f4a0*/  LOP3.LUT R18, R18, 0xffff, RZ, 0xc0, !PT ;  /* 0x0000ffff12127812 */ /* 0x000fc400078ec0ff */
[----:B------:R-:W-:Y:S01]  /*12f4b0*/  PRMT R38, R38, 0x3340, R0 ;  /* 0x0000334026267816 */ /* 0x000fe20000000000 */
[----:B0-----:R-:W-:Y:S01]  /*12f4c0*/  IMAD.X R59, R44, 0x1, R47, P1 ;  /* 0x000000012c3b7824 */ /* 0x001fe200008e062f */
[----:B-1----:R-:W3:Y:S04]  /*12f4d0*/  LDL.LU.64 R36, [R1+0x6ac8] ;  /* 0x006ac80001247983 */ /* 0x002ee80000300a00 */
[----:B------:R-:W-:Y:S04]  /*12f4e0*/  STL [R1+0x1d8c], R54 ;  /* 0x001d8c3601007387 */ /* 0x000fe80000100800 */
[----:B------:R0:W-:Y:S04]  /*12f4f0*/  STL [R1+0x1d88], R46 ;  /* 0x001d882e01007387 */ /* 0x0001e80000100800 */
[----:B------:R-:W-:Y:S01]  /*12f500*/  STL.64 [R1+0x1828], R58 ;  /* 0x0018283a01007387 */ /* 0x000fe20000100a00 */
[----:B------:R-:W-:-:S02]  /*12f510*/  LOP3.LUT R51, R39, 0xffff, RZ, 0xc0, !PT ;  /* 0x0000ffff27337812 */ /* 0x000fc400078ec0ff */
[----:B0-----:R-:W-:Y:S02]  /*12f520*/  PRMT R46, R18, 0x3340, R0 ;  /* 0x00003340122e7816 */ /* 0x001fe40000000000 */
[----:B------:R-:W4:Y:S04]  /*12f530*/  LDL.LU R18, [R1+0x1e8] ;  /* 0x0001e80001127983 */ /* 0x000f280000300800 */
[----:B------:R0:W-:Y:S04]  /*12f540*/  STL [R1+0x25c], R38 ;  /* 0x00025c2601007387 */ /* 0x0001e80000100800 */
[----:B0-----:R-:W3:Y:S04]  /*12f550*/  LDL.LU R38, [R1+0x190] ;  /* 0x0001900001267983 */ /* 0x001ee80000300800 */
[----:B------:R0:W-:Y:S04]  /*12f560*/  STL [R1+0x24c], R46 ;  /* 0x00024c2e01007387 */ /* 0x0001e80000100800 */
[----:B------:R-:W3:Y:S01]  /*12f570*/  LDL.LU R39, [R1+0x1b8] ;  /* 0x0001b80001277983 */ /* 0x000ee20000300800 */
[----:B------:R-:W-:-:S04]  /*12f580*/  LOP3.LUT R29, R29, 0xffff, RZ, 0xc0, !PT ;  /* 0x0000ffff1d1d7812 */ /* 0x000fc800078ec0ff */
[----:B------:R-:W-:Y:S01]  /*12f590*/  PRMT R54, R29, 0x3340, R51 ;  /* 0x000033401d367816 */ /* 0x000fe20000000033 */
[----:B------:R1:W-:Y:S01]  /*12f5a0*/  STL [R1+0x67fc], R31 ;  /* 0x0067fc1f01007387 */ /* 0x0003e20000100800 */
[----:B------:R-:W-:Y:S02]  /*12f5b0*/  LOP3.LUT R32, R32, 0xffff, RZ, 0xc0, !PT ;  /* 0x0000ffff20207812 */ /* 0x000fe400078ec0ff */
[----:B0-----:R-:W-:Y:S02]  /*12f5c0*/  LOP3.LUT R46, R55, 0xffff, RZ, 0xc0, !PT ;  /* 0x0000ffff372e7812 */ /* 0x001fe400078ec0ff */
[----:B------:R-:W-:-:S04]  /*12f5d0*/  PRMT R55, R31, 0x3340, R0 ;  /* 0x000033401f377816 */ /* 0x000fc80000000000 */
[----:B------:R-:W-:Y:S02]  /*12f5e0*/  PRMT R55, R54, 0x5410, R55 ;  /* 0x0000541036377816 */ /* 0x000fe40000000037 */
[----:B------:R-:W-:-:S03]  /*12f5f0*/  PRMT R54, R32, 0x3340, R0 ;  /* 0x0000334020367816 */ /* 0x000fc60000000000 */
[----:B------:R0:W-:Y:S01]  /*12f600*/  STL [R1+0x2570], R55 ;  /* 0x0025703701007387 */ /* 0x0001e20000100800 */
[----:B------:R-:W-:-:S04]  /*12f610*/  SHF.R.U32.HI R29, RZ, 0x8, R29 ;  /* 0x00000008ff1d7819 */ /* 0x000fc8000001161d */
[----:B------:R-:W-:Y:S02]  /*12f620*/  LOP3.LUT R29, R29, 0xffff, RZ, 0xc0, !PT ;  /* 0x0000ffff1d1d7812 */ /* 0x000fe400078ec0ff */
[----:B--2---:R-:W-:-:S04]  /*12f630*/  LOP3.LUT R45, R45, 0xffff, RZ, 0xc0, !PT ;  /* 0x0000ffff2d2d7812 */ /* 0x004fc800078ec0ff */
[----:B-1----:R-:W-:-:S04]  /*12f640*/  PRMT R31, R46, 0x3340, R45 ;  /* 0x000033402e1f7816 */ /* 0x002fc8000000002d */
[----:B------:R-:W-:Y:S02]  /*12f650*/  PRMT R31, R31, 0x5410, R54 ;  /* 0x000054101f1f7816 */ /* 0x000fe40000000036 */
[----:B------:R-:W-:-:S05]  /*12f660*/  IADD3 R54, P1, R25, R15, RZ ;  /* 0x0000000f19367210 */ /* 0x000fca0007f3e0ff */
[----:B0-----:R-:W-:Y:S01]  /*12f670*/  IMAD.X R55, R44, 0x1, R48, P1 ;  /* 0x000000012c377824 */ /* 0x001fe200008e0630 */
[----:B------:R0:W-:Y:S04]  /*12f680*/  STL [R1+0x254c], R31 ;  /* 0x00254c1f01007387 */ /* 0x0001e80000100800 */
[----:B------:R1:W-:Y:S01]  /*12f690*/  STL.64 [R1+0x1808], R54 ;  /* 0x0018083601007387 */ /* 0x0003e20000100a00 */
[----:B------:R-:W-:Y:S02]  /*12f6a0*/  SHF.R.U32.HI R45, RZ, 0x8, R45 ;  /* 0x00000008ff2d7819 */ /* 0x000fe4000001162d */
[----:B0-----:R-:W-:Y:S02]  /*12f6b0*/  SHF.R.U32.HI R31, RZ, 0x8, R46 ;  /* 0x00000008ff1f7819 */ /* 0x001fe4000001162e */
[----:B------:R-:W2:Y:S01]  /*12f6c0*/  LDL.LU R46, [R1+0x1f0] ;  /* 0x0001f000012e7983 */ /* 0x000ea20000300800 */
[----:B-1----:R-:W-:-:S03]  /*12f6d0*/  SHF.R.U32.HI R54, RZ, 0x8, R51 ;  /* 0x00000008ff367819 */ /* 0x002fc60000011633 */
[----:B------:R-:W2:Y:S01]  /*12f6e0*/  LDL.LU R51, [R1+0x1c0] ;  /* 0x0001c00001337983 */ /* 0x000ea20000300800 */
[----:B------:R-:W-:Y:S02]  /*12f6f0*/  LOP3.LUT R31, R31, 0xffff, RZ, 0xc0, !PT ;  /* 0x0000ffff1f1f7812 */ /* 0x000fe400078ec0ff */
[----:B------:R-:W-:Y:S02]  /*12f700*/  LOP3.LUT R54, R54, 0xffff, RZ, 0xc0, !PT ;  /* 0x0000ffff36367812 */ /* 0x000fe400078ec0ff */
[----:B------:R-:W-:Y:S02]  /*12f710*/  LOP3.LUT R45, R45, 0xffff, RZ, 0xc0, !PT ;  /* 0x0000ffff2d2d7812 */ /* 0x000fe400078ec0ff */
[----:B------:R-:W-:Y:S02]  /*12f720*/  PRMT R29, R29, 0x3340, R54 ;  /* 0x000033401d1d7816 */ /* 0x000fe40000000036 */
[----:B------:R-:W-:-:S03]  /*12f730*/  PRMT R31, R31, 0x3340, R45 ;  /* 0x000033401f1f7816 */ /* 0x000fc6000000002d */
[----:B------:R3:W-:Y:S04]  /*12f740*/  STL [R1+0x6644], R29 ;  /* 0x0066441d01007387 */ /* 0x0007e80000100800 */
[----:B------:R0:W-:Y:S04]  /*12f750*/  STL [R1+0x1d84], R31 ;  /* 0x001d841f01007387 */ /* 0x0001e80000100800 */
[----:B------:R-:W2:Y:S04]  /*12f760*/  LDL.LU R54, [R1+0x5fc] ;  /* 0x0005fc0001367983 */ /* 0x000ea80000300800 */
[----:B------:R-:W2:Y:S04]  /*12f770*/  LDL.LU R55, [R1+0x218] ;  /* 0x0002180001377983 */ /* 0x000ea80000300800 */
[----:B------:R-:W2:Y:S01]  /*12f780*/  LDL.LU R45, [R1+0x570] ;  /* 0x00057000012d7983 */ /* 0x000ea20000300800 */
[----:B----4-:R-:W-:-:S02]  /*12f790*/  LOP3.LUT R18, R18, 0xffff, RZ, 0xc0, !PT ;  /* 0x0000ffff12127812 */ /* 0x010fc400078ec0ff */
[----:B---3--:R-:W-:Y:S02]  /*12f7a0*/  LOP3.LUT R29, R38, 0xffff, RZ, 0xc0, !PT ;  /* 0x0000ffff261d7812 */ /* 0x008fe400078ec0ff */
[----:B0-----:R-:W-:Y:S02]  /*12f7b0*/  LOP3.LUT R31, R39, 0xffff, RZ, 0xc0, !PT ;  /* 0x0000ffff271f7812 */ /* 0x001fe400078ec0ff */
[----:B------:R-:W-:Y:S02]  /*12f7c0*/  PRMT R39, R29, 0x3340, R0 ;  /* 0x000033401d277816 */ /* 0x000fe40000000000 */
[----:B------:R-:W-:Y:S02]  /*12f7d0*/  PRMT R38, R18, 0x3340, R31 ;  /* 0x0000334012267816 */ /* 0x000fe4000000001f */
[----:B------:R-:W-:Y:S02]  /*12f7e0*/  SHF.R.U32.HI R18, RZ, 0x8, R18 ;  /* 0x00000008ff127819 */ /* 0x000fe40000011612 */
[----:B------:R-:W-:-:S02]  /*12f7f0*/  PRMT R58, R38, 0x5410, R39 ;  /* 0x00005410263a7816 */ /* 0x000fc40000000027 */
        /* <DEDUP_REMOVED lines=8> */
[----:B------:R-:W3:Y:S04]  /*12f880*/  LDL.LU R18, [R1+0x600] ;  /* 0x0006000001127983 */ /* 0x000ee80000300800 */
[----:B0-----:R-:W4:Y:S04]  /*12f890*/  LDL.LU R38, [R1+0x21c] ;  /* 0x00021c0001267983 */ /* 0x001f280000300800 */
[----:B------:R0:W-:Y:S04]  /*12f8a0*/  STL [R1+0x1d80], R31 ;  /* 0x001d801f01007387 */ /* 0x0001e80000100800 */
[----:B------:R-:W4:Y:S01]  /*12f8b0*/  LDL.LU R39, [R1+0x574] ;  /* 0x0005740001277983 */ /* 0x000f220000300800 */
[----:B------:R-:W-:-:S04]  /*12f8c0*/  SHF.R.U32.HI R29, RZ, 0x8, R29 ;  /* 0x00000008ff1d7819 */ /* 0x000fc8000001161d */
[----:B------:R-:W-:-:S04]  /*12f8d0*/  LOP3.LUT R29, R29, 0xffff, RZ, 0xc0, !PT ;  /* 0x0000ffff1d1d7812 */ /* 0x000fc800078ec0ff */
[----:B------:R-:W-:Y:S02]  /*12f8e0*/  PRMT R58, R29, 0x3340, R0 ;  /* 0x000033401d3a7816 */ /* 0x000fe40000000000 */
[----:B------:R-:W-:-:S03]  /*12f8f0*/  SHF.R.U32.HI R32, RZ, 0x8, R32 ;  /* 0x00000008ff207819 */ /* 0x000fc60000011620 */
[----:B------:R-:W-:Y:S01]  /*12f900*/  STL [R1+0x228], R58 ;  /* 0x0002283a01007387 */ /* 0x000fe20000100800 */
[----:B------:R-:W-:Y:S02]  /*12f910*/  LOP3.LUT R32, R32, 0xffff, RZ, 0xc0, !PT ;  /* 0x0000ffff20207812 */ /* 0x000fe400078ec0ff */
[----:B--2---:R-:W-:Y:S02]  /*12f920*/  LOP3.LUT R29, R46, 0xffff, RZ, 0xc0, !PT ;  /* 0x0000ffff2e1d7812 */ /* 0x004fe400078ec0ff */
[----:B0-----:R-:W-:-:S03]  /*12f930*/  LOP3.LUT R31, R51, 0xffff, RZ, 0xc0, !PT ;  /* 0x0000ffff331f7812 */ /* 0x001fc600078ec0ff */
[----:B------:R0:W-:Y:S04]  /*12f940*/  STL [R1+0x1e68], R29 ;  /* 0x001e681d01007387 */ /* 0x0001e80000100800 */
[----:B------:R1:W-:Y:S01]  /*12f950*/  STL [R1+0x1dac], R31 ;  /* 0x001dac1f01007387 */ /* 0x0003e20000100800 */
[----:B0-----:R-:W-:Y:S02]  /*12f960*/  SHF.R.U32.HI R29, RZ, 0x8, R29 ;  /* 0x00000008ff1d7819 */ /* 0x001fe4000001161d */
[----:B-1----:R-:W-:Y:S02]  /*12f970*/  SHF.R.U32.HI R31, RZ, 0x8, R31 ;  /* 0x00000008ff1f7819 */ /* 0x002fe4000001161f */
[----:B------:R-:W-:Y:S02]  /*12f980*/  LOP3.LUT R29, R29, 0xffff, RZ, 0xc0, !PT ;  /* 0x0000ffff1d1d7812 */ /* 0x000fe400078ec0ff */
[----:B------:R-:W-:-:S02]  /*12f990*/  LOP3.LUT R31, R31, 0xffff, RZ, 0xc0, !PT ;  /* 0x0000ffff1f1f7812 */ /* 0x000fc400078ec0ff */
[----:B------:R-:W-:Y:S02]  /*12f9a0*/  PRMT R46, R32, 0x3340, R0 ;  /* 0x00003340202e7816 */ /* 0x000fe40000000000 */
[----:B------:R-:W-:Y:S02]  /*12f9b0*/  PRMT R32, R29, 0x3340, R31 ;  /* 0x000033401d207816 */ /* 0x000fe4000000001f */
[----:B------:R-:W-:Y:S02]  /*12f9c0*/  LOP3.LUT R31, R54, 0xffff, RZ, 0xc0, !PT ;  /* 0x0000ffff361f7812 */ /* 0x000fe400078ec0ff */
[----:B------:R-:W-:Y:S01]  /*12f9d0*/  LOP3.LUT R29, R55, 0xffff, RZ, 0xc0, !PT ;  /* 0x0000ffff371d7812 */ /* 0x000fe200078ec0ff */
[----:B------:R0:W-:Y:S01]  /*12f9e0*/  STL [R1+0x6648], R32 ;  /* 0x0066482001007387 */ /* 0x0001e20000100800 */
[----:B------:R-:W-:-:S03]  /*12f9f0*/  IADD3 R54, P1, R25, R11, RZ ;  /* 0x0000000b19367210 */ /* 0x000fc60007f3e0ff */
[----:B------:R1:W-:Y:S01]  /*12fa00*/  STL [R1+0x224], R46 ;  /* 0x0002242e01007387 */ /* 0x0003e20000100800 */
[----:B0-----:R-:W-:Y:S02]  /*12fa10*/  LOP3.LUT R32, R45, 0xffff, RZ, 0xc0, !PT ;  /* 0x0000ffff2d207812 */ /* 0x001fe400078ec0ff */
[----:B-1----:R-:W-:Y:S02]  /*12fa20*/  PRMT R46, R29, 0x3340, R0 ;  /* 0x000033401d2e7816 */ /* 0x002fe40000000000 */
[--C-:B------:R-:W-:Y:S02]  /*12fa30*/  PRMT R45, R31, 0x3340, R32.reuse ;  /* 0x000033401f2d7816 */ /* 0x100fe40000000020 */
[----:B------:R-:W-:Y:S02]  /*12fa40*/  SHF.R.U32.HI R31, RZ, 0x8, R31 ;  /* 0x00000008ff1f7819 */ /* 0x000fe4000001161f */
[----:B------:R-:W-:Y:S02]  /*12fa50*/  SHF.R.U32.HI R32, RZ, 0x8, R32 ;  /* 0x00000008ff207819 */ /* 0x000fe40000011620 */
[----:B------:R-:W-:Y:S01]  /*12fa60*/  PRMT R45, R45, 0x5410, R46 ;  /* 0x000054102d2d7816 */ /* 0x000fe2000000002e */
[----:B------:R-:W-:Y:S01]  /*12fa70*/  IMAD.X R55, R44, 0x1, R13, P1 ;  /* 0x000000012c377824 */ /* 0x000fe200008e060d */
[----:B------:R-:W-:-:S02]  /*12fa80*/  LOP3.LUT R31, R31, 0xffff, RZ, 0xc0, !PT ;  /* 0x0000ffff1f1f7812 */ /* 0x000fc400078ec0ff */
[----:B------:R-:W-:Y:S01]  /*12fa90*/  LOP3.LUT R32, R32, 0xffff, RZ, 0xc0, !PT ;  /* 0x0000ffff20207812 */ /* 0x000fe200078ec0ff */
[----:B------:R-:W-:Y:S03]  /*12faa0*/  STL [R1+0x2538], R45 ;  /* 0x0025382d01007387 */ /* 0x000fe60000100800 */
[----:B------:R-:W-:Y:S01]  /*12fab0*/  PRMT R32, R31, 0x3340, R32 ;  /* 0x000033401f207816 */ /* 0x000fe20000000020 */
[----:B------:R-:W2:Y:S04]  /*12fac0*/  LDL.LU R46, [R1+0x210] ;  /* 0x00021000012e7983 */ /* 0x000ea80000300800 */
[----:B------:R0:W-:Y:S04]  /*12fad0*/  STL.64 [R1+0x17d0], R54 ;  /* 0x0017d03601007387 */ /* 0x0001e80000100a00 */
[----:B------:R-:W2:Y:S04]  /*12fae0*/  LDL.LU R51, [R1+0x5a0] ;  /* 0x0005a00001337983 */ /* 0x000ea80000300800 */
[----:B0-----:R-:W2:Y:S04]  /*12faf0*/  LDL.LU R54, [R1+0x52c] ;  /* 0x00052c0001367983 */ /* 0x001ea80000300800 */
[----:B------:R0:W-:Y:S01]  /*12fb00*/  STL [R1+0x1e64], R32 ;  /* 0x001e642001007387 */ /* 0x0001e20000100800 */
[----:B---3--:R-:W-:-:S02]  /*12fb10*/  LOP3.LUT R18, R18, 0xffff, RZ, 0xc0, !PT ;  /* 0x0000ffff12127812 */ /* 0x008fc400078ec0ff */
[----:B----4-:R-:W-:Y:S02]  /*12fb20*/  LOP3.LUT R31, R38, 0xffff, RZ, 0xc0, !PT ;  /* 0x0000ffff261f7812 */ /* 0x010fe400078ec0ff */
        /* <DEDUP_REMOVED lines=13> */
[----:B0-----:R-:W3:Y:S04]  /*12fc00*/  LDL.LU R38, [R1+0x710] ;  /* 0x0007100001267983 */ /* 0x001ee80000300800 */
[----:B------:R-:W4:Y:S04]  /*12fc10*/  LDL.LU R55, [R1+0x69c] ;  /* 0x00069c0001377983 */ /* 0x000f280000300800 */
[----:B------:R0:W-:Y:S04]  /*12fc20*/  STL [R1+0x1d6c], R18 ;  /* 0x001d6c1201007387 */ /* 0x0001e80000100800 */
[----:B------:R-:W4:Y:S04]  /*12fc30*/  LDL.LU R44, [R1+0x6a4] ;  /* 0x0006a400012c7983 */ /* 0x000f280000300800 */
[----:B0-----:R-:W4:Y:S04]  /*12fc40*/  LDL.LU R18, [R1+0x70c] ;  /* 0x00070c0001127983 */ /* 0x001f280000300800 */
[----:B------:R-:W4:Y:S04]  /*12fc50*/  LDL.LU R39, [R1+0x694] ;  /* 0x0006940001277983 */ /* 0x000f280000300800 */
[----:B------:R-:W4:Y:S01]  /*12fc60*/  LDL.LU R45, [R1+0x6a0] ;  /* 0x0006a000012d7983 */ /* 0x000f220000300800 */
[----:B------:R-:W-:-:S02]  /*12fc70*/  SHF.R.U32.HI R31, RZ, 0x8, R31 ;  /* 0x00000008ff1f7819 */ /* 0x000fc4000001161f */
[----:B------:R-:W-:Y:S02]  /*12fc80*/  SHF.R.U32.HI R29, RZ, 0x8, R29 ;  /* 0x00000008ff1d7819 */ /* 0x000fe4000001161d */
[----:B------:R-:W-:Y:S02]  /*12fc90*/  LOP3.LUT R31, R31, 0xffff, RZ, 0xc0, !PT ;  /* 0x0000ffff1f1f7812 */ /* 0x000fe400078ec0ff */
[----:B------:R-:W-:Y:S02]  /*12fca0*/  LOP3.LUT R29, R29, 0xffff, RZ, 0xc0, !PT ;  /* 0x0000ffff1d1d7812 */ /* 0x000fe400078ec0ff */
[--C-:B------:R-:W-:Y:S02]  /*12fcb0*/  PRMT R31, R31, 0x3340, R0.reuse ;  /* 0x000033401f1f7816 */ /* 0x100fe40000000000 */
[----:B------:R-:W-:-:S03]  /*12fcc0*/  PRMT R32, R29, 0x3340, R0 ;  /* 0x000033401d207816 */ /* 0x000fc60000000000 */
[----:B------:R0:W-:Y:S01]  /*12fcd0*/  STL [R1+0x220], R31 ;  /* 0x0002201f01007387 */ /* 0x0001e20000100800 */
[----:B------:R-:W-:Y:S01]  /*12fce0*/  VIADD R25, R25, UR6 ;  /* 0x0000000619197c36 */ /* 0x000fe20008000000 */
[----:B------:R-:W-:Y:S01]  /*12fcf0*/  LOP3.LUT R35, R35, 0xffff, RZ, 0xc0, !PT ;  /* 0x0000ffff23237812 */ /* 0x000fe200078ec0ff */
[----:B------:R-:W-:Y:S01]  /*12fd00*/  ULDC UR6, c[0x0][0x248] ;  /* 0x0000920000067ab9 */ /* 0x000fe20000000800 */
[----:B------:R1:W-:Y:S02]  /*12fd10*/  STL [R1+0x21c], R32 ;  /* 0x00021c2001007387 */ /* 0x0003e40000100800 */
[----:B------:R-:W-:Y:S02]  /*12fd20*/  IADD3 R58, P1, R25, R8, RZ ;  /* 0x00000008193a7210 */ /* 0x000fe40007f3e0ff */
[----:B--2---:R-:W-:Y:S02]  /*12fd30*/  LOP3.LUT R29, R46, 0xffff, RZ, 0xc0, !PT ;  /* 0x0000ffff2e1d7812 */ /* 0x004fe400078ec0ff */
[----:B0-----:R-:W-:-:S02]  /*12fd40*/  LOP3.LUT R31, R51, 0xffff, RZ, 0xc0, !PT ;  /* 0x0000ffff331f7812 */ /* 0x001fc400078ec0ff */
[----:B------:R-:W-:Y:S02]  /*12fd50*/  PRMT R51, R29, 0x3340, R0 ;  /* 0x000033401d337816 */ /* 0x000fe40000000000 */
[----:B------:R-:W-:-:S04]  /*12fd60*/  LOP3.LUT R46, R54, 0xffff, RZ, 0xc0, !PT ;  /* 0x0000ffff362e7812 */ /* 0x000fc800078ec0ff */
[--C-:B-1----:R-:W-:Y:S02]  /*12fd70*/  PRMT R32, R31, 0x3340, R46.reuse ;  /* 0x000033401f207816 */ /* 0x102fe4000000002e */
[----:B------:R-:W-:Y:S02]  /*12fd80*/  SHF.R.U32.HI R31, RZ, 0x8, R31 ;  /* 0x00000008ff1f7819 */ /* 0x000fe4000001161f */
[----:B------:R-:W-:Y:S02]  /*12fd90*/  PRMT R51, R32, 0x5410, R51 ;  /* 0x0000541020337816 */ /* 0x000fe40000000033 */
[----:B------:R-:W-:Y:S02]  /*12fda0*/  SHF.R.U32.HI R46, RZ, 0x8, R46 ;  /* 0x00000008ff2e7819 */ /* 0x000fe4000001162e */
[----:B------:R-:W-:Y:S02]  /*12fdb0*/  SHF.R.S32.HI R32, RZ, 0x1f, R25 ;  /* 0x0000001fff207819 */ /* 0x000fe40000011419 */
[----:B------:R-:W-:-:S02]  /*12fdc0*/  SHF.R.U32.HI R29, RZ, 0x8, R29 ;  /* 0x00000008ff1d7819 */ /* 0x000fc4000001161d */
[----:B------:R-:W-:Y:S02]  /*12fdd0*/  LOP3.LUT R31, R31, 0xffff, RZ, 0xc0, !PT ;  /* 0x0000ffff1f1f7812 */ /* 0x000fe400078ec0ff */
[----:B------:R-:W-:Y:S01]  /*12fde0*/  LOP3.LUT R46, R46, 0xffff, RZ, 0xc0, !PT ;  /* 0x0000ffff2e2e7812 */ /* 0x000fe200078ec0ff */
[----:B------:R-:W-:Y:S01]  /*12fdf0*/  IMAD.X R59, R32, 0x1, R26, P1 ;  /* 0x00000001203b7824 */ /* 0x000fe200008e061a */
[----:B------:R-:W-:Y:S02]  /*12fe00*/  LOP3.LUT R29, R29, 0xffff, RZ, 0xc0, !PT ;  /* 0x0000ffff1d1d7812 */ /* 0x000fe400078ec0ff */
[----:B------:R-:W-:Y:S01]  /*12fe10*/  PRMT R46, R31, 0x3340, R46 ;  /* 0x000033401f2e7816 */ /* 0x000fe2000000002e */
[----:B------:R-:W-:Y:S01]  /*12fe20*/  STL [R1+0x2530], R51 ;  /* 0x0025303301007387 */ /* 0x000fe20000100800 */
[----:B------:R-:W-:-:S03]  /*12fe30*/  PRMT R31, R29, 0x3340, R0 ;  /* 0x000033401d1f7816 */ /* 0x000fc60000000000 */
[----:B------:R0:W-:Y:S04]  /*12fe40*/  STL.64 [R1+0x17b8], R58 ;  /* 0x0017b83a01007387 */ /* 0x0001e80000100a00 */
[----:B------:R1:W-:Y:S04]  /*12fe50*/  STL [R1+0x1d68], R46 ;  /* 0x001d682e01007387 */ /* 0x0003e80000100800 */
[----:B------:R2:W-:Y:S01]  /*12fe60*/  STL [R1+0x218], R31 ;  /* 0x0002181f01007387 */ /* 0x0005e20000100800 */
[----:B---3--:R-:W-:Y:S02]  /*12fe70*/  LOP3.LUT R38, R38, 0xffff, RZ, 0xc0, !PT ;  /* 0x0000ffff26267812 */ /* 0x008fe400078ec0ff */
[----:B----4-:R-:W-:-:S02]  /*12fe80*/  LOP3.LUT R29, R55, 0xffff, RZ, 0xc0, !PT ;  /* 0x0000ffff371d7812 */ /* 0x010fc400078ec0ff */
[----:B0-----:R-:W-:Y:S02]  /*12fe90*/  LOP3.LUT R58, R44, 0xffff, RZ, 0xc0, !PT ;  /* 0x0000ffff2c3a7812 */ /* 0x001fe400078ec0ff */
[----:B------:R-:W-:Y:S02]  /*12fea0*/  PRMT R44, R29, 0x3340, R0 ;  /* 0x000033401d2c7816 */ /* 0x000fe40000000000 */
[----:B-1----:R-:W-:Y:S02]  /*12feb0*/  LOP3.LUT R46, R18, 0xffff, RZ, 0xc0, !PT ;  /* 0x0000ffff122e7812 */ /* 0x002fe400078ec0ff */
[----:B------:R-:W3:Y:S01]  /*12fec0*/  LDL.LU R18, [R1+0x6dc] ;  /* 0x0006dc0001127983 */ /* 0x000ee20000300800 */
[----:B--2---:R-:W-:Y:S02]  /*12fed0*/  LOP3.LUT R31, R39, 0xffff, RZ, 0xc0, !PT ;  /* 0x0000ffff271f7812 */ /* 0x004fe400078ec0ff */
[----:B------:R-:W-:Y:S01]  /*12fee0*/  PRMT R39, R38, 0x3340, R58 ;  /* 0x0000334026277816 */ /* 0x000fe2000000003a */
[----:B------:R-:W2:Y:S01]  /*12fef0*/  LDL.LU R55, [R1+0x6d0] ;  /* 0x0006d00001377983 */ /* 0x000ea20000300800 */
[----:B------:R-:W-:-:S02]  /*12ff00*/  LOP3.LUT R51, R45, 0xffff, RZ, 0xc0, !PT ;  /* 0x0000ffff2d337812 */ /* 0x000fc400078ec0ff */
[----:B------:R-:W-:Y:S02]  /*12ff10*/  PRMT R45, R39, 0x5410, R44 ;  /* 0x00005410272d7816 */ /* 0x000fe4000000002c */
[----:B------:R-:W-:Y:S02]  /*12ff20*/  PRMT R44, R31, 0x3340, R0 ;  /* 0x000033401f2c7816 */ /* 0x000fe40000000000 */
[----:B------:R-:W-:-:S04]  /*12ff30*/  PRMT R39, R46, 0x3340, R51 ;  /* 0x000033402e277816 */ /* 0x000fc80000000033 */
[----:B------:R-:W-:Y:S02]  /*12ff40*/  PRMT R39, R39, 0x5410, R44 ;  /* 0x0000541027277816 */ /* 0x000fe4000000002c */
[----:B------:R-:W-:Y:S01]  /*12ff50*/  IADD3 R44, P1, R25, R10, RZ ;  /* 0x0000000a192c7210 */ /* 0x000fe20007f3e0ff */
[----:B------:R0:W-:Y:S01]  /*12ff60*/  STL [R1+0x2528], R45 ;  /* 0x0025282d01007387 */ /* 0x0001e20000100800 */
[----:B------:R-:W-:-:S03]  /*12ff70*/  SHF.R.U32.HI R54, RZ, 0x8, R38 ;  /* 0x00000008ff367819 */ /* 0x000fc60000011626 */
[----:B------:R-:W-:Y:S01]  /*12ff80*/  STL [R1+0x2524], R39 ;  /* 0x0025242701007387 */ /* 0x000fe20000100800 */
[----:B0-----:R-:W-:-:S05]  /*12ff90*/  IMAD.X R45, R32, 0x1, R9, P1 ;  /* 0x00000001202d7824 */ /* 0x001fca00008e0609 */
[----:B------:R0:W-:Y:S04]  /*12ffa0*/  STL.64 [R1+0x17a8], R44 ;  /* 0x0017a82c01007387 */ /* 0x0001e80000100a00 */
[----:B0-----:R-:W4:Y:S04]  /*12ffb0*/  LDL.LU R44, [R1+0x6ac4] ;  /* 0x006ac400012c7983 */ /* 0x001f280000300800 */
[----:B------:R-:W4:Y:S04]  /*12ffc0*/  LDL.LU R45, [R1+0x6e4] ;  /* 0x0006e400012d7983 */ /* 0x000f280000300800 */
[----:B------:R-:W4:Y:S04]  /*12ffd0*/  LDL.LU R38, [R1+0x670] ;  /* 0x0006700001267983 */ /* 0x000f280000300800 */
[----:B------:R-:W4:Y:S01]  /*12ffe0*/  LDL.LU R39, [R1+0x6d4] ;  /* 0x0006d40001277983 */ /* 0x000f220000300800 */
[----:B------:R-:W-:-:S02]  /*12fff0*/  SHF.R.U32.HI R58, RZ, 0x8, R58 ;  /* 0x00000008ff3a7819 */ /* 0x000fc4000001163a */
[----:B------:R-:W-:Y:S02]  /*130000*/  LOP3.LUT R54, R54, 0xffff, RZ, 0xc0, !PT ;  /* 0x0000ffff36367812 */ /* 0x000fe400078ec0ff */
[----:B------:R-:W-:Y:S02]  /*130010*/  LOP3.LUT R58, R58, 0xffff, RZ, 0xc0, !PT ;  /* 0x0000ffff3a3a7812 */ /* 0x000fe400078ec0ff */
[----:B------:R-:W-:Y:S02]  /*130020*/  SHF.R.U32.HI R46, RZ, 0x8, R46 ;  /* 0x00000008ff2e7819 */ /* 0x000fe4000001162e */
[----:B------:R-:W-:Y:S02]  /*130030*/  SHF.R.U32.HI R51, RZ, 0x8, R51 ;  /* 0x00000008ff337819 */ /* 0x000fe40000011633 */
[----:B------:R-:W-:Y:S02]  /*130040*/  PRMT R54, R54, 0x3340, R58 ;  /* 0x0000334036367816 */ /* 0x000fe4000000003a */
[----:B------:R-:W-:-:S02]  /*130050*/  SHF.R.U32.HI R31, RZ, 0x8, R31 ;  /* 0x00000008ff1f7819 */ /* 0x000fc4000001161f */
[----:B------:R-:W-:Y:S02]  /*130060*/  LOP3.LUT R46, R46, 0xffff, RZ, 0xc0, !PT ;  /* 0x0000ffff2e2e7812 */ /* 0x000fe400078ec0ff */
[----:B------:R-:W-:Y:S02]  /*130070*/  LOP3.LUT R51, R51, 0xffff, RZ, 0xc0, !PT ;  /* 0x0000ffff33337812 */ /* 0x000fe400078ec0ff */
[----:B------:R-:W-:Y:S02]  /*130080*/  IADD3 R58, P1, R25, R7, RZ ;  /* 0x00000007193a7210 */ /* 0x000fe40007f3e0ff */
[----:B------:R-:W-:Y:S02]  /*130090*/  LOP3.LUT R31, R31, 0xffff, RZ, 0xc0, !PT ;  /* 0x0000ffff1f1f7812 */ /* 0x000fe400078ec0ff */
[----:B------:R-:W-:Y:S01]  /*1300a0*/  PRMT R46, R46, 0x3340, R51 ;  /* 0x000033402e2e7816 */ /* 0x000fe20000000033 */
[----:B------:R-:W-:Y:S01]  /*1300b0*/  IMAD.X R59, R32, 0x1, R49, P1 ;  /* 0x00000001203b7824 */ /* 0x000fe200008e0631 */
[----:B------:R-:W-:Y:S01]  /*1300c0*/  PRMT R31, R31, 0x3340, R0 ;  /* 0x000033401f1f7816 */ /* 0x000fe20000000000 */
[----:B------:R0:W-:Y:S04]  /*1300d0*/  STL [R1+0x1d64], R54 ;  /* 0x001d643601007387 */ /* 0x0001e80000100800 */
[----:B------:R1:W-:Y:S04]  /*1300e0*/  STL [R1+0x1d60], R46 ;  /* 0x001d602e01007387 */ /* 0x0003e80000100800 */
[----:B------:R-:W-:Y:S04]  /*1300f0*/  STL.64 [R1+0x17b0], R58 ;  /* 0x0017b03a01007387 */ /* 0x000fe80000100a00 */
[----:B0-----:R-:W4:Y:S01]  /*130100*/  LDL.LU R54, [R1+0x674] ;  /* 0x0006740001367983 */ /* 0x001f220000300800 */
[----:B------:R-:W-:-:S03]  /*130110*/  SHF.R.U32.HI R51, RZ, 0x8, R29 ;  /* 0x00000008ff337819 */ /* 0x000fc6000001161d */
[----:B------:R2:W-:Y:S04]  /*130120*/  STL [R1+0x214], R31 ;  /* 0x0002141f01007387 */ /* 0x0005e80000100800 */
[----:B-1----:R-:W4:Y:S01]  /*130130*/  LDL.LU R46, [R1+0x150] ;  /* 0x00015000012e7983 */ /* 0x002f220000300800 */
[----:B---3--:R-:W-:Y:S02]  /*130140*/  LOP3.LUT R18, R18, 0xffff, RZ, 0xc0, !PT ;  /* 0x0000ffff12127812 */ /* 0x008fe400078ec0ff */
[----:B--2---:R-:W-:Y:S02]  /*130150*/  LOP3.LUT R31, R55, 0xffff, RZ, 0xc0, !PT ;  /* 0x0000ffff371f7812 */ /* 0x004fe400078ec0ff */
[----:B------:R-:W-:Y:S02]  /*130160*/  SHF.R.U32.HI R29, RZ, 0x8, R18 ;  /* 0x00000008ff1d7819 */ /* 0x000fe40000011612 */
[----:B------:R-:W-:-:S02]  /*130170*/  PRMT R18, R18, 0x3340, R31 ;  /* 0x0000334012127816 */ /* 0x000fc4000000001f */
[----:B------:R-:W-:Y:S02]  /*130180*/  SHF.R.U32.HI R31, RZ, 0x8, R31 ;  /* 0x00000008ff1f7819 */ /* 0x000fe4000001161f */
[----:B------:R-:W-:Y:S02]  /*130190*/  LOP3.LUT R55, R51, 0xffff, RZ, 0xc0, !PT ;  /* 0x0000ffff33377812 */ /* 0x000fe400078ec0ff */
[----:B------:R-:W-:Y:S01]  /*1301a0*/  LOP3.LUT R29, R29, 0xffff, RZ, 0xc0, !PT ;  /* 0x0000ffff1d1d7812 */ /* 0x000fe200078ec0ff */
[----:B------:R-:W2:Y:S01]  /*1301b0*/  LDL.LU R51, [R1+0xe4] ;  /* 0x0000e40001337983 */ /* 0x000ea20000300800 */
[----:B------:R-:W-:Y:S02]  /*1301c0*/  LOP3.LUT R31, R31, 0xffff, RZ, 0xc0, !PT ;  /* 0x0000ffff1f1f7812 */ /* 0x000fe400078ec0ff */
[----:B------:R-:W-:Y:S02]  /*1301d0*/  PRMT R58, R55, 0x3340, R0 ;  /* 0x00003340373a7816 */ /* 0x000fe40000000000 */
[----:B------:R-:W-:-:S03]  /*1301e0*/  PRMT R55, R29, 0x3340, R31 ;  /* 0x000033401d377816 */ /* 0x000fc6000000001f */
[----:B------:R0:W-:Y:S02]  /*1301f0*/  STL [R1+0x210], R58 ;  /* 0x0002103a01007387 */ /* 0x0001e40000100800 */
[----:B0-----:R-:W-:Y:S02]  /*130200*/  IADD3 R58, P1, R25, R6, RZ ;  /* 0x00000006193a7210 */ /* 0x001fe40007f3e0ff */
[----:B------:R0:W-:Y:S03]  /*130210*/  STL [R1+0x1e60], R55 ;  /* 0x001e603701007387 */ /* 0x0001e60000100800 */
[----:B------:R-:W-:Y:S01]  /*130220*/  IMAD.X R59, R32, 0x1, R5, P1 ;  /* 0x00000001203b7824 */ /* 0x000fe200008e0605 */
[----:B----4-:R-:W-:Y:S02]  /*130230*/  LOP3.LUT R31, R45, 0xffff, RZ, 0xc0, !PT ;  /* 0x0000ffff2d1f7812 */ /* 0x010fe400078ec0ff */
[----:B------:R-:W-:-:S02]  /*130240*/  LOP3.LUT R29, R38, 0xffff, RZ, 0xc0, !PT ;  /* 0x0000ffff261d7812 */ /* 0x000fc400078ec0ff */
[----:B------:R-:W-:Y:S02]  /*130250*/  LOP3.LUT R38, R39, 0xffff, RZ, 0xc0, !PT ;  /* 0x0000ffff27267812 */ /* 0x000fe400078ec0ff */
[----:B------:R-:W-:Y:S02]  /*130260*/  PRMT R45, R29, 0x3340, R0 ;  /* 0x000033401d2d7816 */ /* 0x000fe40000000000 */
[----:B------:R-:W-:-:S04]  /*130270*/  PRMT R39, R31, 0x3340, R38 ;  /* 0x000033401f277816 */ /* 0x000fc80000000026 */
[----:B------:R-:W-:Y:S02]  /*130280*/  PRMT R39, R39, 0x5410, R45 ;  /* 0x0000541027277816 */ /* 0x000fe4000000002d */
[----:B------:R-:W-:Y:S02]  /*130290*/  SHF.R.U32.HI R45, RZ, 0x8, R38 ;  /* 0x00000008ff2d7819 */ /* 0x000fe40000011626 */
[----:B------:R-:W-:Y:S01]  /*1302a0*/  SHF.R.U32.HI R31, RZ, 0x8, R31 ;  /* 0x00000008ff1f7819 */ /* 0x000fe2000001161f */
[----:B------:R1:W-:Y:S01]  /*1302b0*/  STL [R1+0x251c], R39 ;  /* 0x00251c2701007387 */ /* 0x0003e20000100800 */
[----:B------:R-:W-:-:S03]  /*1302c0*/  LOP3.LUT R45, R45, 0xffff, RZ, 0xc0, !PT ;  /* 0x0000ffff2d2d7812 */ /* 0x000fc600078ec0ff */
[----:B0-----:R-:W3:Y:S01]  /*1302d0*/  LDL.LU R55, [R1+0x154] ;  /* 0x0001540001377983 */ /* 0x001ee20000300800 */
[----:B------:R-:W-:-:S03]  /*1302e0*/  LOP3.LUT R31, R31, 0xffff, RZ, 0xc0, !PT ;  /* 0x0000ffff1f1f7812 */ /* 0x000fc600078ec0ff */
[----:B------:R-:W-:Y:S04]  /*1302f0*/  STL.64 [R1+0x17a0], R58 ;  /* 0x0017a03a01007387 */ /* 0x000fe80000100a00 */
[----:B-1----:R-:W4:Y:S01]  /*130300*/  LDL.LU R39, [R1+0xe8] ;  /* 0x0000e80001277983 */ /* 0x002f220000300800 */
[----:B------:R-:W-:-:S03]  /*130310*/  PRMT R31, R31, 0x3340, R45 ;  /* 0x000033401f1f7816 */ /* 0x000fc6000000002d */
[----:B------:R-:W4:Y:S04]  /*130320*/  LDL.LU R38, [R1+0x11c] ;  /* 0x00011c0001267983 */ /* 0x000f280000300800 */
[----:B------:R-:W4:Y:S01]  /*130330*/  LDL.LU R45, [R1+0xac] ;  /* 0x0000ac00012d7983 */ /* 0x000f220000300800 */
[----:B------:R-:W-:-:S03]  /*130340*/  LOP3.LUT R54, R54, 0xffff, RZ, 0xc0, !PT ;  /* 0x0000ffff36367812 */ /* 0x000fc600078ec0ff */
[----:B------:R0:W-:Y:S02]  /*130350*/  STL [R1+0x1d4c], R31 ;  /* 0x001d4c1f01007387 */ /* 0x0001e40000100800 */
[----:B0-----:R-:W-:Y:S02]  /*130360*/  SHF.R.U32.HI R31, RZ, 0x8, R29 ;  /* 0x00000008ff1f7819 */ /* 0x001fe4000001161d */
[----:B------:R-:W-:Y:S02]  /*130370*/  SHF.R.U32.HI R29, RZ, 0x8, R54 ;  /* 0x00000008ff1d7819 */ /* 0x000fe40000011636 */
[----:B------:R-:W-:Y:S02]  /*130380*/  LOP3.LUT R31, R31, 0xffff, RZ, 0xc0, !PT ;  /* 0x0000ffff1f1f7812 */ /* 0x000fe400078ec0ff */
[----:B------:R-:W-:Y:S02]  /*130390*/  LOP3.LUT R29, R29, 0xffff, RZ, 0xc0, !PT ;  /* 0x0000ffff1d1d7812 */ /* 0x000fe400078ec0ff */
[----:B------:R-:W-:-:S02]  /*1303a0*/  PRMT R59, R31, 0x3340, R0 ;  /* 0x000033401f3b7816 */ /* 0x000fc40000000000 */
[--C-:B------:R-:W-:Y:S02]  /*1303b0*/  PRMT R58, R29, 0x3340, R0.reuse ;  /* 0x000033401d3a7816 */ /* 0x100fe40000000000 */
[----:B------:R-:W-:Y:S02]  /*1303c0*/  LOP3.LUT R31, R46, 0xffff, RZ, 0xc0, !PT ;  /* 0x0000ffff2e1f7812 */ /* 0x000fe400078ec0ff */
[----:B------:R-:W-:Y:S01]  /*1303d0*/  LOP3.LUT R29, R37, 0xffff, RZ, 0xc0, !PT ;  /* 0x0000ffff251d7812 */ /* 0x000fe200078ec0ff */
[----:B------:R-:W-:Y:S04]  /*1303e0*/  STL [R1+0x208], R59 ;  /* 0x0002083b01007387 */ /* 0x000fe80000100800 */
[----:B------:R0:W-:Y:S04]  /*1303f0*/  STL [R1+0x20c], R58 ;  /* 0x00020c3a01007387 */ /* 0x0001e80000100800 */
[----:B------:R-:W4:Y:S01]  /*130400*/  LDL.LU R37, [R1+0x6ac0] ;  /* 0x006ac00001257983 */ /* 0x000f220000300800 */
[----:B0-----:R-:W-:-:S02]  /*130410*/  PRMT R58, R29, 0x3340, R0 ;  /* 0x000033401d3a7816 */ /* 0x001fc40000000000 */
[----:B------:R-:W-:-:S04]  /*130420*/  SHF.R.U32.HI R29, RZ, 0x8, R29 ;  /* 0x00000008ff1d7819 */ /* 0x000fc8000001161d */
[----:B------:R-:W-:Y:S02]  /*130430*/  LOP3.LUT R29, R29, 0xffff, RZ, 0xc0, !PT ;  /* 0x0000ffff1d1d7812 */ /* 0x000fe400078ec0ff */
[----:B--2---:R-:W-:-:S04]  /*130440*/  LOP3.LUT R46, R51, 0xffff, RZ, 0xc0, !PT ;  /* 0x0000ffff332e7812 */ /* 0x004fc800078ec0ff */
[--C-:B------:R-:W-:Y:S02]  /*130450*/  PRMT R51, R31, 0x3340, R46.reuse ;  /* 0x000033401f337816 */ /* 0x100fe4000000002e */
[----:B------:R-:W-:Y:S02]  /*130460*/  SHF.R.U32.HI R31, RZ, 0x8, R31 ;  /* 0x00000008ff1f7819 */ /* 0x000fe4000001161f */
[----:B------:R-:W-:Y:S02]  /*130470*/  SHF.R.U32.HI R46, RZ, 0x8, R46 ;  /* 0x00000008ff2e7819 */ /* 0x000fe4000001162e */
[----:B------:R-:W-:Y:S02]  /*130480*/  PRMT R51, R51, 0x5410, R58 ;  /* 0x0000541033337816 */ /* 0x000fe4000000003a */
[----:B------:R-:W-:Y:S02]  /*130490*/  IADD3 R58, P1, R25, R4, RZ ;  /* 0x00000004193a7210 */ /* 0x000fe40007f3e0ff */
[----:B------:R-:W-:-:S02]  /*1304a0*/  LOP3.LUT R31, R31, 0xffff, RZ, 0xc0, !PT ;  /* 0x0000ffff1f1f7812 */ /* 0x000fc400078ec0ff */
[----:B------:R-:W-:Y:S01]  /*1304b0*/  LOP3.LUT R46, R46, 0xffff, RZ, 0xc0, !PT ;  /* 0x0000ffff2e2e7812 */ /* 0x000fe200078ec0ff */
[----:B------:R-:W-:Y:S01]  /*1304c0*/  IMAD.X R59, R32, 0x1, R3, P1 ;  /* 0x00000001203b7824 */ /* 0x000fe200008e0603 */
[----:B------:R0:W-:Y:S04]  /*1304d0*/  STL [R1+0x243c], R51 ;  /* 0x00243c3301007387 */ /* 0x0001e80000100800 */
[----:B------:R1:W-:Y:S01]  /*1304e0*/  STL.64 [R1+0x1798], R58 ;  /* 0x0017983a01007387 */ /* 0x0003e20000100a00 */
[----:B0-----:R-:W-:Y:S02]  /*1304f0*/  PRMT R51, R31, 0x3340, R46 ;  /* 0x000033401f337816 */ /* 0x001fe4000000002e */
[--C-:B------:R-:W-:Y:S02]  /*130500*/  PRMT R31, R29, 0x3340, R0.reuse ;  /* 0x000033401d1f7816 */ /* 0x100fe40000000000 */
[----:B------:R-:W-:Y:S01]  /*130510*/  LOP3.LUT R29, R44, 0xffff, RZ, 0xc0, !PT ;  /* 0x0000ffff2c1d7812 */ /* 0x000fe200078ec0ff */
[----:B------:R-:W-:Y:S03]  /*130520*/  STL [R1+0x1d48], R51 ;  /* 0x001d483301007387 */ /* 0x000fe60000100800 */
[----:B-1----:R-:W-:Y:S01]  /*130530*/  PRMT R58, R29, 0x3340, R0 ;  /* 0x000033401d3a7816 */ /* 0x002fe20000000000 */
[----:B------:R0:W-:Y:S02]  /*130540*/  STL [R1+0x204], R31 ;  /* 0x0002041f01007387 */ /* 0x0001e40000100800 */
[----:B0-----:R-:W-:-:S02]  /*130550*/  LOP3.LUT R31, R24, 0xffff, RZ, 0xc0, !PT ;  /* 0x0000ffff181f7812 */ /* 0x001fc400078ec0ff */
[----:B---3--:R-:W-:Y:S02]  /*130560*/  LOP3.LUT R46, R55, 0xffff, RZ, 0xc0, !PT ;  /* 0x0000ffff372e7812 */ /* 0x008fe400078ec0ff */
[----:B------:R-:W2:Y:S04]  /*130570*/  LDL.LU R55, [R1+0x3fc] ;  /* 0x0003fc0001377983 */ /* 0x000ea80000300800 */
[----:B------:R-:W3:Y:S01]  /*130580*/  LDL.LU R24, [R1+0x1b0] ;  /* 0x0001b00001187983 */ /* 0x000ee20000300800 */
[----:B----4-:R-:W-:-:S03]  /*130590*/  LOP3.LUT R39, R39, 0xffff, RZ, 0xc0, !PT ;  /* 0x0000ffff27277812 */ /* 0x010fc600078ec0ff */
[----:B------:R-:W4:Y:S01]  /*1305a0*/  LDL.LU R44, [R1+0x1e0] ;  /* 0x0001e000012c7983 */ /* 0x000f220000300800 */
[----:B------:R-:W-:Y:S02]  /*1305b0*/  PRMT R51, R46, 0x3340, R39 ;  /* 0x000033402e337816 */ /* 0x000fe40000000027 */
[----:B------:R-:W-:Y:S02]  /*1305c0*/  LOP3.LUT R38, R38, 0xffff, RZ, 0xc0, !PT ;  /* 0x0000ffff26267812 */ /* 0x000fe400078ec0ff */
[----:B------:R-:W-:Y:S02]  /*1305d0*/  LOP3.LUT R45, R45, 0xffff, RZ, 0xc0, !PT ;  /* 0x0000ffff2d2d7812 */ /* 0x000fe400078ec0ff */
[----:B------:R-:W-:Y:S02]  /*1305e0*/  PRMT R59, R51, 0x5410, R58 ;  /* 0x00005410333b7816 */ /* 0x000fe4000000003a */
[----:B------:R-:W-:Y:S02]  /*1305f0*/  PRMT R58, R31, 0x3340, R0 ;  /* 0x000033401f3a7816 */ /* 0x000fe40000000000 */
[----:B------:R-:W-:-:S04]  /*130600*/  PRMT R51, R38, 0x3340, R45 ;  /* 0x0000334026337816 */ /* 0x000fc8000000002d */
[----:B------:R-:W-:Y:S02]  /*130610*/  PRMT R51, R51, 0x5410, R58 ;  /* 0x0000541033337816 */ /* 0x000fe4000000003a */
[----:B------:R-:W-:Y:S01]  /*130620*/  IADD3 R58, P1, R25, R2, RZ ;  /* 0x00000002193a7210 */ /* 0x000fe20007f3e0ff */
[----:B------:R0:W-:Y:S01]  /*130630*/  STL [R1+0x2518], R59 ;  /* 0x0025183b01007387 */ /* 0x0001e20000100800 */
[----:B------:R-:W-:Y:S02]  /*130640*/  SHF.R.U32.HI R46, RZ, 0x8, R46 ;  /* 0x00000008ff2e7819 */ /* 0x000fe4000001162e */
[----:B------:R-:W-:Y:S02]  /*130650*/  SHF.R.U32.HI R39, RZ, 0x8, R39 ;  /* 0x00000008ff277819 */ /* 0x000fe40000011627 */
[----:B------:R-:W-:Y:S02]  /*130660*/  SHF.R.U32.HI R38, RZ, 0x8, R38 ;  /* 0x00000008ff267819 */ /* 0x000fe40000011626 */
[----:B------:R-:W-:Y:S01]  /*130670*/  SHF.R.U32.HI R45, RZ, 0x8, R45 ;  /* 0x00000008ff2d7819 */ /* 0x000fe2000001162d */
[----:B------:R1:W-:Y:S01]  /*130680*/  STL [R1+0x2514], R51 ;  /* 0x0025143301007387 */ /* 0x0003e20000100800 */
[----:B0-----:R-:W-:Y:S01]  /*130690*/  IMAD.X R59, R32, 0x1, R0, P1 ;  /* 0x00000001203b7824 */ /* 0x001fe200008e0600 */
[----:B------:R-:W-:-:S02]  /*1306a0*/  LOP3.LUT R46, R46, 0xffff, RZ, 0xc0, !PT ;  /* 0x0000ffff2e2e7812 */ /* 0x000fc400078ec0ff */
[----:B------:R-:W-:Y:S02]  /*1306b0*/  LOP3.LUT R38, R38, 0xffff, RZ, 0xc0, !PT ;  /* 0x0000ffff26267812 */ /* 0x000fe400078ec0ff */
[----:B------:R-:W-:Y:S01]  /*1306c0*/  LOP3.LUT R45, R45, 0xffff, RZ, 0xc0, !PT ;  /* 0x0000ffff2d2d7812 */ /* 0x000fe200078ec0ff */
[----:B------:R0:W-:Y:S01]  /*1306d0*/  STL.64 [R1+0x1788], R58 ;  /* 0x0017883a01007387 */ /* 0x0001e20000100a00 */
[----:B-1----:R-:W-:Y:S02]  /*1306e0*/  LOP3.LUT R51, R39, 0xffff, RZ, 0xc0, !PT ;  /* 0x0000ffff27337812 */ /* 0x002fe400078ec0ff */
[----:B------:R-:W-:Y:S01]  /*1306f0*/  PRMT R38, R38, 0x3340, R45 ;  /* 0x0000334026267816 */ /* 0x000fe2000000002d */
[----:B------:R-:W4:Y:S01]  /*130700*/  LDL.LU R39, [R1+0x124] ;  /* 0x0001240001277983 */ /* 0x000f220000300800 */
[----:B------:R-:W-:Y:S02]  /*130710*/  PRMT R46, R46, 0x3340, R51 ;  /* 0x000033402e2e7816 */ /* 0x000fe40000000033 */
[----:B0-----:R-:W-:-:S03]  /*130720*/  IADD3 R58, P1, R25, R28, RZ ;  /* 0x0000001c193a7210 */ /* 0x001fc60007f3e0ff */
[----:B------:R-:W-:Y:S02]  /*130730*/  STL [R1+0x1e4c], R46 ;  /* 0x001e4c2e01007387 */ /* 0x000fe40000100800 */
[----:B------:R-:W-:Y:S02]  /*130740*/  IMAD.X R59, R32, 0x1, R42, P1 ;  /* 0x00000001203b7824 */ /* 0x000fe400008e062a */
[----:B------:R0:W-:Y:S04]  /*130750*/  STL [R1+0x1d44], R38 ;  /* 0x001d442601007387 */ /* 0x0001e80000100800 */
[----:B------:R-:W4:Y:S04]  /*130760*/  LDL.LU R45, [R1+0x404] ;  /* 0x00040400012d7983 */ /* 0x000f280000300800 */
[----:B0-----:R-:W4:Y:S04]  /*130770*/  LDL.LU R38, [R1+0x1b4] ;  /* 0x0001b40001267983 */ /* 0x001f280000300800 */
[----:B------:R0:W-:Y:S04]  /*130780*/  STL.64 [R1+0x1790], R58 ;  /* 0x0017903a01007387 */ /* 0x0001e80000100a00 */
[----:B------:R-:W4:Y:S01]  /*130790*/  LDL.LU R46, [R1+0x1e4] ;  /* 0x0001e400012e7983 */ /* 0x000f220000300800 */
[----:B------:R-:W-:-:S02]  /*1307a0*/  SHF.R.U32.HI R31, RZ, 0x8, R31 ;  /* 0x00000008ff1f7819 */ /* 0x000fc4000001161f */
[----:B------:R-:W-:Y:S02]  /*1307b0*/  SHF.R.U32.HI R29, RZ, 0x8, R29 ;  /* 0x00000008ff1d7819 */ /* 0x000fe4000001161d */
[----:B------:R-:W-:Y:S02]  /*1307c0*/  LOP3.LUT R31, R31, 0xffff, RZ, 0xc0, !PT ;  /* 0x0000ffff1f1f7812 */ /* 0x000fe400078ec0ff */
[----:B------:R-:W-:Y:S02]  /*1307d0*/  LOP3.LUT R29, R29, 0xffff, RZ, 0xc0, !PT ;  /* 0x0000ffff1d1d7812 */ /* 0x000fe400078ec0ff */
[--C-:B------:R-:W-:Y:S02]  /*1307e0*/  PRMT R51, R31, 0x3340, R0.reuse ;  /* 0x000033401f337816 */ /* 0x100fe40000000000 */
[----:B------:R-:W-:-:S03]  /*1307f0*/  PRMT R31, R29, 0x3340, R0 ;  /* 0x000033401d1f7816 */ /* 0x000fc60000000000 */
[----:B------:R-:W-:Y:S04]  /*130800*/  STL [R1+0x1f8], R51 ;  /* 0x0001f83301007387 */ /* 0x000fe80000100800 */
[----:B------:R4:W-:Y:S01]  /*130810*/  STL [R1+0x1fc], R31 ;  /* 0x0001fc1f01007387 */ /* 0x0009e20000100800 */
[----:B0-----:R-:W-:-:S05]  /*130820*/  IADD3 R58, P1, R25, R53, RZ ;  /* 0x00000035193a7210 */ /* 0x001fca0007f3e0ff */
[----:B------:R-:W-:Y:S01]  /*130830*/  IMAD.X R59, R32, 0x1, R57, P1 ;  /* 0x00000001203b7824 */ /* 0x000fe200008e0639 */
[----:B------:R-:W-:Y:S02]  /*130840*/  LOP3.LUT R37, R37, 0xffff, RZ, 0xc0, !PT ;  /* 0x0000ffff25257812 */ /* 0x000fe400078ec0ff */
[----:B--2---:R-:W-:Y:S02]  /*130850*/  LOP3.LUT R29, R55, 0xffff, RZ, 0xc0, !PT ;  /* 0x0000ffff371d7812 */ /* 0x004fe400078ec0ff */
[----:B---3--:R-:W-:Y:S02]  /*130860*/  LOP3.LUT R24, R24, 0xffff, RZ, 0xc0, !PT ;  /* 0x0000ffff18187812 */ /* 0x008fe400078ec0ff */
[----:B----4-:R-:W-:Y:S02]  /*130870*/  LOP3.LUT R31, R44, 0xffff, RZ, 0xc0, !PT ;  /* 0x0000ffff2c1f7812 */ /* 0x010fe400078ec0ff */
[----:B------:R-:W-:Y:S02]  /*130880*/  PRMT R51, R24, 0x3340, R0 ;  /* 0x0000334018337816 */ /* 0x000fe40000000000 */
[----:B------:R-:W-:-:S02]  /*130890*/  PRMT R44, R29, 0x3340, R31 ;  /* 0x000033401d2c7816 */ /* 0x000fc4000000001f */
[----:B------:R-:W-:Y:S02]  /*1308a0*/  SHF.R.U32.HI R29, RZ, 0x8, R29 ;  /* 0x00000008ff1d7819 */ /* 0x000fe4000001161d */
[----:B------:R-:W-:Y:S02]  /*1308b0*/  SHF.R.U32.HI R31, RZ, 0x8, R31 ;  /* 0x00000008ff1f7819 */ /* 0x000fe4000001161f */
[----:B------:R-:W-:Y:S02]  /*1308c0*/  SHF.R.U32.HI R24, RZ, 0x8, R24 ;  /* 0x00000008ff187819 */ /* 0x000fe40000011618 */
[----:B------:R-:W-:Y:S02]  /*1308d0*/  LOP3.LUT R29, R29, 0xffff, RZ, 0xc0, !PT ;  /* 0x0000ffff1d1d7812 */ /* 0x000fe400078ec0ff */
[----:B------:R-:W-:Y:S02]  /*1308e0*/  LOP3.LUT R31, R31, 0xffff, RZ, 0xc0, !PT ;  /* 0x0000ffff1f1f7812 */ /* 0x000fe400078ec0ff */
[----:B------:R-:W-:-:S02]  /*1308f0*/  PRMT R44, R44, 0x5410, R51 ;  /* 0x000054102c2c7816 */ /* 0x000fc40000000033 */
[----:B------:R-:W-:Y:S02]  /*130900*/  LOP3.LUT R24, R24, 0xffff, RZ, 0xc0, !PT ;  /* 0x0000ffff18187812 */ /* 0x000fe400078ec0ff */
[----:B------:R-:W-:Y:S01]  /*130910*/  PRMT R29, R29, 0x3340, R31 ;  /* 0x000033401d1d7816 */ /* 0x000fe2000000001f */
[----:B------:R0:W-:Y:S01]  /*130920*/  STL [R1+0x231c], R44 ;  /* 0x00231c2c01007387 */ /* 0x0001e20000100800 */
[----:B------:R-:W-:-:S03]  /*130930*/  PRMT R24, R24, 0x3340, R0 ;  /* 0x0000334018187816 */ /* 0x000fc60000000000 */
[----:B------:R-:W-:Y:S04]  /*130940*/  STL.64 [R1+0x1780], R58 ;  /* 0x0017803a01007387 */ /* 0x000fe80000100a00 */
[----:B------:R-:W-:Y:S04]  /*130950*/  STL [R1+0x710], R29 ;  /* 0x0007101d01007387 */ /* 0x000fe80000100800 */
[----:B------:R-:W2:Y:S04]  /*130960*/  LDL.LU R51, [R1+0x3c0] ;  /* 0x0003c00001337983 */ /* 0x000ea80000300800 */
[----:B------:R1:W-:Y:S01]  /*130970*/  STL [R1+0x1f0], R24 ;  /* 0x0001f01801007387 */ /* 0x0003e20000100800 */
[----:B------:R-:W-:-:S03]  /*130980*/  LOP3.LUT R39, R39, 0xffff, RZ, 0xc0, !PT ;  /* 0x0000ffff27277812 */ /* 0x000fc600078ec0ff */
[----:B------:R-:W3:Y:S01]  /*130990*/  LDL.LU R55, [R1+0x1a0] ;  /* 0x0001a00001377983 */ /* 0x000ee20000300800 */
[----:B0-----:R-:W-:-:S03]  /*1309a0*/  PRMT R44, R39, 0x3340, R37 ;  /* 0x00003340272c7816 */ /* 0x001fc60000000025 */
[----:B-1----:R-:W4:Y:S04]  /*1309b0*/  LDL.LU R24, [R1+0x1cc] ;  /* 0x0001cc0001187983 */ /* 0x002f280000300800 */
[----:B------:R0:W-:Y:S01]  /*1309c0*/  STL [R1+0x6804], R35 ;  /* 0x0068042301007387 */ /* 0x0001e20000100800 */
[----:B------:R-:W-:Y:S02]  /*1309d0*/  LOP3.LUT R29, R45, 0xffff, RZ, 0xc0, !PT ;  /* 0x0000ffff2d1d7812 */ /* 0x000fe400078ec0ff */
[----:B------:R-:W-:Y:S02]  /*1309e0*/  PRMT R45, R35, 0x3340, R0 ;  /* 0x00003340232d7816 */ /* 0x000fe40000000000 */
[----:B------:R-:W-:Y:S02]  /*1309f0*/  LOP3.LUT R38, R38, 0xffff, RZ, 0xc0, !PT ;  /* 0x0000ffff26267812 */ /* 0x000fe400078ec0ff */
[----:B------:R-:W-:-:S02]  /*130a00*/  PRMT R45, R44, 0x5410, R45 ;  /* 0x000054102c2d7816 */ /* 0x000fc4000000002d */
[----:B------:R-:W-:Y:S02]  /*130a10*/  PRMT R44, R38, 0x3340, R0 ;  /* 0x00003340262c7816 */ /* 0x000fe40000000000 */
[----:B------:R-:W-:-:S04]  /*130a20*/  LOP3.LUT R31, R46, 0xffff, RZ, 0xc0, !PT ;  /* 0x0000ffff2e1f7812 */ /* 0x000fc800078ec0ff */
[----:B0-----:R-:W-:-:S04]  /*130a30*/  PRMT R35, R29, 0x3340, R31 ;  /* 0x000033401d237816 */ /* 0x001fc8000000001f */
[----:B------:R-:W-:Y:S02]  /*130a40*/  PRMT R35, R35, 0x5410, R44 ;  /* 0x0000541023237816 */ /* 0x000fe4000000002c */
[----:B------:R-:W-:Y:S01]  /*130a50*/  IADD3 R44, P1, R25, R41, RZ ;  /* 0x00000029192c7210 */ /* 0x000fe20007f3e0ff */
[----:B------:R0:W-:Y:S04]  /*130a60*/  STL [R1+0x250c], R45 ;  /* 0x00250c2d01007387 */ /* 0x0001e80000100800 */
[----:B------:R1:W-:Y:S01]  /*130a70*/  STL [R1+0x2318], R35 ;  /* 0x0023182301007387 */ /* 0x0003e20000100800 */
[----:B0-----:R-:W-:-:S05]  /*130a80*/  IMAD.X R45, R32, 0x1, R43, P1 ;  /* 0x00000001202d7824 */ /* 0x001fca00008e062b */
[----:B------:R0:W-:Y:S01]  /*130a90*/  STL.64 [R1+0x1778], R44 ;  /* 0x0017782c01007387 */ /* 0x0001e20000100a00 */
[----:B-1----:R-:W-:-:S03]  /*130aa0*/  SHF.R.U32.HI R35, RZ, 0x8, R39 ;  /* 0x00000008ff237819 */ /* 0x002fc60000011627 */
[----:B0-----:R-:W4:Y:S04]  /*130ab0*/  LDL.LU R44, [R1+0x624] ;  /* 0x00062400012c7983 */ /* 0x001f280000300800 */
[----:B------:R-:W4:Y:S04]  /*130ac0*/  LDL.LU R45, [R1+0x524] ;  /* 0x00052400012d7983 */ /* 0x000f280000300800 */
[----:B------:R-:W4:Y:S01]  /*130ad0*/  LDL.LU R39, [R1+0x594] ;  /* 0x0005940001277983 */ /* 0x000f220000300800 */
[----:B------:R-:W-:Y:S02]  /*130ae0*/  SHF.R.U32.HI R37, RZ, 0x8, R37 ;  /* 0x00000008ff257819 */ /* 0x000fe40000011625 */
[----:B------:R-:W-:-:S02]  /*130af0*/  SHF.R.U32.HI R29, RZ, 0x8, R29 ;  /* 0x00000008ff1d7819 */ /* 0x000fc4000001161d */
[----:B------:R-:W-:Y:S02]  /*130b00*/  SHF.R.U32.HI R31, RZ, 0x8, R31 ;  /* 0x00000008ff1f7819 */ /* 0x000fe4000001161f */
[----:B------:R-:W-:Y:S02]  /*130b10*/  LOP3.LUT R35, R35, 0xffff, RZ, 0xc0, !PT ;  /* 0x0000ffff23237812 */ /* 0x000fe400078ec0ff */
[----:B------:R-:W-:Y:S02]  /*130b20*/  LOP3.LUT R37, R37, 0xffff, RZ, 0xc0, !PT ;  /* 0x0000ffff25257812 */ /* 0x000fe400078ec0ff */
[----:B------:R-:W-:Y:S02]  /*130b30*/  LOP3.LUT R29, R29, 0xffff, RZ, 0xc0, !PT ;  /* 0x0000ffff1d1d7812 */ /* 0x000fe400078ec0ff */
[----:B------:R-:W-:Y:S02]  /*130b40*/  LOP3.LUT R31, R31, 0xffff, RZ, 0xc0, !PT ;  /* 0x0000ffff1f1f7812 */ /* 0x000fe400078ec0ff */
[----:B------:R-:W-:-:S02]  /*130b50*/  PRMT R37, R35, 0x3340, R37 ;  /* 0x0000334023257816 */ /* 0x000fc40000000025 */
[----:B------:R-:W-:-:S03]  /*130b60*/  PRMT R35, R29, 0x3340, R31 ;  /* 0x000033401d237816 */ /* 0x000fc6000000001f */
[----:B------:R0:W-:Y:S04]  /*130b70*/  STL [R1+0x664c], R37 ;  /* 0x00664c2501007387 */ /* 0x0001e80000100800 */
[----:B------:R1:W-:Y:S01]  /*130b80*/  STL [R1+0x70c], R35 ;  /* 0x00070c2301007387 */ /* 0x0003e20000100800 */
[----:B------:R-:W-:-:S05]  /*130b90*/  IADD3 R58, P1, R25, R27, RZ ;  /* 0x0000001b193a7210 */ /* 0x000fca0007f3e0ff */
[----:B------:R-:W-:Y:S01]  /*130ba0*/  IMAD.X R59, R32, 0x1, R22, P1 ;  /* 0x00000001203b7824 */ /* 0x000fe200008e0616 */
[----:B--2---:R-:W-:Y:S02]  /*130bb0*/  LOP3.LUT R31, R51, 0xffff, RZ, 0xc0, !PT ;  /* 0x0000ffff331f7812 */ /* 0x004fe400078ec0ff */
[----:B---3--:R-:W-:Y:S02]  /*130bc0*/  LOP3.LUT R29, R55, 0xffff, RZ, 0xc0, !PT ;  /* 0x0000ffff371d7812 */ /* 0x008fe400078ec0ff */
[----:B----4-:R-:W-:Y:S02]  /*130bd0*/  LOP3.LUT R24, R24, 0xffff, RZ, 0xc0, !PT ;  /* 0x0000ffff18187812 */ /* 0x010fe400078ec0ff */
[----:B0-----:R-:W-:Y:S02]  /*130be0*/  PRMT R37, R29, 0x3340, R0 ;  /* 0x000033401d257816 */ /* 0x001fe40000000000 */
[----:B-1----:R-:W-:Y:S02]  /*130bf0*/  PRMT R35, R31, 0x3340, R24 ;  /* 0x000033401f237816 */ /* 0x002fe40000000018 */
[----:B------:R-:W-:-:S02]  /*130c00*/  SHF.R.U32.HI R31, RZ, 0x8, R31 ;  /* 0x00000008ff1f7819 */ /* 0x000fc4000001161f */
[----:B------:R-:W-:Y:S02]  /*130c10*/  PRMT R35, R35, 0x5410, R37 ;  /* 0x0000541023237816 */ /* 0x000fe40000000025 */
[----:B------:R-:W-:Y:S02]  /*130c20*/  SHF.R.U32.HI R24, RZ, 0x8, R24 ;  /* 0x00000008ff187819 */ /* 0x000fe40000011618 */
[----:B------:R-:W-:Y:S01]  /*130c30*/  SHF.R.U32.HI R29, RZ, 0x8, R29 ;  /* 0x00000008ff1d7819 */ /* 0x000fe2000001161d */
[----:B------:R0:W-:Y:S01]  /*130c40*/  STL [R1+0x22ec], R35 ;  /* 0x0022ec2301007387 */ /* 0x0001e20000100800 */
[----:B------:R-:W-:Y:S02]  /*130c50*/  LOP3.LUT R31, R31, 0xffff, RZ, 0xc0, !PT ;  /* 0x0000ffff1f1f7812 */ /* 0x000fe400078ec0ff */
[----:B------:R-:W-:Y:S01]  /*130c60*/  LOP3.LUT R29, R29, 0xffff, RZ, 0xc0, !PT ;  /* 0x0000ffff1d1d7812 */ /* 0x000fe200078ec0ff */
[----:B------:R1:W-:Y:S01]  /*130c70*/  STL.64 [R1+0x1770], R58 ;  /* 0x0017703a01007387 */ /* 0x0003e20000100a00 */
[----:B0-----:R-:W-:-:S04]  /*130c80*/  LOP3.LUT R35, R24, 0xffff, RZ, 0xc0, !PT ;  /* 0x0000ffff18237812 */ /* 0x001fc800078ec0ff */
[----:B------:R-:W-:Y:S01]  /*130c90*/  PRMT R37, R31, 0x3340, R35 ;  /* 0x000033401f257816 */ /* 0x000fe20000000023 */
[----:B-1----:R-:W2:Y:S01]  /*130ca0*/  LDL.LU R59, [R1+0x628] ;  /* 0x00062800013b7983 */ /* 0x002ea20000300800 */
[----:B------:R-:W-:-:S03]  /*130cb0*/  PRMT R35, R29, 0x3340, R0 ;  /* 0x000033401d237816 */ /* 0x000fc60000000000 */
[----:B------:R-:W3:Y:S04]  /*130cc0*/  LDL.LU R46, [R1+0x528] ;  /* 0x00052800012e7983 */ /* 0x000ee80000300800 */
[----:B------:R-:W4:Y:S04]  /*130cd0*/  LDL.LU R51, [R1+0x59c] ;  /* 0x00059c0001337983 */ /* 0x000f280000300800 */
[----:B------:R-:W4:Y:S04]  /*130ce0*/  LDL.LU R24, [R1+0x3c4] ;  /* 0x0003c40001187983 */ /* 0x000f280000300800 */
[----:B------:R-:W-:Y:S04]  /*130cf0*/  STL [R1+0x6e4], R37 ;  /* 0x0006e42501007387 */ /* 0x000fe80000100800 */
[----:B------:R0:W-:Y:S01]  /*130d00*/  STL [R1+0x1ec], R35 ;  /* 0x0001ec2301007387 */ /* 0x0001e20000100800 */
[----:B------:R-:W-:-:S02]  /*130d10*/  LOP3.LUT R31, R44, 0xffff, RZ, 0xc0, !PT ;  /* 0x0000ffff2c1f7812 */ /* 0x000fc400078ec0ff */
[----:B------:R-:W-:Y:S02]  /*130d20*/  LOP3.LUT R29, R45, 0xffff, RZ, 0xc0, !PT ;  /* 0x0000ffff2d1d7812 */ /* 0x000fe400078ec0ff */
[----:B0-----:R-:W-:Y:S02]  /*130d30*/  LOP3.LUT R35, R39, 0xffff, RZ, 0xc0, !PT ;  /* 0x0000ffff27237812 */ /* 0x001fe400078ec0ff */
[----:B------:R-:W-:Y:S02]  /*130d40*/  PRMT R39, R29, 0x3340, R0 ;  /* 0x000033401d277816 */ /* 0x000fe40000000000 */
[----:B------:R-:W-:-:S04]  /*130d50*/  PRMT R37, R31, 0x3340, R35 ;  /* 0x000033401f257816 */ /* 0x000fc80000000023 */
[----:B------:R-:W-:Y:S02]  /*130d60*/  PRMT R37, R37, 0x5410, R39 ;  /* 0x0000541025257816 */ /* 0x000fe40000000027 */
[----:B------:R-:W-:-:S03]  /*130d70*/  IADD3 R44, P1, R25, R61, RZ ;  /* 0x0000003d192c7210 */ /* 0x000fc60007f3e0ff */
[----:B------:R0:W-:Y:S01]  /*130d80*/  STL [R1+0x2310], R37 ;  /* 0x0023102501007387 */ /* 0x0001e20000100800 */
[----:B------:R-:W-:Y:S02]  /*130d90*/  SHF.R.U32.HI R31, RZ, 0x8, R31 ;  /* 0x00000008ff1f7819 */ /* 0x000fe4000001161f */
[----:B------:R-:W-:Y:S01]  /*130da0*/  SHF.R.U32.HI R35, RZ, 0x8, R35 ;  /* 0x00000008ff237819 */ /* 0x000fe20000011623 */
[----:B------:R-:W-:Y:S01]  /*130db0*/  IMAD.X R45, R32, 0x1, R60, P1 ;  /* 0x00000001202d7824 */ /* 0x000fe200008e063c */
[----:B0-----:R-:W-:Y:S02]  /*130dc0*/  SHF.R.U32.HI R37, RZ, 0x8, R38 ;  /* 0x00000008ff257819 */ /* 0x001fe40000011626 */
[----:B------:R-:W-:Y:S02]  /*130dd0*/  LOP3.LUT R31, R31, 0xffff, RZ, 0xc0, !PT ;  /* 0x0000ffff1f1f7812 */ /* 0x000fe400078ec0ff */
[----:B------:R-:W-:Y:S02]  /*130de0*/  LOP3.LUT R37, R37, 0xffff, RZ, 0xc0, !PT ;  /* 0x0000ffff25257812 */ /* 0x000fe400078ec0ff */
[----:B------:R-:W-:-:S02]  /*130df0*/  LOP3.LUT R35, R35, 0xffff, RZ, 0xc0, !PT ;  /* 0x0000ffff23237812 */ /* 0x000fc400078ec0ff */
[----:B------:R-:W-:Y:S02]  /*130e00*/  IADD3 R38, P1, R25, R56, RZ ;  /* 0x0000003819267210 */ /* 0x000fe40007f3e0ff */
[----:B------:R-:W-:Y:S01]  /*130e10*/  PRMT R37, R37, 0x3340, R0 ;  /* 0x0000334025257816 */ /* 0x000fe20000000000 */
[----:B------:R0:W-:Y:S01]  /*130e20*/  STL.64 [R1+0x1768], R44 ;  /* 0x0017682c01007387 */ /* 0x0001e20000100a00 */
[----:B------:R-:W-:Y:S01]  /*130e30*/  PRMT R31, R31, 0x3340, R35 ;  /* 0x000033401f1f7816 */ /* 0x000fe20000000023 */
[----:B------:R-:W-:Y:S02]  /*130e40*/  IMAD.X R39, R32, 0x1, R47, P1 ;  /* 0x0000000120277824 */ /* 0x000fe400008e062f */
[----:B------:R-:W4:Y:S04]  /*130e50*/  LDL.LU R55, [R1+0x5f8] ;  /* 0x0005f80001377983 */ /* 0x000f280000300800 */
[----:B------:R-:W-:Y:S04]  /*130e60*/  STL [R1+0x1e8], R37 ;  /* 0x0001e82501007387 */ /* 0x000fe80000100800 */
[----:B0-----:R-:W4:Y:S04]  /*130e70*/  LDL.LU R44, [R1+0x4d4] ;  /* 0x0004d400012c7983 */ /* 0x001f280000300800 */
[----:B------:R-:W-:Y:S04]  /*130e80*/  STL [R1+0x6e0], R31 ;  /* 0x0006e01f01007387 */ /* 0x000fe80000100800 */
[----:B------:R-:W4:Y:S04]  /*130e90*/  LDL.LU R45, [R1+0x56c] ;  /* 0x00056c00012d7983 */ /* 0x000f280000300800 */
[----:B------:R0:W-:Y:S04]  /*130ea0*/  STL.64 [R1+0x1760], R38 ;  /* 0x0017602601007387 */ /* 0x0001e80000100a00 */
[----:B0-----:R-:W4:Y:S01]  /*130eb0*/  LDL.LU.64 R38, [R1+0x6ab8] ;  /* 0x006ab80001267983 */ /* 0x001f220000300a00 */
[----:B------:R-:W-:-:S04]  /*130ec0*/  SHF.R.U32.HI R29, RZ, 0x8, R29 ;  /* 0x00000008ff1d7819 */ /* 0x000fc8000001161d */
[----:B------:R-:W-:-:S04]  /*130ed0*/  LOP3.LUT R29, R29, 0xffff, RZ, 0xc0, !PT ;  /* 0x0000ffff1d1d7812 */ /* 0x000fc800078ec0ff */
[----:B------:R-:W-:-:S05]  /*130ee0*/  PRMT R35, R29, 0x3340, R0 ;  /* 0x000033401d237816 */ /* 0x000fca0000000000 */
[----:B------:R4:W-:Y:S01]  /*130ef0*/  STL [R1+0x1e4], R35 ;  /* 0x0001e42301007387 */ /* 0x0009e20000100800 */
[----:B--2---:R-:W-:Y:S02]  /*130f00*/  LOP3.LUT R29, R59, 0xffff, RZ, 0xc0, !PT ;  /* 0x0000ffff3b1d7812 */ /* 0x004fe400078ec0ff */
[----:B---3--:R-:W-:Y:S02]  /*130f10*/  LOP3.LUT R31, R46, 0xffff, RZ, 0xc0, !PT ;  /* 0x0000ffff2e1f7812 */ /* 0x008fe400078ec0ff */
[----:B----4-:R-:W-:Y:S02]  /*130f20*/  LOP3.LUT R35, R51, 0xffff, RZ, 0xc0, !PT ;  /* 0x0000ffff33237812 */ /* 0x010fe400078ec0ff */
[----:B------:R-:W-:Y:S02]  /*130f30*/  PRMT R46, R31, 0x3340, R0 ;  /* 0x000033401f2e7816 */ /* 0x000fe40000000000 */
[----:B------:R-:W-:-:S04]  /*130f40*/  PRMT R37, R29, 0x3340, R35 ;  /* 0x000033401d257816 */ /* 0x000fc80000000023 */
[----:B------:R-:W-:Y:S02]  /*130f50*/  PRMT R46, R37, 0x5410, R46 ;  /* 0x00005410252e7816 */ /* 0x000fe4000000002e */
[----:B------:R-:W-:-:S03]  /*130f60*/  LOP3.LUT R24, R24, 0xffff, RZ, 0xc0, !PT ;  /* 0x0000ffff18187812 */ /* 0x000fc600078ec0ff */
[----:B------:R0:W-:Y:S04]  /*130f70*/  STL [R1+0x22e0], R46 ;  /* 0x0022e02e01007387 */ /* 0x0001e80000100800 */
[----:B------:R-:W2:Y:S01]  /*130f80*/  LDL.LU R59, [R1+0x724] ;  /* 0x00072400013b7983 */ /* 0x000ea20000300800 */
[----:B------:R-:W-:-:S03]  /*130f90*/  SHF.R.U32.HI R37, RZ, 0x8, R24 ;  /* 0x00000008ff257819 */ /* 0x000fc60000011618 */
[----:B0-----:R-:W3:Y:S04]  /*130fa0*/  LDL.LU R46, [R1+0x6b8] ;  /* 0x0006b800012e7983 */ /* 0x001ee80000300800 */
[----:B------:R-:W4:Y:S01]  /*130fb0*/  LDL.LU R51, [R1+0x6c8] ;  /* 0x0006c80001337983 */ /* 0x000f220000300800 */
[----:B------:R-:W-:Y:S02]  /*130fc0*/  SHF.R.U32.HI R29, RZ, 0x8, R29 ;  /* 0x00000008ff1d7819 */ /* 0x000fe4000001161d */
[----:B------:R-:W-:Y:S02]  /*130fd0*/  SHF.R.U32.HI R35, RZ, 0x8, R35 ;  /* 0x00000008ff237819 */ /* 0x000fe40000011623 */
[----:B------:R-:W-:Y:S02]  /*130fe0*/  LOP3.LUT R37, R37, 0xffff, RZ, 0xc0, !PT ;  /* 0x0000ffff25257812 */ /* 0x000fe400078ec0ff */
[----:B------:R-:W-:-:S02]  /*130ff0*/  LOP3.LUT R29, R29, 0xffff, RZ, 0xc0, !PT ;  /* 0x0000ffff1d1d7812 */ /* 0x000fc400078ec0ff */
[----:B------:R-:W-:Y:S02]  /*131000*/  LOP3.LUT R35, R35, 0xffff, RZ, 0xc0, !PT ;  /* 0x0000ffff23237812 */ /* 0x000fe400078ec0ff */
[----:B------:R-:W-:-:S04]  /*131010*/  LOP3.LUT R39, R39, 0xffff, RZ, 0xc0, !PT ;  /* 0x0000ffff27277812 */ /* 0x000fc800078ec0ff */
[--C-:B------:R-:W-:Y:S02]  /*131020*/  PRMT R24, R24, 0x3340, R39.reuse ;  /* 0x0000334018187816 */ /* 0x100fe40000000027 */
[----:B------:R-:W-:-:S04]  /*131030*/  SHF.R.U32.HI R39, RZ, 0x8, R39 ;  /* 0x00000008ff277819 */ /* 0x000fc80000011627 */
[----:B------:R-:W-:-:S04]  /*131040*/  LOP3.LUT R39, R39, 0xffff, RZ, 0xc0, !PT ;  /* 0x0000ffff27277812 */ /* 0x000fc800078ec0ff */
[----:B------:R-:W-:Y:S02]  /*131050*/  PRMT R39, R37, 0x3340, R39 ;  /* 0x0000334025277816 */ /* 0x000fe40000000027 */
[----:B------:R-:W-:-:S03]  /*131060*/  PRMT R37, R29, 0x3340, R35 ;  /* 0x000033401d257816 */ /* 0x000fc60000000023 */
[----:B------:R0:W-:Y:S01]  /*131070*/  STL [R1+0x6650], R39 ;  /* 0x0066502701007387 */ /* 0x0001e20000100800 */
[----:B------:R-:W-:-:S03]  /*131080*/  LOP3.LUT R35, R55, 0xffff, RZ, 0xc0, !PT ;  /* 0x0000ffff37237812 */ /* 0x000fc600078ec0ff */
[----:B------:R-:W-:Y:S01]  /*131090*/  STL [R1+0x6a14], R38 ;  /* 0x006a142601007387 */ /* 0x000fe20000100800 */
[----:B------:R-:W-:-:S03]  /*1310a0*/  LOP3.LUT R29, R44, 0xffff, RZ, 0xc0, !PT ;  /* 0x0000ffff2c1d7812 */ /* 0x000fc600078ec0ff */
[----:B------:R1:W-:Y:S01]  /*1310b0*/  STL [R1+0x6d8], R37 ;  /* 0x0006d82501007387 */ /* 0x0003e20000100800 */
[----:B0-----:R-:W-:-:S03]  /*1310c0*/  PRMT R39, R29, 0x3340, R0 ;  /* 0x000033401d277816 */ /* 0x001fc60000000000 */
[----:B------:R-:W4:Y:S04]  /*1310d0*/  LDL.LU R55, [R1+0x734] ;  /* 0x0007340001377983 */ /* 0x000f280000300800 */
[----:B------:R-:W4:Y:S01]  /*1310e0*/  LDL.LU R44, [R1+0x6c4] ;  /* 0x0006c400012c7983 */ /* 0x000f220000300800 */
[----:B-1----:R-:W-:-:S04]  /*1310f0*/  LOP3.LUT R37, R45, 0xffff, RZ, 0xc0, !PT ;  /* 0x0000ffff2d257812 */ /* 0x002fc800078ec0ff */
[----:B------:R-:W-:-:S04]  /*131100*/  PRMT R38, R35, 0x3340, R37 ;  /* 0x0000334023267816 */ /* 0x000fc80000000025 */
[----:B------:R-:W-:-:S05]  /*131110*/  PRMT R38, R38, 0x5410, R39 ;  /* 0x0000541026267816 */ /* 0x000fca0000000027 */
[----:B------:R0:W-:Y:S04]  /*131120*/  STL [R1+0x22c0], R38 ;  /* 0x0022c02601007387 */ /* 0x0001e80000100800 */
[----:B------:R-:W4:Y:S01]  /*131130*/  LDL.LU R45, [R1+0x6cc] ;  /* 0x0006cc00012d7983 */ /* 0x000f220000300800 */
[----:B------:R-:W-:Y:S02]  /*131140*/  SHF.R.U32.HI R35, RZ, 0x8, R35 ;  /* 0x00000008ff237819 */ /* 0x000fe40000011623 */
[----:B------:R-:W-:Y:S02]  /*131150*/  SHF.R.U32.HI R37, RZ, 0x8, R37 ;  /* 0x00000008ff257819 */ /* 0x000fe40000011625 */
[----:B------:R-:W-:Y:S02]  /*131160*/  SHF.R.U32.HI R29, RZ, 0x8, R29 ;  /* 0x00000008ff1d7819 */ /* 0x000fe4000001161d */
[----:B0-----:R-:W-:-:S02]  /*131170*/  IADD3 R38, P1, R25, R15, RZ ;  /* 0x0000000f19267210 */ /* 0x001fc40007f3e0ff */
[----:B------:R-:W-:Y:S02]  /*131180*/  LOP3.LUT R35, R35, 0xffff, RZ, 0xc0, !PT ;  /* 0x0000ffff23237812 */ /* 0x000fe400078ec0ff */
[----:B------:R-:W-:Y:S02]  /*131190*/  LOP3.LUT R37, R37, 0xffff, RZ, 0xc0, !PT ;  /* 0x0000ffff25257812 */ /* 0x000fe400078ec0ff */
[----:B------:R-:W-:Y:S01]  /*1311a0*/  LOP3.LUT R29, R29, 0xffff, RZ, 0xc0, !PT ;  /* 0x0000ffff1d1d7812 */ /* 0x000fe200078ec0ff */
[----:B------:R-:W-:Y:S01]  /*1311b0*/  IMAD.X R39, R32, 0x1, R48, P1 ;  /* 0x0000000120277824 */ /* 0x000fe200008e0630 */
[----:B------:R-:W-:Y:S02]  /*1311c0*/  PRMT R35, R35, 0x3340, R37 ;  /* 0x0000334023237816 */ /* 0x000fe40000000025 */
[----:B------:R-:W-:Y:S02]  /*1311d0*/  PRMT R37, R29, 0x3340, R0 ;  /* 0x000033401d257816 */ /* 0x000fe40000000000 */
[----:B------:R-:W-:Y:S04]  /*1311e0*/  STL.64 [R1+0x1758], R38 ;  /* 0x0017582601007387 */ /* 0x000fe80000100a00 */
[----:B------:R3:W-:Y:S04]  /*1311f0*/  STL [R1+0x4bc], R35 ;  /* 0x0004bc2301007387 */ /* 0x0007e80000100800 */
[----:B------:R4:W-:Y:S01]  /*131200*/  STL [R1+0x1e0], R37 ;  /* 0x0001e02501007387 */ /* 0x0009e20000100800 */
[----:B--2---:R-:W-:-:S02]  /*131210*/  LOP3.LUT R29, R59, 0xffff, RZ, 0xc0, !PT ;  /* 0x0000ffff3b1d7812 */ /* 0x004fc400078ec0ff */
[----:B---3--:R-:W-:Y:S02]  /*131220*/  LOP3.LUT R35, R46, 0xffff, RZ, 0xc0, !PT ;  /* 0x0000ffff2e237812 */ /* 0x008fe400078ec0ff */
[----:B----4-:R-:W-:Y:S02]  /*131230*/  LOP3.LUT R37, R51, 0xffff, RZ, 0xc0, !PT ;  /* 0x0000ffff33257812 */ /* 0x010fe400078ec0ff */
[----:B------:R-:W-:Y:S02]  /*131240*/  PRMT R39, R35, 0x3340, R0 ;  /* 0x0000334023277816 */ /* 0x000fe40000000000 */
[----:B------:R-:W-:-:S04]  /*131250*/  PRMT R38, R29, 0x3340, R37 ;  /* 0x000033401d267816 */ /* 0x000fc80000000025 */
[----:B------:R-:W-:Y:S02]  /*131260*/  PRMT R46, R38, 0x5410, R39 ;  /* 0x00005410262e7816 */ /* 0x000fe40000000027 */
[----:B------:R-:W-:-:S05]  /*131270*/  IADD3 R38, P1, R25, R16, RZ ;  /* 0x0000001019267210 */ /* 0x000fca0007f3e0ff */
[----:B------:R-:W-:Y:S01]  /*131280*/  IMAD.X R39, R32, 0x1, R33, P1 ;  /* 0x0000000120277824 */ /* 0x000fe200008e0621 */
[----:B------:R-:W-:Y:S01]  /*131290*/  STL [R1+0x22cc], R46 ;  /* 0x0022cc2e01007387 */ /* 0x000fe20000100800 */
[----:B------:R-:W-:-:S03]  /*1312a0*/  SHF.R.U32.HI R29, RZ, 0x8, R29 ;  /* 0x00000008ff1d7819 */ /* 0x000fc6000001161d */
[----:B------:R0:W-:Y:S01]  /*1312b0*/  STL.64 [R1+0x1750], R38 ;  /* 0x0017502601007387 */ /* 0x0001e20000100a00 */
[----:B------:R-:W-:Y:S02]  /*1312c0*/  SHF.R.U32.HI R37, RZ, 0x8, R37 ;  /* 0x00000008ff257819 */ /* 0x000fe40000011625 */
[----:B------:R-:W-:Y:S02]  /*1312d0*/  LOP3.LUT R29, R29, 0xffff, RZ, 0xc0, !PT ;  /* 0x0000ffff1d1d7812 */ /* 0x000fe400078ec0ff */
[----:B------:R-:W-:Y:S02]  /*1312e0*/  LOP3.LUT R37, R37, 0xffff, RZ, 0xc0, !PT ;  /* 0x0000ffff25257812 */ /* 0x000fe400078ec0ff */
[----:B0-----:R-:W-:Y:S02]  /*1312f0*/  SHF.R.U32.HI R38, RZ, 0x8, R31 ;  /* 0x00000008ff267819 */ /* 0x001fe4000001161f */
[----:B------:R-:W2:Y:S02]  /*131300*/  LDL.LU R31, [R1+0x708] ;  /* 0x00070800011f7983 */ /* 0x000ea40000300800 */
[----:B------:R-:W-:-:S02]  /*131310*/  LOP3.LUT R38, R38, 0xffff, RZ, 0xc0, !PT ;  /* 0x0000ffff26267812 */ /* 0x000fc400078ec0ff */
[----:B------:R-:W3:Y:S02]  /*131320*/  LDL.LU R46, [R1+0x690] ;  /* 0x00069000012e7983 */ /* 0x000ee40000300800 */
[----:B------:R-:W-:Y:S02]  /*131330*/  PRMT R39, R38, 0x3340, R0 ;  /* 0x0000334026277816 */ /* 0x000fe40000000000 */
[----:B------:R-:W4:Y:S01]  /*131340*/  LDL.LU R51, [R1+0x700] ;  /* 0x0007000001337983 */ /* 0x000f220000300800 */
[----:B------:R-:W-:-:S03]  /*131350*/  PRMT R38, R29, 0x3340, R37 ;  /* 0x000033401d267816 */ /* 0x000fc60000000025 */
[----:B------:R-:W-:Y:S04]  /*131360*/  STL [R1+0x1dc], R39 ;  /* 0x0001dc2701007387 */ /* 0x000fe80000100800 */
[----:B------:R0:W-:Y:S04]  /*131370*/  STL [R1+0x6d4], R38 ;  /* 0x0006d42601007387 */ /* 0x0001e80000100800 */
[----:B------:R-:W4:Y:S04]  /*131380*/  LDL.LU R58, [R1+0x698] ;  /* 0x00069800013a7983 */ /* 0x000f280000300800 */
[----:B------:R-:W4:Y:S01]  /*131390*/  LDL.LU R59, [R1+0x714] ;  /* 0x00071400013b7983 */ /* 0x000f220000300800 */
[----:B------:R-:W-:-:S02]  /*1313a0*/  LOP3.LUT R37, R55, 0xffff, RZ, 0xc0, !PT ;  /* 0x0000ffff37257812 */ /* 0x000fc400078ec0ff */
[----:B------:R-:W-:-:S04]  /*1313b0*/  LOP3.LUT R29, R44, 0xffff, RZ, 0xc0, !PT ;  /* 0x0000ffff2c1d7812 */ /* 0x000fc800078ec0ff */
[----:B------:R-:W-:Y:S02]  /*1313c0*/  PRMT R44, R29, 0x3340, R0 ;  /* 0x000033401d2c7816 */ /* 0x000fe40000000000 */
[----:B0-----:R-:W-:-:S04]  /*1313d0*/  LOP3.LUT R38, R45, 0xffff, RZ, 0xc0, !PT ;  /* 0x0000ffff2d267812 */ /* 0x001fc800078ec0ff */
[----:B------:R-:W-:-:S04]  /*1313e0*/  PRMT R39, R37, 0x3340, R38 ;  /* 0x0000334025277816 */ /* 0x000fc80000000026 */
[----:B------:R-:W-:-:S05]  /*1313f0*/  PRMT R39, R39, 0x5410, R44 ;  /* 0x0000541027277816 */ /* 0x000fca000000002c */
[----:B------:R0:W-:Y:S04]  /*131400*/  STL [R1+0x22a0], R39 ;  /* 0x0022a02701007387 */ /* 0x0001e80000100800 */
[----:B------:R-:W4:Y:S01]  /*131410*/  LDL.LU R55, [R1+0x704] ;  /* 0x0007040001377983 */ /* 0x000f220000300800 */
[----:B------:R-:W-:Y:S02]  /*131420*/  SHF.R.U32.HI R37, RZ, 0x8, R37 ;  /* 0x00000008ff257819 */ /* 0x000fe40000011625 */
[----:B------:R-:W-:Y:S02]  /*131430*/  SHF.R.U32.HI R38, RZ, 0x8, R38 ;  /* 0x00000008ff267819 */ /* 0x000fe40000011626 */
[----:B------:R-:W-:Y:S02]  /*131440*/  IADD3 R44, P1, R25, R11, RZ ;  /* 0x0000000b192c7210 */ /* 0x000fe40007f3e0ff */
[----:B------:R-:W-:-:S02]  /*131450*/  LOP3.LUT R37, R37, 0xffff, RZ, 0xc0, !PT ;  /* 0x0000ffff25257812 */ /* 0x000fc400078ec0ff */
[----:B------:R-:W-:Y:S01]  /*131460*/  LOP3.LUT R38, R38, 0xffff, RZ, 0xc0, !PT ;  /* 0x0000ffff26267812 */ /* 0x000fe200078ec0ff */
[----:B------:R-:W-:Y:S01]  /*131470*/  IMAD.X R45, R32, 0x1, R13, P1 ;  /* 0x00000001202d7824 */ /* 0x000fe200008e060d */
[----:B------:R-:W-:Y:S02]  /*131480*/  SHF.R.U32.HI R29, RZ, 0x8, R29 ;  /* 0x00000008ff1d7819 */ /* 0x000fe4000001161d */
[----:B------:R-:W-:Y:S02]  /*131490*/  PRMT R37, R37, 0x3340, R38 ;  /* 0x0000334025257816 */ /* 0x000fe40000000026 */
[----:B------:R-:W-:Y:S01]  /*1314a0*/  IADD3 R38, P1, R25, R12, RZ ;  /* 0x0000000c19267210 */ /* 0x000fe20007f3e0ff */
[----:B------:R1:W-:Y:S01]  /*1314b0*/  STL.64 [R1+0x1748], R44 ;  /* 0x0017482c01007387 */ /* 0x0003e20000100a00 */
[----:B------:R-:W-:-:S03]  /*1314c0*/  LOP3.LUT R29, R29, 0xffff, RZ, 0xc0, !PT ;  /* 0x0000ffff1d1d7812 */ /* 0x000fc600078ec0ff */
[----:B0-----:R-:W-:Y:S01]  /*1314d0*/  IMAD.X R39, R32, 0x1, R14, P1 ;  /* 0x0000000120277824 */ /* 0x001fe200008e060e */
[----:B-1----:R-:W4:Y:S04]  /*1314e0*/  LDL.LU.64 R44, [R1+0x6ab0] ;  /* 0x006ab000012c7983 */ /* 0x002f280000300a00 */
[----:B------:R0:W-:Y:S04]  /*1314f0*/  STL [R1+0x4b8], R37 ;  /* 0x0004b82501007387 */ /* 0x0001e80000100800 */
[----:B------:R1:W-:Y:S01]  /*131500*/  STL.64 [R1+0x1740], R38 ;  /* 0x0017402601007387 */ /* 0x0003e20000100a00 */
[----:B0-----:R-:W-:-:S05]  /*131510*/  PRMT R37, R29, 0x3340, R0 ;  /* 0x000033401d257816 */ /* 0x001fca0000000000 */
[----:B------:R0:W-:Y:S01]  /*131520*/  STL [R1+0x1d8], R37 ;  /* 0x0001d82501007387 */ /* 0x0001e20000100800 */
[----:B------:R-:W-:-:S04]  /*131530*/  SHF.R.U32.HI R35, RZ, 0x8, R35 ;  /* 0x00000008ff237819 */ /* 0x000fc80000011623 */
[----:B------:R-:W-:Y:S01]  /*131540*/  LOP3.LUT R35, R35, 0xffff, RZ, 0xc0, !PT ;  /* 0x0000ffff23237812 */ /* 0x000fe200078ec0ff */
[----:B------:R-:W-:Y:S01]  /*131550*/  VIADD R25, R25, UR6 ;  /* 0x0000000619197c36 */ /* 0x000fe20008000000 */
[----:B------:R-:W-:Y:S01]  /*131560*/  LOP3.LUT R21, R21, 0xffff, RZ, 0xc0, !PT ;  /* 0x0000ffff15157812 */ /* 0x000fe200078ec0ff */
[----:B------:R-:W-:Y:S01]  /*131570*/  ULDC UR6, c[0x0][0x248] ;  /* 0x0000920000067ab9 */ /* 0x000fe20000000800 */
[----:B--2---:R-:W-:Y:S02]  /*131580*/  LOP3.LUT R29, R31, 0xffff, RZ, 0xc0, !PT ;  /* 0x0000ffff1f1d7812 */ /* 0x004fe400078ec0ff */
[----:B---3--:R-:W-:Y:S02]  /*131590*/  LOP3.LUT R32, R46, 0xffff, RZ, 0xc0, !PT ;  /* 0x0000ffff2e207812 */ /* 0x008fe400078ec0ff */
[----:B------:R-:W2:Y:S01]  /*1315a0*/  LDL.LU R46, [R1+0x16c] ;  /* 0x00016c00012e7983 */ /* 0x000ea20000300800 */
[----:B----4-:R-:W-:-:S03]  /*1315b0*/  LOP3.LUT R31, R51, 0xffff, RZ, 0xc0, !PT ;  /* 0x0000ffff331f7812 */ /* 0x010fc600078ec0ff */
[----:B------:R-:W3:Y:S01]  /*1315c0*/  LDL.LU R51, [R1+0x110] ;  /* 0x0001100001337983 */ /* 0x000ee20000300800 */
[----:B-1----:R-:W-:Y:S02]  /*1315d0*/  PRMT R38, R32, 0x3340, R0 ;  /* 0x0000334020267816 */ /* 0x002fe40000000000 */
[----:B0-----:R-:W-:Y:S02]  /*1315e0*/  PRMT R37, R29, 0x3340, R31 ;  /* 0x000033401d257816 */ /* 0x001fe4000000001f */
[----:B------:R-:W-:Y:S02]  /*1315f0*/  SHF.R.U32.HI R29, RZ, 0x8, R29 ;  /* 0x00000008ff1d7819 */ /* 0x000fe4000001161d */
[----:B------:R-:W-:Y:S02]  /*131600*/  SHF.R.U32.HI R31, RZ, 0x8, R31 ;  /* 0x00000008ff1f7819 */ /* 0x000fe4000001161f */
[----:B------:R-:W-:Y:S02]  /*131610*/  PRMT R37, R37, 0x5410, R38 ;  /* 0x0000541025257816 */ /* 0x000fe40000000026 */
[----:B------:R-:W-:-:S02]  /*131620*/  LOP3.LUT R29, R29, 0xffff, RZ, 0xc0, !PT ;  /* 0x0000ffff1d1d7812 */ /* 0x000fc400078ec0ff */
[----:B------:R-:W-:Y:S01]  /*131630*/  LOP3.LUT R31, R31, 0xffff, RZ, 0xc0, !PT ;  /* 0x0000ffff1f1f7812 */ /* 0x000fe200078ec0ff */
[----:B------:R0:W-:Y:S02]  /*131640*/  STL [R1+0x22ac], R37 ;  /* 0x0022ac2501007387 */ /* 0x0001e40000100800 */
[----:B0-----:R-:W-:Y:S02]  /*131650*/  PRMT R37, R35, 0x3340, R0 ;  /* 0x0000334023257816 */ /* 0x001fe40000000000 */
[----:B------:R-:W-:-:S03]  /*131660*/  PRMT R35, R29, 0x3340, R31 ;  /* 0x000033401d237816 */ /* 0x000fc6000000001f */
[----:B------:R-:W-:Y:S01]  /*131670*/  STL [R1+0x1d4], R37 ;  /* 0x0001d42501007387 */ /* 0x000fe20000100800 */
[----:B------:R-:W-:Y:S02]  /*131680*/  LOP3.LUT R29, R58, 0xffff, RZ, 0xc0, !PT ;  /* 0x0000ffff3a1d7812 */ /* 0x000fe400078ec0ff */
[----:B------:R-:W-:Y:S01]  /*131690*/  LOP3.LUT R31, R59, 0xffff, RZ, 0xc0, !PT ;  /* 0x0000ffff3b1f7812 */ /* 0x000fe200078ec0ff */
[----:B------:R0:W-:Y:S01]  /*1316a0*/  STL [R1+0x6d0], R35 ;  /* 0x0006d02301007387 */ /* 0x0001e20000100800 */
[----:B------:R-:W-:Y:S02]  /*1316b0*/  PRMT R38, R29, 0x3340, R0 ;  /* 0x000033401d267816 */ /* 0x000fe40000000000 */
[----:B------:R-:W-:-:S04]  /*1316c0*/  SHF.R.U32.HI R29, RZ, 0x8, R29 ;  /* 0x00000008ff1d7819 */ /* 0x000fc8000001161d */
[----:B------:R-:W-:Y:S02]  /*1316d0*/  LOP3.LUT R29, R29, 0xffff, RZ, 0xc0, !PT ;  /* 0x0000ffff1d1d7812 */ /* 0x000fe400078ec0ff */
[----:B0-----:R-:W-:Y:S02]  /*1316e0*/  LOP3.LUT R35, R55, 0xffff, RZ, 0xc0, !PT ;  /* 0x0000ffff37237812 */ /* 0x001fe400078ec0ff */
[----:B------:R-:W4:Y:S02]  /*1316f0*/  LDL.LU R55, [R1+0x170] ;  /* 0x0001700001377983 */ /* 0x000f240000300800 */
[----:B------:R-:W-:-:S04]  /*131700*/  PRMT R37, R31, 0x3340, R35 ;  /* 0x000033401f257816 */ /* 0x000fc80000000023 */
[----:B------:R-:W-:Y:S02]  /*131710*/  PRMT R38, R37, 0x5410, R38 ;  /* 0x0000541025267816 */ /* 0x000fe40000000026 */
[----:B------:R-:W-:Y:S02]  /*131720*/  SHF.R.U32.HI R31, RZ, 0x8, R31 ;  /* 0x00000008ff1f7819 */ /* 0x000fe4000001161f */
[----:B------:R-:W-:Y:S01]  /*131730*/  SHF.R.U32.HI R35, RZ, 0x8, R35 ;  /* 0x00000008ff237819 */ /* 0x000fe20000011623 */
[----:B------:R0:W-:Y:S01]  /*131740*/  STL [R1+0x226c], R38 ;  /* 0x00226c2601007387 */ /* 0x0001e20000100800 */
[----:B------:R-:W-:Y:S02]  /*131750*/  SHF.R.S32.HI R37, RZ, 0x1f, R25 ;  /* 0x0000001fff257819 */ /* 0x000fe40000011419 */
[----:B------:R-:W-:Y:S02]  /*131760*/  LOP3.LUT R31, R31, 0xffff, RZ, 0xc0, !PT ;  /* 0x0000ffff1f1f7812 */ /* 0x000fe400078ec0ff */
[----:B------:R-:W-:-:S02]  /*131770*/  LOP3.LUT R35, R35, 0xffff, RZ, 0xc0, !PT ;  /* 0x0000ffff23237812 */ /* 0x000fc400078ec0ff */
[----:B0-----:R-:W-:Y:S02]  /*131780*/  IADD3 R38, P1, R25, R8, RZ ;  /* 0x0000000819267210 */ /* 0x001fe40007f3e0ff */
[----:B------:R-:W-:-:S03]  /*131790*/  PRMT R35, R31, 0x3340, R35 ;  /* 0x000033401f237816 */ /* 0x000fc60000000023 */
[----:B------:R-:W-:Y:S01]  /*1317a0*/  IMAD.X R39, R37, 0x1, R26, P1 ;  /* 0x0000000125277824 */ /* 0x000fe200008e061a */
[----:B------:R-:W-:-:S04]  /*1317b0*/  PRMT R31, R29, 0x3340, R0 ;  /* 0x000033401d1f7816 */ /* 0x000fc80000000000 */
[----:B------:R-:W-:Y:S04]  /*1317c0*/  STL.64 [R1+0x1738], R38 ;  /* 0x0017382601007387 */ /* 0x000fe80000100a00 */
[----:B------:R0:W-:Y:S04]  /*1317d0*/  STL [R1+0x6c8], R35 ;  /* 0x0006c82301007387 */ /* 0x0001e80000100800 */
[----:B------:R3:W-:Y:S01]  /*1317e0*/  STL [R1+0x1d0], R31 ;  /* 0x0001d01f01007387 */ /* 0x0007e20000100800 */
[----:B0-----:R-:W-:-:S03]  /*1317f0*/  LOP3.LUT R35, R23, 0xffff, RZ, 0xc0, !PT ;  /* 0x0000ffff17237812 */ /* 0x001fc600078ec0ff */
[----:B------:R-:W4:Y:S01]  /*131800*/  LDL.LU R23, [R1+0x6aac] ;  /* 0x006aac0001177983 */ /* 0x000f220000300800 */
[----:B------:R-:W-:-:S03]  /*131810*/  PRMT R39, R35, 0x3340, R0 ;  /* 0x0000334023277816 */ /* 0x000fc60000000000 */
[----:B------:R-:W4:Y:S01]  /*131820*/  LDL.LU R59, [R1+0x42c] ;  /* 0x00042c00013b7983 */ /* 0x000f220000300800 */
[----:B------:R-:W-:-:S04]  /*131830*/  SHF.R.U32.HI R32, RZ, 0x8, R32 ;  /* 0x00000008ff207819 */ /* 0x000fc80000011620 */
[----:B------:R-:W-:Y:S02]  /*131840*/  LOP3.LUT R32, R32, 0xffff, RZ, 0xc0, !PT ;  /* 0x0000ffff20207812 */ /* 0x000fe400078ec0ff */
[----:B--2---:R-:W-:Y:S02]  /*131850*/  LOP3.LUT R29, R46, 0xffff, RZ, 0xc0, !PT ;  /* 0x0000ffff2e1d7812 */ /* 0x004fe400078ec0ff */
[----:B------:R-:W2:Y:S01]  /*131860*/  LDL.LU R46, [R1+0x324] ;  /* 0x00032400012e7983 */ /* 0x000ea20000300800 */
[----:B---3--:R-:W-:-:S03]  /*131870*/  LOP3.LUT R31, R51, 0xffff, RZ, 0xc0, !PT ;  /* 0x0000ffff331f7812 */ /* 0x008fc600078ec0ff */
[----:B------:R-:W3:Y:S01]  /*131880*/  LDL.LU R51, [R1+0x388] ;  /* 0x0003880001337983 */ /* 0x000ee20000300800 */
[----:B------:R-:W-:-:S04]  /*131890*/  PRMT R38, R29, 0x3340, R31 ;  /* 0x000033401d267816 */ /* 0x000fc8000000001f */
[----:B------:R-:W-:Y:S02]  /*1318a0*/  PRMT R58, R38, 0x5410, R39 ;  /* 0x00005410263a7816 */ /* 0x000fe40000000027 */
[----:B------:R-:W-:Y:S02]  /*1318b0*/  IADD3 R38, P1, R25, R10, RZ ;  /* 0x0000000a19267210 */ /* 0x000fe40007f3e0ff */
[----:B------:R-:W-:Y:S02]  /*1318c0*/  SHF.R.U32.HI R29, RZ, 0x8, R29 ;  /* 0x00000008ff1d7819 */ /* 0x000fe4000001161d */
[----:B------:R-:W-:Y:S01]  /*1318d0*/  SHF.R.U32.HI R31, RZ, 0x8, R31 ;  /* 0x00000008ff1f7819 */ /* 0x000fe2000001161f */
[----:B------:R-:W-:Y:S01]  /*1318e0*/  IMAD.X R39, R37, 0x1, R9, P1 ;  /* 0x0000000125277824 */ /* 0x000fe200008e0609 */
[----:B------:R-:W-:Y:S01]  /*1318f0*/  LOP3.LUT R29, R29, 0xffff, RZ, 0xc0, !PT ;  /* 0x0000ffff1d1d7812 */ /* 0x000fe200078ec0ff */
[----:B------:R-:W-:Y:S01]  /*131900*/  STL [R1+0x2280], R58 ;  /* 0x0022803a01007387 */ /* 0x000fe20000100800 */
[----:B------:R-:W-:-:S03]  /*131910*/  LOP3.LUT R31, R31, 0xffff, RZ, 0xc0, !PT ;  /* 0x0000ffff1f1f7812 */ /* 0x000fc600078ec0ff */
[----:B------:R0:W-:Y:S02]  /*131920*/  STL.64 [R1+0x1730], R38 ;  /* 0x0017302601007387 */ /* 0x0001e40000100a00 */
[----:B0-----:R-:W-:Y:S02]  /*131930*/  PRMT R38, R32, 0x3340, R0 ;  /* 0x0000334020267816 */ /* 0x001fe40000000000 */
[----:B------:R-:W-:Y:S02]  /*131940*/  PRMT R32, R29, 0x3340, R31 ;  /* 0x000033401d207816 */ /* 0x000fe4000000001f */
[----:B------:R-:W-:Y:S01]  /*131950*/  LOP3.LUT R29, R45, 0xffff, RZ, 0xc0, !PT ;  /* 0x0000ffff2d1d7812 */ /* 0x000fe200078ec0ff */
[----:B------:R-:W-:Y:S04]  /*131960*/  STL [R1+0x1cc], R38 ;  /* 0x0001cc2601007387 */ /* 0x000fe80000100800 */
[----:B------:R0:W-:Y:S04]  /*131970*/  STL [R1+0x6c4], R32 ;  /* 0x0006c42001007387 */ /* 0x0001e80000100800 */
[----:B------:R-:W3:Y:S01]  /*131980*/  LDL.LU R45, [R1+0x6aa8] ;  /* 0x006aa800012d7983 */ /* 0x000ee20000300800 */
[----:B----4-:R-:W-:-:S03]  /*131990*/  LOP3.LUT R31, R55, 0xffff, RZ, 0xc0, !PT ;  /* 0x0000ffff371f7812 */ /* 0x010fc600078ec0ff */
[----:B------:R-:W4:Y:S01]  /*1319a0*/  LDL.LU R55, [R1+0x148] ;  /* 0x0001480001377983 */ /* 0x000f220000300800 */
[----:B0-----:R-:W-:-:S03]  /*1319b0*/  LOP3.LUT R32, R23, 0xffff, RZ, 0xc0, !PT ;  /* 0x0000ffff17207812 */ /* 0x001fc600078ec0ff */
[----:B------:R-:W4:Y:S01]  /*1319c0*/  LDL.LU R23, [R1+0x6aa4] ;  /* 0x006aa40001177983 */ /* 0x000f220000300800 */
[----:B------:R-:W-:Y:S02]  /*1319d0*/  PRMT R39, R29, 0x3340, R0 ;  /* 0x000033401d277816 */ /* 0x000fe40000000000 */
[--C-:B------:R-:W-:Y:S02]  /*1319e0*/  PRMT R38, R31, 0x3340, R32.reuse ;  /* 0x000033401f267816 */ /* 0x100fe40000000020 */
[----:B------:R-:W-:Y:S02]  /*1319f0*/  SHF.R.U32.HI R31, RZ, 0x8, R31 ;  /* 0x00000008ff1f7819 */ /* 0x000fe4000001161f */
[----:B------:R-:W-:Y:S02]  /*131a00*/  SHF.R.U32.HI R32, RZ, 0x8, R32 ;  /* 0x00000008ff207819 */ /* 0x000fe40000011620 */
[----:B------:R-:W-:Y:S02]  /*131a10*/  PRMT R58, R38, 0x5410, R39 ;  /* 0x00005410263a7816 */ /* 0x000fe40000000027 */
[----:B------:R-:W-:-:S02]  /*131a20*/  SHF.R.U32.HI R29, RZ, 0x8, R29 ;  /* 0x00000008ff1d7819 */ /* 0x000fc4000001161d */
[----:B------:R-:W-:Y:S02]  /*131a30*/  IADD3 R38, P1, R25, R7, RZ ;  /* 0x0000000719267210 */ /* 0x000fe40007f3e0ff */
[----:B------:R-:W-:Y:S02]  /*131a40*/  LOP3.LUT R31, R31, 0xffff, RZ, 0xc0, !PT ;  /* 0x0000ffff1f1f7812 */ /* 0x000fe400078ec0ff */
[----:B------:R-:W-:Y:S02]  /*131a50*/  LOP3.LUT R32, R32, 0xffff, RZ, 0xc0, !PT ;  /* 0x0000ffff20207812 */ /* 0x000fe400078ec0ff */
[----:B------:R-:W-:Y:S01]  /*131a60*/  LOP3.LUT R29, R29, 0xffff, RZ, 0xc0, !PT ;  /* 0x0000ffff1d1d7812 */ /* 0x000fe200078ec0ff */
[----:B------:R-:W-:Y:S01]  /*131a70*/  IMAD.X R39, R37, 0x1, R49, P1 ;  /* 0x0000000125277824 */ /* 0x000fe200008e0631 */
[----:B------:R-:W-:Y:S02]  /*131a80*/  PRMT R32, R31, 0x3340, R32 ;  /* 0x000033401f207816 */ /* 0x000fe40000000020 */
[----:B------:R-:W-:Y:S01]  /*131a90*/  PRMT R31, R29, 0x3340, R0 ;  /* 0x000033401d1f7816 */ /* 0x000fe20000000000 */
[----:B------:R-:W-:Y:S01]  /*131aa0*/  STL [R1+0x2268], R58 ;  /* 0x0022683a01007387 */ /* 0x000fe20000100800 */
[----:B------:R-:W-:-:S03]  /*131ab0*/  LOP3.LUT R29, R59, 0xffff, RZ, 0xc0, !PT ;  /* 0x0000ffff3b1d7812 */ /* 0x000fc600078ec0ff */
[----:B------:R-:W-:Y:S04]  /*131ac0*/  STL.64 [R1+0x1728], R38 ;  /* 0x0017282601007387 */ /* 0x000fe80000100a00 */
[----:B------:R2:W-:Y:S04]  /*131ad0*/  STL [R1+0x4b4], R32 ;  /* 0x0004b42001007387 */ /* 0x0005e80000100800 */
[----:B------:R3:W-:Y:S01]  /*131ae0*/  STL [R1+0x1c8], R31 ;  /* 0x0001c81f01007387 */ /* 0x0007e20000100800 */
[----:B------:R-:W-:-:S04]  /*131af0*/  SHF.R.U32.HI R35, RZ, 0x8, R35 ;  /* 0x00000008ff237819 */ /* 0x000fc80000011623 */
[----:B------:R-:W-:-:S04]  /*131b00*/  LOP3.LUT R35, R35, 0xffff, RZ, 0xc0, !PT ;  /* 0x0000ffff23237812 */ /* 0x000fc800078ec0ff */
[--C-:B------:R-:W-:Y:S02]  /*131b10*/  PRMT R35, R35, 0x3340, R0.reuse ;  /* 0x0000334023237816 */ /* 0x100fe40000000000 */
[----:B--2---:R-:W-:Y:S02]  /*131b20*/  LOP3.LUT R32, R46, 0xffff, RZ, 0xc0, !PT ;  /* 0x0000ffff2e207812 */ /* 0x004fe400078ec0ff */
[----:B---3--:R-:W-:Y:S02]  /*131b30*/  LOP3.LUT R31, R51, 0xffff, RZ, 0xc0, !PT ;  /* 0x0000ffff331f7812 */ /* 0x008fe400078ec0ff */
[----:B------:R-:W-:Y:S02]  /*131b40*/  PRMT R39, R32, 0x3340, R0 ;  /* 0x0000334020277816 */ /* 0x000fe40000000000 */
[----:B------:R-:W-:Y:S02]  /*131b50*/  PRMT R38, R29, 0x3340, R31 ;  /* 0x000033401d267816 */ /* 0x000fe4000000001f */
[----:B------:R-:W-:-:S02]  /*131b60*/  SHF.R.U32.HI R29, RZ, 0x8, R29 ;  /* 0x00000008ff1d7819 */ /* 0x000fc4000001161d */
[----:B------:R-:W-:Y:S02]  /*131b70*/  PRMT R46, R38, 0x5410, R39 ;  /* 0x00005410262e7816 */ /* 0x000fe40000000027 */
[----:B------:R-:W-:Y:S02]  /*131b80*/  SHF.R.U32.HI R31, RZ, 0x8, R31 ;  /* 0x00000008ff1f7819 */ /* 0x000fe4000001161f */
[----:B------:R-:W-:Y:S02]  /*131b90*/  IADD3 R38, P1, R25, R6, RZ ;  /* 0x0000000619267210 */ /* 0x000fe40007f3e0ff */
[----:B------:R-:W-:Y:S02]  /*131ba0*/  LOP3.LUT R29, R29, 0xffff, RZ, 0xc0, !PT ;  /* 0x0000ffff1d1d7812 */ /* 0x000fe400078ec0ff */
[----:B------:R-:W-:Y:S01]  /*131bb0*/  LOP3.LUT R31, R31, 0xffff, RZ, 0xc0, !PT ;  /* 0x0000ffff1f1f7812 */ /* 0x000fe200078ec0ff */
[----:B------:R-:W-:Y:S01]  /*131bc0*/  IMAD.X R39, R37, 0x1, R5, P1 ;  /* 0x0000000125277824 */ /* 0x000fe200008e0605 */
[----:B------:R-:W-:Y:S02]  /*131bd0*/  STL [R1+0x2264], R46 ;  /* 0x0022642e01007387 */ /* 0x000fe40000100800 */
[----:B------:R-:W-:-:S02]  /*131be0*/  PRMT R31, R29, 0x3340, R31 ;  /* 0x000033401d1f7816 */ /* 0x000fc4000000001f */
[----:B------:R0:W-:Y:S04]  /*131bf0*/  STL.64 [R1+0x1720], R38 ;  /* 0x0017202601007387 */ /* 0x0001e80000100a00 */
[----:B------:R-:W-:Y:S04]  /*131c00*/  STL [R1+0x1c4], R35 ;  /* 0x0001c42301007387 */ /* 0x000fe80000100800 */
[----:B------:R1:W-:Y:S01]  /*131c10*/  STL [R1+0x6b8], R31 ;  /* 0x0006b81f01007387 */ /* 0x0003e20000100800 */
[----:B0-----:R-:W-:Y:S02]  /*131c20*/  PRMT R38, R21, 0x3340, R0 ;  /* 0x0000334015267816 */ /* 0x001fe40000000000 */
[----:B-1----:R-:W-:-:S02]  /*131c30*/  LOP3.LUT R31, R45, 0xffff, RZ, 0xc0, !PT ;  /* 0x0000ffff2d1f7812 */ /* 0x002fc400078ec0ff */
[----:B------:R-:W2:Y:S01]  /*131c40*/  LDL.LU R45, [R1+0x6aa0] ;  /* 0x006aa000012d7983 */ /* 0x000ea20000300800 */
[----:B----4-:R-:W-:-:S04]  /*131c50*/  LOP3.LUT R29, R55, 0xffff, RZ, 0xc0, !PT ;  /* 0x0000ffff371d7812 */ /* 0x010fc800078ec0ff */
[----:B------:R-:W-:Y:S02]  /*131c60*/  PRMT R35, R29, 0x3340, R31 ;  /* 0x000033401d237816 */ /* 0x000fe4000000001f */
[----:B------:R-:W-:Y:S02]  /*131c70*/  SHF.R.U32.HI R29, RZ, 0x8, R29 ;  /* 0x00000008ff1d7819 */ /* 0x000fe4000001161d */
[----:B------:R-:W-:Y:S02]  /*131c80*/  PRMT R35, R35, 0x5410, R38 ;  /* 0x0000541023237816 */ /* 0x000fe40000000026 */
[----:B------:R-:W-:Y:S02]  /*131c90*/  SHF.R.U32.HI R31, RZ, 0x8, R31 ;  /* 0x00000008ff1f7819 */ /* 0x000fe4000001161f */
[----:B------:R-:W-:Y:S02]  /*131ca0*/  IADD3 R38, P1, R25, R4, RZ ;  /* 0x0000000419267210 */ /* 0x000fe40007f3e0ff */
[----:B------:R-:W-:-:S02]  /*131cb0*/  LOP3.LUT R29, R29, 0xffff, RZ, 0xc0, !PT ;  /* 0x0000ffff1d1d7812 */ /* 0x000fc400078ec0ff */
[----:B------:R-:W-:Y:S01]  /*131cc0*/  LOP3.LUT R31, R31, 0xffff, RZ, 0xc0, !PT ;  /* 0x0000ffff1f1f7812 */ /* 0x000fe200078ec0ff */
[----:B------:R-:W-:Y:S01]  /*131cd0*/  IMAD.X R39, R37, 0x1, R3, P1 ;  /* 0x0000000125277824 */ /* 0x000fe200008e0603 */
[----:B------:R0:W-:Y:S02]  /*131ce0*/  STL [R1+0x2260], R35 ;  /* 0x0022602301007387 */ /* 0x0001e40000100800 */
[----:B------:R-:W-:Y:S02]  /*131cf0*/  PRMT R31, R29, 0x3340, R31 ;  /* 0x000033401d1f7816 */ /* 0x000fe4000000001f */
[----:B------:R-:W3:Y:S04]  /*131d00*/  LDL.LU R59, [R1+0x444] ;  /* 0x00044400013b7983 */ /* 0x000ee80000300800 */
[----:B------:R-:W-:Y:S04]  /*131d10*/  STL.64 [R1+0x1718], R38 ;  /* 0x0017182601007387 */ /* 0x000fe80000100a00 */
[----:B------:R-:W4:Y:S04]  /*131d20*/  LDL.LU R46, [R1+0x3b8] ;  /* 0x0003b800012e7983 */ /* 0x000f280000300800 */
[----:B------:R1:W-:Y:S01]  /*131d30*/  STL [R1+0x4b0], R31 ;  /* 0x0004b01f01007387 */ /* 0x0003e20000100800 */
[----:B------:R-:W-:-:S03]  /*131d40*/  LOP3.LUT R29, R23, 0xffff, RZ, 0xc0, !PT ;  /* 0x0000ffff171d7812 */ /* 0x000fc600078ec0ff */
[----:B------:R-:W2:Y:S01]  /*131d50*/  LDL.LU R23, [R1+0x6a9c] ;  /* 0x006a9c0001177983 */ /* 0x000ea20000300800 */
[----:B------:R-:W-:-:S04]  /*131d60*/  SHF.R.U32.HI R21, RZ, 0x8, R21 ;  /* 0x00000008ff157819 */ /* 0x000fc80000011615 */
[----:B------:R-:W-:Y:S02]  /*131d70*/  LOP3.LUT R21, R21, 0xffff, RZ, 0xc0, !PT ;  /* 0x0000ffff15157812 */ /* 0x000fe400078ec0ff */
[----:B0-----:R-:W-:Y:S02]  /*131d80*/  LOP3.LUT R35, R20, 0xffff, RZ, 0xc0, !PT ;  /* 0x0000ffff14237812 */ /* 0x001fe400078ec0ff */
[----:B------:R-:W-:Y:S02]  /*131d90*/  PRMT R21, R21, 0x3340, R0 ;  /* 0x0000334015157816 */ /* 0x000fe40000000000 */
[----:B-1----:R-:W-:-:S03]  /*131da0*/  LOP3.LUT R31, R44, 0xffff, RZ, 0xc0, !PT ;  /* 0x0000ffff2c1f7812 */ /* 0x002fc600078ec0ff */
[----:B------:R0:W-:Y:S01]  /*131db0*/  STL [R1+0x1c0], R21 ;  /* 0x0001c01501007387 */ /* 0x0001e20000100800 */
[----:B------:R-:W-:-:S03]  /*131dc0*/  PRMT R20, R29, 0x3340, R31 ;  /* 0x000033401d147816 */ /* 0x000fc6000000001f */
[----:B------:R1:W-:Y:S01]  /*131dd0*/  STL [R1+0x6814], R35 ;  /* 0x0068142301007387 */ /* 0x0003e20000100800 */
[----:B0-----:R-:W-:-:S03]  /*131de0*/  PRMT R21, R35, 0x3340, R0 ;  /* 0x0000334023157816 */ /* 0x001fc60000000000 */
[----:B------:R-:W4:Y:S01]  /*131df0*/  LDL.LU R51, [R1+0x408] ;  /* 0x0004080001337983 */ /* 0x000f220000300800 */
[----:B------:R-:W-:Y:S02]  /*131e00*/  SHF.R.U32.HI R29, RZ, 0x8, R29 ;  /* 0x00000008ff1d7819 */ /* 0x000fe4000001161d */
[----:B-1----:R-:W-:Y:S02]  /*131e10*/  PRMT R35, R20, 0x5410, R21 ;  /* 0x0000541014237816 */ /* 0x002fe40000000015 */
[----:B------:R-:W-:Y:S02]  /*131e20*/  IADD3 R20, P1, R25, R2, RZ ;  /* 0x0000000219147210 */ /* 0x000fe40007f3e0ff */
[----:B------:R-:W-:Y:S02]  /*131e30*/  SHF.R.U32.HI R31, RZ, 0x8, R31 ;  /* 0x00000008ff1f7819 */ /* 0x000fe4000001161f */
[----:B------:R-:W-:Y:S01]  /*131e40*/  SHF.R.U32.HI R32, RZ, 0x8, R32 ;  /* 0x00000008ff207819 */ /* 0x000fe20000011620 */
[----:B------:R-:W-:Y:S01]  /*131e50*/  IMAD.X R21, R37, 0x1, R0, P1 ;  /* 0x0000000125157824 */ /* 0x000fe200008e0600 */
[----:B------:R-:W-:-:S02]  /*131e60*/  LOP3.LUT R29, R29, 0xffff, RZ, 0xc0, !PT ;  /* 0x0000ffff1d1d7812 */ /* 0x000fc400078ec0ff */
[----:B------:R-:W-:Y:S02]  /*131e70*/  LOP3.LUT R31, R31, 0xffff, RZ, 0xc0, !PT ;  /* 0x0000ffff1f1f7812 */ /* 0x000fe400078ec0ff */
[----:B------:R-:W-:Y:S01]  /*131e80*/  LOP3.LUT R32, R32, 0xffff, RZ, 0xc0, !PT ;  /* 0x0000ffff20207812 */ /* 0x000fe200078ec0ff */
[----:B------:R-:W-:Y:S01]  /*131e90*/  STL [R1+0x2500], R35 ;  /* 0x0025002301007387 */ /* 0x000fe20000100800 */
[----:B------:R-:W-:Y:S02]  /*131ea0*/  PRMT R44, R29, 0x3340, R31 ;  /* 0x000033401d2c7816 */ /* 0x000fe4000000001f */
[----:B------:R-:W-:Y:S01]  /*131eb0*/  PRMT R32, R32, 0x3340, R0 ;  /* 0x0000334020207816 */ /* 0x000fe20000000000 */
[----:B------:R0:W-:Y:S04]  /*131ec0*/  STL.64 [R1+0x1710], R20 ;  /* 0x0017101401007387 */ /* 0x0001e80000100a00 */
[----:B0-----:R-:W4:Y:S04]  /*131ed0*/  LDL.LU R20, [R1+0x638] ;  /* 0x0006380001147983 */ /* 0x001f280000300800 */
[----:B------:R-:W4:Y:S04]  /*131ee0*/  LDL.LU R21, [R1+0x55c] ;  /* 0x00055c0001157983 */ /* 0x000f280000300800 */
[----:B------:R-:W4:Y:S04]  /*131ef0*/  LDL.LU R55, [R1+0x5b4] ;  /* 0x0005b40001377983 */ /* 0x000f280000300800 */
[----:B------:R-:W-:Y:S04]  /*131f00*/  STL [R1+0x6654], R44 ;  /* 0x0066542c01007387 */ /* 0x000fe80000100800 */
[----:B------:R4:W-:Y:S01]  /*131f10*/  STL [R1+0x1bc], R32 ;  /* 0x0001bc2001007387 */ /* 0x0009e20000100800 */
[----:B--2---:R-:W-:-:S03]  /*131f20*/  LOP3.LUT R29, R23, 0xffff, RZ, 0xc0, !PT ;  /* 0x0000ffff171d7812 */ /* 0x004fc600078ec0ff */
[----:B------:R-:W2:Y:S01]  /*131f30*/  LDL.LU R23, [R1+0x6a98] ;  /* 0x006a980001177983 */ /* 0x000ea20000300800 */
[----:B---3--:R-:W-:Y:S02]  /*131f40*/  LOP3.LUT R31, R59, 0xffff, RZ, 0xc0, !PT ;  /* 0x0000ffff3b1f7812 */ /* 0x008fe400078ec0ff */
[----:B----4-:R-:W-:Y:S02]  /*131f50*/  LOP3.LUT R32, R46, 0xffff, RZ, 0xc0, !PT ;  /* 0x0000ffff2e207812 */ /* 0x010fe400078ec0ff */
[----:B------:R-:W-:Y:S02]  /*131f60*/  PRMT R38, R29, 0x3340, R0 ;  /* 0x000033401d267816 */ /* 0x000fe40000000000 */
[--C-:B------:R-:W-:Y:S02]  /*131f70*/  PRMT R35, R31, 0x3340, R32.reuse ;  /* 0x000033401f237816 */ /* 0x100fe40000000020 */
[----:B------:R-:W-:Y:S02]  /*131f80*/  SHF.R.U32.HI R31, RZ, 0x8, R31 ;  /* 0x00000008ff1f7819 */ /* 0x000fe4000001161f */
[----:B------:R-:W-:-:S02]  /*131f90*/  SHF.R.U32.HI R32, RZ, 0x8, R32 ;  /* 0x00000008ff207819 */ /* 0x000fc40000011620 */
[----:B------:R-:W-:Y:S02]  /*131fa0*/  PRMT R35, R35, 0x5410, R38 ;  /* 0x0000541023237816 */ /* 0x000fe40000000026 */
[----:B------:R-:W-:Y:S02]  /*131fb0*/  SHF.R.U32.HI R29, RZ, 0x8, R29 ;  /* 0x00000008ff1d7819 */ /* 0x000fe4000001161d */
[----:B------:R-:W-:Y:S02]  /*131fc0*/  IADD3 R38, P1, R25, R28, RZ ;  /* 0x0000001c19267210 */ /* 0x000fe40007f3e0ff */
[----:B------:R-:W-:Y:S02]  /*131fd0*/  LOP3.LUT R31, R31, 0xffff, RZ, 0xc0, !PT ;  /* 0x0000ffff1f1f7812 */ /* 0x000fe400078ec0ff */
[----:B------:R-:W-:Y:S02]  /*131fe0*/  LOP3.LUT R32, R32, 0xffff, RZ, 0xc0, !PT ;  /* 0x0000ffff20207812 */ /* 0x000fe400078ec0ff */
[----:B------:R-:W-:Y:S01]  /*131ff0*/  LOP3.LUT R29, R29, 0xffff, RZ, 0xc0, !PT ;  /* 0x0000ffff1d1d7812 */ /* 0x000fe200078ec0ff */
[----:B------:R-:W-:Y:S01]  /*132000*/  IMAD.X R39, R37, 0x1, R42, P1 ;  /* 0x0000000125277824 */ /* 0x000fe200008e062a */
[----:B------:R-:W-:-:S02]  /*132010*/  PRMT R31, R31, 0x3340, R32 ;  /* 0x000033401f1f7816 */ /* 0x000fc40000000020 */
[----:B------:R-:W-:Y:S01]  /*132020*/  PRMT R29, R29, 0x3340, R0 ;  /* 0x000033401d1d7816 */ /* 0x000fe20000000000 */
[----:B------:R-:W-:Y:S04]  /*132030*/  STL [R1+0x2244], R35 ;  /* 0x0022442301007387 */ /* 0x000fe80000100800 */
[----:B------:R-:W-:Y:S04]  /*132040*/  STL.64 [R1+0x1708], R38 ;  /* 0x0017082601007387 */ /* 0x000fe80000100a00 */
[----:B------:R0:W-:Y:S04]  /*132050*/  STL [R1+0x6ac], R31 ;  /* 0x0006ac1f01007387 */ /* 0x0001e80000100800 */
[----:B------:R1:W-:Y:S01]  /*132060*/  STL [R1+0x1b8], R29 ;  /* 0x0001b81d01007387 */ /* 0x0003e20000100800 */
[----:B0-----:R-:W-:-:S03]  /*132070*/  LOP3.LUT R31, R45, 0xffff, RZ, 0xc0, !PT ;  /* 0x0000ffff2d1f7812 */ /* 0x001fc600078ec0ff */
[----:B------:R-:W3:Y:S01]  /*132080*/  LDL.LU R45, [R1+0x6a94] ;  /* 0x006a9400012d7983 */ /* 0x000ee20000300800 */
[----:B--2---:R-:W-:-:S03]  /*132090*/  LOP3.LUT R35, R23, 0xffff, RZ, 0xc0, !PT ;  /* 0x0000ffff17237812 */ /* 0x004fc600078ec0ff */
[----:B------:R-:W2:Y:S01]  /*1320a0*/  LDL.LU R23, [R1+0x6a90] ;  /* 0x006a900001177983 */ /* 0x000ea20000300800 */
[----:B------:R-:W-:Y:S02]  /*1320b0*/  LOP3.LUT R32, R51, 0xffff, RZ, 0xc0, !PT ;  /* 0x0000ffff33207812 */ /* 0x000fe400078ec0ff */
[----:B-1----:R-:W-:Y:S02]  /*1320c0*/  LOP3.LUT R29, R21, 0xffff, RZ, 0xc0, !PT ;  /* 0x0000ffff151d7812 */ /* 0x002fe400078ec0ff */
[----:B------:R-:W-:Y:S02]  /*1320d0*/  PRMT R38, R31, 0x3340, R0 ;  /* 0x000033401f267816 */ /* 0x000fe40000000000 */
[----:B------:R-:W-:Y:S02]  /*1320e0*/  PRMT R21, R32, 0x3340, R35 ;  /* 0x0000334020157816 */ /* 0x000fe40000000023 */
[----:B------:R-:W-:Y:S02]  /*1320f0*/  LOP3.LUT R20, R20, 0xffff, RZ, 0xc0, !PT ;  /* 0x0000ffff14147812 */ /* 0x000fe400078ec0ff */
[----:B------:R-:W-:-:S02]  /*132100*/  LOP3.LUT R39, R55, 0xffff, RZ, 0xc0, !PT ;  /* 0x0000ffff37277812 */ /* 0x000fc400078ec0ff */
[----:B------:R-:W-:Y:S02]  /*132110*/  PRMT R44, R21, 0x5410, R38 ;  /* 0x00005410152c7816 */ /* 0x000fe40000000026 */
[----:B------:R-:W-:Y:S02]  /*132120*/  PRMT R38, R29, 0x3340, R0 ;  /* 0x000033401d267816 */ /* 0x000fe40000000000 */
[----:B------:R-:W-:Y:S02]  /*132130*/  PRMT R21, R20, 0x3340, R39 ;  /* 0x0000334014157816 */ /* 0x000fe40000000027 */
[----:B------:R-:W-:Y:S02]  /*132140*/  IADD3 R58, P1, R25, R53, RZ ;  /* 0x00000035193a7210 */ /* 0x000fe40007f3e0ff */
[----:B------:R-:W-:Y:S02]  /*132150*/  PRMT R21, R21, 0x5410, R38 ;  /* 0x0000541015157816 */ /* 0x000fe40000000026 */
[----:B------:R-:W-:-:S02]  /*132160*/  SHF.R.U32.HI R38, RZ, 0x8, R20 ;  /* 0x00000008ff267819 */ /* 0x000fc40000011614 */
[----:B------:R-:W-:Y:S01]  /*132170*/  SHF.R.U32.HI R39, RZ, 0x8, R39 ;  /* 0x00000008ff277819 */ /* 0x000fe20000011627 */
[----:B------:R-:W-:Y:S01]  /*132180*/  IMAD.X R59, R37, 0x1, R57, P1 ;  /* 0x00000001253b7824 */ /* 0x000fe200008e0639 */
[----:B------:R-:W-:Y:S01]  /*132190*/  LOP3.LUT R38, R38, 0xffff, RZ, 0xc0, !PT ;  /* 0x0000ffff26267812 */ /* 0x000fe200078ec0ff */
[----:B------:R-:W-:Y:S01]  /*1321a0*/  STL [R1+0x2220], R44 ;  /* 0x0022202c01007387 */ /* 0x000fe20000100800 */
[----:B------:R-:W-:-:S03]  /*1321b0*/  LOP3.LUT R39, R39, 0xffff, RZ, 0xc0, !PT ;  /* 0x0000ffff27277812 */ /* 0x000fc600078ec0ff */
[----:B------:R0:W-:Y:S01]  /*1321c0*/  STL [R1+0x2224], R21 ;  /* 0x0022241501007387 */ /* 0x0001e20000100800 */
[----:B------:R-:W-:-:S03]  /*1321d0*/  PRMT R38, R38, 0x3340, R39 ;  /* 0x0000334026267816 */ /* 0x000fc60000000027 */
[----:B------:R-:W4:Y:S01]  /*1321e0*/  LDL.LU R51, [R1+0x648] ;  /* 0x0006480001337983 */ /* 0x000f220000300800 */
[----:B------:R-:W-:-:S03]  /*1321f0*/  SHF.R.U32.HI R32, RZ, 0x8, R32 ;  /* 0x00000008ff207819 */ /* 0x000fc60000011620 */
[----:B------:R-:W4:Y:S01]  /*132200*/  LDL.LU R55, [R1+0x568] ;  /* 0x0005680001377983 */ /* 0x000f220000300800 */
[----:B------:R-:W-:-:S03]  /*132210*/  SHF.R.U32.HI R35, RZ, 0x8, R35 ;  /* 0x00000008ff237819 */ /* 0x000fc60000011623 */
[----:B------:R1:W-:Y:S04]  /*132220*/  STL.64 [R1+0x16d8], R58 ;  /* 0x0016d83a01007387 */ /* 0x0003e80000100a00 */
[----:B------:R-:W4:Y:S01]  /*132230*/  LDL.LU R20, [R1+0x5f0] ;  /* 0x0005f00001147983 */ /* 0x000f220000300800 */
[----:B------:R-:W-:-:S03]  /*132240*/  LOP3.LUT R32, R32, 0xffff, RZ, 0xc0, !PT ;  /* 0x0000ffff20207812 */ /* 0x000fc600078ec0ff */
[----:B0-----:R-:W4:Y:S01]  /*132250*/  LDL.LU R21, [R1+0x620] ;  /* 0x0006200001157983 */ /* 0x001f220000300800 */
[----:B------:R-:W-:-:S03]  /*132260*/  LOP3.LUT R35, R35, 0xffff, RZ, 0xc0, !PT ;  /* 0x0000ffff23237812 */ /* 0x000fc600078ec0ff */
[----:B-1----:R-:W4:Y:S04]  /*132270*/  LDL.LU R59, [R1+0x598] ;  /* 0x00059800013b7983 */ /* 0x002f280000300800 */
[----:B------:R0:W-:Y:S01]  /*132280*/  STL [R1+0x6a8], R38 ;  /* 0x0006a82601007387 */ /* 0x0001e20000100800 */
[----:B------:R-:W-:Y:S02]  /*132290*/  PRMT R32, R32, 0x3340, R35 ;  /* 0x0000334020207816 */ /* 0x000fe40000000023 */
[----:B0-----:R-:W-:-:S03]  /*1322a0*/  IADD3 R38, P1, R25, R41, RZ ;  /* 0x0000002919267210 */ /* 0x001fc60007f3e0ff */
[----:B------:R2:W-:Y:S02]  /*1322b0*/  STL [R1+0x6a4], R32 ;  /* 0x0006a42001007387 */ /* 0x0005e40000100800 */
[----:B------:R-:W-:-:S05]  /*1322c0*/  IMAD.X R39, R37, 0x1, R43, P1 ;  /* 0x0000000125277824 */ /* 0x000fca00008e062b */
[----:B------:R-:W-:Y:S01]  /*1322d0*/  STL.64 [R1+0x1700], R38 ;  /* 0x0017002601007387 */ /* 0x000fe20000100a00 */
[----:B--2---:R-:W-:-:S03]  /*1322e0*/  LOP3.LUT R32, R23, 0xffff, RZ, 0xc0, !PT ;  /* 0x0000ffff17207812 */ /* 0x004fc600078ec0ff */
[----:B------:R-:W2:Y:S01]  /*1322f0*/  LDL.LU R23, [R1+0x6a8c] ;  /* 0x006a8c0001177983 */ /* 0x000ea20000300800 */
[----:B------:R-:W-:-:S04]  /*132300*/  SHF.R.U32.HI R31, RZ, 0x8, R31 ;  /* 0x00000008ff1f7819 */ /* 0x000fc8000001161f */
[----:B------:R-:W-:-:S04]  /*132310*/  LOP3.LUT R31, R31, 0xffff, RZ, 0xc0, !PT ;  /* 0x0000ffff1f1f7812 */ /* 0x000fc800078ec0ff */
[----:B------:R-:W-:Y:S02]  /*132320*/  PRMT R31, R31, 0x3340, R0 ;  /* 0x000033401f1f7816 */ /* 0x000fe40000000000 */
[----:B------:R-:W-:-:S03]  /*132330*/  SHF.R.U32.HI R35, RZ, 0x8, R29 ;  /* 0x00000008ff237819 */ /* 0x000fc6000001161d */
[----:B------:R3:W-:Y:S01]  /*132340*/  STL [R1+0x1b4], R31 ;  /* 0x0001b41f01007387 */ /* 0x0007e20000100800 */
[----:B------:R-:W-:Y:S02]  /*132350*/  SHF.R.U32.HI R29, RZ, 0x8, R32 ;  /* 0x00000008ff1d7819 */ /* 0x000fe40000011620 */
[----:B---3--:R-:W-:-:S04]  /*132360*/  LOP3.LUT R31, R45, 0xffff, RZ, 0xc0, !PT ;  /* 0x0000ffff2d1f7812 */ /* 0x008fc800078ec0ff */
[--C-:B------:R-:W-:Y:S02]  /*132370*/  PRMT R32, R32, 0x3340, R31.reuse ;  /* 0x0000334020207816 */ /* 0x100fe4000000001f */
[----:B------:R-:W-:Y:S02]  /*132380*/  SHF.R.U32.HI R31, RZ, 0x8, R31 ;  /* 0x00000008ff1f7819 */ /* 0x000fe4000001161f */
[----:B------:R-:W-:Y:S02]  /*132390*/  LOP3.LUT R29, R29, 0xffff, RZ, 0xc0, !PT ;  /* 0x0000ffff1d1d7812 */ /* 0x000fe400078ec0ff */
[----:B------:R-:W-:Y:S02]  /*1323a0*/  LOP3.LUT R31, R31, 0xffff, RZ, 0xc0, !PT ;  /* 0x0000ffff1f1f7812 */ /* 0x000fe400078ec0ff */
[----:B------:R-:W-:Y:S02]  /*1323b0*/  LOP3.LUT R35, R35, 0xffff, RZ, 0xc0, !PT ;  /* 0x0000ffff23237812 */ /* 0x000fe400078ec0ff */
[----:B------:R-:W-:-:S02]  /*1323c0*/  PRMT R45, R29, 0x3340, R31 ;  /* 0x000033401d2d7816 */ /* 0x000fc4000000001f */
[----:B------:R-:W-:-:S03]  /*1323d0*/  PRMT R35, R35, 0x3340, R0 ;  /* 0x0000334023237816 */ /* 0x000fc60000000000 */
[----:B------:R-:W-:Y:S01]  /*1323e0*/  STL [R1+0x6658], R45 ;  /* 0x0066582d01007387 */ /* 0x000fe20000100800 */
[----:B----4-:R-:W-:-:S03]  /*1323f0*/  LOP3.LUT R39, R51, 0xffff, RZ, 0xc0, !PT ;  /* 0x0000ffff33277812 */ /* 0x010fc600078ec0ff */
[----:B------:R0:W-:Y:S01]  /*132400*/  STL [R1+0x1b0], R35 ;  /* 0x0001b02301007387 */ /* 0x0001e20000100800 */
[----:B------:R-:W-:-:S03]  /*132410*/  LOP3.LUT R29, R55, 0xffff, RZ, 0xc0, !PT ;  /* 0x0000ffff371d7812 */ /* 0x000fc600078ec0ff */
[----:B------:R-:W3:Y:S01]  /*132420*/  LDL.LU R46, [R1+0x744] ;  /* 0x00074400012e7983 */ /* 0x000ee20000300800 */
[----:B------:R-:W-:-:S03]  /*132430*/  LOP3.LUT R44, R20, 0xffff, RZ, 0xc0, !PT ;  /* 0x0000ffff142c7812 */ /* 0x000fc600078ec0ff */
[----:B------:R-:W4:Y:S01]  /*132440*/  LDL.LU R51, [R1+0x6ec] ;  /* 0x0006ec0001337983 */ /* 0x000f220000300800 */
[----:B0-----:R-:W-:-:S03]  /*132450*/  LOP3.LUT R35, R21, 0xffff, RZ, 0xc0, !PT ;  /* 0x0000ffff15237812 */ /* 0x001fc600078ec0ff */
[----:B------:R-:W3:Y:S01]  /*132460*/  LDL.LU R55, [R1+0x6fc] ;  /* 0x0006fc0001377983 */ /* 0x000ee20000300800 */
[----:B------:R-:W-:-:S03]  /*132470*/  PRMT R45, R29, 0x3340, R0 ;  /* 0x000033401d2d7816 */ /* 0x000fc60000000000 */
[----:B------:R-:W4:Y:S04]  /*132480*/  LDL.LU R20, [R1+0x740] ;  /* 0x0007400001147983 */ /* 0x000f280000300800 */
[----:B------:R-:W4:Y:S01]  /*132490*/  LDL.LU R21, [R1+0x6e8] ;  /* 0x0006e80001157983 */ /* 0x000f220000300800 */
[----:B--2---:R-:W-:Y:S02]  /*1324a0*/  LOP3.LUT R31, R23, 0xffff, RZ, 0xc0, !PT ;  /* 0x0000ffff171f7812 */ /* 0x004fe400078ec0ff */
[----:B------:R-:W-:-:S04]  /*1324b0*/  PRMT R23, R39, 0x3340, R44 ;  /* 0x0000334027177816 */ /* 0x000fc8000000002c */
[----:B------:R-:W-:Y:S02]  /*1324c0*/  PRMT R45, R23, 0x5410, R45 ;  /* 0x00005410172d7816 */ /* 0x000fe4000000002d */
[----:B------:R-:W2:Y:S01]  /*1324d0*/  LDL.LU R23, [R1+0x6f8] ;  /* 0x0006f80001177983 */ /* 0x000ea20000300800 */
[----:B------:R-:W-:Y:S02]  /*1324e0*/  LOP3.LUT R38, R59, 0xffff, RZ, 0xc0, !PT ;  /* 0x0000ffff3b267812 */ /* 0x000fe400078ec0ff */
[----:B------:R-:W-:Y:S01]  /*1324f0*/  PRMT R58, R31, 0x3340, R0 ;  /* 0x000033401f3a7816 */ /* 0x000fe20000000000 */
[----:B------:R0:W-:Y:S01]  /*132500*/  STL [R1+0x2208], R45 ;  /* 0x0022082d01007387 */ /* 0x0001e20000100800 */
[----:B------:R-:W-:Y:S02]  /*132510*/  SHF.R.U32.HI R39, RZ, 0x8, R39 ;  /* 0x00000008ff277819 */ /* 0x000fe40000011627 */
[----:B------:R-:W-:Y:S02]  /*132520*/  SHF.R.U32.HI R44, RZ, 0x8, R44 ;  /* 0x00000008ff2c7819 */ /* 0x000fe4000001162c */
[----:B0-----:R-:W-:-:S02]  /*132530*/  PRMT R45, R35, 0x3340, R38 ;  /* 0x00003340232d7816 */ /* 0x001fc40000000026 */
[----:B------:R-:W-:Y:S02]  /*132540*/  SHF.R.U32.HI R35, RZ, 0x8, R35 ;  /* 0x00000008ff237819 */ /* 0x000fe40000011623 */
[----:B------:R-:W-:Y:S02]  /*132550*/  SHF.R.U32.HI R38, RZ, 0x8, R38 ;  /* 0x00000008ff267819 */ /* 0x000fe40000011626 */
[----:B------:R-:W-:Y:S02]  /*132560*/  PRMT R45, R45, 0x5410, R58 ;  /* 0x000054102d2d7816 */ /* 0x000fe4000000003a */
[----:B------:R-:W-:Y:S02]  /*132570*/  IADD3 R58, P1, R25, R27, RZ ;  /* 0x0000001b193a7210 */ /* 0x000fe40007f3e0ff */
[----:B------:R-:W-:Y:S02]  /*132580*/  LOP3.LUT R35, R35, 0xffff, RZ, 0xc0, !PT ;  /* 0x0000ffff23237812 */ /* 0x000fe400078ec0ff */
[----:B------:R-:W-:-:S02]  /*132590*/  LOP3.LUT R38, R38, 0xffff, RZ, 0xc0, !PT ;  /* 0x0000ffff26267812 */ /* 0x000fc400078ec0ff */
[----:B------:R-:W-:Y:S02]  /*1325a0*/  LOP3.LUT R39, R39, 0xffff, RZ, 0xc0, !PT ;  /* 0x0000ffff27277812 */ /* 0x000fe400078ec0ff */
[----:B------:R-:W-:Y:S01]  /*1325b0*/  LOP3.LUT R44, R44, 0xffff, RZ, 0xc0, !PT ;  /* 0x0000ffff2c2c7812 */ /* 0x000fe200078ec0ff */
[----:B------:R-:W-:Y:S01]  /*1325c0*/  IMAD.X R59, R37, 0x1, R22, P1 ;  /* 0x00000001253b7824 */ /* 0x000fe200008e0616 */
[----:B------:R-:W-:Y:S02]  /*1325d0*/  PRMT R35, R35, 0x3340, R38 ;  /* 0x0000334023237816 */ /* 0x000fe40000000026 */
[----:B------:R-:W-:Y:S02]  /*1325e0*/  SHF.R.U32.HI R31, RZ, 0x8, R31 ;  /* 0x00000008ff1f7819 */ /* 0x000fe4000001161f */
[----:B------:R-:W-:Y:S02]  /*1325f0*/  PRMT R44, R39, 0x3340, R44 ;  /* 0x00003340272c7816 */ /* 0x000fe4000000002c */
[----:B------:R-:W-:-:S02]  /*132600*/  IADD3 R38, P1, R25, R61, RZ ;  /* 0x0000003d19267210 */ /* 0x000fc40007f3e0ff */
[----:B------:R-:W-:Y:S01]  /*132610*/  SHF.R.U32.HI R29, RZ, 0x8, R29 ;  /* 0x00000008ff1d7819 */ /* 0x000fe2000001161d */
[----:B------:R-:W-:Y:S01]  /*132620*/  STL [R1+0x2204], R45 ;  /* 0x0022042d01007387 */ /* 0x000fe20000100800 */
[----:B------:R-:W-:Y:S01]  /*132630*/  LOP3.LUT R31, R31, 0xffff, RZ, 0xc0, !PT ;  /* 0x0000ffff1f1f7812 */ /* 0x000fe200078ec0ff */
[----:B------:R-:W-:Y:S01]  /*132640*/  IMAD.X R39, R37, 0x1, R60, P1 ;  /* 0x0000000125277824 */ /* 0x000fe200008e063c */
[----:B------:R-:W-:Y:S01]  /*132650*/  LOP3.LUT R29, R29, 0xffff, RZ, 0xc0, !PT ;  /* 0x0000ffff1d1d7812 */ /* 0x000fe200078ec0ff */
[----:B------:R-:W-:Y:S04]  /*132660*/  STL.64 [R1+0x16c8], R58 ;  /* 0x0016c83a01007387 */ /* 0x000fe80000100a00 */
[----:B------:R3:W-:Y:S04]  /*132670*/  STL [R1+0x6a0], R44 ;  /* 0x0006a02c01007387 */ /* 0x0007e80000100800 */
[----:B------:R0:W-:Y:S04]  /*132680*/  STL [R1+0x69c], R35 ;  /* 0x00069c2301007387 */ /* 0x0001e80000100800 */
[----:B------:R1:W-:Y:S01]  /*132690*/  STL.64 [R1+0x16f8], R38 ;  /* 0x0016f82601007387 */ /* 0x0003e20000100a00 */
[----:B---3--:R-:W-:-:S02]  /*1326a0*/  LOP3.LUT R44, R55, 0xffff, RZ, 0xc0, !PT ;  /* 0x0000ffff372c7812 */ /* 0x008fc400078ec0ff */
[--C-:B0-----:R-:W-:Y:S02]  /*1326b0*/  PRMT R35, R31, 0x3340, R0.reuse ;  /* 0x000033401f237816 */ /* 0x101fe40000000000 */
[----:B------:R-:W-:Y:S02]  /*1326c0*/  PRMT R31, R29, 0x3340, R0 ;  /* 0x000033401d1f7816 */ /* 0x000fe40000000000 */
[----:B----4-:R-:W-:Y:S01]  /*1326d0*/  LOP3.LUT R29, R51, 0xffff, RZ, 0xc0, !PT ;  /* 0x0000ffff331d7812 */ /* 0x010fe200078ec0ff */
[----:B------:R0:W-:Y:S01]  /*1326e0*/  STL [R1+0x1ac], R35 ;  /* 0x0001ac2301007387 */ /* 0x0001e20000100800 */
[----:B-1----:R-:W-:-:S03]  /*1326f0*/  LOP3.LUT R39, R46, 0xffff, RZ, 0xc0, !PT ;  /* 0x0000ffff2e277812 */ /* 0x002fc600078ec0ff */
[----:B------:R1:W-:Y:S04]  /*132700*/  STL [R1+0x1a8], R31 ;  /* 0x0001a81f01007387 */ /* 0x0003e80000100800 */
[----:B------:R-:W3:Y:S01]  /*132710*/  LDL.LU R58, [R1+0x738] ;  /* 0x00073800013a7983 */ /* 0x000ee20000300800 */
[----:B0-----:R-:W-:Y:S02]  /*132720*/  LOP3.LUT R35, R20, 0xffff, RZ, 0xc0, !PT ;  /* 0x0000ffff14237812 */ /* 0x001fe400078ec0ff */
[----:B------:R-:W-:Y:S01]  /*132730*/  PRMT R20, R39, 0x3340, R44 ;  /* 0x0000334027147816 */ /* 0x000fe2000000002c */
[----:B------:R-:W4:Y:S01]  /*132740*/  LDL.LU R51, [R1+0x6c0] ;  /* 0x0006c00001337983 */ /* 0x000f220000300800 */
[----:B-1----:R-:W-:Y:S02]  /*132750*/  LOP3.LUT R31, R21, 0xffff, RZ, 0xc0, !PT ;  /* 0x0000ffff151f7812 */ /* 0x002fe400078ec0ff */
[----:B------:R-:W-:Y:S01]  /*132760*/  PRMT R21, R29, 0x3340, R0 ;  /* 0x000033401d157816 */ /* 0x000fe20000000000 */
[----:B------:R-:W3:Y:S03]  /*132770*/  LDL.LU R55, [R1+0x728] ;  /* 0x0007280001377983 */ /* 0x000ee60000300800 */
[----:B------:R-:W-:-:S02]  /*132780*/  PRMT R20, R20, 0x5410, R21 ;  /* 0x0000541014147816 */ /* 0x000fc40000000015 */
[----:B------:R-:W-:Y:S02]  /*132790*/  PRMT R21, R31, 0x3340, R0 ;  /* 0x000033401f157816 */ /* 0x000fe40000000000 */
[----:B--2---:R-:W-:Y:S02]  /*1327a0*/  LOP3.LUT R38, R23, 0xffff, RZ, 0xc0, !PT ;  /* 0x0000ffff17267812 */ /* 0x004fe400078ec0ff */
[----:B------:R-:W2:Y:S04]  /*1327b0*/  LDL.LU R23, [R1+0x730] ;  /* 0x0007300001177983 */ /* 0x000ea80000300800 */
[----:B------:R-:W2:Y:S04]  /*1327c0*/  LDL.LU R59, [R1+0x6bc] ;  /* 0x0006bc00013b7983 */ /* 0x000ea80000300800 */
[----:B------:R0:W-:Y:S04]  /*1327d0*/  STL [R1+0x2200], R20 ;  /* 0x0022001401007387 */ /* 0x0001e80000100800 */
[----:B------:R-:W2:Y:S01]  /*1327e0*/  LDL.LU R46, [R1+0x720] ;  /* 0x00072000012e7983 */ /* 0x000ea20000300800 */
[----:B0-----:R-:W-:-:S04]  /*1327f0*/  PRMT R20, R35, 0x3340, R38 ;  /* 0x0000334023147816 */ /* 0x001fc80000000026 */
[----:B------:R-:W-:Y:S02]  /*132800*/  PRMT R45, R20, 0x5410, R21 ;  /* 0x00005410142d7816 */ /* 0x000fe40000000015 */
[----:B------:R-:W-:-:S05]  /*132810*/  IADD3 R20, P1, R25, R56, RZ ;  /* 0x0000003819147210 */ /* 0x000fca0007f3e0ff */
[----:B------:R-:W-:Y:S01]  /*132820*/  IMAD.X R21, R37, 0x1, R47, P1 ;  /* 0x0000000125157824 */ /* 0x000fe200008e062f */
[----:B------:R-:W-:Y:S04]  /*132830*/  STL [R1+0x21e8], R45 ;  /* 0x0021e82d01007387 */ /* 0x000fe80000100800 */
[----:B------:R-:W2:Y:S04]  /*132840*/  LDL.LU R47, [R1+0x6a88] ;  /* 0x006a8800012f7983 */ /* 0x000ea80000300800 */
[----:B------:R0:W-:Y:S04]  /*132850*/  STL.64 [R1+0x16f0], R20 ;  /* 0x0016f01401007387 */ /* 0x0001e80000100a00 */
[----:B0-----:R-:W2:Y:S01]  /*132860*/  LDL.LU.64 R20, [R1+0x6a80] ;  /* 0x006a800001147983 */ /* 0x001ea20000300a00 */
[----:B------:R-:W-:-:S02]  /*132870*/  SHF.R.U32.HI R35, RZ, 0x8, R35 ;  /* 0x00000008ff237819 */ /* 0x000fc40000011623 */
[----:B------:R-:W-:Y:S02]  /*132880*/  SHF.R.U32.HI R38, RZ, 0x8, R38 ;  /* 0x00000008ff267819 */ /* 0x000fe40000011626 */
[----:B------:R-:W-:Y:S02]  /*132890*/  SHF.R.U32.HI R39, RZ, 0x8, R39 ;  /* 0x00000008ff277819 */ /* 0x000fe40000011627 */
[----:B------:R-:W-:Y:S02]  /*1328a0*/  SHF.R.U32.HI R44, RZ, 0x8, R44 ;  /* 0x00000008ff2c7819 */ /* 0x000fe4000001162c */
[----:B------:R-:W-:Y:S02]  /*1328b0*/  LOP3.LUT R35, R35, 0xffff, RZ, 0xc0, !PT ;  /* 0x0000ffff23237812 */ /* 0x000fe400078ec0ff */
[----:B------:R-:W-:Y:S02]  /*1328c0*/  LOP3.LUT R38, R38, 0xffff, RZ, 0xc0, !PT ;  /* 0x0000ffff26267812 */ /* 0x000fe400078ec0ff */
[----:B------:R-:W-:-:S02]  /*1328d0*/  LOP3.LUT R39, R39, 0xffff, RZ, 0xc0, !PT ;  /* 0x0000ffff27277812 */ /* 0x000fc400078ec0ff */
[----:B------:R-:W-:Y:S02]  /*1328e0*/  LOP3.LUT R44, R44, 0xffff, RZ, 0xc0, !PT ;  /* 0x0000ffff2c2c7812 */ /* 0x000fe400078ec0ff */
[----:B------:R-:W-:Y:S02]  /*1328f0*/  PRMT R35, R35, 0x3340, R38 ;  /* 0x0000334023237816 */ /* 0x000fe40000000026 */
[----:B------:R-:W-:Y:S02]  /*132900*/  IADD3 R38, P1, R25, R15, RZ ;  /* 0x0000000f19267210 */ /* 0x000fe40007f3e0ff */
[----:B------:R-:W-:Y:S02]  /*132910*/  PRMT R44, R39, 0x3340, R44 ;  /* 0x00003340272c7816 */ /* 0x000fe4000000002c */
[----:B------:R-:W-:Y:S01]  /*132920*/  SHF.R.U32.HI R31, RZ, 0x8, R31 ;  /* 0x00000008ff1f7819 */ /* 0x000fe2000001161f */
[----:B------:R-:W-:Y:S02]  /*132930*/  IMAD.X R39, R37, 0x1, R48, P1 ;  /* 0x0000000125277824 */ /* 0x000fe400008e0630 */
[----:B------:R-:W-:Y:S01]  /*132940*/  STL [R1+0x698], R44 ;  /* 0x0006982c01007387 */ /* 0x000fe20000100800 */
[----:B------:R-:W-:-:S02]  /*132950*/  LOP3.LUT R31, R31, 0xffff, RZ, 0xc0, !PT ;  /* 0x0000ffff1f1f7812 */ /* 0x000fc400078ec0ff */
[----:B------:R-:W-:Y:S01]  /*132960*/  SHF.R.U32.HI R29, RZ, 0x8, R29 ;  /* 0x00000008ff1d7819 */ /* 0x000fe2000001161d */
[----:B------:R-:W2:Y:S04]  /*132970*/  LDL.LU R15, [R1+0x6a78] ;  /* 0x006a7800010f7983 */ /* 0x000ea80000300800 */
[----:B------:R0:W-:Y:S01]  /*132980*/  STL [R1+0x4e0], R35 ;  /* 0x0004e02301007387 */ /* 0x0001e20000100800 */
[----:B------:R-:W-:-:S03]  /*132990*/  LOP3.LUT R29, R29, 0xffff, RZ, 0xc0, !PT ;  /* 0x0000ffff1d1d7812 */ /* 0x000fc600078ec0ff */
[----:B------:R-:W2:Y:S04]  /*1329a0*/  LDL.LU R48, [R1+0x6a74] ;  /* 0x006a740001307983 */ /* 0x000ea80000300800 */
[----:B------:R1:W-:Y:S01]  /*1329b0*/  STL.64 [R1+0x16e8], R38 ;  /* 0x0016e82601007387 */ /* 0x0003e20000100a00 */
[--C-:B0-----:R-:W-:Y:S02]  /*1329c0*/  PRMT R35, R29, 0x3340, R0.reuse ;  /* 0x000033401d237816 */ /* 0x101fe40000000000 */
[----:B----4-:R-:W-:Y:S02]  /*1329d0*/  LOP3.LUT R29, R51, 0xffff, RZ, 0xc0, !PT ;  /* 0x0000ffff331d7812 */ /* 0x010fe400078ec0ff */
[----:B-1----:R-:W-:Y:S02]  /*1329e0*/  PRMT R38, R31, 0x3340, R0 ;  /* 0x000033401f267816 */ /* 0x002fe40000000000 */
[----:B---3--:R-:W-:-:S03]  /*1329f0*/  LOP3.LUT R31, R58, 0xffff, RZ, 0xc0, !PT ;  /* 0x0000ffff3a1f7812 */ /* 0x008fc600078ec0ff */
[----:B------:R0:W-:Y:S01]  /*132a00*/  STL [R1+0x1a0], R38 ;  /* 0x0001a02601007387 */ /* 0x0001e20000100800 */
[----:B------:R-:W-:-:S03]  /*132a10*/  PRMT R45, R29, 0x3340, R0 ;  /* 0x000033401d2d7816 */ /* 0x000fc60000000000 */
[----:B------:R1:W-:Y:S04]  /*132a20*/  STL [R1+0x1a4], R35 ;  /* 0x0001a42301007387 */ /* 0x0003e80000100800 */
[----:B------:R-:W3:Y:S01]  /*132a30*/  LDL.LU R51, [R1+0x188] ;  /* 0x0001880001337983 */ /* 0x000ee20000300800 */
[----:B0-----:R-:W-:-:S03]  /*132a40*/  LOP3.LUT R38, R55, 0xffff, RZ, 0xc0, !PT ;  /* 0x0000ffff37267812 */ /* 0x001fc600078ec0ff */
[----:B------:R-:W4:Y:S01]  /*132a50*/  LDL.LU R55, [R1+0x130] ;  /* 0x0001300001377983 */ /* 0x000f220000300800 */
[--C-:B------:R-:W-:Y:S02]  /*132a60*/  PRMT R44, R31, 0x3340, R38.reuse ;  /* 0x000033401f2c7816 */ /* 0x100fe40000000026 */
[----:B------:R-:W-:Y:S02]  /*132a70*/  SHF.R.U32.HI R31, RZ, 0x8, R31 ;  /* 0x00000008ff1f7819 */ /* 0x000fe4000001161f */
[----:B------:R-:W-:Y:S02]  /*132a80*/  SHF.R.U32.HI R38, RZ, 0x8, R38 ;  /* 0x00000008ff267819 */ /* 0x000fe40000011626 */
[----:B------:R-:W-:Y:S02]  /*132a90*/  LOP3.LUT R31, R31, 0xffff, RZ, 0xc0, !PT ;  /* 0x0000ffff1f1f7812 */ /* 0x000fe400078ec0ff */
[----:B------:R-:W-:Y:S02]  /*132aa0*/  LOP3.LUT R38, R38, 0xffff, RZ, 0xc0, !PT ;  /* 0x0000ffff26267812 */ /* 0x000fe400078ec0ff */
[----:B--2---:R-:W-:-:S02]  /*132ab0*/  LOP3.LUT R23, R23, 0xffff, RZ, 0xc0, !PT ;  /* 0x0000ffff17177812 */ /* 0x004fc400078ec0ff */
[----:B-1----:R-:W-:Y:S02]  /*132ac0*/  LOP3.LUT R35, R59, 0xffff, RZ, 0xc0, !PT ;  /* 0x0000ffff3b237812 */ /* 0x002fe400078ec0ff */
[----:B------:R-:W-:Y:S02]  /*132ad0*/  LOP3.LUT R39, R46, 0xffff, RZ, 0xc0, !PT ;  /* 0x0000ffff2e277812 */ /* 0x000fe400078ec0ff */
[----:B------:R-:W-:Y:S02]  /*132ae0*/  PRMT R46, R44, 0x5410, R45 ;  /* 0x000054102c2e7816 */ /* 0x000fe4000000002d */
[----:B------:R-:W-:Y:S02]  /*132af0*/  PRMT R45, R35, 0x3340, R0 ;  /* 0x00003340232d7816 */ /* 0x000fe40000000000 */
[----:B------:R-:W-:Y:S01]  /*132b00*/  PRMT R44, R23, 0x3340, R39 ;  /* 0x00003340172c7816 */ /* 0x000fe20000000027 */
[----:B------:R0:W-:Y:S01]  /*132b10*/  STL [R1+0x21c4], R46 ;  /* 0x0021c42e01007387 */ /* 0x0001e20000100800 */
[----:B------:R-:W-:-:S02]  /*132b20*/  SHF.R.U32.HI R23, RZ, 0x8, R23 ;  /* 0x00000008ff177819 */ /* 0x000fc40000011617 */
[----:B------:R-:W-:Y:S02]  /*132b30*/  SHF.R.U32.HI R39, RZ, 0x8, R39 ;  /* 0x00000008ff277819 */ /* 0x000fe40000011627 */
[----:B------:R-:W-:Y:S02]  /*132b40*/  LOP3.LUT R23, R23, 0xffff, RZ, 0xc0, !PT ;  /* 0x0000ffff17177812 */ /* 0x000fe400078ec0ff */
[----:B0-----:R-:W-:Y:S02]  /*132b50*/  PRMT R46, R44, 0x5410, R45 ;  /* 0x000054102c2e7816 */ /* 0x001fe4000000002d */
[----:B------:R-:W-:Y:S02]  /*132b60*/  IADD3 R44, P1, R25, R16, RZ ;  /* 0x00000010192c7210 */ /* 0x000fe40007f3e0ff */
[----:B------:R-:W-:Y:S01]  /*132b70*/  LOP3.LUT R39, R39, 0xffff, RZ, 0xc0, !PT ;  /* 0x0000ffff27277812 */ /* 0x000fe200078ec0ff */
[----:B------:R-:W2:Y:S02]  /*132b80*/  LDL.LU R16, [R1+0x6a70] ;  /* 0x006a700001107983 */ /* 0x000ea40000300800 */
[----:B------:R-:W-:Y:S01]  /*132b90*/  IMAD.X R45, R37, 0x1, R33, P1 ;  /* 0x00000001252d7824 */ /* 0x000fe200008e0621 */
[----:B------:R-:W-:Y:S01]  /*132ba0*/  PRMT R23, R23, 0x3340, R39 ;  /* 0x0000334017177816 */ /* 0x000fe20000000027 */
[----:B------:R-:W-:Y:S04]  /*132bb0*/  STL [R1+0x720], R46 ;  /* 0x0007202e01007387 */ /* 0x000fe80000100800 */
[----:B------:R-:W-:Y:S04]  /*132bc0*/  STL.64 [R1+0x16c0], R44 ;  /* 0x0016c02c01007387 */ /* 0x000fe80000100a00 */
[----:B------:R-:W2:Y:S04]  /*132bd0*/  LDL.LU R59, [R1+0x18c] ;  /* 0x00018c00013b7983 */ /* 0x000ea80000300800 */
[----:B------:R0:W-:Y:S02]  /*132be0*/  STL [R1+0x68f4], R23 ;  /* 0x0068f41701007387 */ /* 0x0001e40000100800 */
[----:B0-----:R-:W-:-:S02]  /*132bf0*/  PRMT R23, R31, 0x3340, R38 ;  /* 0x000033401f177816 */ /* 0x001fc40000000026 */
[----:B------:R-:W-:-:S03]  /*132c00*/  IADD3 R38, P1, R25, R11, RZ ;  /* 0x0000000b19267210 */ /* 0x000fc60007f3e0ff */
[----:B------:R0:W-:Y:S02]  /*132c10*/  STL [R1+0x674], R23 ;  /* 0x0006741701007387 */ /* 0x0001e40000100800 */
[----:B------:R-:W-:Y:S01]  /*132c20*/  IMAD.X R39, R37, 0x1, R13, P1 ;  /* 0x0000000125277824 */ /* 0x000fe200008e060d */
[----:B0-----:R-:W-:-:S04]  /*132c30*/  SHF.R.U32.HI R23, RZ, 0x8, R29 ;  /* 0x00000008ff177819 */ /* 0x001fc8000001161d */
[----:B------:R-:W-:-:S04]  /*132c40*/  LOP3.LUT R23, R23, 0xffff, RZ, 0xc0, !PT ;  /* 0x0000ffff17177812 */ /* 0x000fc800078ec0ff */
[----:B------:R-:W-:Y:S01]  /*132c50*/  PRMT R31, R23, 0x3340, R0 ;  /* 0x00003340171f7816 */ /* 0x000fe20000000000 */
[----:B------:R0:W-:Y:S01]  /*132c60*/  STL.64 [R1+0x16e0], R38 ;  /* 0x0016e02601007387 */ /* 0x0001e20000100a00 */
[----:B------:R-:W-:-:S03]  /*132c70*/  LOP3.LUT R23, R21, 0xffff, RZ, 0xc0, !PT ;  /* 0x0000ffff15177812 */ /* 0x000fc600078ec0ff */
[----:B------:R4:W-:Y:S04]  /*132c80*/  STL [R1+0x19c], R31 ;  /* 0x00019c1f01007387 */ /* 0x0009e80000100800 */
[----:B------:R-:W2:Y:S01]  /*132c90*/  LDL.LU R21, [R1+0x6a6c] ;  /* 0x006a6c0001157983 */ /* 0x000ea20000300800 */
[----:B0-----:R-:W-:Y:S02]  /*132ca0*/  PRMT R39, R23, 0x3340, R0 ;  /* 0x0000334017277816 */ /* 0x001fe40000000000 */
[----:B------:R-:W-:-:S04]  /*132cb0*/  SHF.R.U32.HI R35, RZ, 0x8, R35 ;  /* 0x00000008ff237819 */ /* 0x000fc80000011623 */
[----:B------:R-:W-:Y:S02]  /*132cc0*/  LOP3.LUT R35, R35, 0xffff, RZ, 0xc0, !PT ;  /* 0x0000ffff23237812 */ /* 0x000fe400078ec0ff */
[----:B---3--:R-:W-:Y:S02]  /*132cd0*/  LOP3.LUT R29, R51, 0xffff, RZ, 0xc0, !PT ;  /* 0x0000ffff331d7812 */ /* 0x008fe400078ec0ff */
[----:B----4-:R-:W-:-:S04]  /*132ce0*/  LOP3.LUT R31, R55, 0xffff, RZ, 0xc0, !PT ;  /* 0x0000ffff371f7812 */ /* 0x010fc800078ec0ff */
[----:B------:R-:W-:Y:S02]  /*132cf0*/  PRMT R38, R29, 0x3340, R31 ;  /* 0x000033401d267816 */ /* 0x000fe4000000001f */
[----:B------:R-:W-:Y:S02]  /*132d00*/  SHF.R.U32.HI R29, RZ, 0x8, R29 ;  /* 0x00000008ff1d7819 */ /* 0x000fe4000001161d */
[----:B------:R-:W-:Y:S02]  /*132d10*/  PRMT R44, R38, 0x5410, R39 ;  /* 0x00005410262c7816 */ /* 0x000fe40000000027 */
[----:B------:R-:W-:Y:S02]  /*132d20*/  IADD3 R38, P1, R25, R12, RZ ;  /* 0x0000000c19267210 */ /* 0x000fe40007f3e0ff */
[----:B------:R-:W-:Y:S02]  /*132d30*/  SHF.R.U32.HI R31, RZ, 0x8, R31 ;  /* 0x00000008ff1f7819 */ /* 0x000fe4000001161f */
[----:B------:R-:W-:Y:S01]  /*132d40*/  LOP3.LUT R29, R29, 0xffff, RZ, 0xc0, !PT ;  /* 0x0000ffff1d1d7812 */ /* 0x000fe200078ec0ff */
[----:B------:R-:W-:Y:S01]  /*132d50*/  IMAD.X R39, R37, 0x1, R14, P1 ;  /* 0x0000000125277824 */ /* 0x000fe200008e060e */
[----:B------:R-:W-:Y:S01]  /*132d60*/  LOP3.LUT R31, R31, 0xffff, RZ, 0xc0, !PT ;  /* 0x0000ffff1f1f7812 */ /* 0x000fe200078ec0ff */
[----:B------:R-:W-:Y:S01]  /*132d70*/  STL [R1+0x21c8], R44 ;  /* 0x0021c82c01007387 */ /* 0x000fe20000100800 */
[----:B------:R-:W-:-:S02]  /*132d80*/  PRMT R37, R35, 0x3340, R0 ;  /* 0x0000334023257816 */ /* 0x000fc40000000000 */
[----:B------:R-:W-:Y:S01]  /*132d90*/  PRMT R35, R29, 0x3340, R31 ;  /* 0x000033401d237816 */ /* 0x000fe2000000001f */
[----:B------:R-:W3:Y:S04]  /*132da0*/  LDL.LU R46, [R1+0x174] ;  /* 0x00017400012e7983 */ /* 0x000ee80000300800 */
[----:B------:R-:W-:Y:S01]  /*132db0*/  STL.64 [R1+0x16d0], R38 ;  /* 0x0016d02601007387 */ /* 0x000fe20000100a00 */
[----:B------:R-:W-:-:S03]  /*132dc0*/  LOP3.LUT R29, R19, 0xffff, RZ, 0xc0, !PT ;  /* 0x0000ffff131d7812 */ /* 0x000fc600078ec0ff */
[----:B------:R-:W4:Y:S04]  /*132dd0*/  LDL.LU R51, [R1+0x460] ;  /* 0x0004600001337983 */ /* 0x000f280000300800 */
[----:B------:R-:W4:Y:S04]  /*132de0*/  LDL.LU R55, [R1+0x3e4] ;  /* 0x0003e40001377983 */ /* 0x000f280000300800 */
[----:B------:R-:W-:Y:S04]  /*132df0*/  STL [R1+0x198], R37 ;  /* 0x0001982501007387 */ /* 0x000fe80000100800 */
[----:B------:R2:W-:Y:S04]  /*132e00*/  STL [R1+0x694], R35 ;  /* 0x0006942301007387 */ /* 0x0005e80000100800 */
[----:B------:R-:W4:Y:S01]  /*132e10*/  LDL.LU R19, [R1+0x6a68] ;  /* 0x006a680001137983 */ /* 0x000f220000300800 */
[----:B--2---:R-:W-:-:S03]  /*132e20*/  LOP3.LUT R35, R21, 0xffff, RZ, 0xc0, !PT ;  /* 0x0000ffff15237812 */ /* 0x004fc600078ec0ff */
[----:B------:R-:W2:Y:S01]  /*132e30*/  LDL.LU R21, [R1+0x6a64] ;  /* 0x006a640001157983 */ /* 0x000ea20000300800 */
[----:B------:R-:W-:-:S04]  /*132e40*/  LOP3.LUT R31, R59, 0xffff, RZ, 0xc0, !PT ;  /* 0x0000ffff3b1f7812 */ /* 0x000fc800078ec0ff */
[----:B------:R-:W-:Y:S02]  /*132e50*/  PRMT R37, R31, 0x3340, R35 ;  /* 0x000033401f257816 */ /* 0x000fe40000000023 */
[----:B------:R-:W-:Y:S02]  /*132e60*/  SHF.R.U32.HI R31, RZ, 0x8, R31 ;  /* 0x00000008ff1f7819 */ /* 0x000fe4000001161f */
[----:B------:R-:W-:Y:S01]  /*132e70*/  SHF.R.U32.HI R35, RZ, 0x8, R35 ;  /* 0x00000008ff237819 */ /* 0x000fe20000011623 */
[----:B------:R-:W-:Y:S01]  /*132e80*/  VIADD R25, R25, UR6 ;  /* 0x0000000619197c36 */ /* 0x000fe20008000000 */
[----:B------:R-:W-:Y:S01]  /*132e90*/  PRMT R38, R29, 0x3340, R0 ;  /* 0x000033401d267816 */ /* 0x000fe20000000000 */
[----:B------:R-:W-:Y:S01]  /*132ea0*/  ULDC UR6, c[0x0][0x248] ;  /* 0x0000920000067ab9 */ /* 0x000fe20000000800 */
[----:B------:R-:W-:Y:S02]  /*132eb0*/  LOP3.LUT R31, R31, 0xffff, RZ, 0xc0, !PT ;  /* 0x0000ffff1f1f7812 */ /* 0x000fe400078ec0ff */
[----:B------:R-:W-:-:S02]  /*132ec0*/  LOP3.LUT R35, R35, 0xffff, RZ, 0xc0, !PT ;  /* 0x0000ffff23237812 */ /* 0x000fc400078ec0ff */
[----:B------:R-:W-:Y:S02]  /*132ed0*/  SHF.R.U32.HI R29, RZ, 0x8, R29 ;  /* 0x00000008ff1d7819 */ /* 0x000fe4000001161d */
[----:B------:R-:W-:Y:S02]  /*132ee0*/  PRMT R37, R37, 0x5410, R38 ;  /* 0x0000541025257816 */ /* 0x000fe40000000026 */
[----:B------:R-:W-:Y:S02]  /*132ef0*/  PRMT R35, R31, 0x3340, R35 ;  /* 0x000033401f237816 */ /* 0x000fe40000000023 */
[----:B------:R-:W-:Y:S02]  /*132f00*/  SHF.R.S32.HI R31, RZ, 0x1f, R25 ;  /* 0x0000001fff1f7819 */ /* 0x000fe40000011419 */
[----:B------:R-:W-:Y:S02]  /*132f10*/  IADD3 R38, P1, R25, R8, RZ ;  /* 0x0000000819267210 */ /* 0x000fe40007f3e0ff */
[----:B------:R-:W-:-:S02]  /*132f20*/  SHF.R.U32.HI R23, RZ, 0x8, R23 ;  /* 0x00000008ff177819 */ /* 0x000fc40000011617 */
[----:B------:R-:W-:Y:S01]  /*132f30*/  LOP3.LUT R29, R29, 0xffff, RZ, 0xc0, !PT ;  /* 0x0000ffff1d1d7812 */ /* 0x000fe200078ec0ff */
[----:B------:R-:W-:Y:S01]  /*132f40*/  STL [R1+0x724], R37 ;  /* 0x0007242501007387 */ /* 0x000fe20000100800 */
[----:B------:R-:W-:Y:S01]  /*132f50*/  IMAD.X R39, R31, 0x1, R26, P1 ;  /* 0x000000011f277824 */ /* 0x000fe200008e061a */
[----:B------:R-:W-:Y:S02]  /*132f60*/  LOP3.LUT R23, R23, 0xffff, RZ, 0xc0, !PT ;  /* 0x0000ffff17177812 */ /* 0x000fe400078ec0ff */
[----:B------:R0:W-:Y:S04]  /*132f70*/  STL [R1+0x648], R35 ;  /* 0x0006482301007387 */ /* 0x0001e80000100800 */
[----:B------:R3:W-:Y:S01]  /*132f80*/  STL.64 [R1+0x16b8], R38 ;  /* 0x0016b82601007387 */ /* 0x0007e20000100a00 */
[----:B0-----:R-:W-:-:S02]  /*132f90*/  PRMT R35, R29, 0x3340, R0 ;  /* 0x000033401d237816 */ /* 0x001fc40000000000 */
[----:B------:R-:W-:Y:S02]  /*132fa0*/  PRMT R29, R23, 0x3340, R0 ;  /* 0x00003340171d7816 */ /* 0x000fe40000000000 */
[----:B------:R-:W-:Y:S01]  /*132fb0*/  LOP3.LUT R23, R50, 0xffff, RZ, 0xc0, !PT ;  /* 0x0000ffff32177812 */ /* 0x000fe200078ec0ff */
[----:B------:R0:W-:Y:S01]  /*132fc0*/  STL [R1+0x190], R35 ;  /* 0x0001902301007387 */ /* 0x0001e20000100800 */
[----:B---3--:R-:W-:-:S03]  /*132fd0*/  LOP3.LUT R39, R46, 0xffff, RZ, 0xc0, !PT ;  /* 0x0000ffff2e277812 */ /* 0x008fc600078ec0ff */
[----:B------:R2:W-:Y:S01]  /*132fe0*/  STL [R1+0x194], R29 ;  /* 0x0001941d01007387 */ /* 0x0005e20000100800 */
[----:B------:R-:W-:Y:S02]  /*132ff0*/  PRMT R44, R23, 0x3340, R0 ;  /* 0x00003340172c7816 */ /* 0x000fe40000000000 */
[----:B0-----:R-:W-:Y:S02]  /*133000*/  LOP3.LUT R35, R16, 0xffff, RZ, 0xc0, !PT ;  /* 0x0000ffff10237812 */ /* 0x001fe400078ec0ff */
[----:B----4-:R-:W-:Y:S01]  /*133010*/  LOP3.LUT R37, R51, 0xffff, RZ, 0xc0, !PT ;  /* 0x0000ffff33257812 */ /* 0x010fe200078ec0ff */
[----:B------:R-:W3:Y:S01]  /*133020*/  LDL.LU R16, [R1+0x6a60] ;  /* 0x006a600001107983 */ /* 0x000ee20000300800 */
[----:B------:R-:W-:Y:S02]  /*133030*/  LOP3.LUT R38, R55, 0xffff, RZ, 0xc0, !PT ;  /* 0x0000ffff37267812 */ /* 0x000fe400078ec0ff */
[----:B--2---:R-:W-:Y:S02]  /*133040*/  LOP3.LUT R29, R21, 0xffff, RZ, 0xc0, !PT ;  /* 0x0000ffff151d7812 */ /* 0x004fe400078ec0ff */
[----:B------:R-:W-:-:S04]  /*133050*/  PRMT R21, R39, 0x3340, R35 ;  /* 0x0000334027157816 */ /* 0x000fc80000000023 */
[----:B------:R-:W-:Y:S02]  /*133060*/  PRMT R45, R21, 0x5410, R44 ;  /* 0x00005410152d7816 */ /* 0x000fe4000000002c */
[----:B------:R-:W-:Y:S02]  /*133070*/  PRMT R44, R29, 0x3340, R0 ;  /* 0x000033401d2c7816 */ /* 0x000fe40000000000 */
[----:B------:R-:W-:Y:S02]  /*133080*/  PRMT R21, R37, 0x3340, R38 ;  /* 0x0000334025157816 */ /* 0x000fe40000000026 */
[----:B------:R-:W-:Y:S02]  /*133090*/  SHF.R.U32.HI R37, RZ, 0x8, R37 ;  /* 0x00000008ff257819 */ /* 0x000fe40000011625 */
[----:B------:R-:W-:Y:S02]  /*1330a0*/  PRMT R21, R21, 0x5410, R44 ;  /* 0x0000541015157816 */ /* 0x000fe4000000002c */
[----:B------:R-:W-:Y:S01]  /*1330b0*/  SHF.R.U32.HI R38, RZ, 0x8, R38 ;  /* 0x00000008ff267819 */ /* 0x000fe20000011626 */
[----:B------:R0:W-:Y:S01]  /*1330c0*/  STL [R1+0x728], R45 ;  /* 0x0007282d01007387 */ /* 0x0001e20000100800 */
[----:B------:R-:W-:-:S02]  /*1330d0*/  IADD3 R44, P1, R25, R10, RZ ;  /* 0x0000000a192c7210 */ /* 0x000fc40007f3e0ff */
[----:B------:R-:W-:Y:S01]  /*1330e0*/  LOP3.LUT R37, R37, 0xffff, RZ, 0xc0, !PT ;  /* 0x0000ffff25257812 */ /* 0x000fe200078ec0ff */
[----:B------:R1:W-:Y:S01]  /*1330f0*/  STL [R1+0x68b0], R21 ;  /* 0x0068b01501007387 */ /* 0x0003e20000100800 */
[----:B------:R-:W-:Y:S02]  /*133100*/  LOP3.LUT R38, R38, 0xffff, RZ, 0xc0, !PT ;  /* 0x0000ffff26267812 */ /* 0x000fe400078ec0ff */
[----:B------:R-:W-:Y:S01]  /*133110*/  SHF.R.U32.HI R35, RZ, 0x8, R35 ;  /* 0x00000008ff237819 */ /* 0x000fe20000011623 */
[----:B------:R-:W2:Y:S01]  /*133120*/  LDL.LU R46, [R1+0x46c] ;  /* 0x00046c00012e7983 */ /* 0x000ea20000300800 */
[----:B------:R-:W-:Y:S01]  /*133130*/  PRMT R37, R37, 0x3340, R38 ;  /* 0x0000334025257816 */ /* 0x000fe20000000026 */
[----:B0-----:R-:W-:Y:S01]  /*133140*/  IMAD.X R45, R31, 0x1, R9, P1 ;  /* 0x000000011f2d7824 */ /* 0x001fe200008e0609 */
[----:B-1----:R-:W-:Y:S01]  /*133150*/  SHF.R.U32.HI R21, RZ, 0x8, R39 ;  /* 0x00000008ff157819 */ /* 0x002fe20000011627 */
[----:B------:R-:W4:Y:S01]  /*133160*/  LDL.LU R50, [R1+0x358] ;  /* 0x0003580001327983 */ /* 0x000f220000300800 */
[----:B------:R-:W-:-:S02]  /*133170*/  LOP3.LUT R35, R35, 0xffff, RZ, 0xc0, !PT ;  /* 0x0000ffff23237812 */ /* 0x000fc400078ec0ff */
[----:B------:R-:W-:Y:S02]  /*133180*/  LOP3.LUT R21, R21, 0xffff, RZ, 0xc0, !PT ;  /* 0x0000ffff15157812 */ /* 0x000fe400078ec0ff */
[----:B------:R-:W-:Y:S01]  /*133190*/  IADD3 R38, P1, R25, R7, RZ ;  /* 0x0000000719267210 */ /* 0x000fe20007f3e0ff */
[----:B------:R-:W-:Y:S01]  /*1331a0*/  STL.64 [R1+0x16b0], R44 ;  /* 0x0016b02c01007387 */ /* 0x000fe20000100a00 */
[----:B------:R-:W-:-:S03]  /*1331b0*/  PRMT R21, R21, 0x3340, R35 ;  /* 0x0000334015157816 */ /* 0x000fc60000000023 */
[----:B------:R-:W-:Y:S01]  /*1331c0*/  IMAD.X R39, R31, 0x1, R49, P1 ;  /* 0x000000011f277824 */ /* 0x000fe200008e0631 */
[----:B------:R-:W3:Y:S01]  /*1331d0*/  LDL.LU R51, [R1+0x3ec] ;  /* 0x0003ec0001337983 */ /* 0x000ee20000300800 */
[----:B------:R-:W-:-:S03]  /*1331e0*/  LOP3.LUT R35, R19, 0xffff, RZ, 0xc0, !PT ;  /* 0x0000ffff13237812 */ /* 0x000fc600078ec0ff */
[----:B------:R-:W2:Y:S04]  /*1331f0*/  LDL.LU R55, [R1+0x434] ;  /* 0x0004340001377983 */ /* 0x000ea80000300800 */
[----:B------:R-:W-:Y:S04]  /*133200*/  STL [R1+0x670], R37 ;  /* 0x0006702501007387 */ /* 0x000fe80000100800 */
[----:B------:R0:W-:Y:S04]  /*133210*/  STL [R1+0x638], R21 ;  /* 0x0006381501007387 */ /* 0x0001e80000100800 */
[----:B------:R-:W-:Y:S04]  /*133220*/  STL.64 [R1+0x16a8], R38 ;  /* 0x0016a82601007387 */ /* 0x000fe80000100a00 */
[----:B------:R-:W4:Y:S01]  /*133230*/  LDL.LU R19, [R1+0x6a5c] ;  /* 0x006a5c0001137983 */ /* 0x000f220000300800 */
[----:B0-----:R-:W-:-:S04]  /*133240*/  SHF.R.U32.HI R21, RZ, 0x8, R23 ;  /* 0x00000008ff157819 */ /* 0x001fc80000011617 */
[----:B------:R-:W-:Y:S02]  /*133250*/  LOP3.LUT R21, R21, 0xffff, RZ, 0xc0, !PT ;  /* 0x0000ffff15157812 */ /* 0x000fe400078ec0ff */
[----:B------:R-:W-:Y:S02]  /*133260*/  LOP3.LUT R23, R48, 0xffff, RZ, 0xc0, !PT ;  /* 0x0000ffff30177812 */ /* 0x000fe400078ec0ff */
[----:B------:R-:W-:Y:S02]  /*133270*/  PRMT R21, R21, 0x3340, R0 ;  /* 0x0000334015157816 */ /* 0x000fe40000000000 */
[--C-:B------:R-:W-:Y:S02]  /*133280*/  PRMT R37, R35, 0x3340, R23.reuse ;  /* 0x0000334023257816 */ /* 0x100fe40000000017 */
[----:B------:R-:W-:Y:S01]  /*133290*/  SHF.R.U32.HI R23, RZ, 0x8, R23 ;  /* 0x00000008ff177819 */ /* 0x000fe20000011617 */
[----:B------:R0:W-:Y:S01]  /*1332a0*/  STL [R1+0x188], R21 ;  /* 0x0001881501007387 */ /* 0x0001e20000100800 */
[----:B------:R-:W-:-:S02]  /*1332b0*/  SHF.R.U32.HI R29, RZ, 0x8, R29 ;  /* 0x00000008ff1d7819 */ /* 0x000fc4000001161d */
[----:B------:R-:W-:Y:S02]  /*1332c0*/  LOP3.LUT R23, R23, 0xffff, RZ, 0xc0, !PT ;  /* 0x0000ffff17177812 */ /* 0x000fe400078ec0ff */
[----:B------:R-:W-:Y:S02]  /*1332d0*/  LOP3.LUT R29, R29, 0xffff, RZ, 0xc0, !PT ;  /* 0x0000ffff1d1d7812 */ /* 0x000fe400078ec0ff */
[----:B0-----:R-:W-:-:S04]  /*1332e0*/  SHF.R.U32.HI R21, RZ, 0x8, R35 ;  /* 0x00000008ff157819 */ /* 0x001fc80000011623 */
[----:B------:R-:W-:Y:S02]  /*1332f0*/  LOP3.LUT R21, R21, 0xffff, RZ, 0xc0, !PT ;  /* 0x0000ffff15157812 */ /* 0x000fe400078ec0ff */
[----:B------:R-:W-:Y:S02]  /*133300*/  PRMT R29, R29, 0x3340, R0 ;  /* 0x000033401d1d7816 */ /* 0x000fe40000000000 */
[----:B------:R-:W-:Y:S01]  /*133310*/  PRMT R48, R21, 0x3340, R23 ;  /* 0x0000334015307816 */ /* 0x000fe20000000017 */
[----:B------:R-:W-:Y:S04]  /*133320*/  STL.64 [R1+0x6a18], R36 ;  /* 0x006a182401007387 */ /* 0x000fe80000100a00 */
[----:B------:R-:W-:Y:S04]  /*133330*/  STL [R1+0x665c], R48 ;  /* 0x00665c3001007387 */ /* 0x000fe80000100800 */
[----:B------:R3:W-:Y:S02]  /*133340*/  STL [R1+0x18c], R29 ;  /* 0x00018c1d01007387 */ /* 0x0007e40000100800 */
[----:B---3--:R-:W-:-:S02]  /*133350*/  LOP3.LUT R29, R51, 0xffff, RZ, 0xc0, !PT ;  /* 0x0000ffff331d7812 */ /* 0x008fc400078ec0ff */
[----:B------:R-:W3:Y:S01]  /*133360*/  LDL.LU R51, [R1+0x658] ;  /* 0x0006580001337983 */ /* 0x000ee20000300800 */
[----:B--2---:R-:W-:-:S03]  /*133370*/  LOP3.LUT R35, R55, 0xffff, RZ, 0xc0, !PT ;  /* 0x0000ffff37237812 */ /* 0x004fc600078ec0ff */
[----:B------:R-:W2:Y:S01]  /*133380*/  LDL.LU R55, [R1+0x584] ;  /* 0x0005840001377983 */ /* 0x000ea20000300800 */
[----:B----4-:R-:W-:-:S03]  /*133390*/  LOP3.LUT R36, R19, 0xffff, RZ, 0xc0, !PT ;  /* 0x0000ffff13247812 */ /* 0x010fc600078ec0ff */
[----:B------:R-:W4:Y:S01]  /*1333a0*/  LDL.LU R19, [R1+0x6a58] ;  /* 0x006a580001137983 */ /* 0x000f220000300800 */
[----:B------:R-:W-:Y:S02]  /*1333b0*/  LOP3.LUT R37, R46, 0xffff, RZ, 0xc0, !PT ;  /* 0x0000ffff2e257812 */ /* 0x000fe400078ec0ff */
[----:B------:R-:W-:Y:S02]  /*1333c0*/  LOP3.LUT R21, R50, 0xffff, RZ, 0xc0, !PT ;  /* 0x0000ffff32157812 */ /* 0x000fe400078ec0ff */
[----:B------:R-:W-:Y:S02]  /*1333d0*/  LOP3.LUT R23, R16, 0xffff, RZ, 0xc0, !PT ;  /* 0x0000ffff10177812 */ /* 0x000fe400078ec0ff */
[----:B------:R-:W-:Y:S02]  /*1333e0*/  PRMT R38, R21, 0x3340, R0 ;  /* 0x0000334015267816 */ /* 0x000fe40000000000 */
[----:B------:R-:W-:-:S04]  /*1333f0*/  PRMT R16, R37, 0x3340, R29 ;  /* 0x0000334025107816 */ /* 0x000fc8000000001d */
[----:B------:R-:W-:Y:S02]  /*133400*/  PRMT R39, R16, 0x5410, R38 ;  /* 0x0000541010277816 */ /* 0x000fe40000000026 */
[----:B------:R-:W-:Y:S02]  /*133410*/  PRMT R38, R23, 0x3340, R0 ;  /* 0x0000334017267816 */ /* 0x000fe40000000000 */
[----:B------:R-:W-:-:S04]  /*133420*/  PRMT R16, R35, 0x3340, R36 ;  /* 0x0000334023107816 */ /* 0x000fc80000000024 */
[----:B------:R-:W-:Y:S01]  /*133430*/  PRMT R16, R16, 0x5410, R38 ;  /* 0x0000541010107816 */ /* 0x000fe20000000026 */
[----:B------:R-:W-:Y:S01]  /*133440*/  STL [R1+0x714], R39 ;  /* 0x0007142701007387 */ /* 0x000fe20000100800 */
[----:B------:R-:W-:Y:S02]  /*133450*/  SHF.R.U32.HI R35, RZ, 0x8, R35 ;  /* 0x00000008ff237819 */ /* 0x000fe40000011623 */
[----:B------:R-:W-:Y:S01]  /*133460*/  SHF.R.U32.HI R36, RZ, 0x8, R36 ;  /* 0x00000008ff247819 */ /* 0x000fe20000011624 */
[----:B------:R0:W-:Y:S01]  /*133470*/  STL [R1+0x68ac], R16 ;  /* 0x0068ac1001007387 */ /* 0x0001e20000100800 */
[----:B------:R-:W-:Y:S02]  /*133480*/  IADD3 R38, P1, R25, R6, RZ ;  /* 0x0000000619267210 */ /* 0x000fe40007f3e0ff */
[----:B------:R-:W-:Y:S02]  /*133490*/  SHF.R.U32.HI R29, RZ, 0x8, R29 ;  /* 0x00000008ff1d7819 */ /* 0x000fe4000001161d */
[----:B------:R-:W-:-:S02]  /*1334a0*/  LOP3.LUT R35, R35, 0xffff, RZ, 0xc0, !PT ;  /* 0x0000ffff23237812 */ /* 0x000fc400078ec0ff */
[----:B------:R-:W-:Y:S02]  /*1334b0*/  LOP3.LUT R36, R36, 0xffff, RZ, 0xc0, !PT ;  /* 0x0000ffff24247812 */ /* 0x000fe400078ec0ff */
[----:B0-----:R-:W-:Y:S01]  /*1334c0*/  SHF.R.U32.HI R16, RZ, 0x8, R37 ;  /* 0x00000008ff107819 */ /* 0x001fe20000011625 */
[----:B------:R-:W-:Y:S01]  /*1334d0*/  IMAD.X R39, R31, 0x1, R5, P1 ;  /* 0x000000011f277824 */ /* 0x000fe200008e0605 */
[----:B------:R-:W-:Y:S02]  /*1334e0*/  LOP3.LUT R29, R29, 0xffff, RZ, 0xc0, !PT ;  /* 0x0000ffff1d1d7812 */ /* 0x000fe400078ec0ff */
[----:B------:R-:W-:Y:S02]  /*1334f0*/  LOP3.LUT R16, R16, 0xffff, RZ, 0xc0, !PT ;  /* 0x0000ffff10107812 */ /* 0x000fe400078ec0ff */
[----:B------:R-:W-:Y:S01]  /*133500*/  PRMT R35, R35, 0x3340, R36 ;  /* 0x0000334023237816 */ /* 0x000fe20000000024 */
[----:B------:R-:W-:Y:S01]  /*133510*/  STL.64 [R1+0x16a0], R38 ;  /* 0x0016a02601007387 */ /* 0x000fe20000100a00 */
[----:B------:R-:W-:-:S03]  /*133520*/  PRMT R16, R16, 0x3340, R29 ;  /* 0x0000334010107816 */ /* 0x000fc6000000001d */
[----:B------:R-:W2:Y:S01]  /*133530*/  LDL.LU R29, [R1+0x664] ;  /* 0x00066400011d7983 */ /* 0x000ea20000300800 */
[----:B------:R-:W-:-:S03]  /*133540*/  SHF.R.U32.HI R21, RZ, 0x8, R21 ;  /* 0x00000008ff157819 */ /* 0x000fc60000011615 */
[----:B------:R-:W-:Y:S01]  /*133550*/  STL [R1+0x624], R35 ;  /* 0x0006242301007387 */ /* 0x000fe20000100800 */
[----:B------:R-:W-:-:S03]  /*133560*/  IADD3 R36, P1, R25, R4, RZ ;  /* 0x0000000419247210 */ /* 0x000fc60007f3e0ff */
[----:B------:R-:W2:Y:S04]  /*133570*/  LDL.LU R58, [R1+0x590] ;  /* 0x00059000013a7983 */ /* 0x000ea80000300800 */
[----:B------:R0:W-:Y:S01]  /*133580*/  STL [R1+0x620], R16 ;  /* 0x0006201001007387 */ /* 0x0001e20000100800 */
[----:B------:R-:W-:Y:S01]  /*133590*/  LOP3.LUT R21, R21, 0xffff, RZ, 0xc0, !PT ;  /* 0x0000ffff15157812 */ /* 0x000fe200078ec0ff */
[----:B------:R-:W-:Y:S01]  /*1335a0*/  IMAD.X R37, R31, 0x1, R3, P1 ;  /* 0x000000011f257824 */ /* 0x000fe200008e0603 */
[----:B0-----:R-:W-:-:S04]  /*1335b0*/  SHF.R.U32.HI R16, RZ, 0x8, R23 ;  /* 0x00000008ff107819 */ /* 0x001fc80000011617 */
[----:B------:R-:W-:Y:S02]  /*1335c0*/  LOP3.LUT R16, R16, 0xffff, RZ, 0xc0, !PT ;  /* 0x0000ffff10107812 */ /* 0x000fe400078ec0ff */
[--C-:B------:R-:W-:Y:S02]  /*1335d0*/  PRMT R35, R21, 0x3340, R0.reuse ;  /* 0x0000334015237816 */ /* 0x100fe40000000000 */
[----:B------:R-:W-:Y:S01]  /*1335e0*/  PRMT R23, R16, 0x3340, R0 ;  /* 0x0000334010177816 */ /* 0x000fe20000000000 */
[----:B------:R-:W-:Y:S04]  /*1335f0*/  STL.64 [R1+0x1698], R36 ;  /* 0x0016982401007387 */ /* 0x000fe80000100a00 */
[----:B------:R-:W-:Y:S04]  /*133600*/  STL [R1+0x5c], R35 ;  /* 0x00005c2301007387 */ /* 0x000fe80000100800 */
[----:B------:R4:W-:Y:S02]  /*133610*/  STL [R1+0x64], R23 ;  /* 0x0000641701007387 */ /* 0x0009e40000100800 */
[----:B----4-:R-:W-:-:S02]  /*133620*/  LOP3.LUT R23, R19, 0xffff, RZ, 0xc0, !PT ;  /* 0x0000ffff13177812 */ /* 0x010fc400078ec0ff */
[----:B------:R-:W4:Y:S01]  /*133630*/  LDL.LU R19, [R1+0x6a54] ;  /* 0x006a540001137983 */ /* 0x000f220000300800 */
[----:B---3--:R-:W-:Y:S02]  /*133640*/  LOP3.LUT R21, R51, 0xffff, RZ, 0xc0, !PT ;  /* 0x0000ffff33157812 */ /* 0x008fe400078ec0ff */
[----:B--2---:R-:W-:Y:S01]  /*133650*/  LOP3.LUT R16, R55, 0xffff, RZ, 0xc0, !PT ;  /* 0x0000ffff37107812 */ /* 0x004fe200078ec0ff */
[----:B------:R-:W2:Y:S01]  /*133660*/  LDL.LU R59, [R1+0x564] ;  /* 0x00056400013b7983 */ /* 0x000ea20000300800 */
[----:B------:R-:W-:Y:S02]  /*133670*/  PRMT R35, R21, 0x3340, R23 ;  /* 0x0000334015237816 */ /* 0x000fe40000000017 */
[----:B------:R-:W-:Y:S01]  /*133680*/  PRMT R36, R16, 0x3340, R0 ;  /* 0x0000334010247816 */ /* 0x000fe20000000000 */
[----:B------:R-:W3:Y:S03]  /*133690*/  LDL.LU R46, [R1+0x5bc] ;  /* 0x0005bc00012e7983 */ /* 0x000ee60000300800 */
[----:B------:R-:W-:-:S05]  /*1336a0*/  PRMT R35, R35, 0x5410, R36 ;  /* 0x0000541023237816 */ /* 0x000fca0000000024 */
[----:B------:R0:W-:Y:S04]  /*1336b0*/  STL [R1+0x704], R35 ;  /* 0x0007042301007387 */ /* 0x0001e80000100800 */
[----:B------:R-:W2:Y:S04]  /*1336c0*/  LDL.LU R50, [R1+0x640] ;  /* 0x0006400001327983 */ /* 0x000ea80000300800 */
[----:B------:R-:W3:Y:S01]  /*1336d0*/  LDL.LU R51, [R1+0x560] ;  /* 0x0005600001337983 */ /* 0x000ee20000300800 */
[----:B------:R-:W-:Y:S02]  /*1336e0*/  SHF.R.U32.HI R21, RZ, 0x8, R21 ;  /* 0x00000008ff157819 */ /* 0x000fe40000011615 */
[----:B------:R-:W-:Y:S01]  /*1336f0*/  SHF.R.U32.HI R23, RZ, 0x8, R23 ;  /* 0x00000008ff177819 */ /* 0x000fe20000011617 */
[----:B------:R-:W3:Y:S01]  /*133700*/  LDL.LU R55, [R1+0x5b8] ;  /* 0x0005b80001377983 */ /* 0x000ee20000300800 */
[----:B------:R-:W-:-:S02]  /*133710*/  SHF.R.U32.HI R16, RZ, 0x8, R16 ;  /* 0x00000008ff107819 */ /* 0x000fc40000011610 */
[----:B------:R-:W-:Y:S02]  /*133720*/  IADD3 R36, P1, R25, R2, RZ ;  /* 0x0000000219247210 */ /* 0x000fe40007f3e0ff */
[----:B------:R-:W-:Y:S02]  /*133730*/  LOP3.LUT R21, R21, 0xffff, RZ, 0xc0, !PT ;  /* 0x0000ffff15157812 */ /* 0x000fe400078ec0ff */
[----:B------:R-:W-:Y:S02]  /*133740*/  LOP3.LUT R23, R23, 0xffff, RZ, 0xc0, !PT ;  /* 0x0000ffff17177812 */ /* 0x000fe400078ec0ff */
[----:B------:R-:W-:Y:S01]  /*133750*/  LOP3.LUT R16, R16, 0xffff, RZ, 0xc0, !PT ;  /* 0x0000ffff10107812 */ /* 0x000fe200078ec0ff */
[--C-:B------:R-:W-:Y:S01]  /*133760*/  IMAD.X R37, R31, 0x1, R0.reuse, P1 ;  /* 0x000000011f257824 */ /* 0x100fe200008e0600 */
[----:B0-----:R-:W-:Y:S02]  /*133770*/  PRMT R35, R21, 0x3340, R23 ;  /* 0x0000334015237816 */ /* 0x001fe40000000017 */
[----:B------:R-:W-:-:S02]  /*133780*/  PRMT R23, R16, 0x3340, R0 ;  /* 0x0000334010177816 */ /* 0x000fc40000000000 */
[----:B------:R0:W-:Y:S04]  /*133790*/  STL.64 [R1+0x1690], R36 ;  /* 0x0016902401007387 */ /* 0x0001e80000100a00 */
[----:B------:R1:W-:Y:S04]  /*1337a0*/  STL [R1+0x574], R35 ;  /* 0x0005742301007387 */ /* 0x0003e80000100800 */
[----:B------:R4:W-:Y:S01]  /*1337b0*/  STL [R1+0x6c], R23 ;  /* 0x00006c1701007387 */ /* 0x0009e20000100800 */
[----:B------:R-:W-:Y:S02]  /*1337c0*/  LOP3.LUT R21, R29, 0xffff, RZ, 0xc0, !PT ;  /* 0x0000ffff1d157812 */ /* 0x000fe400078ec0ff */
[----:B------:R-:W-:-:S02]  /*1337d0*/  LOP3.LUT R16, R58, 0xffff, RZ, 0xc0, !PT ;  /* 0x0000ffff3a107812 */ /* 0x000fc400078ec0ff */
[----:B0-----:R-:W-:Y:S02]  /*1337e0*/  IADD3 R36, P1, R25, R28, RZ ;  /* 0x0000001c19247210 */ /* 0x001fe40007f3e0ff */
[----:B-1----:R-:W-:Y:S02]  /*1337f0*/  PRMT R35, R16, 0x3340, R0 ;  /* 0x0000334010237816 */ /* 0x002fe40000000000 */
[----:B------:R-:W-:Y:S01]  /*133800*/  SHF.R.U32.HI R16, RZ, 0x8, R16 ;  /* 0x00000008ff107819 */ /* 0x000fe20000011610 */
[----:B------:R-:W-:-:S03]  /*133810*/  IMAD.X R37, R31, 0x1, R42, P1 ;  /* 0x000000011f257824 */ /* 0x000fc600008e062a */
[----:B------:R-:W-:-:S04]  /*133820*/  LOP3.LUT R16, R16, 0xffff, RZ, 0xc0, !PT ;  /* 0x0000ffff10107812 */ /* 0x000fc800078ec0ff */
[----:B------:R-:W-:Y:S02]  /*133830*/  PRMT R16, R16, 0x3340, R0 ;  /* 0x0000334010107816 */ /* 0x000fe40000000000 */
[----:B----4-:R-:W-:Y:S02]  /*133840*/  LOP3.LUT R23, R19, 0xffff, RZ, 0xc0, !PT ;  /* 0x0000ffff13177812 */ /* 0x010fe400078ec0ff */
[----:B------:R-:W4:Y:S02]  /*133850*/  LDL.LU R19, [R1+0x6a50] ;  /* 0x006a500001137983 */ /* 0x000f240000300800 */
[----:B------:R-:W-:Y:S02]  /*133860*/  PRMT R29, R21, 0x3340, R23 ;  /* 0x00003340151d7816 */ /* 0x000fe40000000017 */
[----:B------:R-:W-:Y:S02]  /*133870*/  SHF.R.U32.HI R21, RZ, 0x8, R21 ;  /* 0x00000008ff157819 */ /* 0x000fe40000011615 */
[----:B------:R-:W-:-:S02]  /*133880*/  SHF.R.U32.HI R23, RZ, 0x8, R23 ;  /* 0x00000008ff177819 */ /* 0x000fc40000011617 */
[----:B------:R-:W-:Y:S02]  /*133890*/  LOP3.LUT R21, R21, 0xffff, RZ, 0xc0, !PT ;  /* 0x0000ffff15157812 */ /* 0x000fe400078ec0ff */
[----:B------:R-:W-:Y:S02]  /*1338a0*/  LOP3.LUT R23, R23, 0xffff, RZ, 0xc0, !PT ;  /* 0x0000ffff17177812 */ /* 0x000fe400078ec0ff */
[----:B------:R-:W-:Y:S02]  /*1338b0*/  PRMT R29, R29, 0x5410, R35 ;  /* 0x000054101d1d7816 */ /* 0x000fe40000000023 */
[----:B------:R-:W-:-:S03]  /*1338c0*/  PRMT R21, R21, 0x3340, R23 ;  /* 0x0000334015157816 */ /* 0x000fc60000000017 */
[----:B------:R2:W-:Y:S04]  /*1338d0*/  STL [R1+0x700], R29 ;  /* 0x0007001d01007387 */ /* 0x0005e80000100800 */
[----:B------:R-:W-:Y:S04]  /*1338e0*/  STL.64 [R1+0x1678], R36 ;  /* 0x0016782401007387 */ /* 0x000fe80000100a00 */
[----:B------:R-:W-:Y:S01]  /*1338f0*/  STL [R1+0x608], R21 ;  /* 0x0006081501007387 */ /* 0x000fe20000100800 */
[----:B--2---:R-:W-:-:S03]  /*133900*/  LOP3.LUT R29, R50, 0xffff, RZ, 0xc0, !PT ;  /* 0x0000ffff321d7812 */ /* 0x004fc600078ec0ff */
[----:B------:R3:W-:Y:S04]  /*133910*/  STL [R1+0x60], R16 ;  /* 0x0000601001007387 */ /* 0x0007e80000100800 */
[----:B------:R-:W2:Y:S04]  /*133920*/  LDL.LU R58, [R1+0x760] ;  /* 0x00076000013a7983 */ /* 0x000ea80000300800 */
[----:B------:R-:W2:Y:S01]  /*133930*/  LDL.LU R50, [R1+0x718] ;  /* 0x0007180001327983 */ /* 0x000ea20000300800 */
[----:B---3--:R-:W-:-:S03]  /*133940*/  LOP3.LUT R16, R51, 0xffff, RZ, 0xc0, !PT ;  /* 0x0000ffff33107812 */ /* 0x008fc600078ec0ff */
[----:B------:R-:W3:Y:S01]  /*133950*/  LDL.LU R51, [R1+0x72c] ;  /* 0x00072c0001337983 */ /* 0x000ee20000300800 */
[----:B------:R-:W-:Y:S02]  /*133960*/  LOP3.LUT R21, R59, 0xffff, RZ, 0xc0, !PT ;  /* 0x0000ffff3b157812 */ /* 0x000fe400078ec0ff */
[----:B------:R-:W-:Y:S02]  /*133970*/  LOP3.LUT R23, R46, 0xffff, RZ, 0xc0, !PT ;  /* 0x0000ffff2e177812 */ /* 0x000fe400078ec0ff */
[----:B------:R-:W-:Y:S02]  /*133980*/  PRMT R37, R21, 0x3340, R0 ;  /* 0x0000334015257816 */ /* 0x000fe40000000000 */
[----:B------:R-:W-:Y:S02]  /*133990*/  LOP3.LUT R35, R55, 0xffff, RZ, 0xc0, !PT ;  /* 0x0000ffff37237812 */ /* 0x000fe400078ec0ff */
[----:B----4-:R-:W-:-:S04]  /*1339a0*/  LOP3.LUT R19, R19, 0xffff, RZ, 0xc0, !PT ;  /* 0x0000ffff13137812 */ /* 0x010fc800078ec0ff */
[----:B------:R-:W-:-:S04]  /*1339b0*/  PRMT R36, R19, 0x3340, R23 ;  /* 0x0000334013247816 */ /* 0x000fc80000000017 */
[----:B------:R-:W-:Y:S02]  /*1339c0*/  PRMT R38, R36, 0x5410, R37 ;  /* 0x0000541024267816 */ /* 0x000fe40000000025 */
[----:B------:R-:W-:Y:S02]  /*1339d0*/  PRMT R37, R16, 0x3340, R0 ;  /* 0x0000334010257816 */ /* 0x000fe40000000000 */
[----:B------:R-:W-:Y:S01]  /*1339e0*/  PRMT R36, R29, 0x3340, R35 ;  /* 0x000033401d247816 */ /* 0x000fe20000000023 */
[----:B------:R0:W-:Y:S01]  /*1339f0*/  STL [R1+0x708], R38 ;  /* 0x0007082601007387 */ /* 0x0001e20000100800 */
[----:B------:R-:W-:Y:S02]  /*133a00*/  SHF.R.U32.HI R29, RZ, 0x8, R29 ;  /* 0x00000008ff1d7819 */ /* 0x000fe4000001161d */
[----:B------:R-:W-:Y:S02]  /*133a10*/  SHF.R.U32.HI R35, RZ, 0x8, R35 ;  /* 0x00000008ff237819 */ /* 0x000fe40000011623 */
[----:B0-----:R-:W-:-:S02]  /*133a20*/  PRMT R38, R36, 0x5410, R37 ;  /* 0x0000541024267816 */ /* 0x001fc40000000025 */
[----:B------:R-:W-:Y:S02]  /*133a30*/  IADD3 R36, P1, R25, R53, RZ ;  /* 0x0000003519247210 */ /* 0x000fe40007f3e0ff */
[----:B------:R-:W-:-:S03]  /*133a40*/  LOP3.LUT R29, R29, 0xffff, RZ, 0xc0, !PT ;  /* 0x0000ffff1d1d7812 */ /* 0x000fc600078ec0ff */
[----:B------:R-:W-:Y:S01]  /*133a50*/  IMAD.X R37, R31, 0x1, R57, P1 ;  /* 0x000000011f257824 */ /* 0x000fe200008e0639 */
[----:B------:R-:W-:Y:S01]  /*133a60*/  LOP3.LUT R35, R35, 0xffff, RZ, 0xc0, !PT ;  /* 0x0000ffff23237812 */ /* 0x000fe200078ec0ff */
[----:B------:R-:W-:Y:S04]  /*133a70*/  STL [R1+0x2168], R38 ;  /* 0x0021682601007387 */ /* 0x000fe80000100800 */
[----:B------:R0:W-:Y:S01]  /*133a80*/  STL.64 [R1+0x1688], R36 ;  /* 0x0016882401007387 */ /* 0x0001e20000100a00 */
[----:B------:R-:W-:-:S03]  /*133a90*/  PRMT R29, R29, 0x3340, R35 ;  /* 0x000033401d1d7816 */ /* 0x000fc60000000023 */
[----:B------:R-:W4:Y:S04]  /*133aa0*/  LDL.LU R59, [R1+0x764] ;  /* 0x00076400013b7983 */ /* 0x000f280000300800 */
[----:B------:R-:W4:Y:S04]  /*133ab0*/  LDL.LU R55, [R1+0x71c] ;  /* 0x00071c0001377983 */ /* 0x000f280000300800 */
[----:B------:R-:W-:Y:S04]  /*133ac0*/  STL [R1+0x600], R29 ;  /* 0x0006001d01007387 */ /* 0x000fe80000100800 */
[----:B------:R-:W4:Y:S01]  /*133ad0*/  LDL.LU R46, [R1+0x73c] ;  /* 0x00073c00012e7983 */ /* 0x000f220000300800 */
[----:B------:R-:W-:-:S02]  /*133ae0*/  SHF.R.U32.HI R19, RZ, 0x8, R19 ;  /* 0x00000008ff137819 */ /* 0x000fc40000011613 */
[----:B------:R-:W-:Y:S02]  /*133af0*/  SHF.R.U32.HI R23, RZ, 0x8, R23 ;  /* 0x00000008ff177819 */ /* 0x000fe40000011617 */
[----:B------:R-:W-:Y:S02]  /*133b00*/  LOP3.LUT R19, R19, 0xffff, RZ, 0xc0, !PT ;  /* 0x0000ffff13137812 */ /* 0x000fe400078ec0ff */
[----:B------:R-:W-:-:S04]  /*133b10*/  LOP3.LUT R23, R23, 0xffff, RZ, 0xc0, !PT ;  /* 0x0000ffff17177812 */ /* 0x000fc800078ec0ff */
[----:B------:R-:W-:Y:S02]  /*133b20*/  PRMT R19, R19, 0x3340, R23 ;  /* 0x0000334013137816 */ /* 0x000fe40000000017 */
[----:B------:R-:W-:-:S03]  /*133b30*/  SHF.R.U32.HI R16, RZ, 0x8, R16 ;  /* 0x00000008ff107819 */ /* 0x000fc60000011610 */
[----:B------:R1:W-:Y:S01]  /*133b40*/  STL [R1+0x68f8], R19 ;  /* 0x0068f81301007387 */ /* 0x0003e20000100800 */
[----:B0-----:R-:W-:Y:S02]  /*133b50*/  IADD3 R36, P1, R25, R41, RZ ;  /* 0x0000002919247210 */ /* 0x001fe40007f3e0ff */
[----:B------:R-:W-:Y:S02]  /*133b60*/  LOP3.LUT R16, R16, 0xffff, RZ, 0xc0, !PT ;  /* 0x0000ffff10107812 */ /* 0x000fe400078ec0ff */
[----:B-1----:R-:W-:Y:S01]  /*133b70*/  SHF.R.U32.HI R19, RZ, 0x8, R21 ;  /* 0x00000008ff137819 */ /* 0x002fe20000011615 */
[----:B------:R-:W-:-:S03]  /*133b80*/  IMAD.X R37, R31, 0x1, R43, P1 ;  /* 0x000000011f257824 */ /* 0x000fc600008e062b */
[----:B------:R-:W-:Y:S02]  /*133b90*/  LOP3.LUT R19, R19, 0xffff, RZ, 0xc0, !PT ;  /* 0x0000ffff13137812 */ /* 0x000fe400078ec0ff */
[--C-:B------:R-:W-:Y:S02]  /*133ba0*/  PRMT R21, R16, 0x3340, R0.reuse ;  /* 0x0000334010157816 */ /* 0x100fe40000000000 */
[----:B------:R-:W-:Y:S01]  /*133bb0*/  PRMT R23, R19, 0x3340, R0 ;  /* 0x0000334013177816 */ /* 0x000fe20000000000 */
[----:B------:R-:W-:Y:S01]  /*133bc0*/  STL.64 [R1+0x1680], R36 ;  /* 0x0016802401007387 */ /* 0x000fe20000100a00 */
[----:B--2---:R-:W-:-:S03]  /*133bd0*/  LOP3.LUT R16, R50, 0xffff, RZ, 0xc0, !PT ;  /* 0x0000ffff32107812 */ /* 0x004fc600078ec0ff */
[----:B------:R-:W-:Y:S04]  /*133be0*/  STL [R1+0x68], R23 ;  /* 0x0000681701007387 */ /* 0x000fe80000100800 */
[----:B------:R3:W-:Y:S04]  /*133bf0*/  STL [R1+0x70], R21 ;  /* 0x0000701501007387 */ /* 0x0007e80000100800 */
[----:B------:R-:W2:Y:S01]  /*133c00*/  LDL.LU R50, [R1+0x750] ;  /* 0x0007500001327983 */ /* 0x000ea20000300800 */
[----:B---3--:R-:W-:-:S03]  /*133c10*/  LOP3.LUT R21, R51, 0xffff, RZ, 0xc0, !PT ;  /* 0x0000ffff33157812 */ /* 0x008fc600078ec0ff */
[----:B------:R-:W3:Y:S01]  /*133c20*/  LDL.LU R51, [R1+0x748] ;  /* 0x0007480001337983 */ /* 0x000ee20000300800 */
[----:B------:R-:W-:Y:S02]  /*133c30*/  LOP3.LUT R19, R58, 0xffff, RZ, 0xc0, !PT ;  /* 0x0000ffff3a137812 */ /* 0x000fe400078ec0ff */
[----:B------:R-:W-:Y:S02]  /*133c40*/  PRMT R29, R16, 0x3340, R0 ;  /* 0x00003340101d7816 */ /* 0x000fe40000000000 */
[----:B------:R-:W-:Y:S02]  /*133c50*/  PRMT R23, R19, 0x3340, R21 ;  /* 0x0000334013177816 */ /* 0x000fe40000000015 */
[----:B------:R-:W-:Y:S02]  /*133c60*/  SHF.R.U32.HI R19, RZ, 0x8, R19 ;  /* 0x00000008ff137819 */ /* 0x000fe40000011613 */
[----:B------:R-:W-:Y:S02]  /*133c70*/  SHF.R.U32.HI R21, RZ, 0x8, R21 ;  /* 0x00000008ff157819 */ /* 0x000fe40000011615 */
[----:B------:R-:W-:-:S02]  /*133c80*/  SHF.R.U32.HI R16, RZ, 0x8, R16 ;  /* 0x00000008ff107819 */ /* 0x000fc40000011610 */
[----:B------:R-:W-:Y:S02]  /*133c90*/  IADD3 R36, P1, R25, R27, RZ ;  /* 0x0000001b19247210 */ /* 0x000fe40007f3e0ff */
[----:B------:R-:W-:Y:S02]  /*133ca0*/  LOP3.LUT R19, R19, 0xffff, RZ, 0xc0, !PT ;  /* 0x0000ffff13137812 */ /* 0x000fe400078ec0ff */
[----:B------:R-:W-:Y:S02]  /*133cb0*/  LOP3.LUT R21, R21, 0xffff, RZ, 0xc0, !PT ;  /* 0x0000ffff15157812 */ /* 0x000fe400078ec0ff */
[----:B------:R-:W-:Y:S01]  /*133cc0*/  LOP3.LUT R16, R16, 0xffff, RZ, 0xc0, !PT ;  /* 0x0000ffff10107812 */ /* 0x000fe200078ec0ff */
[----:B------:R-:W-:Y:S01]  /*133cd0*/  IMAD.X R37, R31, 0x1, R22, P1 ;  /* 0x000000011f257824 */ /* 0x000fe200008e0616 */
[----:B------:R-:W-:Y:S02]  /*133ce0*/  PRMT R23, R23, 0x5410, R29 ;  /* 0x0000541017177816 */ /* 0x000fe4000000001d */
[----:B------:R-:W-:-:S02]  /*133cf0*/  PRMT R21, R19, 0x3340, R21 ;  /* 0x0000334013157816 */ /* 0x000fc40000000015 */
[----:B------:R-:W-:Y:S01]  /*133d00*/  PRMT R16, R16, 0x3340, R0 ;  /* 0x0000334010107816 */ /* 0x000fe20000000000 */
[----:B------:R-:W-:Y:S04]  /*133d10*/  STL [R1+0x2160], R23 ;  /* 0x0021601701007387 */ /* 0x000fe80000100800 */
[----:B------:R-:W-:Y:S04]  /*133d20*/  STL.64 [R1+0x1670], R36 ;  /* 0x0016702401007387 */ /* 0x000fe80000100a00 */
[----:B------:R0:W-:Y:S04]  /*133d30*/  STL [R1+0x5e8], R21 ;  /* 0x0005e81501007387 */ /* 0x0001e80000100800 */
[----:B------:R1:W-:Y:S04]  /*133d40*/  STL [R1+0x78], R16 ;  /* 0x0000781001007387 */ /* 0x0003e80000100800 */
[----:B------:R-:W3:Y:S01]  /*133d50*/  LDL.LU R29, [R1+0x754] ;  /* 0x00075400011d7983 */ /* 0x000ee20000300800 */
[----:B----4-:R-:W-:-:S03]  /*133d60*/  LOP3.LUT R19, R59, 0xffff, RZ, 0xc0, !PT ;  /* 0x0000ffff3b137812 */ /* 0x010fc600078ec0ff */
[----:B------:R-:W4:Y:S01]  /*133d70*/  LDL.LU R59, [R1+0x6f0] ;  /* 0x0006f000013b7983 */ /* 0x000f220000300800 */
[----:B0-----:R-:W-:-:S03]  /*133d80*/  LOP3.LUT R21, R55, 0xffff, RZ, 0xc0, !PT ;  /* 0x0000ffff37157812 */ /* 0x001fc600078ec0ff */
[----:B------:R-:W4:Y:S01]  /*133d90*/  LDL.LU R55, [R1+0x74c] ;  /* 0x00074c0001377983 */ /* 0x000f220000300800 */
[----:B------:R-:W-:-:S03]  /*133da0*/  PRMT R36, R21, 0x3340, R0 ;  /* 0x0000334015247816 */ /* 0x000fc60000000000 */
[----:B-1----:R-:W4:Y:S01]  /*133db0*/  LDL.LU R16, [R1+0x10] ;  /* 0x0000100001107983 */ /* 0x002f220000300800 */
[----:B------:R-:W-:-:S04]  /*133dc0*/  LOP3.LUT R23, R46, 0xffff, RZ, 0xc0, !PT ;  /* 0x0000ffff2e177812 */ /* 0x000fc800078ec0ff */
[----:B------:R-:W-:-:S04]  /*133dd0*/  PRMT R35, R19, 0x3340, R23 ;  /* 0x0000334013237816 */ /* 0x000fc80000000017 */
[----:B------:R-:W-:Y:S02]  /*133de0*/  PRMT R35, R35, 0x5410, R36 ;  /* 0x0000541023237816 */ /* 0x000fe40000000024 */
[----:B------:R-:W-:-:S05]  /*133df0*/  IADD3 R36, P1, R25, R61, RZ ;  /* 0x0000003d19247210 */ /* 0x000fca0007f3e0ff */
[----:B------:R-:W-:Y:S01]  /*133e00*/  IMAD.X R37, R31, 0x1, R60, P1 ;  /* 0x000000011f257824 */ /* 0x000fe200008e063c */
[----:B------:R2:W-:Y:S04]  /*133e10*/  STL [R1+0x2144], R35 ;  /* 0x0021442301007387 */ /* 0x0005e80000100800 */
[----:B------:R-:W-:Y:S04]  /*133e20*/  STL.64 [R1+0x1668], R36 ;  /* 0x0016682401007387 */ /* 0x000fe80000100a00 */
[----:B------:R-:W4:Y:S01]  /*133e30*/  LDL.LU R58, [R1+0x6f4] ;  /* 0x0006f400013a7983 */ /* 0x000f220000300800 */
[----:B------:R-:W-:-:S02]  /*133e40*/  SHF.R.U32.HI R19, RZ, 0x8, R19 ;  /* 0x00000008ff137819 */ /* 0x000fc40000011613 */
[----:B------:R-:W-:Y:S02]  /*133e50*/  SHF.R.U32.HI R23, RZ, 0x8, R23 ;  /* 0x00000008ff177819 */ /* 0x000fe40000011617 */
[----:B------:R-:W-:Y:S02]  /*133e60*/  LOP3.LUT R19, R19, 0xffff, RZ, 0xc0, !PT ;  /* 0x0000ffff13137812 */ /* 0x000fe400078ec0ff */
[----:B------:R-:W-:-:S04]  /*133e70*/  LOP3.LUT R23, R23, 0xffff, RZ, 0xc0, !PT ;  /* 0x0000ffff17177812 */ /* 0x000fc800078ec0ff */
[----:B------:R-:W-:-:S05]  /*133e80*/  PRMT R19, R19, 0x3340, R23 ;  /* 0x0000334013137816 */ /* 0x000fca0000000017 */
[----:B------:R3:W-:Y:S01]  /*133e90*/  STL [R1+0x570], R19 ;  /* 0x0005701301007387 */ /* 0x0007e20000100800 */
[----:B--2---:R-:W-:-:S03]  /*133ea0*/  LOP3.LUT R35, R50, 0xffff, RZ, 0xc0, !PT ;  /* 0x0000ffff32237812 */ /* 0x004fc600078ec0ff */
[----:B------:R-:W2:Y:S01]  /*133eb0*/  LDL.LU R50, [R1+0x29c] ;  /* 0x00029c0001327983 */ /* 0x000ea20000300800 */
[----:B---3--:R-:W-:-:S03]  /*133ec0*/  LOP3.LUT R19, R51, 0xffff, RZ, 0xc0, !PT ;  /* 0x0000ffff33137812 */ /* 0x008fc600078ec0ff */
[----:B------:R-:W3:Y:S01]  /*133ed0*/  LDL.LU R51, [R1+0x158] ;  /* 0x0001580001337983 */ /* 0x000ee20000300800 */
[----:B------:R-:W-:Y:S02]  /*133ee0*/  SHF.R.U32.HI R23, RZ, 0x8, R21 ;  /* 0x00000008ff177819 */ /* 0x000fe40000011615 */
[----:B------:R-:W-:Y:S02]  /*133ef0*/  PRMT R46, R35, 0x3340, R19 ;  /* 0x00003340232e7816 */ /* 0x000fe40000000013 */
[----:B------:R-:W-:Y:S02]  /*133f00*/  SHF.R.U32.HI R21, RZ, 0x8, R35 ;  /* 0x00000008ff157819 */ /* 0x000fe40000011623 */
[----:B------:R-:W-:Y:S02]  /*133f10*/  SHF.R.U32.HI R19, RZ, 0x8, R19 ;  /* 0x00000008ff137819 */ /* 0x000fe40000011613 */
[----:B------:R-:W-:Y:S02]  /*133f20*/  LOP3.LUT R36, R23, 0xffff, RZ, 0xc0, !PT ;  /* 0x0000ffff17247812 */ /* 0x000fe400078ec0ff */
[----:B------:R-:W-:-:S02]  /*133f30*/  LOP3.LUT R21, R21, 0xffff, RZ, 0xc0, !PT ;  /* 0x0000ffff15157812 */ /* 0x000fc400078ec0ff */
[----:B------:R-:W-:Y:S02]  /*133f40*/  LOP3.LUT R35, R19, 0xffff, RZ, 0xc0, !PT ;  /* 0x0000ffff13237812 */ /* 0x000fe400078ec0ff */
[----:B------:R-:W-:Y:S01]  /*133f50*/  PRMT R36, R36, 0x3340, R0 ;  /* 0x0000334024247816 */ /* 0x000fe20000000000 */
[----:B------:R-:W3:Y:S01]  /*133f60*/  LDL.LU R19, [R1+0xc] ;  /* 0x00000c0001137983 */ /* 0x000ee20000300800 */
[----:B------:R-:W-:-:S03]  /*133f70*/  PRMT R21, R21, 0x3340, R35 ;  /* 0x0000334015157816 */ /* 0x000fc60000000023 */
[----:B------:R-:W3:Y:S04]  /*133f80*/  LDL.LU R23, [R1+0x8] ;  /* 0x0000080001177983 */ /* 0x000ee80000300800 */
[----:B------:R-:W-:Y:S04]  /*133f90*/  STL [R1+0x74], R36 ;  /* 0x0000742401007387 */ /* 0x000fe80000100800 */
[----:B------:R0:W-:Y:S01]  /*133fa0*/  STL [R1+0x5e4], R21 ;  /* 0x0005e41501007387 */ /* 0x0001e20000100800 */
[----:B------:R-:W-:Y:S02]  /*133fb0*/  LOP3.LUT R35, R29, 0xffff, RZ, 0xc0, !PT ;  /* 0x0000ffff1d237812 */ /* 0x000fe400078ec0ff */
[----:B----4-:R-:W-:-:S02]  /*133fc0*/  LOP3.LUT R29, R59, 0xffff, RZ, 0xc0, !PT ;  /* 0x0000ffff3b1d7812 */ /* 0x010fc400078ec0ff */
[----:B0-----:R-:W-:Y:S02]  /*133fd0*/  LOP3.LUT R21, R55, 0xffff, RZ, 0xc0, !PT ;  /* 0x0000ffff37157812 */ /* 0x001fe400078ec0ff */
[----:B------:R-:W-:Y:S02]  /*133fe0*/  PRMT R37, R29, 0x3340, R0 ;  /* 0x000033401d257816 */ /* 0x000fe40000000000 */
[----:B------:R-:W-:-:S04]  /*133ff0*/  PRMT R36, R35, 0x3340, R21 ;  /* 0x0000334023247816 */ /* 0x000fc80000000015 */
[----:B------:R-:W-:Y:S02]  /*134000*/  PRMT R38, R36, 0x5410, R37 ;  /* 0x0000541024267816 */ /* 0x000fe40000000025 */
[----:B------:R-:W-:Y:S02]  /*134010*/  IADD3 R36, P1, R25, R56, RZ ;  /* 0x0000003819247210 */ /* 0x000fe40007f3e0ff */
[----:B------:R-:W4:Y:S03]  /*134020*/  LDL.LU R56, [R1+0x6a4c] ;  /* 0x006a4c0001387983 */ /* 0x000f260000300800 */
[----:B------:R-:W-:Y:S01]  /*134030*/  IMAD.X R37, R31, 0x1, R16, P1 ;  /* 0x000000011f257824 */ /* 0x000fe200008e0610 */
[----:B------:R-:W-:Y:S01]  /*134040*/  STL [R1+0x6f8], R38 ;  /* 0x0006f82601007387 */ /* 0x000fe20000100800 */
[----:B------:R-:W-:Y:S02]  /*134050*/  SHF.R.U32.HI R35, RZ, 0x8, R35 ;  /* 0x00000008ff237819 */ /* 0x000fe40000011623 */
[----:B------:R-:W-:Y:S01]  /*134060*/  SHF.R.U32.HI R21, RZ, 0x8, R21 ;  /* 0x00000008ff157819 */ /* 0x000fe20000011615 */
[----:B------:R-:W4:Y:S04]  /*134070*/  LDL.LU R59, [R1+0x2a8] ;  /* 0x0002a800013b7983 */ /* 0x000f280000300800 */
[----:B------:R0:W-:Y:S01]  /*134080*/  STL.64 [R1+0x1660], R36 ;  /* 0x0016602401007387 */ /* 0x0001e20000100a00 */
[----:B------:R-:W-:-:S03]  /*134090*/  LOP3.LUT R35, R35, 0xffff, RZ, 0xc0, !PT ;  /* 0x0000ffff23237812 */ /* 0x000fc600078ec0ff */
[----:B------:R-:W4:Y:S01]  /*1340a0*/  LDL.LU R55, [R1+0x15c] ;  /* 0x00015c0001377983 */ /* 0x000f220000300800 */
[----:B------:R-:W-:Y:S02]  /*1340b0*/  LOP3.LUT R45, R58, 0xffff, RZ, 0xc0, !PT ;  /* 0x0000ffff3a2d7812 */ /* 0x000fe400078ec0ff */
[----:B0-----:R-:W-:Y:S02]  /*1340c0*/  LOP3.LUT R36, R21, 0xffff, RZ, 0xc0, !PT ;  /* 0x0000ffff15247812 */ /* 0x001fe400078ec0ff */
[----:B------:R-:W4:Y:S02]  /*1340d0*/  LDL.LU R21, [R1+0x4] ;  /* 0x0000040001157983 */ /* 0x000f240000300800 */
[----:B------:R-:W-:Y:S02]  /*1340e0*/  PRMT R36, R35, 0x3340, R36 ;  /* 0x0000334023247816 */ /* 0x000fe40000000024 */
[----:B------:R-:W-:Y:S02]  /*1340f0*/  SHF.R.U32.HI R35, RZ, 0x8, R29 ;  /* 0x00000008ff237819 */ /* 0x000fe4000001161d */
[----:B------:R-:W-:-:S02]  /*134100*/  SHF.R.U32.HI R29, RZ, 0x8, R45 ;  /* 0x00000008ff1d7819 */ /* 0x000fc4000001162d */
[----:B------:R-:W-:Y:S02]  /*134110*/  LOP3.LUT R35, R35, 0xffff, RZ, 0xc0, !PT ;  /* 0x0000ffff23237812 */ /* 0x000fe400078ec0ff */
[----:B------:R-:W-:Y:S01]  /*134120*/  LOP3.LUT R29, R29, 0xffff, RZ, 0xc0, !PT ;  /* 0x0000ffff1d1d7812 */ /* 0x000fe200078ec0ff */
[----:B------:R0:W-:Y:S01]  /*134130*/  STL [R1+0x48c], R36 ;  /* 0x00048c2401007387 */ /* 0x0001e20000100800 */
[----:B------:R-:W-:-:S05]  /*134140*/  PRMT R37, R35, 0x3340, R0 ;  /* 0x0000334023257816 */ /* 0x000fca0000000000 */
[----:B------:R-:W-:Y:S01]  /*134150*/  STL [R1+0x80], R37 ;  /* 0x0000802501007387 */ /* 0x000fe20000100800 */
[----:B0-----:R-:W-:Y:S02]  /*134160*/  PRMT R36, R29, 0x3340, R0 ;  /* 0x000033401d247816 */ /* 0x001fe40000000000 */
[----:B------:R-:W-:Y:S02]  /*134170*/  LOP3.LUT R29, R47, 0xffff, RZ, 0xc0, !PT ;  /* 0x0000ffff2f1d7812 */ /* 0x000fe400078ec0ff */
[----:B--2---:R-:W-:Y:S01]  /*134180*/  LOP3.LUT R35, R50, 0xffff, RZ, 0xc0, !PT ;  /* 0x0000ffff32237812 */ /* 0x004fe200078ec0ff */
[----:B------:R3:W-:Y:S04]  /*134190*/  STL [R1+0x184], R36 ;  /* 0x0001842401007387 */ /* 0x0007e80000100800 */
[----:B------:R-:W2:Y:S04]  /*1341a0*/  LDL.LU R47, [R1+0x6a48] ;  /* 0x006a4800012f7983 */ /* 0x000ea80000300800 */
[----:B------:R-:W2:Y:S01]  /*1341b0*/  LDL.LU R50, [R1+0x278] ;  /* 0x0002780001327983 */ /* 0x000ea20000300800 */
[----:B---3--:R-:W-:-:S03]  /*1341c0*/  LOP3.LUT R36, R51, 0xffff, RZ, 0xc0, !PT ;  /* 0x0000ffff33247812 */ /* 0x008fc600078ec0ff */
[----:B------:R-:W3:Y:S01]  /*1341d0*/  LDL.LU R51, [R1+0x134] ;  /* 0x0001340001337983 */ /* 0x000ee20000300800 */
        /* <DEDUP_REMOVED lines=10> */
[----:B------:R0:W-:Y:S01]  /*134280*/  STL [R1+0x2140], R37 ;  /* 0x0021402501007387 */ /* 0x0001e20000100800 */
[----:B------:R-:W-:-:S05]  /*134290*/  IMAD.X R39, R31, 0x1, R23, P1 ;  /* 0x000000011f277824 */ /* 0x000fca00008e0617 */
[----:B------:R1:W-:Y:S01]  /*1342a0*/  STL.64 [R1+0x1650], R38 ;  /* 0x0016502601007387 */ /* 0x0003e20000100a00 */
[----:B0-----:R-:W-:Y:S02]  /*1342b0*/  PRMT R37, R35, 0x3340, R36 ;  /* 0x0000334023257816 */ /* 0x001fe40000000024 */
[----:B------:R-:W-:-:S03]  /*1342c0*/  PRMT R36, R29, 0x3340, R0 ;  /* 0x000033401d247816 */ /* 0x000fc60000000000 */
[----:B------:R-:W-:Y:S01]  /*1342d0*/  STL [R1+0x56c], R37 ;  /* 0x00056c2501007387 */ /* 0x000fe20000100800 */
[----:B------:R-:W-:-:S03]  /*1342e0*/  LOP3.LUT R29, R15, 0xffff, RZ, 0xc0, !PT ;  /* 0x0000ffff0f1d7812 */ /* 0x000fc600078ec0ff */
[----:B------:R0:W-:Y:S01]  /*1342f0*/  STL [R1+0x84], R36 ;  /* 0x0000842401007387 */ /* 0x0001e20000100800 */
[----:B-1----:R-:W-:Y:S02]  /*134300*/  PRMT R38, R29, 0x3340, R0 ;  /* 0x000033401d267816 */ /* 0x002fe40000000000 */
[----:B------:R-:W-:Y:S01]  /*134310*/  SHF.R.U32.HI R29, RZ, 0x8, R29 ;  /* 0x00000008ff1d7819 */ /* 0x000fe2000001161d */
[----:B------:R-:W3:Y:S03]  /*134320*/  LDL.LU R15, [R1+0x6a44] ;  /* 0x006a4400010f7983 */ /* 0x000ee60000300800 */
[----:B------:R-:W-:Y:S02]  /*134330*/  LOP3.LUT R29, R29, 0xffff, RZ, 0xc0, !PT ;  /* 0x0000ffff1d1d7812 */ /* 0x000fe400078ec0ff */
[----:B----4-:R-:W-:Y:S02]  /*134340*/  LOP3.LUT R35, R59, 0xffff, RZ, 0xc0, !PT ;  /* 0x0000ffff3b237812 */ /* 0x010fe400078ec0ff */
[----:B0-----:R-:W-:-:S04]  /*134350*/  LOP3.LUT R36, R55, 0xffff, RZ, 0xc0, !PT ;  /* 0x0000ffff37247812 */ /* 0x001fc800078ec0ff */
        /* <DEDUP_REMOVED lines=8> */
[----:B------:R0:W-:Y:S04]  /*1343e0*/  STL [R1+0x2110], R37 ;  /* 0x0021102501007387 */ /* 0x0001e80000100800 */
[----:B------:R1:W-:Y:S01]  /*1343f0*/  STL.64 [R1+0x1658], R38 ;  /* 0x0016582601007387 */ /* 0x0003e20000100a00 */
[----:B0-----:R-:W-:-:S02]  /*134400*/  PRMT R37, R35, 0x3340, R36 ;  /* 0x0000334023257816 */ /* 0x001fc40000000024 */
[----:B------:R-:W-:Y:S01]  /*134410*/  PRMT R36, R29, 0x3340, R0 ;  /* 0x000033401d247816 */ /* 0x000fe20000000000 */
[----:B-1----:R-:W4:Y:S04]  /*134420*/  LDL.LU R39, [R1+0x28c] ;  /* 0x00028c0001277983 */ /* 0x002f280000300800 */
[----:B------:R-:W4:Y:S01]  /*134430*/  LDL.LU R59, [R1+0x4a0] ;  /* 0x0004a000013b7983 */ /* 0x000f220000300800 */
[----:B------:R-:W-:-:S03]  /*134440*/  LOP3.LUT R29, R52, 0xffff, RZ, 0xc0, !PT ;  /* 0x0000ffff341d7812 */ /* 0x000fc600078ec0ff */
[----:B------:R-:W4:Y:S04]  /*134450*/  LDL.LU R55, [R1+0x384] ;  /* 0x0003840001377983 */ /* 0x000f280000300800 */
[----:B------:R-:W-:Y:S01]  /*134460*/  STL [R1+0x484], R37 ;  /* 0x0004842501007387 */ /* 0x000fe20000100800 */
[----:B--2---:R-:W-:-:S03]  /*134470*/  LOP3.LUT R35, R50, 0xffff, RZ, 0xc0, !PT ;  /* 0x0000ffff32237812 */ /* 0x004fc600078ec0ff */
[----:B------:R3:W-:Y:S01]  /*134480*/  STL [R1+0x7c], R36 ;  /* 0x00007c2401007387 */ /* 0x0007e20000100800 */
[----:B------:R-:W-:Y:S02]  /*134490*/  PRMT R38, R29, 0x3340, R0 ;  /* 0x000033401d267816 */ /* 0x000fe40000000000 */
[----:B------:R-:W-:Y:S01]  /*1344a0*/  IADD3 R50, P1, R25, R11, RZ ;  /* 0x0000000b19327210 */ /* 0x000fe20007f3e0ff */
[----:B------:R-:W2:Y:S01]  /*1344b0*/  LDL.LU R52, [R1+0x6a40] ;  /* 0x006a400001347983 */ /* 0x000ea20000300800 */
[----:B---3--:R-:W-:-:S04]  /*1344c0*/  LOP3.LUT R36, R51, 0xffff, RZ, 0xc0, !PT ;  /* 0x0000ffff33247812 */ /* 0x008fc800078ec0ff */
[----:B------:R-:W-:Y:S01]  /*1344d0*/  PRMT R37, R35, 0x3340, R36 ;  /* 0x0000334023257816 */ /* 0x000fe20000000024 */
[----:B------:R-:W-:-:S03]  /*1344e0*/  IMAD.X R51, R31, 0x1, R13, P1 ;  /* 0x000000011f337824 */ /* 0x000fc600008e060d */
[----:B------:R-:W-:-:S05]  /*1344f0*/  PRMT R37, R37, 0x5410, R38 ;  /* 0x0000541025257816 */ /* 0x000fca0000000026 */
[----:B------:R-:W-:Y:S04]  /*134500*/  STL [R1+0x20fc], R37 ;  /* 0x0020fc2501007387 */ /* 0x000fe80000100800 */
[----:B------:R0:W-:Y:S04]  /*134510*/  STL.64 [R1+0x1640], R50 ;  /* 0x0016403201007387 */ /* 0x0001e80000100a00 */
[----:B0-----:R-:W3:Y:S01]  /*134520*/  LDL.LU.64 R50, [R1+0x6a38] ;  /* 0x006a380001327983 */ /* 0x001ee20000300a00 */
[----:B------:R-:W-:Y:S02]  /*134530*/  SHF.R.U32.HI R35, RZ, 0x8, R35 ;  /* 0x00000008ff237819 */ /* 0x000fe40000011623 */
[----:B------:R-:W-:-:S02]  /*134540*/  SHF.R.U32.HI R36, RZ, 0x8, R36 ;  /* 0x00000008ff247819 */ /* 0x000fc40000011624 */
[----:B------:R-:W-:Y:S02]  /*134550*/  LOP3.LUT R35, R35, 0xffff, RZ, 0xc0, !PT ;  /* 0x0000ffff23237812 */ /* 0x000fe400078ec0ff */
[----:B------:R-:W-:-:S04]  /*134560*/  LOP3.LUT R36, R36, 0xffff, RZ, 0xc0, !PT ;  /* 0x0000ffff24247812 */ /* 0x000fc800078ec0ff */
[----:B------:R-:W-:Y:S02]  /*134570*/  PRMT R35, R35, 0x3340, R36 ;  /* 0x0000334023237816 */ /* 0x000fe40000000024 */
[----:B------:R-:W-:-:S03]  /*134580*/  IADD3 R36, P1, R25, R12, RZ ;  /* 0x0000000c19247210 */ /* 0x000fc60007f3e0ff */
[----:B------:R0:W-:Y:S02]  /*134590*/  STL [R1+0x5d0], R35 ;  /* 0x0005d02301007387 */ /* 0x0001e40000100800 */
[----:B------:R-:W-:Y:S01]  /*1345a0*/  IMAD.X R37, R31, 0x1, R14, P1 ;  /* 0x000000011f257824 */ /* 0x000fe200008e060e */
[----:B0-----:R-:W-:Y:S02]  /*1345b0*/  SHF.R.U32.HI R35, RZ, 0x8, R29 ;  /* 0x00000008ff237819 */ /* 0x001fe4000001161d */
[----:B------:R-:W3:Y:S04]  /*1345c0*/  LDL.LU R29, [R1+0x380] ;  /* 0x00038000011d7983 */ /* 0x000ee80000300800 */
[----:B------:R-:W3:Y:S04]  /*1345d0*/  LDL.LU R31, [R1+0x49c] ;  /* 0x00049c00011f7983 */ /* 0x000ee80000300800 */
[----:B------:R4:W-:Y:S04]  /*1345e0*/  STL.64 [R1+0x1648], R36 ;  /* 0x0016482401007387 */ /* 0x0009e80000100a00 */
[----:B------:R-:W3:Y:S01]  /*1345f0*/  LDL.LU R58, [R1+0x41c] ;  /* 0x00041c00013a7983 */ /* 0x000ee20000300800 */
[----:B------:R-:W-:-:S04]  /*134600*/  LOP3.LUT R35, R35, 0xffff, RZ, 0xc0, !PT ;  /* 0x0000ffff23237812 */ /* 0x000fc800078ec0ff */
[----:B------:R-:W-:-:S05]  /*134610*/  PRMT R35, R35, 0x3340, R0 ;  /* 0x0000334023237816 */ /* 0x000fca0000000000 */
[----:B------:R0:W-:Y:S01]  /*134620*/  STL [R1+0x88], R35 ;  /* 0x0000882301007387 */ /* 0x0001e20000100800 */
[----:B----4-:R-:W-:Y:S02]  /*134630*/  LOP3.LUT R37, R39, 0xffff, RZ, 0xc0, !PT ;  /* 0x0000ffff27257812 */ /* 0x010fe400078ec0ff */
[----:B0-----:R-:W-:Y:S02]  /*134640*/  LOP3.LUT R35, R59, 0xffff, RZ, 0xc0, !PT ;  /* 0x0000ffff3b237812 */ /* 0x001fe400078ec0ff */
[----:B------:R-:W-:Y:S02]  /*134650*/  LOP3.LUT R39, R55, 0xffff, RZ, 0xc0, !PT ;  /* 0x0000ffff37277812 */ /* 0x000fe400078ec0ff */
[----:B--2---:R-:W-:Y:S02]  /*134660*/  LOP3.LUT R38, R52, 0xffff, RZ, 0xc0, !PT ;  /* 0x0000ffff34267812 */ /* 0x004fe400078ec0ff */
[----:B------:R-:W2:Y:S02]  /*134670*/  LDL.LU R52, [R1+0x6a34] ;  /* 0x006a340001347983 */ /* 0x000ea40000300800 */
[----:B------:R-:W-:-:S02]  /*134680*/  PRMT R44, R37, 0x3340, R38 ;  /* 0x00003340252c7816 */ /* 0x000fc40000000026 */
[----:B------:R-:W-:Y:S02]  /*134690*/  SHF.R.U32.HI R37, RZ, 0x8, R37 ;  /* 0x00000008ff257819 */ /* 0x000fe40000011625 */
[----:B------:R-:W-:Y:S02]  /*1346a0*/  SHF.R.U32.HI R38, RZ, 0x8, R38 ;  /* 0x00000008ff267819 */ /* 0x000fe40000011626 */
[----:B---3--:R-:W-:Y:S02]  /*1346b0*/  LOP3.LUT R51, R51, 0xffff, RZ, 0xc0, !PT ;  /* 0x0000ffff33337812 */ /* 0x008fe400078ec0ff */
[----:B------:R-:W-:Y:S02]  /*1346c0*/  LOP3.LUT R36, R50, 0xffff, RZ, 0xc0, !PT ;  /* 0x0000ffff32247812 */ /* 0x000fe400078ec0ff */
[----:B------:R-:W-:-:S04]  /*1346d0*/  PRMT R48, R51, 0x3340, R0 ;  /* 0x0000334033307816 */ /* 0x000fc80000000000 */
[----:B------:R-:W-:Y:S02]  /*1346e0*/  PRMT R50, R44, 0x5410, R48 ;  /* 0x000054102c327816 */ /* 0x000fe40000000030 */
[----:B------:R-:W-:Y:S02]  /*1346f0*/  PRMT R48, R39, 0x3340, R0 ;  /* 0x0000334027307816 */ /* 0x000fe40000000000 */
[----:B------:R-:W-:Y:S01]  /*134700*/  PRMT R44, R35, 0x3340, R36 ;  /* 0x00003340232c7816 */ /* 0x000fe20000000024 */
[----:B------:R-:W-:Y:S03]  /*134710*/  STL [R1+0x6828], R51 ;  /* 0x0068283301007387 */ /* 0x000fe60000100800 */
[----:B------:R-:W-:Y:S01]  /*134720*/  PRMT R44, R44, 0x5410, R48 ;  /* 0x000054102c2c7816 */ /* 0x000fe20000000030 */
[----:B------:R0:W-:Y:S04]  /*134730*/  STL [R1+0x24e0], R50 ;  /* 0x0024e03201007387 */ /* 0x0001e80000100800 */
[----:B------:R-:W-:Y:S04]  /*134740*/  STL [R1+0x6c0], R44 ;  /* 0x0006c02c01007387 */ /* 0x000fe80000100800 */
[----:B------:R-:W3:Y:S01]  /*134750*/  LDL.LU R59, [R1+0x468] ;  /* 0x00046800013b7983 */ /* 0x000ee20000300800 */
[----:B------:R-:W-:-:S03]  /*134760*/  SHF.R.U32.HI R35, RZ, 0x8, R35 ;  /* 0x00000008ff237819 */ /* 0x000fc60000011623 */
[----:B------:R-:W4:Y:S01]  /*134770*/  LDL.LU R55, [R1+0x3e8] ;  /* 0x0003e80001377983 */ /* 0x000f220000300800 */
[----:B------:R-:W-:Y:S02]  /*134780*/  SHF.R.U32.HI R36, RZ, 0x8, R36 ;  /* 0x00000008ff247819 */ /* 0x000fe40000011624 */
[----:B------:R-:W-:Y:S02]  /*134790*/  LOP3.LUT R37, R37, 0xffff, RZ, 0xc0, !PT ;  /* 0x0000ffff25257812 */ /* 0x000fe400078ec0ff */
[----:B------:R-:W-:Y:S02]  /*1347a0*/  LOP3.LUT R38, R38, 0xffff, RZ, 0xc0, !PT ;  /* 0x0000ffff26267812 */ /* 0x000fe400078ec0ff */
[----:B------:R-:W-:Y:S02]  /*1347b0*/  LOP3.LUT R35, R35, 0xffff, RZ, 0xc0, !PT ;  /* 0x0000ffff23237812 */ /* 0x000fe400078ec0ff */
[----:B------:R-:W-:Y:S02]  /*1347c0*/  LOP3.LUT R36, R36, 0xffff, RZ, 0xc0, !PT ;  /* 0x0000ffff24247812 */ /* 0x000fe400078ec0ff */
[----:B0-----:R-:W-:-:S02]  /*1347d0*/  PRMT R50, R37, 0x3340, R38 ;  /* 0x0000334025327816 */ /* 0x001fc40000000026 */
[----:B------:R-:W-:Y:S02]  /*1347e0*/  PRMT R35, R35, 0x3340, R36 ;  /* 0x0000334023237816 */ /* 0x000fe40000000024 */
[----:B------:R-:W-:Y:S02]  /*1347f0*/  LOP3.LUT R37, R29, 0xffff, RZ, 0xc0, !PT ;  /* 0x0000ffff1d257812 */ /* 0x000fe400078ec0ff */
[----:B------:R-:W-:Y:S02]  /*134800*/  LOP3.LUT R36, R31, 0xffff, RZ, 0xc0, !PT ;  /* 0x0000ffff1f247812 */ /* 0x000fe400078ec0ff */
[----:B------:R-:W-:Y:S01]  /*134810*/  LOP3.LUT R38, R58, 0xffff, RZ, 0xc0, !PT ;  /* 0x0000ffff3a267812 */ /* 0x000fe200078ec0ff */
[----:B------:R-:W-:Y:S01]  /*134820*/  VIADD R29, R25, UR6 ;  /* 0x00000006191d7c36 */ /* 0x000fe20008000000 */
[----:B------:R-:W-:Y:S01]  /*134830*/  PRMT R31, R37, 0x3340, R0 ;  /* 0x00003340251f7816 */ /* 0x000fe20000000000 */
[----:B------:R-:W-:Y:S01]  /*134840*/  STL [R1+0x6660], R50 ;  /* 0x0066603201007387 */ /* 0x000fe20000100800 */
[----:B------:R-:W-:Y:S01]  /*134850*/  PRMT R25, R36, 0x3340, R38 ;  /* 0x0000334024197816 */ /* 0x000fe20000000026 */
[----:B------:R-:W-:-:S03]  /*134860*/  ULDC UR6, c[0x0][0x248] ;  /* 0x0000920000067ab9 */ /* 0x000fc60000000800 */
[----:B------:R-:W-:Y:S01]  /*134870*/  PRMT R25, R25, 0x5410, R31 ;  /* 0x0000541019197816 */ /* 0x000fe2000000001f */
[----:B------:R-:W-:Y:S04]  /*134880*/  STL [R1+0x568], R35 ;  /* 0x0005682301007387 */ /* 0x000fe80000100800 */
[----:B------:R0:W-:Y:S04]  /*134890*/  STL [R1+0x20f8], R25 ;  /* 0x0020f81901007387 */ /* 0x0001e80000100800 */
[----:B0-----:R-:W4:Y:S04]  /*1348a0*/  LDL.LU R25, [R1+0x678] ;  /* 0x0006780001197983 */ /* 0x001f280000300800 */
[----:B------:R-:W4:Y:S04]  /*1348b0*/  LDL.LU R31, [R1+0x5a8] ;  /* 0x0005a800011f7983 */ /* 0x000f280000300800 */
[----:B------:R-:W4:Y:S01]  /*1348c0*/  LDL.LU R58, [R1+0x62c] ;  /* 0x00062c00013a7983 */ /* 0x000f220000300800 */
[----:B------:R-:W-:-:S02]  /*1348d0*/  SHF.R.U32.HI R39, RZ, 0x8, R39 ;  /* 0x00000008ff277819 */ /* 0x000fc40000011627 */
[----:B------:R-:W-:Y:S02]  /*1348e0*/  SHF.R.U32.HI R36, RZ, 0x8, R36 ;  /* 0x00000008ff247819 */ /* 0x000fe40000011624 */
[----:B------:R-:W-:Y:S02]  /*1348f0*/  SHF.R.U32.HI R38, RZ, 0x8, R38 ;  /* 0x00000008ff267819 */ /* 0x000fe40000011626 */
[----:B------:R-:W-:Y:S02]  /*134900*/  SHF.R.S32.HI R35, RZ, 0x1f, R29 ;  /* 0x0000001fff237819 */ /* 0x000fe4000001141d */
[----:B------:R-:W-:Y:S02]  /*134910*/  IADD3 R50, P1, R29, R8, RZ ;  /* 0x000000081d327210 */ /* 0x000fe40007f3e0ff */
[----:B------:R-:W-:Y:S02]  /*134920*/  LOP3.LUT R39, R39, 0xffff, RZ, 0xc0, !PT ;  /* 0x0000ffff27277812 */ /* 0x000fe400078ec0ff */
[----:B------:R-:W-:-:S02]  /*134930*/  LOP3.LUT R36, R36, 0xffff, RZ, 0xc0, !PT ;  /* 0x0000ffff24247812 */ /* 0x000fc400078ec0ff */
[----:B------:R-:W-:Y:S01]  /*134940*/  LOP3.LUT R38, R38, 0xffff, RZ, 0xc0, !PT ;  /* 0x0000ffff26267812 */ /* 0x000fe200078ec0ff */
[----:B------:R-:W-:Y:S01]  /*134950*/  IMAD.X R51, R35, 0x1, R26, P1 ;  /* 0x0000000123337824 */ /* 0x000fe200008e061a */
[----:B------:R-:W-:Y:S02]  /*134960*/  PRMT R44, R39, 0x3340, R0 ;  /* 0x00003340272c7816 */ /* 0x000fe40000000000 */
[----:B------:R-:W-:Y:S02]  /*134970*/  PRMT R38, R36, 0x3340, R38 ;  /* 0x0000334024267816 */ /* 0x000fe40000000026 */
[----:B------:R0:W-:Y:S04]  /*134980*/  STL.64 [R1+0x1638], R50 ;  /* 0x0016383201007387 */ /* 0x0001e80000100a00 */
[----:B------:R-:W-:Y:S04]  /*134990*/  STL [R1+0x8c], R44 ;  /* 0x00008c2c01007387 */ /* 0x000fe80000100800 */
[----:B------:R4:W-:Y:S01]  /*1349a0*/  STL [R1+0x5c4], R38 ;  /* 0x0005c42601007387 */ /* 0x0009e20000100800 */
[----:B0-----:R-:W-:-:S05]  /*1349b0*/  IADD3 R50, P1, R29, R10, RZ ;  /* 0x0000000a1d327210 */ /* 0x001fca0007f3e0ff */
[----:B------:R-:W-:Y:S01]  /*1349c0*/  IMAD.X R51, R35, 0x1, R9, P1 ;  /* 0x0000000123337824 */ /* 0x000fe200008e0609 */
[----:B------:R-:W-:-:S04]  /*1349d0*/  SHF.R.U32.HI R37, RZ, 0x8, R37 ;  /* 0x00000008ff257819 */ /* 0x000fc80000011625 */
[----:B------:R-:W-:-:S04]  /*1349e0*/  LOP3.LUT R37, R37, 0xffff, RZ, 0xc0, !PT ;  /* 0x0000ffff25257812 */ /* 0x000fc800078ec0ff */
[--C-:B------:R-:W-:Y:S02]  /*1349f0*/  PRMT R37, R37, 0x3340, R0.reuse ;  /* 0x0000334025257816 */ /* 0x100fe40000000000 */
[----:B--2---:R-:W-:Y:S02]  /*134a00*/  LOP3.LUT R36, R52, 0xffff, RZ, 0xc0, !PT ;  /* 0x0000ffff34247812 */ /* 0x004fe400078ec0ff */
[----:B------:R-:W2:Y:S02]  /*134a10*/  LDL.LU R52, [R1+0x6a30] ;  /* 0x006a300001347983 */ /* 0x000ea40000300800 */
[----:B------:R-:W-:Y:S02]  /*134a20*/  PRMT R48, R36, 0x3340, R0 ;  /* 0x0000334024307816 */ /* 0x000fe40000000000 */
[----:B------:R-:W-:-:S04]  /*134a30*/  SHF.R.U32.HI R36, RZ, 0x8, R36 ;  /* 0x00000008ff247819 */ /* 0x000fc80000011624 */
[----:B------:R-:W-:Y:S02]  /*134a40*/  LOP3.LUT R36, R36, 0xffff, RZ, 0xc0, !PT ;  /* 0x0000ffff24247812 */ /* 0x000fe400078ec0ff */
[----:B---3--:R-:W-:Y:S02]  /*134a50*/  LOP3.LUT R39, R59, 0xffff, RZ, 0xc0, !PT ;  /* 0x0000ffff3b277812 */ /* 0x008fe400078ec0ff */
[----:B----4-:R-:W-:-:S04]  /*134a60*/  LOP3.LUT R38, R55, 0xffff, RZ, 0xc0, !PT ;  /* 0x0000ffff37267812 */ /* 0x010fc800078ec0ff */
[--C-:B------:R-:W-:Y:S02]  /*134a70*/  PRMT R44, R39, 0x3340, R38.reuse ;  /* 0x00003340272c7816 */ /* 0x100fe40000000026 */
[----:B------:R-:W-:Y:S02]  /*134a80*/  SHF.R.U32.HI R38, RZ, 0x8, R38 ;  /* 0x00000008ff267819 */ /* 0x000fe40000011626 */
[----:B------:R-:W-:Y:S02]  /*134a90*/  PRMT R44, R44, 0x5410, R48 ;  /* 0x000054102c2c7816 */ /* 0x000fe40000000030 */
[----:B------:R-:W-:Y:S02]  /*134aa0*/  SHF.R.U32.HI R39, RZ, 0x8, R39 ;  /* 0x00000008ff277819 */ /* 0x000fe40000011627 */
[----:B------:R-:W-:Y:S01]  /*134ab0*/  LOP3.LUT R48, R38, 0xffff, RZ, 0xc0, !PT ;  /* 0x0000ffff26307812 */ /* 0x000fe200078ec0ff */
[----:B------:R0:W-:Y:S04]  /*134ac0*/  STL [R1+0x20f0], R44 ;  /* 0x0020f02c01007387 */ /* 0x0001e80000100800 */
[----:B------:R1:W-:Y:S04]  /*134ad0*/  STL.64 [R1+0x1630], R50 ;  /* 0x0016303201007387 */ /* 0x0003e80000100a00 */
[----:B------:R-:W3:Y:S01]  /*134ae0*/  LDL.LU R38, [R1+0x65c] ;  /* 0x00065c0001267983 */ /* 0x000ee20000300800 */
[----:B0-----:R-:W-:-:S03]  /*134af0*/  LOP3.LUT R44, R39, 0xffff, RZ, 0xc0, !PT ;  /* 0x0000ffff272c7812 */ /* 0x001fc600078ec0ff */
[----:B------:R-:W4:Y:S04]  /*134b00*/  LDL.LU R39, [R1+0x58c] ;  /* 0x00058c0001277983 */ /* 0x000f280000300800 */
[----:B------:R-:W2:Y:S01]  /*134b10*/  LDL.LU R59, [R1+0x60c] ;  /* 0x00060c00013b7983 */ /* 0x000ea20000300800 */
[----:B------:R-:W-:Y:S02]  /*134b20*/  PRMT R48, R44, 0x3340, R48 ;  /* 0x000033402c307816 */ /* 0x000fe40000000030 */
[----:B------:R-:W-:Y:S01]  /*134b30*/  PRMT R44, R36, 0x3340, R0 ;  /* 0x00003340242c7816 */ /* 0x000fe20000000000 */
[----:B------:R-:W2:Y:S01]  /*134b40*/  LDL.LU R55, [R1+0x47c] ;  /* 0x00047c0001377983 */ /* 0x000ea20000300800 */
[----:B-1----:R-:W-:-:S03]  /*134b50*/  IADD3 R50, P1, R29, R7, RZ ;  /* 0x000000071d327210 */ /* 0x002fc60007f3e0ff */
[----:B------:R0:W-:Y:S01]  /*134b60*/  STL [R1+0x480], R48 ;  /* 0x0004803001007387 */ /* 0x0001e20000100800 */
[----:B------:R-:W-:Y:S02]  /*134b70*/  LOP3.LUT R25, R25, 0xffff, RZ, 0xc0, !PT ;  /* 0x0000ffff19197812 */ /* 0x000fe400078ec0ff */
[----:B------:R-:W-:Y:S01]  /*134b80*/  LOP3.LUT R36, R31, 0xffff, RZ, 0xc0, !PT ;  /* 0x0000ffff1f247812 */ /* 0x000fe200078ec0ff */
[----:B------:R1:W-:Y:S01]  /*134b90*/  STL [R1+0x94], R44 ;  /* 0x0000942c01007387 */ /* 0x0003e20000100800 */
[----:B------:R-:W-:Y:S02]  /*134ba0*/  LOP3.LUT R31, R58, 0xffff, RZ, 0xc0, !PT ;  /* 0x0000ffff3a1f7812 */ /* 0x000fe400078ec0ff */
[----:B0-----:R-:W-:Y:S02]  /*134bb0*/  PRMT R48, R36, 0x3340, R0 ;  /* 0x0000334024307816 */ /* 0x001fe40000000000 */
[----:B-1----:R-:W-:Y:S02]  /*134bc0*/  PRMT R44, R25, 0x3340, R31 ;  /* 0x00003340192c7816 */ /* 0x002fe4000000001f */
[----:B------:R-:W-:-:S02]  /*134bd0*/  SHF.R.U32.HI R25, RZ, 0x8, R25 ;  /* 0x00000008ff197819 */ /* 0x000fc40000011619 */
[----:B------:R-:W-:Y:S01]  /*134be0*/  SHF.R.U32.HI R31, RZ, 0x8, R31 ;  /* 0x00000008ff1f7819 */ /* 0x000fe2000001161f */
[----:B------:R-:W-:Y:S01]  /*134bf0*/  IMAD.X R51, R35, 0x1, R49, P1 ;  /* 0x0000000123337824 */ /* 0x000fe200008e0631 */
[----:B------:R-:W-:Y:S02]  /*134c00*/  PRMT R44, R44, 0x5410, R48 ;  /* 0x000054102c2c7816 */ /* 0x000fe40000000030 */
[----:B------:R-:W-:Y:S02]  /*134c10*/  LOP3.LUT R25, R25, 0xffff, RZ, 0xc0, !PT ;  /* 0x0000ffff19197812 */ /* 0x000fe400078ec0ff */
[----:B------:R-:W-:Y:S01]  /*134c20*/  LOP3.LUT R31, R31, 0xffff, RZ, 0xc0, !PT ;  /* 0x0000ffff1f1f7812 */ /* 0x000fe200078ec0ff */
[----:B------:R-:W-:Y:S03]  /*134c30*/  STL [R1+0x20dc], R44 ;  /* 0x0020dc2c01007387 */ /* 0x000fe60000100800 */
[----:B------:R-:W-:Y:S01]  /*134c40*/  PRMT R25, R25, 0x3340, R31 ;  /* 0x0000334019197816 */ /* 0x000fe2000000001f */
[----:B------:R-:W-:Y:S04]  /*134c50*/  STL.64 [R1+0x1620], R50 ;  /* 0x0016203201007387 */ /* 0x000fe80000100a00 */
[----:B------:R-:W2:Y:S04]  /*134c60*/  LDL.LU R31, [R1+0x680] ;  /* 0x00068000011f7983 */ /* 0x000ea80000300800 */
[----:B------:R-:W-:Y:S04]  /*134c70*/  STL [R1+0x90], R37 ;  /* 0x0000902501007387 */ /* 0x000fe80000100800 */
[----:B------:R-:W2:Y:S04]  /*134c80*/  LDL.LU R58, [R1+0x5ac] ;  /* 0x0005ac00013a7983 */ /* 0x000ea80000300800 */
[----:B------:R0:W-:Y:S04]  /*134c90*/  STL [R1+0x564], R25 ;  /* 0x0005641901007387 */ /* 0x0001e80000100800 */
[----:B0-----:R-:W2:Y:S01]  /*134ca0*/  LDL.LU R25, [R1+0x634] ;  /* 0x0006340001197983 */ /* 0x001ea20000300800 */
[----:B------:R-:W-:-:S02]  /*134cb0*/  SHF.R.U32.HI R36, RZ, 0x8, R36 ;  /* 0x00000008ff247819 */ /* 0x000fc40000011624 */
[----:B------:R-:W-:Y:S02]  /*134cc0*/  IADD3 R50, P1, R29, R6, RZ ;  /* 0x000000061d327210 */ /* 0x000fe40007f3e0ff */
[----:B------:R-:W-:-:S03]  /*134cd0*/  LOP3.LUT R36, R36, 0xffff, RZ, 0xc0, !PT ;  /* 0x0000ffff24247812 */ /* 0x000fc600078ec0ff */
[----:B------:R-:W-:Y:S01]  /*134ce0*/  IMAD.X R51, R35, 0x1, R5, P1 ;  /* 0x0000000123337824 */ /* 0x000fe200008e0605 */
[----:B------:R-:W-:-:S04]  /*134cf0*/  PRMT R37, R36, 0x3340, R0 ;  /* 0x0000334024257816 */ /* 0x000fc80000000000 */
[----:B------:R-:W-:Y:S04]  /*134d00*/  STL.64 [R1+0x1628], R50 ;  /* 0x0016283201007387 */ /* 0x000fe80000100a00 */
[----:B------:R2:W-:Y:S01]  /*134d10*/  STL [R1+0x98], R37 ;  /* 0x0000982501007387 */ /* 0x0005e20000100800 */
[----:B---3--:R-:W-:Y:S02]  /*134d20*/  LOP3.LUT R36, R38, 0xffff, RZ, 0xc0, !PT ;  /* 0x0000ffff26247812 */ /* 0x008fe400078ec0ff */
[----:B----4-:R-:W-:Y:S02]  /*134d30*/  LOP3.LUT R38, R39, 0xffff, RZ, 0xc0, !PT ;  /* 0x0000ffff27267812 */ /* 0x010fe400078ec0ff */
[----:B--2---:R-:W-:Y:S02]  /*134d40*/  LOP3.LUT R37, R59, 0xffff, RZ, 0xc0, !PT ;  /* 0x0000ffff3b257812 */ /* 0x004fe400078ec0ff */
[----:B------:R-:W-:-:S02]  /*134d50*/  PRMT R50, R38, 0x3340, R0 ;  /* 0x0000334026327816 */ /* 0x000fc40000000000 */
[----:B------:R-:W-:Y:S02]  /*134d60*/  PRMT R44, R36, 0x3340, R37 ;  /* 0x00003340242c7816 */ /* 0x000fe40000000025 */
[----:B------:R-:W-:Y:S02]  /*134d70*/  LOP3.LUT R48, R55, 0xffff, RZ, 0xc0, !PT ;  /* 0x0000ffff37307812 */ /* 0x000fe400078ec0ff */
[----:B------:R-:W-:Y:S02]  /*134d80*/  PRMT R50, R44, 0x5410, R50 ;  /* 0x000054102c327816 */ /* 0x000fe40000000032 */
[----:B------:R-:W-:Y:S02]  /*134d90*/  LOP3.LUT R39, R52, 0xffff, RZ, 0xc0, !PT ;  /* 0x0000ffff34277812 */ /* 0x000fe400078ec0ff */
[----:B------:R-:W-:Y:S01]  /*134da0*/  SHF.R.U32.HI R44, RZ, 0x8, R48 ;  /* 0x00000008ff2c7819 */ /* 0x000fe20000011630 */
[----:B------:R0:W-:Y:S01]  /*134db0*/  STL [R1+0x20d8], R50 ;  /* 0x0020d83201007387 */ /* 0x0001e20000100800 */
[----:B------:R-:W-:-:S02]  /*134dc0*/  PRMT R48, R48, 0x3340, R39 ;  /* 0x0000334030307816 */ /* 0x000fc40000000027 */
[----:B------:R-:W-:Y:S02]  /*134dd0*/  SHF.R.U32.HI R36, RZ, 0x8, R36 ;  /* 0x00000008ff247819 */ /* 0x000fe40000011624 */
[----:B------:R-:W-:Y:S02]  /*134de0*/  SHF.R.U32.HI R37, RZ, 0x8, R37 ;  /* 0x00000008ff257819 */ /* 0x000fe40000011625 */
[----:B0-----:R-:W-:Y:S02]  /*134df0*/  SHF.R.U32.HI R50, RZ, 0x8, R39 ;  /* 0x00000008ff327819 */ /* 0x001fe40000011627 */
[----:B------:R-:W2:Y:S01]  /*134e00*/  LDL.LU R39, [R1+0x7b4] ;  /* 0x0007b40001277983 */ /* 0x000ea20000300800 */
[----:B------:R-:W-:-:S03]  /*134e10*/  LOP3.LUT R44, R44, 0xffff, RZ, 0xc0, !PT ;  /* 0x0000ffff2c2c7812 */ /* 0x000fc600078ec0ff */
[----:B------:R-:W3:Y:S01]  /*134e20*/  LDL.LU R59, [R1+0x768] ;  /* 0x00076800013b7983 */ /* 0x000ee20000300800 */
[----:B------:R-:W-:-:S03]  /*134e30*/  LOP3.LUT R50, R50, 0xffff, RZ, 0xc0, !PT ;  /* 0x0000ffff32327812 */ /* 0x000fc600078ec0ff */
[----:B------:R-:W4:Y:S01]  /*134e40*/  LDL.LU R55, [R1+0x76c] ;  /* 0x00076c0001377983 */ /* 0x000f220000300800 */
[----:B------:R-:W-:Y:S02]  /*134e50*/  LOP3.LUT R36, R36, 0xffff, RZ, 0xc0, !PT ;  /* 0x0000ffff24247812 */ /* 0x000fe400078ec0ff */
[----:B------:R-:W-:Y:S02]  /*134e60*/  LOP3.LUT R37, R37, 0xffff, RZ, 0xc0, !PT ;  /* 0x0000ffff25257812 */ /* 0x000fe400078ec0ff */
[----:B------:R-:W-:Y:S02]  /*134e70*/  PRMT R52, R44, 0x3340, R50 ;  /* 0x000033402c347816 */ /* 0x000fe40000000032 */
[----:B------:R-:W-:-:S03]  /*134e80*/  PRMT R37, R36, 0x3340, R37 ;  /* 0x0000334024257816 */ /* 0x000fc60000000025 */
[----:B------:R-:W-:Y:S04]  /*134e90*/  STL [R1+0x6664], R52 ;  /* 0x0066643401007387 */ /* 0x000fe80000100800 */
[----:B------:R0:W-:Y:S01]  /*134ea0*/  STL [R1+0x560], R37 ;  /* 0x0005602501007387 */ /* 0x0001e20000100800 */
[----:B------:R-:W-:Y:S02]  /*134eb0*/  LOP3.LUT R36, R31, 0xffff, RZ, 0xc0, !PT ;  /* 0x0000ffff1f247812 */ /* 0x000fe400078ec0ff */
[----:B------:R-:W-:-:S04]  /*134ec0*/  LOP3.LUT R44, R58, 0xffff, RZ, 0xc0, !PT ;  /* 0x0000ffff3a2c7812 */ /* 0x000fc800078ec0ff */
[----:B------:R-:W-:Y:S02]  /*134ed0*/  PRMT R31, R44, 0x3340, R0 ;  /* 0x000033402c1f7816 */ /* 0x000fe40000000000 */
[----:B0-----:R-:W-:-:S04]  /*134ee0*/  LOP3.LUT R37, R25, 0xffff, RZ, 0xc0, !PT ;  /* 0x0000ffff19257812 */ /* 0x001fc800078ec0ff */
[----:B------:R-:W-:-:S04]  /*134ef0*/  PRMT R25, R36, 0x3340, R37 ;  /* 0x0000334024197816 */ /* 0x000fc80000000025 */
[----:B------:R-:W-:Y:S02]  /*134f00*/  PRMT R25, R25, 0x5410, R31 ;  /* 0x0000541019197816 */ /* 0x000fe4000000001f */
[----:B------:R-:W4:Y:S04]  /*134f10*/  LDL.LU R31, [R1+0x7b8] ;  /* 0x0007b800011f7983 */ /* 0x000f280000300800 */
[----:B------:R-:W4:Y:S04]  /*134f20*/  LDL.LU R58, [R1+0x770] ;  /* 0x00077000013a7983 */ /* 0x000f280000300800 */
[----:B------:R0:W-:Y:S04]  /*134f30*/  STL [R1+0x20d0], R25 ;  /* 0x0020d01901007387 */ /* 0x0001e80000100800 */
[----:B0-----:R-:W4:Y:S01]  /*134f40*/  LDL.LU R25, [R1+0x774] ;  /* 0x0007740001197983 */ /* 0x001f220000300800 */
        /* <DEDUP_REMOVED lines=10> */
[----:B------:R-:W-:Y:S04]  /*134ff0*/  STL.64 [R1+0x1618], R50 ;  /* 0x0016183201007387 */ /* 0x000fe80000100a00 */
[----:B------:R-:W-:Y:S04]  /*135000*/  STL [R1+0xa0], R38 ;  /* 0x0000a02601007387 */ /* 0x000fe80000100800 */
[----:B------:R4:W-:Y:S01]  /*135010*/  STL [R1+0x55c], R37 ;  /* 0x00055c2501007387 */ /* 0x0009e20000100800 */
[----:B------:R-:W-:-:S04]  /*135020*/  SHF.R.U32.HI R44, RZ, 0x8, R44 ;  /* 0x00000008ff2c7819 */ /* 0x000fc8000001162c */
[----:B------:R-:W-:Y:S02]  /*135030*/  LOP3.LUT R44, R44, 0xffff, RZ, 0xc0, !PT ;  /* 0x0000ffff2c2c7812 */ /* 0x000fe400078ec0ff */
[----:B--2---:R-:W-:Y:S02]  /*135040*/  LOP3.LUT R36, R39, 0xffff, RZ, 0xc0, !PT ;  /* 0x0000ffff27247812 */ /* 0x004fe400078ec0ff */
[----:B---3--:R-:W-:Y:S02]  /*135050*/  LOP3.LUT R39, R59, 0xffff, RZ, 0xc0, !PT ;  /* 0x0000ffff3b277812 */ /* 0x008fe400078ec0ff */
[----:B----4-:R-:W-:Y:S02]  /*135060*/  LOP3.LUT R37, R55, 0xffff, RZ, 0xc0, !PT ;  /* 0x0000ffff37257812 */ /* 0x010fe400078ec0ff */
[----:B------:R-:W-:Y:S02]  /*135070*/  PRMT R50, R39, 0x3340, R0 ;  /* 0x0000334027327816 */ /* 0x000fe40000000000 */
[----:B------:R-:W-:-:S04]  /*135080*/  PRMT R38, R36, 0x3340, R37 ;  /* 0x0000334024267816 */ /* 0x000fc80000000025 */
[----:B------:R-:W-:Y:S02]  /*135090*/  PRMT R38, R38, 0x5410, R50 ;  /* 0x0000541026267816 */ /* 0x000fe40000000032 */
[----:B------:R-:W-:Y:S02]  /*1350a0*/  IADD3 R50, P1, R29, R2, RZ ;  /* 0x000000021d327210 */ /* 0x000fe40007f3e0ff */
[----:B------:R-:W-:Y:S02]  /*1350b0*/  SHF.R.U32.HI R36, RZ, 0x8, R36 ;  /* 0x00000008ff247819 */ /* 0x000fe40000011624 */
[----:B------:R-:W-:Y:S01]  /*1350c0*/  SHF.R.U32.HI R37, RZ, 0x8, R37 ;  /* 0x00000008ff257819 */ /* 0x000fe20000011625 */
[--C-:B------:R-:W-:Y:S01]  /*1350d0*/  IMAD.X R51, R35, 0x1, R0.reuse, P1 ;  /* 0x0000000123337824 */ /* 0x100fe200008e0600 */
[----:B------:R0:W-:Y:S01]  /*1350e0*/  STL [R1+0x20d4], R38 ;  /* 0x0020d42601007387 */ /* 0x0001e20000100800 */
[----:B------:R-:W-:Y:S02]  /*1350f0*/  LOP3.LUT R36, R36, 0xffff, RZ, 0xc0, !PT ;  /* 0x0000ffff24247812 */ /* 0x000fe400078ec0ff */
[----:B------:R-:W-:Y:S01]  /*135100*/  LOP3.LUT R37, R37, 0xffff, RZ, 0xc0, !PT ;  /* 0x0000ffff25257812 */ /* 0x000fe200078ec0ff */
[----:B0-----:R-:W2:Y:S04]  /*135110*/  LDL.LU R38, [R1+0x794] ;  /* 0x0007940001267983 */ /* 0x001ea80000300800 */
[----:B------:R-:W3:Y:S04]  /*135120*/  LDL.LU R59, [R1+0x758] ;  /* 0x00075800013b7983 */ /* 0x000ee80000300800 */
[----:B------:R-:W4:Y:S04]  /*135130*/  LDL.LU R55, [R1+0x790] ;  /* 0x0007900001377983 */ /* 0x000f280000300800 */
[----:B------:R0:W-:Y:S02]  /*135140*/  STL.64 [R1+0x1610], R50 ;  /* 0x0016103201007387 */ /* 0x0001e40000100a00 */
[----:B0-----:R-:W-:-:S02]  /*135150*/  PRMT R50, R44, 0x3340, R0 ;  /* 0x000033402c327816 */ /* 0x001fc40000000000 */
[----:B------:R-:W-:-:S03]  /*135160*/  PRMT R44, R36, 0x3340, R37 ;  /* 0x00003340242c7816 */ /* 0x000fc60000000025 */
[----:B------:R-:W-:Y:S01]  /*135170*/  STL [R1+0x9c], R50 ;  /* 0x00009c3201007387 */ /* 0x000fe20000100800 */
[----:B------:R-:W-:Y:S02]  /*135180*/  LOP3.LUT R37, R31, 0xffff, RZ, 0xc0, !PT ;  /* 0x0000ffff1f257812 */ /* 0x000fe400078ec0ff */
[----:B------:R-:W-:Y:S01]  /*135190*/  LOP3.LUT R36, R58, 0xffff, RZ, 0xc0, !PT ;  /* 0x0000ffff3a247812 */ /* 0x000fe200078ec0ff */
[----:B------:R0:W-:Y:S03]  /*1351a0*/  STL [R1+0x54c], R44 ;  /* 0x00054c2c01007387 */ /* 0x0001e60000100800 */
        /* <DEDUP_REMOVED lines=8> */
[----:B------:R-:W-:-:S02]  /*135230*/  IADD3 R50, P1, R29, R28, RZ ;  /* 0x0000001c1d327210 */ /* 0x000fc40007f3e0ff */
[----:B------:R-:W-:Y:S02]  /*135240*/  SHF.R.U32.HI R37, RZ, 0x8, R37 ;  /* 0x00000008ff257819 */ /* 0x000fe40000011625 */
[----:B------:R-:W-:Y:S01]  /*135250*/  SHF.R.U32.HI R44, RZ, 0x8, R44 ;  /* 0x00000008ff2c7819 */ /* 0x000fe2000001162c */
[----:B------:R-:W-:Y:S01]  /*135260*/  IMAD.X R51, R35, 0x1, R42, P1 ;  /* 0x0000000123337824 */ /* 0x000fe200008e062a */
[----:B------:R-:W-:Y:S02]  /*135270*/  SHF.R.U32.HI R36, RZ, 0x8, R36 ;  /* 0x00000008ff247819 */ /* 0x000fe40000011624 */
[----:B------:R-:W-:Y:S02]  /*135280*/  LOP3.LUT R37, R37, 0xffff, RZ, 0xc0, !PT ;  /* 0x0000ffff25257812 */ /* 0x000fe400078ec0ff */
[----:B------:R-:W-:Y:S02]  /*135290*/  LOP3.LUT R44, R44, 0xffff, RZ, 0xc0, !PT ;  /* 0x0000ffff2c2c7812 */ /* 0x000fe400078ec0ff */
[----:B------:R-:W-:Y:S01]  /*1352a0*/  LOP3.LUT R36, R36, 0xffff, RZ, 0xc0, !PT ;  /* 0x0000ffff24247812 */ /* 0x000fe200078ec0ff */
[----:B------:R0:W-:Y:S02]  /*1352b0*/  STL.64 [R1+0x1608], R50 ;  /* 0x0016083201007387 */ /* 0x0001e40000100a00 */
[----:B0-----:R-:W-:-:S02]  /*1352c0*/  PRMT R50, R37, 0x3340, R44 ;  /* 0x0000334025327816 */ /* 0x001fc4000000002c */
[----:B------:R-:W-:-:S03]  /*1352d0*/  PRMT R37, R36, 0x3340, R0 ;  /* 0x0000334024257816 */ /* 0x000fc60000000000 */
[----:B------:R-:W-:Y:S04]  /*1352e0*/  STL [R1+0x68fc], R50 ;  /* 0x0068fc3201007387 */ /* 0x000fe80000100800 */
[----:B------:R4:W-:Y:S01]  /*1352f0*/  STL [R1+0xa4], R37 ;  /* 0x0000a42501007387 */ /* 0x0009e20000100800 */
[----:B------:R-:W-:-:S04]  /*135300*/  SHF.R.U32.HI R39, RZ, 0x8, R39 ;  /* 0x00000008ff277819 */ /* 0x000fc80000011627 */
[----:B------:R-:W-:-:S04]  /*135310*/  LOP3.LUT R39, R39, 0xffff, RZ, 0xc0, !PT ;  /* 0x0000ffff27277812 */ /* 0x000fc800078ec0ff */
[--C-:B------:R-:W-:Y:S02]  /*135320*/  PRMT R39, R39, 0x3340, R0.reuse ;  /* 0x0000334027277816 */ /* 0x100fe40000000000 */
[----:B--2---:R-:W-:Y:S02]  /*135330*/  LOP3.LUT R36, R38, 0xffff, RZ, 0xc0, !PT ;  /* 0x0000ffff26247812 */ /* 0x004fe400078ec0ff */
[----:B---3--:R-:W-:Y:S02]  /*135340*/  LOP3.LUT R38, R59, 0xffff, RZ, 0xc0, !PT ;  /* 0x0000ffff3b267812 */ /* 0x008fe400078ec0ff */
[----:B------:R-:W2:Y:S01]  /*135350*/  LDL.LU R59, [R1+0x2c8] ;  /* 0x0002c800013b7983 */ /* 0x000ea20000300800 */
[----:B----4-:R-:W-:Y:S02]  /*135360*/  LOP3.LUT R37, R55, 0xffff, RZ, 0xc0, !PT ;  /* 0x0000ffff37257812 */ /* 0x010fe400078ec0ff */
[----:B------:R-:W-:Y:S01]  /*135370*/  PRMT R50, R38, 0x3340, R0 ;  /* 0x0000334026327816 */ /* 0x000fe20000000000 */
[----:B------:R-:W3:Y:S01]  /*135380*/  LDL.LU R55, [R1+0x180] ;  /* 0x0001800001377983 */ /* 0x000ee20000300800 */
[----:B------:R-:W-:-:S02]  /*135390*/  PRMT R44, R36, 0x3340, R37 ;  /* 0x00003340242c7816 */ /* 0x000fc40000000025 */
[----:B------:R-:W-:Y:S02]  /*1353a0*/  SHF.R.U32.HI R36, RZ, 0x8, R36 ;  /* 0x00000008ff247819 */ /* 0x000fe40000011624 */
        /* <DEDUP_REMOVED lines=11> */
[----:B------:R-:W-:Y:S02]  /*135460*/  SHF.R.U32.HI R38, RZ, 0x8, R38 ;  /* 0x00000008ff267819 */ /* 0x000fe40000011626 */
[----:B0-----:R-:W-:-:S02]  /*135470*/  IADD3 R50, P1, R29, R41, RZ ;  /* 0x000000291d327210 */ /* 0x001fc40007f3e0ff */
[----:B------:R-:W-:Y:S02]  /*135480*/  LOP3.LUT R38, R38, 0xffff, RZ, 0xc0, !PT ;  /* 0x0000ffff26267812 */ /* 0x000fe400078ec0ff */
[----:B------:R-:W-:Y:S02]  /*135490*/  LOP3.LUT R31, R31, 0xffff, RZ, 0xc0, !PT ;  /* 0x0000ffff1f1f7812 */ /* 0x000fe400078ec0ff */
[----:B------:R-:W-:-:S04]  /*1354a0*/  LOP3.LUT R37, R58, 0xffff, RZ, 0xc0, !PT ;  /* 0x0000ffff3a257812 */ /* 0x000fc800078ec0ff */
[--C-:B------:R-:W-:Y:S02]  /*1354b0*/  PRMT R44, R37, 0x3340, R0.reuse ;  /* 0x00003340252c7816 */ /* 0x100fe40000000000 */
[----:B-1----:R-:W-:Y:S01]  /*1354c0*/  LOP3.LUT R36, R25, 0xffff, RZ, 0xc0, !PT ;  /* 0x0000ffff19247812 */ /* 0x002fe200078ec0ff */
[----:B------:R-:W-:Y:S01]  /*1354d0*/  IMAD.X R51, R35, 0x1, R43, P1 ;  /* 0x0000000123337824 */ /* 0x000fe200008e062b */
[----:B------:R-:W-:Y:S01]  /*1354e0*/  PRMT R38, R38, 0x3340, R0 ;  /* 0x0000334026267816 */ /* 0x000fe20000000000 */
[----:B------:R-:W4:Y:S01]  /*1354f0*/  LDL.LU R25, [R1+0x2d0] ;  /* 0x0002d00001197983 */ /* 0x000f220000300800 */
[--C-:B------:R-:W-:Y:S02]  /*135500*/  PRMT R39, R31, 0x3340, R36.reuse ;  /* 0x000033401f277816 */ /* 0x100fe40000000024 */
[----:B------:R-:W-:Y:S02]  /*135510*/  SHF.R.U32.HI R31, RZ, 0x8, R31 ;  /* 0x00000008ff1f7819 */ /* 0x000fe4000001161f */
[----:B------:R-:W-:-:S02]  /*135520*/  SHF.R.U32.HI R36, RZ, 0x8, R36 ;  /* 0x00000008ff247819 */ /* 0x000fc40000011624 */
[----:B------:R-:W-:Y:S02]  /*135530*/  PRMT R39, R39, 0x5410, R44 ;  /* 0x0000541027277816 */ /* 0x000fe4000000002c */
[----:B------:R-:W-:Y:S02]  /*135540*/  LOP3.LUT R31, R31, 0xffff, RZ, 0xc0, !PT ;  /* 0x0000ffff1f1f7812 */ /* 0x000fe400078ec0ff */
[----:B------:R-:W-:Y:S01]  /*135550*/  LOP3.LUT R36, R36, 0xffff, RZ, 0xc0, !PT ;  /* 0x0000ffff24247812 */ /* 0x000fe200078ec0ff */
[----:B------:R-:W-:Y:S03]  /*135560*/  STL [R1+0x768], R39 ;  /* 0x0007682701007387 */ /* 0x000fe60000100800 */
[----:B------:R-:W-:Y:S01]  /*135570*/  PRMT R36, R31, 0x3340, R36 ;  /* 0x000033401f247816 */ /* 0x000fe20000000024 */
[----:B------:R-:W4:Y:S01]  /*135580*/  LDL.LU R43, [R1+0x6a2c] ;  /* 0x006a2c00012b7983 */ /* 0x000f220000300800 */
[----:B------:R-:W-:-:S03]  /*135590*/  LOP3.LUT R44, R47, 0xffff, RZ, 0xc0, !PT ;  /* 0x0000ffff2f2c7812 */ /* 0x000fc600078ec0ff */
[----:B------:R0:W-:Y:S04]  /*1355a0*/  STL.64 [R1+0x15f8], R50 ;  /* 0x0015f83201007387 */ /* 0x0001e80000100a00 */
[----:B------:R-:W-:Y:S04]  /*1355b0*/  STL [R1+0xb0], R38 ;  /* 0x0000b02601007387 */ /* 0x000fe80000100800 */
[----:B------:R3:W-:Y:S04]  /*1355c0*/  STL [R1+0x540], R36 ;  /* 0x0005402401007387 */ /* 0x0007e80000100800 */
[----:B------:R-:W4:Y:S04]  /*1355d0*/  LDL.LU R47, [R1+0x6a28] ;  /* 0x006a2800012f7983 */ /* 0x000f280000300800 */
[----:B0-----:R-:W4:Y:S01]  /*1355e0*/  LDL.LU R50, [R1+0x14] ;  /* 0x0000140001327983 */ /* 0x001f220000300800 */
[----:B------:R-:W-:-:S02]  /*1355f0*/  PRMT R39, R44, 0x3340, R0 ;  /* 0x000033402c277816 */ /* 0x000fc40000000000 */
[----:B------:R-:W-:-:S04]  /*135600*/  SHF.R.U32.HI R37, RZ, 0x8, R37 ;  /* 0x00000008ff257819 */ /* 0x000fc80000011625 */
[----:B------:R-:W-:-:S04]  /*135610*/  LOP3.LUT R37, R37, 0xffff, RZ, 0xc0, !PT ;  /* 0x0000ffff25257812 */ /* 0x000fc800078ec0ff */
[----:B------:R-:W-:Y:S02]  /*135620*/  PRMT R37, R37, 0x3340, R0 ;  /* 0x0000334025257816 */ /* 0x000fe40000000000 */
[----:B------:R-:W-:-:S04]  /*135630*/  SHF.R.U32.HI R44, RZ, 0x8, R44 ;  /* 0x00000008ff2c7819 */ /* 0x000fc8000001162c */
[----:B------:R-:W-:Y:S02]  /*135640*/  LOP3.LUT R44, R44, 0xffff, RZ, 0xc0, !PT ;  /* 0x0000ffff2c2c7812 */ /* 0x000fe400078ec0ff */
[----:B--2---:R-:W-:Y:S02]  /*135650*/  LOP3.LUT R31, R59, 0xffff, RZ, 0xc0, !PT ;  /* 0x0000ffff3b1f7812 */ /* 0x004fe400078ec0ff */
[----:B---3--:R-:W-:-:S04]  /*135660*/  LOP3.LUT R36, R55, 0xffff, RZ, 0xc0, !PT ;  /* 0x0000ffff37247812 */ /* 0x008fc800078ec0ff */
[--C-:B------:R-:W-:Y:S02]  /*135670*/  PRMT R38, R31, 0x3340, R36.reuse ;  /* 0x000033401f267816 */ /* 0x100fe40000000024 */
[----:B------:R-:W-:Y:S02]  /*135680*/  SHF.R.U32.HI R31, RZ, 0x8, R31 ;  /* 0x00000008ff1f7819 */ /* 0x000fe4000001161f */
[----:B------:R-:W-:Y:S02]  /*135690*/  PRMT R51, R38, 0x5410, R39 ;  /* 0x0000541026337816 */ /* 0x000fe40000000027 */
[----:B------:R-:W-:Y:S02]  /*1356a0*/  SHF.R.U32.HI R36, RZ, 0x8, R36 ;  /* 0x00000008ff247819 */ /* 0x000fe40000011624 */
[----:B------:R-:W-:Y:S02]  /*1356b0*/  IADD3 R38, P1, R29, R27, RZ ;  /* 0x0000001b1d267210 */ /* 0x000fe40007f3e0ff */
[----:B------:R-:W-:-:S02]  /*1356c0*/  LOP3.LUT R31, R31, 0xffff, RZ, 0xc0, !PT ;  /* 0x0000ffff1f1f7812 */ /* 0x000fc400078ec0ff */
[----:B------:R-:W-:Y:S01]  /*1356d0*/  LOP3.LUT R36, R36, 0xffff, RZ, 0xc0, !PT ;  /* 0x0000ffff24247812 */ /* 0x000fe200078ec0ff */
[----:B------:R-:W-:Y:S01]  /*1356e0*/  IMAD.X R39, R35, 0x1, R22, P1 ;  /* 0x0000000123277824 */ /* 0x000fe200008e0616 */
[----:B------:R-:W-:Y:S02]  /*1356f0*/  STL [R1+0x760], R51 ;  /* 0x0007603301007387 */ /* 0x000fe40000100800 */
[----:B------:R-:W-:Y:S02]  /*135700*/  PRMT R36, R31, 0x3340, R36 ;  /* 0x000033401f247816 */ /* 0x000fe40000000024 */
[----:B------:R-:W2:Y:S01]  /*135710*/  LDL.LU R59, [R1+0x4d8] ;  /* 0x0004d800013b7983 */ /* 0x000ea20000300800 */
[----:B------:R-:W-:-:S03]  /*135720*/  LOP3.LUT R31, R56, 0xffff, RZ, 0xc0, !PT ;  /* 0x0000ffff381f7812 */ /* 0x000fc600078ec0ff */
[----:B------:R-:W3:Y:S04]  /*135730*/  LDL.LU R55, [R1+0x3e0] ;  /* 0x0003e00001377983 */ /* 0x000ee80000300800 */
[----:B------:R-:W-:Y:S04]  /*135740*/  STL.64 [R1+0x15f0], R38 ;  /* 0x0015f02601007387 */ /* 0x000fe80000100a00 */
[----:B------:R-:W-:Y:S04]  /*135750*/  STL [R1+0xac], R37 ;  /* 0x0000ac2501007387 */ /* 0x000fe80000100800 */
[----:B------:R0:W-:Y:S04]  /*135760*/  STL [R1+0x468], R36 ;  /* 0x0004682401007387 */ /* 0x0001e80000100800 */
[----:B------:R-:W3:Y:S01]  /*135770*/  LDL.LU R56, [R1+0x6a24] ;  /* 0x006a240001387983 */ /* 0x000ee20000300800 */
[----:B0-----:R-:W-:-:S02]  /*135780*/  PRMT R36, R31, 0x3340, R0 ;  /* 0x000033401f247816 */ /* 0x001fc40000000000 */
[----:B----4-:R-:W-:Y:S02]  /*135790*/  LOP3.LUT R38, R25, 0xffff, RZ, 0xc0, !PT ;  /* 0x0000ffff19267812 */ /* 0x010fe400078ec0ff */
[----:B------:R-:W-:Y:S02]  /*1357a0*/  LOP3.LUT R39, R47, 0xffff, RZ, 0xc0, !PT ;  /* 0x0000ffff2f277812 */ /* 0x000fe400078ec0ff */
[----:B------:R-:W4:Y:S02]  /*1357b0*/  LDL.LU R47, [R1+0x6a20] ;  /* 0x006a2000012f7983 */ /* 0x000f240000300800 */
[--C-:B------:R-:W-:Y:S02]  /*1357c0*/  PRMT R25, R38, 0x3340, R39.reuse ;  /* 0x0000334026197816 */ /* 0x100fe40000000027 */
[----:B------:R-:W-:Y:S02]  /*1357d0*/  SHF.R.U32.HI R38, RZ, 0x8, R38 ;  /* 0x00000008ff267819 */ /* 0x000fe40000011626 */
[----:B------:R-:W-:-:S02]  /*1357e0*/  SHF.R.U32.HI R39, RZ, 0x8, R39 ;  /* 0x00000008ff277819 */ /* 0x000fc40000011627 */
[----:B------:R-:W-:Y:S02]  /*1357f0*/  PRMT R51, R25, 0x5410, R36 ;  /* 0x0000541019337816 */ /* 0x000fe40000000024 */
[----:B------:R-:W-:Y:S01]  /*135800*/  IADD3 R36, P1, R29, R61, RZ ;  /* 0x0000003d1d247210 */ /* 0x000fe20007f3e0ff */
[----:B------:R-:W4:Y:S01]  /*135810*/  LDL.LU R25, [R1+0x2b4] ;  /* 0x0002b40001197983 */ /* 0x000f220000300800 */
[----:B------:R-:W-:Y:S02]  /*135820*/  LOP3.LUT R38, R38, 0xffff, RZ, 0xc0, !PT ;  /* 0x0000ffff26267812 */ /* 0x000fe400078ec0ff */
[----:B------:R-:W-:Y:S01]  /*135830*/  LOP3.LUT R39, R39, 0xffff, RZ, 0xc0, !PT ;  /* 0x0000ffff27277812 */ /* 0x000fe200078ec0ff */
[----:B------:R0:W-:Y:S01]  /*135840*/  STL [R1+0x764], R51 ;  /* 0x0007643301007387 */ /* 0x0001e20000100800 */
[----:B------:R-:W-:Y:S01]  /*135850*/  IMAD.X R37, R35, 0x1, R60, P1 ;  /* 0x0000000123257824 */ /* 0x000fe200008e063c */
[----:B0-----:R-:W-:Y:S02]  /*135860*/  PRMT R51, R44, 0x3340, R0 ;  /* 0x000033402c337816 */ /* 0x001fe40000000000 */
[----:B------:R-:W-:-:S02]  /*135870*/  PRMT R44, R38, 0x3340, R39 ;  /* 0x00003340262c7816 */ /* 0x000fc40000000027 */
[----:B------:R-:W-:Y:S01]  /*135880*/  IADD3 R38, P1, R29, R50, RZ ;  /* 0x000000321d267210 */ /* 0x000fe20007f3e0ff */
[----:B------:R0:W-:Y:S04]  /*135890*/  STL.64 [R1+0x15e0], R36 ;  /* 0x0015e02401007387 */ /* 0x0001e80000100a00 */
[----:B------:R-:W-:Y:S01]  /*1358a0*/  IMAD.X R39, R35, 0x1, R16, P1 ;  /* 0x0000000123277824 */ /* 0x000fe200008e0610 */
[----:B0-----:R-:W4:Y:S04]  /*1358b0*/  LDL.LU.64 R36, [R1+0x6a18] ;  /* 0x006a180001247983 */ /* 0x001f280000300a00 */
[----:B------:R-:W-:Y:S04]  /*1358c0*/  STL [R1+0xb4], R51 ;  /* 0x0000b43301007387 */ /* 0x000fe80000100800 */
[----:B------:R-:W-:Y:S04]  /*1358d0*/  STL [R1+0x518], R44 ;  /* 0x0005182c01007387 */ /* 0x000fe80000100800 */
[----:B------:R0:W-:Y:S04]  /*1358e0*/  STL.64 [R1+0x15e8], R38 ;  /* 0x0015e82601007387 */ /* 0x0001e80000100a00 */
[----:B0-----:R-:W4:Y:S01]  /*1358f0*/  LDL.LU R38, [R1+0x6a14] ;  /* 0x006a140001267983 */ /* 0x001f220000300800 */
[----:B------:R-:W-:-:S04]  /*135900*/  SHF.R.U32.HI R31, RZ, 0x8, R31 ;  /* 0x00000008ff1f7819 */ /* 0x000fc8000001161f */
[----:B------:R-:W-:-:S04]  /*135910*/  LOP3.LUT R31, R31, 0xffff, RZ, 0xc0, !PT ;  /* 0x0000ffff1f1f7812 */ /* 0x000fc800078ec0ff */
[----:B------:R-:W-:-:S05]  /*135920*/  PRMT R39, R31, 0x3340, R0 ;  /* 0x000033401f277816 */ /* 0x000fca0000000000 */
[----:B------:R4:W-:Y:S01]  /*135930*/  STL [R1+0xb8], R39 ;  /* 0x0000b82701007387 */ /* 0x0009e20000100800 */
[----:B------:R-:W-:Y:S02]  /*135940*/  IADD3 R58, P1, R29, R19, RZ ;  /* 0x000000131d3a7210 */ /* 0x000fe40007f3e0ff */
[----:B--2---:R-:W-:Y:S02]  /*135950*/  LOP3.LUT R31, R59, 0xffff, RZ, 0xc0, !PT ;  /* 0x0000ffff3b1f7812 */ /* 0x004fe400078ec0ff */
[----:B---3--:R-:W-:-:S04]  /*135960*/  LOP3.LUT R44, R55, 0xffff, RZ, 0xc0, !PT ;  /* 0x0000ffff372c7812 */ /* 0x008fc800078ec0ff */
[----:B------:R-:W-:Y:S01]  /*135970*/  PRMT R51, R44, 0x3340, R0 ;  /* 0x000033402c337816 */ /* 0x000fe20000000000 */
[----:B------:R-:W-:Y:S01]  /*135980*/  IMAD.X R59, R35, 0x1, R23, P1 ;  /* 0x00000001233b7824 */ /* 0x000fe200008e0617 */
[----:B----4-:R-:W-:-:S04]  /*135990*/  LOP3.LUT R39, R47, 0xffff, RZ, 0xc0, !PT ;  /* 0x0000ffff2f277812 */ /* 0x010fc800078ec0ff */
[----:B------:R-:W-:-:S04]  /*1359a0*/  PRMT R47, R31, 0x3340, R39 ;  /* 0x000033401f2f7816 */ /* 0x000fc80000000027 */
[----:B------:R-:W-:Y:S02]  /*1359b0*/  PRMT R47, R47, 0x5410, R51 ;  /* 0x000054102f2f7816 */ /* 0x000fe40000000033 */
[----:B------:R-:W-:Y:S02]  /*1359c0*/  SHF.R.U32.HI R31, RZ, 0x8, R31 ;  /* 0x00000008ff1f7819 */ /* 0x000fe4000001161f */
[----:B------:R-:W-:Y:S01]  /*1359d0*/  SHF.R.U32.HI R39, RZ, 0x8, R39 ;  /* 0x00000008ff277819 */ /* 0x000fe20000011627 */
[----:B------:R0:W-:Y:S01]  /*1359e0*/  STL [R1+0x74c], R47 ;  /* 0x00074c2f01007387 */ /* 0x0001e20000100800 */
[----:B------:R-:W-:Y:S02]  /*1359f0*/  LOP3.LUT R31, R31, 0xffff, RZ, 0xc0, !PT ;  /* 0x0000ffff1f1f7812 */ /* 0x000fe400078ec0ff */
[----:B0-----:R-:W-:Y:S02]  /*135a00*/  PRMT R47, R45, 0x3340, R0 ;  /* 0x000033402d2f7816 */ /* 0x001fe40000000000 */
[----:B------:R-:W-:Y:S01]  /*135a10*/  LOP3.LUT R45, R39, 0xffff, RZ, 0xc0, !PT ;  /* 0x0000ffff272d7812 */ /* 0x000fe200078ec0ff */
[----:B------:R0:W-:Y:S03]  /*135a20*/  STL.64 [R1+0x15d8], R58 ;  /* 0x0015d83a01007387 */ /* 0x0001e60000100a00 */
[----:B------:R-:W-:-:S02]  /*135a30*/  PRMT R31, R31, 0x3340, R45 ;  /* 0x000033401f1f7816 */ /* 0x000fc4000000002d */
[----:B------:R-:W-:Y:S02]  /*135a40*/  LOP3.LUT R25, R25, 0xffff, RZ, 0xc0, !PT ;  /* 0x0000ffff19197812 */ /* 0x000fe400078ec0ff */
[----:B------:R-:W-:Y:S01]  /*135a50*/  LOP3.LUT R45, R30, 0xffff, RZ, 0xc0, !PT ;  /* 0x0000ffff1e2d7812 */ /* 0x000fe200078ec0ff */
[----:B0-----:R-:W2:Y:S04]  /*135a60*/  LDL.LU R58, [R1+0x6a10] ;  /* 0x006a1000013a7983 */ /* 0x001ea80000300800 */
[----:B------:R0:W-:Y:S01]  /*135a70*/  STL [R1+0x514], R31 ;  /* 0x0005141f01007387 */ /* 0x0001e20000100800 */
[--C-:B------:R-:W-:Y:S02]  /*135a80*/  PRMT R39, R54, 0x3340, R0.reuse ;  /* 0x0000334036277816 */ /* 0x100fe40000000000 */
[----:B------:R-:W-:Y:S01]  /*135a90*/  PRMT R52, R45, 0x3340, R0 ;  /* 0x000033402d347816 */ /* 0x000fe20000000000 */
[----:B------:R-:W3:Y:S01]  /*135aa0*/  LDL.LU R30, [R1+0x6a0c] ;  /* 0x006a0c00011e7983 */ /* 0x000ee20000300800 */
[----:B------:R-:W-:-:S05]  /*135ab0*/  IADD3 R54, P1, R29, R21, RZ ;  /* 0x000000151d367210 */ /* 0x000fca0007f3e0ff */
[----:B------:R-:W-:Y:S01]  /*135ac0*/  IMAD.X R55, R35, 0x1, R33, P1 ;  /* 0x0000000123377824 */ /* 0x000fe200008e0621 */
[----:B0-----:R-:W-:Y:S02]  /*135ad0*/  LOP3.LUT R31, R38, 0xffff, RZ, 0xc0, !PT ;  /* 0x0000ffff261f7812 */ /* 0x001fe400078ec0ff */
[----:B------:R-:W4:Y:S02]  /*135ae0*/  LDL.LU R38, [R1+0x6a08] ;  /* 0x006a080001267983 */ /* 0x000f240000300800 */
[----:B------:R-:W-:-:S04]  /*135af0*/  PRMT R51, R25, 0x3340, R31 ;  /* 0x0000334019337816 */ /* 0x000fc8000000001f */
[----:B------:R-:W-:-:S05]  /*135b00*/  PRMT R51, R51, 0x5410, R52 ;  /* 0x0000541033337816 */ /* 0x000fca0000000034 */
[----:B------:R-:W-:Y:S04]  /*135b10*/  STL [R1+0x740], R51 ;  /* 0x0007403301007387 */ /* 0x000fe80000100800 */
[----:B------:R0:W-:Y:S04]  /*135b20*/  STL.64 [R1+0x15d0], R54 ;  /* 0x0015d03601007387 */ /* 0x0001e80000100a00 */
[----:B0-----:R-:W2:Y:S02]  /*135b30*/  LDL.LU.64 R54, [R1+0x6a00] ;  /* 0x006a000001367983 */ /* 0x001ea40000300a00 */
[----:B--2---:R-:W-:-:S04]  /*135b40*/  LOP3.LUT R54, R54, 0xffff, RZ, 0xc0, !PT ;  /* 0x0000ffff36367812 */ /* 0x004fc800078ec0ff */
[----:B------:R-:W-:-:S04]  /*135b50*/  PRMT R51, R54, 0x3340, R0 ;  /* 0x0000334036337816 */ /* 0x000fc80000000000 */
[----:B------:R-:W-:Y:S02]  /*135b60*/  PRMT R51, R48, 0x5410, R51 ;  /* 0x0000541030337816 */ /* 0x000fe40000000033 */
[----:B------:R-:W-:Y:S02]  /*135b70*/  PRMT R48, R46, 0x5410, R47 ;  /* 0x000054102e307816 */ /* 0x000fe4000000002f */
[----:B------:R-:W-:Y:S01]  /*135b80*/  IADD3 R46, P1, R29, R11, RZ ;  /* 0x0000000b1d2e7210 */ /* 0x000fe20007f3e0ff */
[----:B------:R-:W-:Y:S04]  /*135b90*/  STL [R1+0x6830], R54 ;  /* 0x0068303601007387 */ /* 0x000fe80000100800 */
[----:B------:R-:W-:Y:S01]  /*135ba0*/  IMAD.X R47, R35, 0x1, R13, P1 ;  /* 0x00000001232f7824 */ /* 0x000fe200008e060d */
[----:B------:R-:W-:Y:S04]  /*135bb0*/  STL [R1+0x24b8], R51 ;  /* 0x0024b83301007387 */ /* 0x000fe80000100800 */
[----:B------:R-:W-:Y:S04]  /*135bc0*/  STL [R1+0x24bc], R48 ;  /* 0x0024bc3001007387 */ /* 0x000fe80000100800 */
[----:B------:R0:W-:Y:S04]  /*135bd0*/  STL.64 [R1+0x15c0], R46 ;  /* 0x0015c02e01007387 */ /* 0x0001e80000100a00 */
[----:B0-----:R-:W2:Y:S01]  /*135be0*/  LDL.LU R46, [R1+0x69fc] ;  /* 0x0069fc00012e7983 */ /* 0x001ea20000300800 */
[----:B------:R-:W-:-:S02]  /*135bf0*/  SHF.R.U32.HI R25, RZ, 0x8, R25 ;  /* 0x00000008ff197819 */ /* 0x000fc40000011619 */
[----:B------:R-:W-:Y:S02]  /*135c00*/  SHF.R.U32.HI R31, RZ, 0x8, R31 ;  /* 0x00000008ff1f7819 */ /* 0x000fe4000001161f */
[----:B------:R-:W-:Y:S02]  /*135c10*/  LOP3.LUT R25, R25, 0xffff, RZ, 0xc0, !PT ;  /* 0x0000ffff19197812 */ /* 0x000fe400078ec0ff */
[----:B------:R-:W-:-:S04]  /*135c20*/  LOP3.LUT R31, R31, 0xffff, RZ, 0xc0, !PT ;  /* 0x0000ffff1f1f7812 */ /* 0x000fc800078ec0ff */
[----:B------:R-:W-:Y:S02]  /*135c30*/  PRMT R25, R25, 0x3340, R31 ;  /* 0x0000334019197816 */ /* 0x000fe4000000001f */
[----:B--2---:R-:W-:-:S05]  /*135c40*/  LOP3.LUT R46, R46, 0xffff, RZ, 0xc0, !PT ;  /* 0x0000ffff2e2e7812 */ /* 0x004fca00078ec0ff */
[----:B------:R0:W-:Y:S02]  /*135c50*/  STL [R1+0x2540], R46 ;  /* 0x0025402e01007387 */ /* 0x0001e40000100800 */
[----:B0-----:R-:W-:-:S04]  /*135c60*/  PRMT R46, R46, 0x3340, R0 ;  /* 0x000033402e2e7816 */ /* 0x001fc80000000000 */
[----:B------:R-:W-:Y:S02]  /*135c70*/  PRMT R37, R37, 0x5410, R46 ;  /* 0x0000541025257816 */ /* 0x000fe4000000002e */
[----:B------:R-:W-:-:S05]  /*135c80*/  IADD3 R46, P1, R29, R12, RZ ;  /* 0x0000000c1d2e7210 */ /* 0x000fca0007f3e0ff */
[----:B------:R-:W-:Y:S01]  /*135c90*/  IMAD.X R47, R35, 0x1, R14, P1 ;  /* 0x00000001232f7824 */ /* 0x000fe200008e060e */
[----:B------:R-:W-:Y:S04]  /*135ca0*/  STL [R1+0x24c0], R37 ;  /* 0x0024c02501007387 */ /* 0x000fe80000100800 */
[----:B------:R4:W-:Y:S02]  /*135cb0*/  STL.64 [R1+0x15c8], R46 ;  /* 0x0015c82e01007387 */ /* 0x0009e40000100a00 */
[----:B----4-:R-:W-:Y:S02]  /*135cc0*/  LOP3.LUT R47, R38, 0xffff, RZ, 0xc0, !PT ;  /* 0x0000ffff262f7812 */ /* 0x010fe400078ec0ff */
[----:B------:R-:W2:Y:S02]  /*135cd0*/  LDL.LU R46, [R1+0x69f8] ;  /* 0x0069f800012e7983 */ /* 0x000ea40000300800 */
[----:B------:R-:W-:-:S04]  /*135ce0*/  PRMT R35, R47, 0x3340, R0 ;  /* 0x000033402f237816 */ /* 0x000fc80000000000 */
[----:B------:R-:W-:Y:S01]  /*135cf0*/  PRMT R32, R32, 0x5410, R35 ;  /* 0x0000541020207816 */ /* 0x000fe20000000023 */
[----:B------:R-:W-:Y:S01]  /*135d00*/  STL [R1+0x681c], R47 ;  /* 0x00681c2f01007387 */ /* 0x000fe20000100800 */
[----:B---3--:R-:W-:-:S03]  /*135d10*/  LOP3.LUT R38, R30, 0xffff, RZ, 0xc0, !PT ;  /* 0x0000ffff1e267812 */ /* 0x008fc600078ec0ff */
[----:B------:R-:W-:Y:S04]  /*135d20*/  STL [R1+0x24c4], R32 ;  /* 0x0024c42001007387 */ /* 0x000fe80000100800 */
[----:B------:R0:W-:Y:S01]  /*135d30*/  STL [R1+0x510], R25 ;  /* 0x0005101901007387 */ /* 0x0001e20000100800 */
[----:B------:R-:W-:Y:S01]  /*135d40*/  VIADD R30, R29, UR6 ;  /* 0x000000061d1e7c36 */ /* 0x000fe20008000000 */
[----:B------:R-:W-:Y:S01]  /*135d50*/  LOP3.LUT R55, R55, 0xffff, RZ, 0xc0, !PT ;  /* 0x0000ffff37377812 */ /* 0x000fe200078ec0ff */
[----:B------:R-:W-:Y:S01]  /*135d60*/  ULDC UR6, c[0x0][0x248] ;  /* 0x0000920000067ab9 */ /* 0x000fe20000000800 */
[----:B------:R1:W-:Y:S04]  /*135d70*/  STL [R1+0x680c], R38 ;  /* 0x00680c2601007387 */ /* 0x0003e80000100800 */
[----:B------:R-:W3:Y:S01]  /*135d80*/  LDL.LU R31, [R1+0x504] ;  /* 0x00050400011f7983 */ /* 0x000ee20000300800 */
[----:B0-----:R-:W-:-:S03]  /*135d90*/  PRMT R25, R38, 0x3340, R0 ;  /* 0x0000334026197816 */ /* 0x001fc60000000000 */
[----:B------:R-:W4:Y:S01]  /*135da0*/  LDL.LU R37, [R1+0x3f0] ;  /* 0x0003f00001257983 */ /* 0x000f220000300800 */
[----:B------:R-:W-:-:S03]  /*135db0*/  PRMT R24, R24, 0x5410, R25 ;  /* 0x0000541018187816 */ /* 0x000fc60000000019 */
[----:B------:R-:W2:Y:S01]  /*135dc0*/  LDL.LU R32, [R1+0x474] ;  /* 0x0004740001207983 */ /* 0x000ea20000300800 */
[----:B------:R-:W-:-:S03]  /*135dd0*/  SHF.R.S32.HI R35, RZ, 0x1f, R30 ;  /* 0x0000001fff237819 */ /* 0x000fc6000001141e */
[----:B------:R-:W2:Y:S04]  /*135de0*/  LDL.LU R29, [R1+0x4c8] ;  /* 0x0004c800011d7983 */ /* 0x000ea80000300800 */
[----:B------:R-:W2:Y:S04]  /*135df0*/  LDL.LU R59, [R1+0x43c] ;  /* 0x00043c00013b7983 */ /* 0x000ea80000300800 */
[----:B------:R0:W-:Y:S01]  /*135e00*/  STL [R1+0x24cc], R24 ;  /* 0x0024cc1801007387 */ /* 0x0001e20000100800 */
[----:B-1----:R-:W-:Y:S02]  /*135e10*/  SHF.R.U32.HI R38, RZ, 0x8, R45 ;  /* 0x00000008ff267819 */ /* 0x002fe4000001162d */
[----:B0-----:R-:W-:-:S02]  /*135e20*/  IADD3 R24, P1, R30, R8, RZ ;  /* 0x000000081e187210 */ /* 0x001fc40007f3e0ff */
[----:B------:R-:W-:-:S03]  /*135e30*/  LOP3.LUT R38, R38, 0xffff, RZ, 0xc0, !PT ;  /* 0x0000ffff26267812 */ /* 0x000fc600078ec0ff */
[----:B------:R-:W-:Y:S01]  /*135e40*/  IMAD.X R25, R35, 0x1, R26, P1 ;  /* 0x0000000123197824 */ /* 0x000fe200008e061a */
[----:B------:R-:W-:Y:S02]  /*135e50*/  PRMT R45, R18, 0x5410, R39 ;  /* 0x00005410122d7816 */ /* 0x000fe40000000027 */
[----:B------:R-:W-:Y:S02]  /*135e60*/  PRMT R39, R38, 0x3340, R0 ;  /* 0x0000334026277816 */ /* 0x000fe40000000000 */
[----:B------:R0:W-:Y:S01]  /*135e70*/  STL.64 [R1+0x15b0], R24 ;  /* 0x0015b01801007387 */ /* 0x0001e20000100a00 */
[----:B------:R-:W-:-:S03]  /*135e80*/  LOP3.LUT R38, R58, 0xffff, RZ, 0xc0, !PT ;  /* 0x0000ffff3a267812 */ /* 0x000fc600078ec0ff */
[----:B0-----:R-:W2:Y:S04]  /*135e90*/  LDL.LU.64 R24, [R1+0x69f0] ;  /* 0x0069f00001187983 */ /* 0x001ea80000300a00 */
[----:B------:R-:W2:Y:S04]  /*135ea0*/  LDL.LU R18, [R1+0x69e8] ;  /* 0x0069e80001127983 */ /* 0x000ea80000300800 */
[----:B------:R-:W-:Y:S04]  /*135eb0*/  STL [R1+0x24d0], R45 ;  /* 0x0024d02d01007387 */ /* 0x000fe80000100800 */
[----:B------:R-:W2:Y:S04]  /*135ec0*/  LDL.LU R58, [R1+0x69e4] ;  /* 0x0069e400013a7983 */ /* 0x000ea80000300800 */
[----:B------:R0:W-:Y:S01]  /*135ed0*/  STL [R1+0xbc], R39 ;  /* 0x0000bc2701007387 */ /* 0x0001e20000100800 */
[----:B------:R-:W-:-:S02]  /*135ee0*/  SHF.R.U32.HI R44, RZ, 0x8, R44 ;  /* 0x00000008ff2c7819 */ /* 0x000fc4000001162c */
[----:B------:R-:W-:Y:S02]  /*135ef0*/  PRMT R47, R55, 0x3340, R0 ;  /* 0x00003340372f7816 */ /* 0x000fe40000000000 */
[----:B0-----:R-:W-:-:S04]  /*135f00*/  LOP3.LUT R39, R56, 0xffff, RZ, 0xc0, !PT ;  /* 0x0000ffff38277812 */ /* 0x001fc800078ec0ff */
[--C-:B------:R-:W-:Y:S02]  /*135f10*/  PRMT R45, R38, 0x3340, R39.reuse ;  /* 0x00003340262d7816 */ /* 0x100fe40000000027 */
[----:B------:R-:W-:Y:S02]  /*135f20*/  SHF.R.U32.HI R38, RZ, 0x8, R38 ;  /* 0x00000008ff267819 */ /* 0x000fe40000011626 */
[----:B------:R-:W-:Y:S02]  /*135f30*/  SHF.R.U32.HI R39, RZ, 0x8, R39 ;  /* 0x00000008ff277819 */ /* 0x000fe40000011627 */
[----:B------:R-:W-:Y:S02]  /*135f40*/  IADD3 R54, P1, R30, R10, RZ ;  /* 0x0000000a1e367210 */ /* 0x000fe40007f3e0ff */
[----:B------:R-:W-:Y:S02]  /*135f50*/  LOP3.LUT R38, R38, 0xffff, RZ, 0xc0, !PT ;  /* 0x0000ffff26267812 */ /* 0x000fe400078ec0ff */
[----:B------:R-:W-:Y:S01]  /*135f60*/  LOP3.LUT R39, R39, 0xffff, RZ, 0xc0, !PT ;  /* 0x0000ffff27277812 */ /* 0x000fe200078ec0ff */
[----:B------:R0:W-:Y:S01]  /*135f70*/  STL [R1+0x6834], R55 ;  /* 0x0068343701007387 */ /* 0x0001e20000100800 */
[----:B------:R-:W-:-:S02]  /*135f80*/  LOP3.LUT R44, R44, 0xffff, RZ, 0xc0, !PT ;  /* 0x0000ffff2c2c7812 */ /* 0x000fc400078ec0ff */
[----:B------:R-:W-:Y:S02]  /*135f90*/  PRMT R45, R45, 0x5410, R47 ;  /* 0x000054102d2d7816 */ /* 0x000fe4000000002f */
[----:B------:R-:W-:Y:S02]  /*135fa0*/  PRMT R56, R38, 0x3340, R39 ;  /* 0x0000334026387816 */ /* 0x000fe40000000027 */
[----:B------:R-:W-:Y:S01]  /*135fb0*/  PRMT R44, R44, 0x3340, R0 ;  /* 0x000033402c2c7816 */ /* 0x000fe20000000000 */
[----:B0-----:R-:W-:Y:S01]  /*135fc0*/  IMAD.X R55, R35, 0x1, R9, P1 ;  /* 0x0000000123377824 */ /* 0x001fe200008e0609 */
[----:B------:R-:W-:Y:S04]  /*135fd0*/  STL [R1+0x24ac], R45 ;  /* 0x0024ac2d01007387 */ /* 0x000fe80000100800 */
[----:B------:R0:W-:Y:S04]  /*135fe0*/  STL.64 [R1+0x15a8], R54 ;  /* 0x0015a83601007387 */ /* 0x0001e80000100a00 */
[----:B------:R-:W-:Y:S04]  /*135ff0*/  STL [R1+0x6668], R56 ;  /* 0x0066683801007387 */ /* 0x000fe80000100800 */
[----:B------:R2:W-:Y:S01]  /*136000*/  STL [R1+0xd0], R44 ;  /* 0x0000d02c01007387 */ /* 0x0005e20000100800 */
[----:B0-----:R-:W-:-:S05]  /*136010*/  IADD3 R54, P1, R30, R7, RZ ;  /* 0x000000071e367210 */ /* 0x001fca0007f3e0ff */
[----:B------:R-:W-:Y:S01]  /*136020*/  IMAD.X R55, R35, 0x1, R49, P1 ;  /* 0x0000000123377824 */ /* 0x000fe200008e0631 */
[----:B---3--:R-:W-:Y:S02]  /*136030*/  LOP3.LUT R31, R31, 0xffff, RZ, 0xc0, !PT ;  /* 0x0000ffff1f1f7812 */ /* 0x008fe400078ec0ff */
[----:B----4-:R-:W-:Y:S02]  /*136040*/  LOP3.LUT R45, R37, 0xffff, RZ, 0xc0, !PT ;  /* 0x0000ffff252d7812 */ /* 0x010fe400078ec0ff */
[----:B--2---:R-:W-:Y:S02]  /*136050*/  LOP3.LUT R44, R32, 0xffff, RZ, 0xc0, !PT ;  /* 0x0000ffff202c7812 */ /* 0x004fe400078ec0ff */
[----:B------:R-:W-:Y:S02]  /*136060*/  LOP3.LUT R47, R29, 0xffff, RZ, 0xc0, !PT ;  /* 0x0000ffff1d2f7812 */ /* 0x000fe400078ec0ff */
[----:B------:R-:W-:Y:S02]  /*136070*/  PRMT R51, R45, 0x3340, R0 ;  /* 0x000033402d337816 */ /* 0x000fe40000000000 */
[----:B------:R-:W-:-:S02]  /*136080*/  PRMT R48, R31, 0x3340, R44 ;  /* 0x000033401f307816 */ /* 0x000fc4000000002c */
[----:B------:R-:W-:Y:S02]  /*136090*/  LOP3.LUT R39, R59, 0xffff, RZ, 0xc0, !PT ;  /* 0x0000ffff3b277812 */ /* 0x000fe400078ec0ff */
[----:B------:R-:W-:Y:S02]  /*1360a0*/  PRMT R52, R48, 0x5410, R51 ;  /* 0x0000541030347816 */ /* 0x000fe40000000033 */
[--C-:B------:R-:W-:Y:S02]  /*1360b0*/  PRMT R48, R47, 0x3340, R39.reuse ;  /* 0x000033402f307816 */ /* 0x100fe40000000027 */
[----:B------:R-:W-:Y:S02]  /*1360c0*/  SHF.R.U32.HI R39, RZ, 0x8, R39 ;  /* 0x00000008ff277819 */ /* 0x000fe40000011627 */
[----:B------:R-:W-:Y:S02]  /*1360d0*/  SHF.R.U32.HI R31, RZ, 0x8, R31 ;  /* 0x00000008ff1f7819 */ /* 0x000fe4000001161f */
[----:B------:R-:W-:-:S02]  /*1360e0*/  LOP3.LUT R38, R58, 0xffff, RZ, 0xc0, !PT ;  /* 0x0000ffff3a267812 */ /* 0x000fc400078ec0ff */
[----:B------:R-:W2:Y:S04]  /*1360f0*/  LDL.LU R58, [R1+0x69e0] ;  /* 0x0069e000013a7983 */ /* 0x000ea80000300800 */
[----:B------:R-:W3:Y:S04]  /*136100*/  LDL.LU R32, [R1+0x6b0] ;  /* 0x0006b00001207983 */ /* 0x000ee80000300800 */
[----:B------:R-:W4:Y:S04]  /*136110*/  LDL.LU R29, [R1+0x610] ;  /* 0x00061000011d7983 */ /* 0x000f280000300800 */
[----:B------:R-:W2:Y:S01]  /*136120*/  LDL.LU R37, [R1+0x660] ;  /* 0x0006600001257983 */ /* 0x000ea20000300800 */
[----:B------:R-:W-:-:S04]  /*136130*/  PRMT R51, R38, 0x3340, R0 ;  /* 0x0000334026337816 */ /* 0x000fc80000000000 */
[----:B------:R-:W-:Y:S01]  /*136140*/  PRMT R48, R48, 0x5410, R51 ;  /* 0x0000541030307816 */ /* 0x000fe20000000033 */
[----:B------:R-:W-:Y:S04]  /*136150*/  STL [R1+0x744], R52 ;  /* 0x0007443401007387 */ /* 0x000fe80000100800 */
[----:B------:R0:W-:Y:S04]  /*136160*/  STL [R1+0x748], R48 ;  /* 0x0007483001007387 */ /* 0x0001e80000100800 */
[----:B------:R1:W-:Y:S01]  /*136170*/  STL.64 [R1+0x1598], R54 ;  /* 0x0015983601007387 */ /* 0x0003e20000100a00 */
[----:B0-----:R-:W-:-:S02]  /*136180*/  LOP3.LUT R48, R39, 0xffff, RZ, 0xc0, !PT ;  /* 0x0000ffff27307812 */ /* 0x001fc400078ec0ff */
[----:B------:R-:W-:Y:S02]  /*136190*/  LOP3.LUT R39, R31, 0xffff, RZ, 0xc0, !PT ;  /* 0x0000ffff1f277812 */ /* 0x000fe400078ec0ff */
[----:B------:R-:W2:Y:S01]  /*1361a0*/  LDL.LU R31, [R1+0x6b4] ;  /* 0x0006b400011f7983 */ /* 0x000ea20000300800 */
[----:B------:R-:W-:Y:S02]  /*1361b0*/  SHF.R.U32.HI R47, RZ, 0x8, R47 ;  /* 0x00000008ff2f7819 */ /* 0x000fe4000001162f */
[----:B------:R-:W-:Y:S02]  /*1361c0*/  SHF.R.U32.HI R44, RZ, 0x8, R44 ;  /* 0x00000008ff2c7819 */ /* 0x000fe4000001162c */
[----:B------:R-:W-:Y:S02]  /*1361d0*/  LOP3.LUT R47, R47, 0xffff, RZ, 0xc0, !PT ;  /* 0x0000ffff2f2f7812 */ /* 0x000fe400078ec0ff */
[----:B------:R-:W-:Y:S02]  /*1361e0*/  LOP3.LUT R44, R44, 0xffff, RZ, 0xc0, !PT ;  /* 0x0000ffff2c2c7812 */ /* 0x000fe400078ec0ff */
[----:B------:R-:W-:-:S02]  /*1361f0*/  PRMT R48, R47, 0x3340, R48 ;  /* 0x000033402f307816 */ /* 0x000fc40000000030 */
[----:B------:R-:W-:Y:S02]  /*136200*/  PRMT R47, R39, 0x3340, R44 ;  /* 0x00003340272f7816 */ /* 0x000fe4000000002c */
[----:B------:R-:W2:Y:S04]  /*136210*/  LDL.LU R44, [R1+0x618] ;  /* 0x00061800012c7983 */ /* 0x000ea80000300800 */
[----:B------:R-:W-:Y:S04]  /*136220*/  STL [R1+0x4e8], R48 ;  /* 0x0004e83001007387 */ /* 0x000fe80000100800 */
[----:B------:R-:W2:Y:S01]  /*136230*/  LDL.LU R39, [R1+0x668] ;  /* 0x0006680001277983 */ /* 0x000ea20000300800 */
[----:B------:R-:W-:-:S03]  /*136240*/  SHF.R.U32.HI R45, RZ, 0x8, R45 ;  /* 0x00000008ff2d7819 */ /* 0x000fc6000001162d */
[----:B------:R-:W-:Y:S01]  /*136250*/  STL [R1+0x4e4], R47 ;  /* 0x0004e42f01007387 */ /* 0x000fe20000100800 */
[----:B------:R-:W-:-:S03]  /*136260*/  SHF.R.U32.HI R38, RZ, 0x8, R38 ;  /* 0x00000008ff267819 */ /* 0x000fc60000011626 */
[----:B------:R-:W2:Y:S01]  /*136270*/  LDL.LU R59, [R1+0x4d0] ;  /* 0x0004d000013b7983 */ /* 0x000ea20000300800 */
[----:B-1----:R-:W-:Y:S02]  /*136280*/  IADD3 R54, P1, R30, R6, RZ ;  /* 0x000000061e367210 */ /* 0x002fe40007f3e0ff */
[----:B------:R-:W-:Y:S02]  /*136290*/  LOP3.LUT R45, R45, 0xffff, RZ, 0xc0, !PT ;  /* 0x0000ffff2d2d7812 */ /* 0x000fe400078ec0ff */
[----:B------:R-:W-:Y:S01]  /*1362a0*/  LOP3.LUT R38, R38, 0xffff, RZ, 0xc0, !PT ;  /* 0x0000ffff26267812 */ /* 0x000fe200078ec0ff */
[----:B------:R-:W-:Y:S01]  /*1362b0*/  IMAD.X R55, R35, 0x1, R5, P1 ;  /* 0x0000000123377824 */ /* 0x000fe200008e0605 */
[--C-:B------:R-:W-:Y:S02]  /*1362c0*/  PRMT R45, R45, 0x3340, R0.reuse ;  /* 0x000033402d2d7816 */ /* 0x100fe40000000000 */
[----:B------:R-:W-:Y:S02]  /*1362d0*/  PRMT R38, R38, 0x3340, R0 ;  /* 0x0000334026267816 */ /* 0x000fe40000000000 */
[----:B------:R0:W-:Y:S04]  /*1362e0*/  STL.64 [R1+0x15b8], R54 ;  /* 0x0015b83601007387 */ /* 0x0001e80000100a00 */
[----:B------:R1:W-:Y:S04]  /*1362f0*/  STL [R1+0xd4], R45 ;  /* 0x0000d42d01007387 */ /* 0x0003e80000100800 */
[----:B------:R1:W-:Y:S01]  /*136300*/  STL [R1+0xd8], R38 ;  /* 0x0000d82601007387 */ /* 0x0003e20000100800 */
[----:B0-----:R-:W-:-:S05]  /*136310*/  IADD3 R54, P1, R30, R4, RZ ;  /* 0x000000041e367210 */ /* 0x001fca0007f3e0ff */
[----:B------:R-:W-:Y:S01]  /*136320*/  IMAD.X R55, R35, 0x1, R3, P1 ;  /* 0x0000000123377824 */ /* 0x000fe200008e0603 */
[----:B---3--:R-:W-:Y:S02]  /*136330*/  LOP3.LUT R32, R32, 0xffff, RZ, 0xc0, !PT ;  /* 0x0000ffff20207812 */ /* 0x008fe400078ec0ff */
[----:B----4-:R-:W-:Y:S02]  /*136340*/  LOP3.LUT R29, R29, 0xffff, RZ, 0xc0, !PT ;  /* 0x0000ffff1d1d7812 */ /* 0x010fe400078ec0ff */
[----:B--2---:R-:W-:Y:S02]  /*136350*/  LOP3.LUT R37, R37, 0xffff, RZ, 0xc0, !PT ;  /* 0x0000ffff25257812 */ /* 0x004fe400078ec0ff */
[----:B-1----:R-:W-:Y:S02]  /*136360*/  PRMT R45, R29, 0x3340, R0 ;  /* 0x000033401d2d7816 */ /* 0x002fe40000000000 */
[----:B------:R-:W-:Y:S02]  /*136370*/  PRMT R38, R32, 0x3340, R37 ;  /* 0x0000334020267816 */ /* 0x000fe40000000025 */
[----:B------:R-:W-:-:S02]  /*136380*/  SHF.R.U32.HI R32, RZ, 0x8, R32 ;  /* 0x00000008ff207819 */ /* 0x000fc40000011620 */
[----:B------:R-:W-:Y:S02]  /*136390*/  SHF.R.U32.HI R37, RZ, 0x8, R37 ;  /* 0x00000008ff257819 */ /* 0x000fe40000011625 */
[----:B------:R-:W-:Y:S02]  /*1363a0*/  SHF.R.U32.HI R29, RZ, 0x8, R29 ;  /* 0x00000008ff1d7819 */ /* 0x000fe4000001161d */
[----:B------:R-:W-:Y:S02]  /*1363b0*/  LOP3.LUT R32, R32, 0xffff, RZ, 0xc0, !PT ;  /* 0x0000ffff20207812 */ /* 0x000fe400078ec0ff */
[----:B------:R-:W-:Y:S02]  /*1363c0*/  LOP3.LUT R37, R37, 0xffff, RZ, 0xc0, !PT ;  /* 0x0000ffff25257812 */ /* 0x000fe400078ec0ff */
[----:B------:R-:W-:Y:S02]  /*1363d0*/  PRMT R38, R38, 0x5410, R45 ;  /* 0x0000541026267816 */ /* 0x000fe4000000002d */
[----:B------:R-:W-:-:S02]  /*1363e0*/  LOP3.LUT R29, R29, 0xffff, RZ, 0xc0, !PT ;  /* 0x0000ffff1d1d7812 */ /* 0x000fc400078ec0ff */
[----:B------:R-:W-:Y:S01]  /*1363f0*/  PRMT R32, R32, 0x3340, R37 ;  /* 0x0000334020207816 */ /* 0x000fe20000000025 */
[----:B------:R-:W-:Y:S01]  /*136400*/  STL [R1+0x730], R38 ;  /* 0x0007302601007387 */ /* 0x000fe20000100800 */
[----:B------:R-:W-:-:S03]  /*136410*/  PRMT R29, R29, 0x3340, R0 ;  /* 0x000033401d1d7816 */ /* 0x000fc60000000000 */
[----:B------:R-:W-:Y:S01]  /*136420*/  STL.64 [R1+0x15a0], R54 ;  /* 0x0015a03601007387 */ /* 0x000fe20000100a00 */
[----:B------:R-:W-:-:S03]  /*136430*/  LOP3.LUT R37, R31, 0xffff, RZ, 0xc0, !PT ;  /* 0x0000ffff1f257812 */ /* 0x000fc600078ec0ff */
[----:B------:R0:W-:Y:S04]  /*136440*/  STL [R1+0x4d8], R32 ;  /* 0x0004d82001007387 */ /* 0x0001e80000100800 */
[----:B0-----:R-:W2:Y:S04]  /*136450*/  LDL.LU R32, [R1+0x688] ;  /* 0x0006880001207983 */ /* 0x001ea80000300800 */
[----:B------:R0:W-:Y:S04]  /*136460*/  STL [R1+0xe0], R29 ;  /* 0x0000e01d01007387 */ /* 0x0001e80000100800 */
[----:B0-----:R-:W3:Y:S04]  /*136470*/  LDL.LU R29, [R1+0x5f4] ;  /* 0x0005f400011d7983 */ /* 0x001ee80000300800 */
[----:B------:R-:W4:Y:S01]  /*136480*/  LDL.LU R31, [R1+0x64c] ;  /* 0x00064c00011f7983 */ /* 0x000f220000300800 */
[----:B------:R-:W-:-:S02]  /*136490*/  LOP3.LUT R45, R44, 0xffff, RZ, 0xc0, !PT ;  /* 0x0000ffff2c2d7812 */ /* 0x000fc400078ec0ff */
[----:B------:R-:W-:Y:S02]  /*1364a0*/  LOP3.LUT R38, R39, 0xffff, RZ, 0xc0, !PT ;  /* 0x0000ffff27267812 */ /* 0x000fe400078ec0ff */
[----:B------:R-:W-:Y:S02]  /*1364b0*/  PRMT R48, R45, 0x3340, R0 ;  /* 0x000033402d307816 */ /* 0x000fe40000000000 */
[----:B------:R-:W-:Y:S02]  /*1364c0*/  PRMT R47, R37, 0x3340, R38 ;  /* 0x00003340252f7816 */ /* 0x000fe40000000026 */
[----:B------:R-:W-:Y:S02]  /*1364d0*/  LOP3.LUT R18, R18, 0xffff, RZ, 0xc0, !PT ;  /* 0x0000ffff12127812 */ /* 0x000fe400078ec0ff */
[----:B------:R-:W-:Y:S02]  /*1364e0*/  PRMT R47, R47, 0x5410, R48 ;  /* 0x000054102f2f7816 */ /* 0x000fe40000000030 */
[----:B------:R-:W-:-:S02]  /*1364f0*/  LOP3.LUT R44, R59, 0xffff, RZ, 0xc0, !PT ;  /* 0x0000ffff3b2c7812 */ /* 0x000fc400078ec0ff */
[----:B------:R-:W-:Y:S01]  /*136500*/  LOP3.LUT R39, R58, 0xffff, RZ, 0xc0, !PT ;  /* 0x0000ffff3a277812 */ /* 0x000fe200078ec0ff */
[----:B------:R-:W-:Y:S01]  /*136510*/  STL [R1+0x6848], R18 ;  /* 0x0068481201007387 */ /* 0x000fe20000100800 */
[--C-:B------:R-:W-:Y:S02]  /*136520*/  PRMT R48, R18, 0x3340, R0.reuse ;  /* 0x0000334012307816 */ /* 0x100fe40000000000 */
[----:B------:R-:W-:Y:S01]  /*136530*/  IADD3 R54, P1, R30, R2, RZ ;  /* 0x000000021e367210 */ /* 0x000fe20007f3e0ff */
[----:B------:R0:W-:Y:S04]  /*136540*/  STL [R1+0x734], R47 ;  /* 0x0007342f01007387 */ /* 0x0001e80000100800 */
[----:B------:R-:W-:Y:S01]  /*136550*/  IMAD.X R55, R35, 0x1, R0, P1 ;  /* 0x0000000123377824 */ /* 0x000fe200008e0600 */
[----:B0-----:R-:W-:-:S04]  /*136560*/  PRMT R47, R44, 0x3340, R39 ;  /* 0x000033402c2f7816 */ /* 0x001fc80000000027 */
[----:B------:R-:W-:Y:S02]  /*136570*/  PRMT R18, R47, 0x5410, R48 ;  /* 0x000054102f127816 */ /* 0x000fe40000000030 */
[----:B------:R-:W-:-:S03]  /*136580*/  SHF.R.U32.HI R47, RZ, 0x8, R39 ;  /* 0x00000008ff2f7819 */ /* 0x000fc60000011627 */
[----:B------:R0:W-:Y:S04]  /*136590*/  STL [R1+0x24a4], R18 ;  /* 0x0024a41201007387 */ /* 0x0001e80000100800 */
[----:B------:R-:W-:Y:S04]  /*1365a0*/  STL.64 [R1+0x1590], R54 ;  /* 0x0015903601007387 */ /* 0x000fe80000100a00 */
[----:B------:R-:W4:Y:S01]  /*1365b0*/  LDL.LU R39, [R1+0x83c] ;  /* 0x00083c0001277983 */ /* 0x000f220000300800 */
[----:B0-----:R-:W-:-:S03]  /*1365c0*/  SHF.R.U32.HI R18, RZ, 0x8, R37 ;  /* 0x00000008ff127819 */ /* 0x001fc60000011625 */
[----:B------:R-:W4:Y:S01]  /*1365d0*/  LDL.LU R37, [R1+0x7ec] ;  /* 0x0007ec0001257983 */ /* 0x000f220000300800 */
[----:B------:R-:W-:-:S03]  /*1365e0*/  SHF.R.U32.HI R44, RZ, 0x8, R44 ;  /* 0x00000008ff2c7819 */ /* 0x000fc6000001162c */
[----:B------:R-:W4:Y:S01]  /*1365f0*/  LDL.LU R59, [R1+0x7f0] ;  /* 0x0007f000013b7983 */ /* 0x000f220000300800 */
[----:B------:R-:W-:Y:S02]  /*136600*/  SHF.R.U32.HI R38, RZ, 0x8, R38 ;  /* 0x00000008ff267819 */ /* 0x000fe40000011626 */
[----:B------:R-:W-:Y:S02]  /*136610*/  LOP3.LUT R44, R44, 0xffff, RZ, 0xc0, !PT ;  /* 0x0000ffff2c2c7812 */ /* 0x000fe400078ec0ff */
[----:B------:R-:W-:Y:S02]  /*136620*/  LOP3.LUT R47, R47, 0xffff, RZ, 0xc0, !PT ;  /* 0x0000ffff2f2f7812 */ /* 0x000fe400078ec0ff */
[----:B------:R-:W-:Y:S02]  /*136630*/  LOP3.LUT R18, R18, 0xffff, RZ, 0xc0, !PT ;  /* 0x0000ffff12127812 */ /* 0x000fe400078ec0ff */
[----:B------:R-:W-:Y:S02]  /*136640*/  LOP3.LUT R38, R38, 0xffff, RZ, 0xc0, !PT ;  /* 0x0000ffff26267812 */ /* 0x000fe400078ec0ff */
[----:B------:R-:W-:-:S02]  /*136650*/  PRMT R58, R44, 0x3340, R47 ;  /* 0x000033402c3a7816 */ /* 0x000fc4000000002f */
[----:B------:R-:W-:-:S03]  /*136660*/  PRMT R44, R18, 0x3340, R38 ;  /* 0x00003340122c7816 */ /* 0x000fc60000000026 */
[----:B------:R-:W-:Y:S04]  /*136670*/  STL [R1+0x666c], R58 ;  /* 0x00666c3a01007387 */ /* 0x000fe80000100800 */
[----:B------:R4:W-:Y:S01]  /*136680*/  STL [R1+0x488], R44 ;  /* 0x0004882c01007387 */ /* 0x0009e20000100800 */
[----:B--2---:R-:W-:Y:S02]  /*136690*/  LOP3.LUT R38, R32, 0xffff, RZ, 0xc0, !PT ;  /* 0x0000ffff20267812 */ /* 0x004fe400078ec0ff */
[----:B---3--:R-:W-:Y:S02]  /*1366a0*/  LOP3.LUT R18, R29, 0xffff, RZ, 0xc0, !PT ;  /* 0x0000ffff1d127812 */ /* 0x008fe400078ec0ff */
[----:B----4-:R-:W-:Y:S02]  /*1366b0*/  LOP3.LUT R44, R31, 0xffff, RZ, 0xc0, !PT ;  /* 0x0000ffff1f2c7812 */ /* 0x010fe400078ec0ff */
[----:B------:R-:W-:-:S02]  /*1366c0*/  PRMT R31, R18, 0x3340, R0 ;  /* 0x00003340121f7816 */ /* 0x000fc40000000000 */
[----:B------:R-:W-:-:S04]  /*1366d0*/  PRMT R29, R38, 0x3340, R44 ;  /* 0x00003340261d7816 */ /* 0x000fc8000000002c */
[----:B------:R-:W-:-:S05]  /*1366e0*/  PRMT R29, R29, 0x5410, R31 ;  /* 0x000054101d1d7816 */ /* 0x000fca000000001f */
[----:B------:R0:W-:Y:S04]  /*1366f0*/  STL [R1+0x738], R29 ;  /* 0x0007381d01007387 */ /* 0x0001e80000100800 */
[----:B------:R-:W2:Y:S04]  /*136700*/  LDL.LU R32, [R1+0x848] ;  /* 0x0008480001207983 */ /* 0x000ea80000300800 */
[----:B0-----:R-:W3:Y:S04]  /*136710*/  LDL.LU R29, [R1+0x7f4] ;  /* 0x0007f400011d7983 */ /* 0x001ee80000300800 */
[----:B------:R-:W4:Y:S01]  /*136720*/  LDL.LU R31, [R1+0x7fc] ;  /* 0x0007fc00011f7983 */ /* 0x000f220000300800 */
[----:B------:R-:W-:-:S02]  /*136730*/  SHF.R.U32.HI R38, RZ, 0x8, R38 ;  /* 0x00000008ff267819 */ /* 0x000fc40000011626 */
[----:B------:R-:W-:Y:S02]  /*136740*/  SHF.R.U32.HI R44, RZ, 0x8, R44 ;  /* 0x00000008ff2c7819 */ /* 0x000fe4000001162c */
[----:B------:R-:W-:Y:S02]  /*136750*/  IADD3 R54, P1, R30, R28, RZ ;  /* 0x0000001c1e367210 */ /* 0x000fe40007f3e0ff */
[----:B------:R-:W-:Y:S02]  /*136760*/  SHF.R.U32.HI R18, RZ, 0x8, R18 ;  /* 0x00000008ff127819 */ /* 0x000fe40000011612 */
[----:B------:R-:W-:Y:S02]  /*136770*/  LOP3.LUT R38, R38, 0xffff, RZ, 0xc0, !PT ;  /* 0x0000ffff26267812 */ /* 0x000fe400078ec0ff */
[----:B------:R-:W-:Y:S01]  /*136780*/  LOP3.LUT R44, R44, 0xffff, RZ, 0xc0, !PT ;  /* 0x0000ffff2c2c7812 */ /* 0x000fe200078ec0ff */
[----:B------:R-:W-:Y:S01]  /*136790*/  IMAD.X R55, R35, 0x1, R42, P1 ;  /* 0x0000000123377824 */ /* 0x000fe200008e062a */
[----:B------:R-:W-:-:S02]  /*1367a0*/  LOP3.LUT R18, R18, 0xffff, RZ, 0xc0, !PT ;  /* 0x0000ffff12127812 */ /* 0x000fc400078ec0ff */
[----:B------:R-:W-:Y:S02]  /*1367b0*/  PRMT R44, R38, 0x3340, R44 ;  /* 0x00003340262c7816 */ /* 0x000fe4000000002c */
[----:B------:R-:W-:Y:S01]  /*1367c0*/  PRMT R38, R18, 0x3340, R0 ;  /* 0x0000334012267816 */ /* 0x000fe20000000000 */
[----:B------:R-:W-:Y:S01]  /*1367d0*/  STL.64 [R1+0x1588], R54 ;  /* 0x0015883601007387 */ /* 0x000fe20000100a00 */
[----:B------:R-:W-:-:S03]  /*1367e0*/  LOP3.LUT R18, R39, 0xffff, RZ, 0xc0, !PT ;  /* 0x0000ffff27127812 */ /* 0x000fc600078ec0ff */
[----:B------:R-:W4:Y:S01]  /*1367f0*/  LDL.LU R58, [R1+0x28] ;  /* 0x00002800013a7983 */ /* 0x000f220000300800 */
[----:B------:R-:W-:-:S03]  /*136800*/  LOP3.LUT R39, R37, 0xffff, RZ, 0xc0, !PT ;  /* 0x0000ffff25277812 */ /* 0x000fc600078ec0ff */
[----:B------:R0:W-:Y:S04]  /*136810*/  STL [R1+0x454], R44 ;  /* 0x0004542c01007387 */ /* 0x0001e80000100800 */
[----:B------:R1:W-:Y:S01]  /*136820*/  STL [R1+0xe8], R38 ;  /* 0x0000e82601007387 */ /* 0x0003e20000100800 */
[----:B0-----:R-:W-:Y:S02]  /*136830*/  PRMT R44, R39, 0x3340, R0 ;  /* 0x00003340272c7816 */ /* 0x001fe40000000000 */
[----:B-1----:R-:W-:-:S04]  /*136840*/  LOP3.LUT R38, R59, 0xffff, RZ, 0xc0, !PT ;  /* 0x0000ffff3b267812 */ /* 0x002fc800078ec0ff */
[----:B------:R-:W-:-:S04]  /*136850*/  PRMT R37, R18, 0x3340, R38 ;  /* 0x0000334012257816 */ /* 0x000fc80000000026 */
[----:B------:R-:W-:Y:S02]  /*136860*/  PRMT R47, R37, 0x5410, R44 ;  /* 0x00005410252f7816 */ /* 0x000fe4000000002c */
[----:B------:R-:W4:Y:S04]  /*136870*/  LDL.LU R44, [R1+0x820] ;  /* 0x00082000012c7983 */ /* 0x000f280000300800 */
[----:B------:R-:W4:Y:S04]  /*136880*/  LDL.LU R37, [R1+0x7c8] ;  /* 0x0007c80001257983 */ /* 0x000f280000300800 */
[----:B------:R0:W-:Y:S04]  /*136890*/  STL [R1+0x2050], R47 ;  /* 0x0020502f01007387 */ /* 0x0001e80000100800 */
[----:B------:R-:W4:Y:S01]  /*1368a0*/  LDL.LU R59, [R1+0x824] ;  /* 0x00082400013b7983 */ /* 0x000f220000300800 */
        /* <DEDUP_REMOVED lines=8> */
[----:B0-----:R-:W-:-:S02]  /*136930*/  PRMT R47, R45, 0x3340, R0 ;  /* 0x000033402d2f7816 */ /* 0x001fc40000000000 */
[----:B------:R-:W-:Y:S02]  /*136940*/  PRMT R45, R18, 0x3340, R38 ;  /* 0x00003340122d7816 */ /* 0x000fe40000000026 */
[----:B------:R-:W-:Y:S04]  /*136950*/  STL.64 [R1+0x1580], R54 ;  /* 0x0015803601007387 */ /* 0x000fe80000100a00 */
[----:B------:R-:W-:Y:S04]  /*136960*/  STL [R1+0xdc], R47 ;  /* 0x0000dc2f01007387 */ /* 0x000fe80000100800 */
[----:B------:R4:W-:Y:S01]  /*136970*/  STL [R1+0x47c], R45 ;  /* 0x00047c2d01007387 */ /* 0x0009e20000100800 */
[----:B--2---:R-:W-:-:S02]  /*136980*/  LOP3.LUT R38, R32, 0xffff, RZ, 0xc0, !PT ;  /* 0x0000ffff20267812 */ /* 0x004fc400078ec0ff */
[----:B---3--:R-:W-:Y:S02]  /*136990*/  LOP3.LUT R18, R29, 0xffff, RZ, 0xc0, !PT ;  /* 0x0000ffff1d127812 */ /* 0x008fe400078ec0ff */
[----:B----4-:R-:W-:Y:S02]  /*1369a0*/  LOP3.LUT R45, R31, 0xffff, RZ, 0xc0, !PT ;  /* 0x0000ffff1f2d7812 */ /* 0x010fe400078ec0ff */
[----:B------:R-:W2:Y:S04]  /*1369b0*/  LDL.LU R31, [R1+0x828] ;  /* 0x00082800011f7983 */ /* 0x000ea80000300800 */
[----:B------:R-:W3:Y:S04]  /*1369c0*/  LDL.LU R32, [R1+0x7d0] ;  /* 0x0007d00001207983 */ /* 0x000ee80000300800 */
[----:B------:R-:W4:Y:S01]  /*1369d0*/  LDL.LU R29, [R1+0x830] ;  /* 0x00083000011d7983 */ /* 0x000f220000300800 */
[----:B------:R-:W-:-:S02]  /*1369e0*/  PRMT R47, R38, 0x3340, R45 ;  /* 0x00003340262f7816 */ /* 0x000fc4000000002d */
[----:B------:R-:W-:Y:S02]  /*1369f0*/  SHF.R.U32.HI R38, RZ, 0x8, R38 ;  /* 0x00000008ff267819 */ /* 0x000fe40000011626 */
[----:B------:R-:W-:Y:S02]  /*136a00*/  SHF.R.U32.HI R45, RZ, 0x8, R45 ;  /* 0x00000008ff2d7819 */ /* 0x000fe4000001162d */
[----:B------:R-:W-:Y:S02]  /*136a10*/  PRMT R48, R18, 0x3340, R0 ;  /* 0x0000334012307816 */ /* 0x000fe40000000000 */
[----:B------:R-:W-:Y:S02]  /*136a20*/  IADD3 R54, P1, R30, R41, RZ ;  /* 0x000000291e367210 */ /* 0x000fe40007f3e0ff */
[----:B------:R-:W-:Y:S01]  /*136a30*/  LOP3.LUT R38, R38, 0xffff, RZ, 0xc0, !PT ;  /* 0x0000ffff26267812 */ /* 0x000fe200078ec0ff */
[----:B------:R-:W4:Y:S01]  /*136a40*/  LDL.LU R41, [R1+0x69dc] ;  /* 0x0069dc0001297983 */ /* 0x000f220000300800 */
[----:B------:R-:W-:-:S02]  /*136a50*/  LOP3.LUT R45, R45, 0xffff, RZ, 0xc0, !PT ;  /* 0x0000ffff2d2d7812 */ /* 0x000fc400078ec0ff */
[----:B------:R-:W-:Y:S01]  /*136a60*/  SHF.R.U32.HI R18, RZ, 0x8, R18 ;  /* 0x00000008ff127819 */ /* 0x000fe20000011612 */
[----:B------:R-:W-:Y:S01]  /*136a70*/  IMAD.X R55, R35, 0x1, R58, P1 ;  /* 0x0000000123377824 */ /* 0x000fe200008e063a */
[----:B------:R-:W-:Y:S02]  /*136a80*/  PRMT R47, R47, 0x5410, R48 ;  /* 0x000054102f2f7816 */ /* 0x000fe40000000030 */
[----:B------:R-:W-:Y:S02]  /*136a90*/  PRMT R38, R38, 0x3340, R45 ;  /* 0x0000334026267816 */ /* 0x000fe4000000002d */
[----:B------:R-:W-:Y:S01]  /*136aa0*/  LOP3.LUT R18, R18, 0xffff, RZ, 0xc0, !PT ;  /* 0x0000ffff12127812 */ /* 0x000fe200078ec0ff */
[----:B------:R-:W-:Y:S03]  /*136ab0*/  STL [R1+0x2034], R47 ;  /* 0x0020342f01007387 */ /* 0x000fe60000100800 */
[----:B------:R-:W-:Y:S01]  /*136ac0*/  PRMT R45, R18, 0x3340, R0 ;  /* 0x00003340122d7816 */ /* 0x000fe20000000000 */
[----:B------:R-:W-:Y:S04]  /*136ad0*/  STL.64 [R1+0x1578], R54 ;  /* 0x0015783601007387 */ /* 0x000fe80000100a00 */
[----:B------:R0:W-:Y:S04]  /*136ae0*/  STL [R1+0x460], R38 ;  /* 0x0004602601007387 */ /* 0x0001e80000100800 */
[----:B------:R1:W-:Y:S01]  /*136af0*/  STL [R1+0xec], R45 ;  /* 0x0000ec2d01007387 */ /* 0x0003e20000100800 */
[----:B------:R-:W-:-:S02]  /*136b00*/  LOP3.LUT R18, R44, 0xffff, RZ, 0xc0, !PT ;  /* 0x0000ffff2c127812 */ /* 0x000fc400078ec0ff */
[----:B0-----:R-:W-:-:S04]  /*136b10*/  LOP3.LUT R38, R37, 0xffff, RZ, 0xc0, !PT ;  /* 0x0000ffff25267812 */ /* 0x001fc800078ec0ff */
[----:B-1----:R-:W-:Y:S02]  /*136b20*/  PRMT R45, R38, 0x3340, R0 ;  /* 0x00003340262d7816 */ /* 0x002fe40000000000 */
[----:B------:R-:W-:Y:S02]  /*136b30*/  LOP3.LUT R37, R59, 0xffff, RZ, 0xc0, !PT ;  /* 0x0000ffff3b257812 */ /* 0x000fe400078ec0ff */
[----:B------:R-:W-:Y:S01]  /*136b40*/  SHF.R.U32.HI R39, RZ, 0x8, R39 ;  /* 0x00000008ff277819 */ /* 0x000fe20000011627 */
[----:B------:R-:W4:Y:S01]  /*136b50*/  LDL.LU R59, [R1+0x68c] ;  /* 0x00068c00013b7983 */ /* 0x000f220000300800 */
[----:B------:R-:W-:Y:S02]  /*136b60*/  PRMT R44, R18, 0x3340, R37 ;  /* 0x00003340122c7816 */ /* 0x000fe40000000025 */
[----:B------:R-:W-:Y:S02]  /*136b70*/  SHF.R.U32.HI R18, RZ, 0x8, R18 ;  /* 0x00000008ff127819 */ /* 0x000fe40000011612 */
[----:B------:R-:W-:-:S02]  /*136b80*/  PRMT R47, R44, 0x5410, R45 ;  /* 0x000054102c2f7816 */ /* 0x000fc4000000002d */
[----:B------:R-:W-:Y:S02]  /*136b90*/  SHF.R.U32.HI R37, RZ, 0x8, R37 ;  /* 0x00000008ff257819 */ /* 0x000fe40000011625 */
[----:B------:R-:W-:Y:S02]  /*136ba0*/  IADD3 R44, P1, R30, R27, RZ ;  /* 0x0000001b1e2c7210 */ /* 0x000fe40007f3e0ff */
[----:B------:R-:W-:Y:S01]  /*136bb0*/  LOP3.LUT R39, R39, 0xffff, RZ, 0xc0, !PT ;  /* 0x0000ffff27277812 */ /* 0x000fe200078ec0ff */
[----:B------:R-:W4:Y:S01]  /*136bc0*/  LDL.LU R27, [R1+0x69d8] ;  /* 0x0069d800011b7983 */ /* 0x000f220000300800 */
[----:B------:R-:W-:Y:S02]  /*136bd0*/  LOP3.LUT R18, R18, 0xffff, RZ, 0xc0, !PT ;  /* 0x0000ffff12127812 */ /* 0x000fe400078ec0ff */
[----:B------:R-:W-:Y:S01]  /*136be0*/  LOP3.LUT R37, R37, 0xffff, RZ, 0xc0, !PT ;  /* 0x0000ffff25257812 */ /* 0x000fe200078ec0ff */
[----:B------:R-:W-:Y:S01]  /*136bf0*/  IMAD.X R45, R35, 0x1, R22, P1 ;  /* 0x00000001232d7824 */ /* 0x000fe200008e0616 */
[----:B------:R-:W-:Y:S01]  /*136c00*/  PRMT R39, R39, 0x3340, R0 ;  /* 0x0000334027277816 */ /* 0x000fe20000000000 */
[----:B------:R-:W-:Y:S01]  /*136c10*/  STL [R1+0x201c], R47 ;  /* 0x00201c2f01007387 */ /* 0x000fe20000100800 */
[----:B------:R-:W-:-:S03]  /*136c20*/  PRMT R37, R18, 0x3340, R37 ;  /* 0x0000334012257816 */ /* 0x000fc60000000025 */
[----:B------:R-:W4:Y:S04]  /*136c30*/  LDL.LU R22, [R1+0x69d4] ;  /* 0x0069d40001167983 */ /* 0x000f280000300800 */
[----:B------:R0:W-:Y:S04]  /*136c40*/  STL.64 [R1+0x1570], R44 ;  /* 0x0015702c01007387 */ /* 0x0001e80000100a00 */
[----:B------:R-:W-:Y:S04]  /*136c50*/  STL [R1+0xe4], R39 ;  /* 0x0000e42701007387 */ /* 0x000fe80000100800 */
[----:B------:R4:W-:Y:S01]  /*136c60*/  STL [R1+0x448], R37 ;  /* 0x0004482501007387 */ /* 0x0009e20000100800 */
[----:B0-----:R-:W-:-:S03]  /*136c70*/  IADD3 R44, P1, R30, R61, RZ ;  /* 0x0000003d1e2c7210 */ /* 0x001fc60007f3e0ff */
[----:B------:R-:W4:Y:S02]  /*136c80*/  LDL.LU R61, [R1+0x69d0] ;  /* 0x0069d000013d7983 */ /* 0x000f240000300800 */
[----:B------:R-:W-:Y:S01]  /*136c90*/  IMAD.X R45, R35, 0x1, R60, P1 ;  /* 0x00000001232d7824 */ /* 0x000fe200008e063c */
[----:B--2---:R-:W-:Y:S02]  /*136ca0*/  LOP3.LUT R31, R31, 0xffff, RZ, 0xc0, !PT ;  /* 0x0000ffff1f1f7812 */ /* 0x004fe400078ec0ff */
[----:B---3--:R-:W-:Y:S02]  /*136cb0*/  LOP3.LUT R18, R32, 0xffff, RZ, 0xc0, !PT ;  /* 0x0000ffff20127812 */ /* 0x008fe400078ec0ff */
[----:B----4-:R-:W-:Y:S02]  /*136cc0*/  LOP3.LUT R37, R29, 0xffff, RZ, 0xc0, !PT ;  /* 0x0000ffff1d257812 */ /* 0x010fe400078ec0ff */
[----:B------:R-:W-:Y:S02]  /*136cd0*/  PRMT R32, R18, 0x3340, R0 ;  /* 0x0000334012207816 */ /* 0x000fe40000000000 */
[----:B------:R-:W-:-:S04]  /*136ce0*/  PRMT R29, R31, 0x3340, R37 ;  /* 0x000033401f1d7816 */ /* 0x000fc80000000025 */
[----:B------:R-:W-:-:S05]  /*136cf0*/  PRMT R29, R29, 0x5410, R32 ;  /* 0x000054101d1d7816 */ /* 0x000fca0000000020 */
[----:B------:R0:W-:Y:S04]  /*136d00*/  STL [R1+0x24a0], R29 ;  /* 0x0024a01d01007387 */ /* 0x0001e80000100800 */
[----:B0-----:R-:W2:Y:S04]  /*136d10*/  LDL.LU R29, [R1+0x310] ;  /* 0x00031000011d7983 */ /* 0x001ea80000300800 */
[----:B------:R-:W3:Y:S01]  /*136d20*/  LDL.LU R60, [R1+0x69cc] ;  /* 0x0069cc00013c7983 */ /* 0x000ee20000300800 */
[----:B------:R-:W-:Y:S02]  /*136d30*/  SHF.R.U32.HI R31, RZ, 0x8, R31 ;  /* 0x00000008ff1f7819 */ /* 0x000fe4000001161f */
[----:B------:R-:W-:Y:S01]  /*136d40*/  SHF.R.U32.HI R37, RZ, 0x8, R37 ;  /* 0x00000008ff257819 */ /* 0x000fe20000011625 */
[----:B------:R-:W4:Y:S01]  /*136d50*/  LDL.LU R32, [R1+0x2ac] ;  /* 0x0002ac0001207983 */ /* 0x000f220000300800 */
[----:B------:R-:W-:-:S02]  /*136d60*/  LOP3.LUT R31, R31, 0xffff, RZ, 0xc0, !PT ;  /* 0x0000ffff1f1f7812 */ /* 0x000fc400078ec0ff */
[----:B------:R-:W-:Y:S02]  /*136d70*/  LOP3.LUT R37, R37, 0xffff, RZ, 0xc0, !PT ;  /* 0x0000ffff25257812 */ /* 0x000fe400078ec0ff */
[----:B------:R-:W-:Y:S02]  /*136d80*/  SHF.R.U32.HI R18, RZ, 0x8, R18 ;  /* 0x00000008ff127819 */ /* 0x000fe40000011612 */
[----:B------:R-:W-:Y:S02]  /*136d90*/  PRMT R37, R31, 0x3340, R37 ;  /* 0x000033401f257816 */ /* 0x000fe40000000025 */
[----:B------:R-:W-:Y:S01]  /*136da0*/  LOP3.LUT R18, R18, 0xffff, RZ, 0xc0, !PT ;  /* 0x0000ffff12127812 */ /* 0x000fe200078ec0ff */
[----:B------:R-:W-:Y:S03]  /*136db0*/  STL.64 [R1+0x1560], R44 ;  /* 0x0015602c01007387 */ /* 0x000fe60000100a00 */
[----:B------:R-:W-:Y:S01]  /*136dc0*/  PRMT R31, R18, 0x3340, R0 ;  /* 0x00003340121f7816 */ /* 0x000fe20000000000 */
[----:B------:R-:W-:Y:S01]  /*136dd0*/  STL [R1+0x444], R37 ;  /* 0x0004442501007387 */ /* 0x000fe20000100800 */
[----:B------:R-:W-:-:S02]  /*136de0*/  SHF.R.U32.HI R38, RZ, 0x8, R38 ;  /* 0x00000008ff267819 */ /* 0x000fc40000011626 */
[----:B------:R-:W-:Y:S02]  /*136df0*/  LOP3.LUT R18, R59, 0xffff, RZ, 0xc0, !PT ;  /* 0x0000ffff3b127812 */ /* 0x000fe400078ec0ff */
[----:B------:R-:W-:Y:S01]  /*136e00*/  LOP3.LUT R38, R38, 0xffff, RZ, 0xc0, !PT ;  /* 0x0000ffff26267812 */ /* 0x000fe200078ec0ff */
[----:B------:R0:W-:Y:S03]  /*136e10*/  STL [R1+0x180], R31 ;  /* 0x0001801f01007387 */ /* 0x0001e60000100800 */
[----:B------:R-:W-:Y:S01]  /*136e20*/  PRMT R38, R38, 0x3340, R0 ;  /* 0x0000334026267816 */ /* 0x000fe20000000000 */
[----:B0-----:R-:W4:Y:S01]  /*136e30*/  LDL.LU R31, [R1+0x314] ;  /* 0x00031400011f7983 */ /* 0x001f220000300800 */
[----:B------:R-:W-:-:S04]  /*136e40*/  LOP3.LUT R61, R61, 0xffff, RZ, 0xc0, !PT ;  /* 0x0000ffff3d3d7812 */ /* 0x000fc800078ec0ff */
[----:B------:R-:W-:Y:S01]  /*136e50*/  PRMT R44, R61, 0x3340, R0 ;  /* 0x000033403d2c7816 */ /* 0x000fe20000000000 */
[----:B------:R-:W-:Y:S04]  /*136e60*/  STL [R1+0x684c], R61 ;  /* 0x00684c3d01007387 */ /* 0x000fe80000100800 */
[----:B------:R-:W4:Y:S01]  /*136e70*/  LDL.LU R59, [R1+0x2e8] ;  /* 0x0002e800013b7983 */ /* 0x000f220000300800 */
[----:B---3--:R-:W-:-:S04]  /*136e80*/  LOP3.LUT R37, R60, 0xffff, RZ, 0xc0, !PT ;  /* 0x0000ffff3c257812 */ /* 0x008fc800078ec0ff */
[--C-:B------:R-:W-:Y:S02]  /*136e90*/  PRMT R39, R18, 0x3340, R37.reuse ;  /* 0x0000334012277816 */ /* 0x100fe40000000025 */
[----:B------:R-:W-:Y:S02]  /*136ea0*/  SHF.R.U32.HI R18, RZ, 0x8, R18 ;  /* 0x00000008ff127819 */ /* 0x000fe40000011612 */
[----:B------:R-:W-:Y:S02]  /*136eb0*/  SHF.R.U32.HI R37, RZ, 0x8, R37 ;  /* 0x00000008ff257819 */ /* 0x000fe40000011625 */
[----:B------:R-:W-:Y:S02]  /*136ec0*/  PRMT R39, R39, 0x5410, R44 ;  /* 0x0000541027277816 */ /* 0x000fe4000000002c */
[----:B------:R-:W-:Y:S02]  /*136ed0*/  IADD3 R44, P1, R30, R50, RZ ;  /* 0x000000321e2c7210 */ /* 0x000fe40007f3e0ff */
[----:B------:R-:W-:-:S02]  /*136ee0*/  LOP3.LUT R18, R18, 0xffff, RZ, 0xc0, !PT ;  /* 0x0000ffff12127812 */ /* 0x000fc400078ec0ff */
[----:B------:R-:W-:Y:S01]  /*136ef0*/  LOP3.LUT R37, R37, 0xffff, RZ, 0xc0, !PT ;  /* 0x0000ffff25257812 */ /* 0x000fe200078ec0ff */
[----:B------:R-:W-:-:S03]  /*136f00*/  IMAD.X R45, R35, 0x1, R16, P1 ;  /* 0x00000001232d7824 */ /* 0x000fc600008e0610 */
[----:B------:R-:W-:Y:S01]  /*136f10*/  PRMT R60, R18, 0x3340, R37 ;  /* 0x00003340123c7816 */ /* 0x000fe20000000025 */
[----:B------:R-:W-:Y:S01]  /*136f20*/  STL [R1+0x249c], R39 ;  /* 0x00249c2701007387 */ /* 0x000fe20000100800 */
[----:B------:R-:W-:-:S03]  /*136f30*/  LOP3.LUT R18, R15, 0xffff, RZ, 0xc0, !PT ;  /* 0x0000ffff0f127812 */ /* 0x000fc600078ec0ff */
[----:B------:R-:W-:Y:S04]  /*136f40*/  STL.64 [R1+0x1568], R44 ;  /* 0x0015682c01007387 */ /* 0x000fe80000100a00 */
[----:B------:R-:W-:Y:S04]  /*136f50*/  STL [R1+0x6670], R60 ;  /* 0x0066703c01007387 */ /* 0x000fe80000100800 */
[----:B------:R0:W-:Y:S04]  /*136f60*/  STL [R1+0xf0], R38 ;  /* 0x0000f02601007387 */ /* 0x0001e80000100800 */
[----:B------:R-:W3:Y:S01]  /*136f70*/  LDL.LU R15, [R1+0x69c8] ;  /* 0x0069c800010f7983 */ /* 0x000ee20000300800 */
[----:B--2---:R-:W-:-:S02]  /*136f80*/  LOP3.LUT R29, R29, 0xffff, RZ, 0xc0, !PT ;  /* 0x0000ffff1d1d7812 */ /* 0x004fc400078ec0ff */
[----:B----4-:R-:W-:Y:S02]  /*136f90*/  LOP3.LUT R32, R32, 0xffff, RZ, 0xc0, !PT ;  /* 0x0000ffff20207812 */ /* 0x010fe400078ec0ff */
[----:B0-----:R-:W-:Y:S02]  /*136fa0*/  PRMT R38, R18, 0x3340, R0 ;  /* 0x0000334012267816 */ /* 0x001fe40000000000 */
[--C-:B------:R-:W-:Y:S02]  /*136fb0*/  PRMT R37, R29, 0x3340, R32.reuse ;  /* 0x000033401d257816 */ /* 0x100fe40000000020 */
[----:B------:R-:W-:Y:S02]  /*136fc0*/  SHF.R.U32.HI R29, RZ, 0x8, R29 ;  /* 0x00000008ff1d7819 */ /* 0x000fe4000001161d */
[----:B------:R-:W-:Y:S02]  /*136fd0*/  SHF.R.U32.HI R32, RZ, 0x8, R32 ;  /* 0x00000008ff207819 */ /* 0x000fe40000011620 */
[----:B------:R-:W-:-:S02]  /*136fe0*/  PRMT R37, R37, 0x5410, R38 ;  /* 0x0000541025257816 */ /* 0x000fc40000000026 */
        /* <DEDUP_REMOVED lines=8> */
[----:B------:R-:W-:Y:S01]  /*137070*/  STL [R1+0x1ff8], R37 ;  /* 0x001ff82501007387 */ /* 0x000fe20000100800 */
[----:B------:R-:W-:-:S03]  /*137080*/  LOP3.LUT R18, R24, 0xffff, RZ, 0xc0, !PT ;  /* 0x0000ffff18127812 */ /* 0x000fc600078ec0ff */
[----:B------:R0:W-:Y:S04]  /*137090*/  STL.64 [R1+0x1558], R38 ;  /* 0x0015582601007387 */ /* 0x0001e80000100a00 */
[----:B------:R-:W-:Y:S04]  /*1370a0*/  STL [R1+0x43c], R32 ;  /* 0x00043c2001007387 */ /* 0x000fe80000100800 */
[----:B------:R1:W-:Y:S01]  /*1370b0*/  STL [R1+0xf4], R29 ;  /* 0x0000f41d01007387 */ /* 0x0003e20000100800 */
[----:B0-----:R-:W-:-:S03]  /*1370c0*/  LOP3.LUT R39, R31, 0xffff, RZ, 0xc0, !PT ;  /* 0x0000ffff1f277812 */ /* 0x001fc600078ec0ff */
[----:B------:R-:W2:Y:S01]  /*1370d0*/  LDL.LU R24, [R1+0x69c4] ;  /* 0x0069c40001187983 */ /* 0x000ea20000300800 */
[----:B------:R-:W-:Y:S02]  /*1370e0*/  LOP3.LUT R31, R17, 0xffff, RZ, 0xc0, !PT ;  /* 0x0000ffff111f7812 */ /* 0x000fe400078ec0ff */
[----:B------:R-:W-:Y:S02]  /*1370f0*/  LOP3.LUT R38, R22, 0xffff, RZ, 0xc0, !PT ;  /* 0x0000ffff16267812 */ /* 0x000fe400078ec0ff */
[----:B------:R-:W-:Y:S02]  /*137100*/  LOP3.LUT R37, R59, 0xffff, RZ, 0xc0, !PT ;  /* 0x0000ffff3b257812 */ /* 0x000fe400078ec0ff */
[----:B---3--:R-:W-:Y:S02]  /*137110*/  LOP3.LUT R44, R15, 0xffff, RZ, 0xc0, !PT ;  /* 0x0000ffff0f2c7812 */ /* 0x008fe400078ec0ff */
[----:B------:R-:W3:Y:S04]  /*137120*/  LDL.LU R15, [R1+0x69c0] ;  /* 0x0069c000010f7983 */ /* 0x000ee80000300800 */
[----:B------:R-:W4:Y:S04]  /*137130*/  LDL.LU R17, [R1+0x69bc] ;  /* 0x0069bc0001117983 */ /* 0x000f280000300800 */
[----:B------:R-:W4:Y:S04]  /*137140*/  LDL.LU R22, [R1+0x69b8] ;  /* 0x0069b80001167983 */ /* 0x000f280000300800 */
[----:B-1----:R-:W3:Y:S04]  /*137150*/  LDL.LU R29, [R1+0x53c] ;  /* 0x00053c00011d7983 */ /* 0x002ee80000300800 */
[----:B------:R-:W4:Y:S04]  /*137160*/  LDL.LU R32, [R1+0x424] ;  /* 0x0004240001207983 */ /* 0x000f280000300800 */
[----:B------:R-:W4:Y:S01]  /*137170*/  LDL.LU R59, [R1+0x4ac] ;  /* 0x0004ac00013b7983 */ /* 0x000f220000300800 */
[----:B------:R-:W-:-:S02]  /*137180*/  PRMT R47, R18, 0x3340, R0 ;  /* 0x00003340122f7816 */ /* 0x000fc40000000000 */
[----:B------:R-:W-:-:S04]  /*137190*/  PRMT R45, R39, 0x3340, R44 ;  /* 0x00003340272d7816 */ /* 0x000fc8000000002c */
[----:B------:R-:W-:Y:S02]  /*1371a0*/  PRMT R48, R45, 0x5410, R47 ;  /* 0x000054102d307816 */ /* 0x000fe4000000002f */
[--C-:B------:R-:W-:Y:S02]  /*1371b0*/  PRMT R45, R37, 0x3340, R38.reuse ;  /* 0x00003340252d7816 */ /* 0x100fe40000000026 */
[----:B------:R-:W-:Y:S02]  /*1371c0*/  SHF.R.U32.HI R37, RZ, 0x8, R37 ;  /* 0x00000008ff257819 */ /* 0x000fe40000011625 */
[----:B------:R-:W-:Y:S02]  /*1371d0*/  SHF.R.U32.HI R38, RZ, 0x8, R38 ;  /* 0x00000008ff267819 */ /* 0x000fe40000011626 */
[----:B------:R-:W-:Y:S02]  /*1371e0*/  SHF.R.U32.HI R39, RZ, 0x8, R39 ;  /* 0x00000008ff277819 */ /* 0x000fe40000011627 */
[----:B------:R-:W-:-:S02]  /*1371f0*/  SHF.R.U32.HI R44, RZ, 0x8, R44 ;  /* 0x00000008ff2c7819 */ /* 0x000fc4000001162c */
[----:B------:R-:W-:Y:S02]  /*137200*/  PRMT R47, R31, 0x3340, R0 ;  /* 0x000033401f2f7816 */ /* 0x000fe40000000000 */
[----:B------:R-:W-:Y:S02]  /*137210*/  IADD3 R54, P1, R30, R21, RZ ;  /* 0x000000151e367210 */ /* 0x000fe40007f3e0ff */
[----:B------:R-:W-:Y:S02]  /*137220*/  LOP3.LUT R37, R37, 0xffff, RZ, 0xc0, !PT ;  /* 0x0000ffff25257812 */ /* 0x000fe400078ec0ff */
[----:B------:R-:W-:Y:S02]  /*137230*/  LOP3.LUT R38, R38, 0xffff, RZ, 0xc0, !PT ;  /* 0x0000ffff26267812 */ /* 0x000fe400078ec0ff */
[----:B------:R-:W-:Y:S02]  /*137240*/  LOP3.LUT R39, R39, 0xffff, RZ, 0xc0, !PT ;  /* 0x0000ffff27277812 */ /* 0x000fe400078ec0ff */
[----:B------:R-:W-:Y:S01]  /*137250*/  LOP3.LUT R44, R44, 0xffff, RZ, 0xc0, !PT ;  /* 0x0000ffff2c2c7812 */ /* 0x000fe200078ec0ff */
[----:B------:R-:W-:Y:S01]  /*137260*/  IMAD.X R55, R35, 0x1, R33, P1 ;  /* 0x0000000123377824 */ /* 0x000fe200008e0621 */
[----:B------:R-:W-:-:S02]  /*137270*/  PRMT R45, R45, 0x5410, R47 ;  /* 0x000054102d2d7816 */ /* 0x000fc4000000002f */
[----:B------:R-:W-:Y:S01]  /*137280*/  PRMT R52, R37, 0x3340, R38 ;  /* 0x0000334025347816 */ /* 0x000fe20000000026 */
[----:B------:R-:W-:Y:S01]  /*137290*/  STL [R1+0x1ff0], R48 ;  /* 0x001ff03001007387 */ /* 0x000fe20000100800 */
[----:B------:R-:W-:Y:S02]  /*1372a0*/  PRMT R39, R39, 0x3340, R44 ;  /* 0x0000334027277816 */ /* 0x000fe4000000002c */
[----:B------:R-:W-:Y:S01]  /*1372b0*/  IADD3 R38, P1, R30, R11, RZ ;  /* 0x0000000b1e267210 */ /* 0x000fe20007f3e0ff */
[----:B------:R-:W-:Y:S04]  /*1372c0*/  STL [R1+0x1ff4], R45 ;  /* 0x001ff42d01007387 */ /* 0x000fe80000100800 */
[----:B------:R-:W-:Y:S04]  /*1372d0*/  STL.64 [R1+0x1548], R54 ;  /* 0x0015483601007387 */ /* 0x000fe80000100a00 */
[----:B------:R-:W-:Y:S01]  /*1372e0*/  STL [R1+0x6900], R52 ;  /* 0x0069003401007387 */ /* 0x000fe20000100800 */
[----:B------:R-:W-:-:S03]  /*1372f0*/  SHF.R.U32.HI R37, RZ, 0x8, R31 ;  /* 0x00000008ff257819 */ /* 0x000fc6000001161f */
[----:B------:R0:W-:Y:S01]  /*137300*/  STL [R1+0x434], R39 ;  /* 0x0004342701007387 */ /* 0x0001e20000100800 */
[----:B------:R-:W-:-:S03]  /*137310*/  SHF.R.U32.HI R18, RZ, 0x8, R18 ;  /* 0x00000008ff127819 */ /* 0x000fc60000011612 */
[----:B------:R-:W4:Y:S01]  /*137320*/  LDL.LU R31, [R1+0x550] ;  /* 0x00055000011f7983 */ /* 0x000f220000300800 */
[----:B0-----:R-:W-:Y:S01]  /*137330*/  IMAD.X R39, R35, 0x1, R13, P1 ;  /* 0x0000000123277824 */ /* 0x001fe200008e060d */
[----:B------:R-:W-:-:S04]  /*137340*/  LOP3.LUT R37, R37, 0xffff, RZ, 0xc0, !PT ;  /* 0x0000ffff25257812 */ /* 0x000fc800078ec0ff */
[----:B------:R0:W-:Y:S01]  /*137350*/  STL.64 [R1+0x1540], R38 ;  /* 0x0015402601007387 */ /* 0x0001e20000100a00 */
[----:B------:R-:W-:Y:S02]  /*137360*/  LOP3.LUT R18, R18, 0xffff, RZ, 0xc0, !PT ;  /* 0x0000ffff12127812 */ /* 0x000fe400078ec0ff */
[----:B------:R-:W-:Y:S02]  /*137370*/  PRMT R37, R37, 0x3340, R0 ;  /* 0x0000334025257816 */ /* 0x000fe40000000000 */
[----:B0-----:R-:W-:-:S03]  /*137380*/  IADD3 R38, P1, R30, R12, RZ ;  /* 0x0000000c1e267210 */ /* 0x001fc60007f3e0ff */
[----:B------:R-:W-:Y:S02]  /*137390*/  STL [R1+0xfc], R37 ;  /* 0x0000fc2501007387 */ /* 0x000fe40000100800 */
[----:B------:R-:W-:Y:S01]  /*1373a0*/  IMAD.X R39, R35, 0x1, R14, P1 ;  /* 0x0000000123277824 */ /* 0x000fe200008e060e */
[----:B------:R-:W-:-:S04]  /*1373b0*/  PRMT R35, R18, 0x3340, R0 ;  /* 0x0000334012237816 */ /* 0x000fc80000000000 */
[----:B------:R2:W-:Y:S04]  /*1373c0*/  STL.64 [R1+0x1550], R38 ;  /* 0x0015502601007387 */ /* 0x0005e80000100a00 */
[----:B------:R0:W-:Y:S01]  /*1373d0*/  STL [R1+0xf8], R35 ;  /* 0x0000f82301007387 */ /* 0x0001e20000100800 */
[----:B--2---:R-:W-:Y:S02]  /*1373e0*/  LOP3.LUT R39, R24, 0xffff, RZ, 0xc0, !PT ;  /* 0x0000ffff18277812 */ /* 0x004fe400078ec0ff */
[----:B---3--:R-:W-:Y:S02]  /*1373f0*/  LOP3.LUT R29, R29, 0xffff, RZ, 0xc0, !PT ;  /* 0x0000ffff1d1d7812 */ /* 0x008fe400078ec0ff */
[----:B----4-:R-:W-:Y:S02]  /*137400*/  LOP3.LUT R18, R32, 0xffff, RZ, 0xc0, !PT ;  /* 0x0000ffff20127812 */ /* 0x010fe400078ec0ff */
[----:B------:R-:W-:-:S02]  /*137410*/  LOP3.LUT R32, R59, 0xffff, RZ, 0xc0, !PT ;  /* 0x0000ffff3b207812 */ /* 0x000fc400078ec0ff */
[----:B------:R-:W-:Y:S02]  /*137420*/  PRMT R37, R18, 0x3340, R0 ;  /* 0x0000334012257816 */ /* 0x000fe40000000000 */
[--C-:B0-----:R-:W-:Y:S02]  /*137430*/  PRMT R35, R29, 0x3340, R32.reuse ;  /* 0x000033401d237816 */ /* 0x101fe40000000020 */
[----:B------:R-:W-:Y:S02]  /*137440*/  SHF.R.U32.HI R29, RZ, 0x8, R29 ;  /* 0x00000008ff1d7819 */ /* 0x000fe4000001161d */
[----:B------:R-:W-:Y:S02]  /*137450*/  SHF.R.U32.HI R32, RZ, 0x8, R32 ;  /* 0x00000008ff207819 */ /* 0x000fe40000011620 */
[----:B------:R-:W-:Y:S02]  /*137460*/  SHF.R.U32.HI R18, RZ, 0x8, R18 ;  /* 0x00000008ff127819 */ /* 0x000fe40000011612 */
[----:B------:R-:W-:-:S02]  /*137470*/  LOP3.LUT R29, R29, 0xffff, RZ, 0xc0, !PT ;  /* 0x0000ffff1d1d7812 */ /* 0x000fc400078ec0ff */
[----:B------:R-:W-:Y:S02]  /*137480*/  LOP3.LUT R32, R32, 0xffff, RZ, 0xc0, !PT ;  /* 0x0000ffff20207812 */ /* 0x000fe400078ec0ff */
[----:B------:R-:W-:Y:S02]  /*137490*/  LOP3.LUT R18, R18, 0xffff, RZ, 0xc0, !PT ;  /* 0x0000ffff12127812 */ /* 0x000fe400078ec0ff */
[----:B------:R-:W-:Y:S02]  /*1374a0*/  PRMT R35, R35, 0x5410, R37 ;  /* 0x0000541023237816 */ /* 0x000fe40000000025 */
[----:B------:R-:W-:Y:S02]  /*1374b0*/  PRMT R29, R29, 0x3340, R32 ;  /* 0x000033401d1d7816 */ /* 0x000fe40000000020 */
[----:B------:R-:W-:Y:S01]  /*1374c0*/  PRMT R18, R18, 0x3340, R0 ;  /* 0x0000334012127816 */ /* 0x000fe20000000000 */
[----:B------:R-:W-:Y:S01]  /*1374d0*/  STL [R1+0x7ec], R35 ;  /* 0x0007ec2301007387 */ /* 0x000fe20000100800 */
[----:B------:R-:W-:-:S03]  /*1374e0*/  LOP3.LUT R59, R34, 0xffff, RZ, 0xc0, !PT ;  /* 0x0000ffff223b7812 */ /* 0x000fc600078ec0ff */
[----:B------:R0:W-:Y:S04]  /*1374f0*/  STL [R1+0x42c], R29 ;  /* 0x00042c1d01007387 */ /* 0x0001e80000100800 */
[----:B------:R1:W-:Y:S04]  /*137500*/  STL [R1+0x10c], R18 ;  /* 0x00010c1201007387 */ /* 0x0003e80000100800 */
[----:B------:R-:W2:Y:S01]  /*137510*/  LDL.LU R34, [R1+0x69b4] ;  /* 0x0069b40001227983 */ /* 0x000ea20000300800 */
[----:B------:R-:W-:Y:S02]  /*137520*/  LOP3.LUT R15, R15, 0xffff, RZ, 0xc0, !PT ;  /* 0x0000ffff0f0f7812 */ /* 0x000fe400078ec0ff */
[----:B0-----:R-:W-:Y:S01]  /*137530*/  PRMT R29, R59, 0x3340, R0 ;  /* 0x000033403b1d7816 */ /* 0x001fe20000000000 */
[----:B------:R-:W3:Y:S01]  /*137540*/  LDL.LU R37, [R1+0x508] ;  /* 0x0005080001257983 */ /* 0x000ee20000300800 */
[----:B-1----:R-:W-:-:S03]  /*137550*/  PRMT R18, R15, 0x3340, R39 ;  /* 0x000033400f127816 */ /* 0x002fc60000000027 */
[----:B------:R-:W4:Y:S01]  /*137560*/  LDL.LU R24, [R1+0x69b0] ;  /* 0x0069b00001187983 */ /* 0x000f220000300800 */
[----:B------:R-:W-:-:S03]  /*137570*/  PRMT R18, R18, 0x5410, R29 ;  /* 0x0000541012127816 */ /* 0x000fc6000000001d */
[----:B------:R-:W-:Y:S01]  /*137580*/  STL [R1+0x6850], R59 ;  /* 0x0068503b01007387 */ /* 0x000fe20000100800 */
[----:B------:R-:W-:-:S03]  /*137590*/  LOP3.LUT R29, R22, 0xffff, RZ, 0xc0, !PT ;  /* 0x0000ffff161d7812 */ /* 0x000fc600078ec0ff */
[----:B------:R-:W3:Y:S04]  /*1375a0*/  LDL.LU R22, [R1+0x69ac] ;  /* 0x0069ac0001167983 */ /* 0x000ee80000300800 */
[----:B------:R0:W-:Y:S01]  /*1375b0*/  STL [R1+0x248c], R18 ;  /* 0x00248c1201007387 */ /* 0x0001e20000100800 */
[----:B------:R-:W-:Y:S02]  /*1375c0*/  PRMT R32, R29, 0x3340, R0 ;  /* 0x000033401d207816 */ /* 0x000fe40000000000 */
[----:B0-----:R-:W-:Y:S01]  /*1375d0*/  LOP3.LUT R18, R31, 0xffff, RZ, 0xc0, !PT ;  /* 0x0000ffff1f127812 */ /* 0x001fe200078ec0ff */
[----:B------:R-:W-:Y:S01]  /*1375e0*/  VIADD R31, R30, UR6 ;  /* 0x000000061e1f7c36 */ /* 0x000fe20008000000 */
[----:B------:R-:W-:Y:S01]  /*1375f0*/  SHF.R.U32.HI R15, RZ, 0x8, R15 ;  /* 0x00000008ff0f7819 */ /* 0x000fe2000001160f */
[----:B------:R-:W-:Y:S01]  /*137600*/  ULDC UR6, c[0x0][0x248] ;  /* 0x0000920000067ab9 */ /* 0x000fe20000000800 */
[----:B------:R-:W-:-:S02]  /*137610*/  SHF.R.U32.HI R39, RZ, 0x8, R39 ;  /* 0x00000008ff277819 */ /* 0x000fc40000011627 */
[----:B------:R-:W-:Y:S02]  /*137620*/  SHF.R.S32.HI R38, RZ, 0x1f, R31 ;  /* 0x0000001fff267819 */ /* 0x000fe4000001141f */
[----:B------:R-:W-:Y:S02]  /*137630*/  IADD3 R44, P1, R31, R8, RZ ;  /* 0x000000081f2c7210 */ /* 0x000fe40007f3e0ff */
[----:B------:R-:W-:Y:S02]  /*137640*/  LOP3.LUT R15, R15, 0xffff, RZ, 0xc0, !PT ;  /* 0x0000ffff0f0f7812 */ /* 0x000fe400078ec0ff */
[----:B------:R-:W-:Y:S01]  /*137650*/  LOP3.LUT R39, R39, 0xffff, RZ, 0xc0, !PT ;  /* 0x0000ffff27277812 */ /* 0x000fe200078ec0ff */
[----:B------:R-:W-:-:S03]  /*137660*/  IMAD.X R45, R38, 0x1, R26, P1 ;  /* 0x00000001262d7824 */ /* 0x000fc600008e061a */
[----:B------:R-:W-:Y:S02]  /*137670*/  PRMT R15, R15, 0x3340, R39 ;  /* 0x000033400f0f7816 */ /* 0x000fe40000000027 */
[----:B--2---:R-:W-:-:S04]  /*137680*/  LOP3.LUT R35, R34, 0xffff, RZ, 0xc0, !PT ;  /* 0x0000ffff22237812 */ /* 0x004fc800078ec0ff */
[----:B------:R-:W-:-:S04]  /*137690*/  PRMT R30, R18, 0x3340, R35 ;  /* 0x00003340121e7816 */ /* 0x000fc80000000023 */
[----:B------:R-:W-:Y:S02]  /*1376a0*/  PRMT R34, R30, 0x5410, R32 ;  /* 0x000054101e227816 */ /* 0x000fe40000000020 */
[----:B------:R-:W2:Y:S04]  /*1376b0*/  LDL.LU R32, [R1+0x7b0] ;  /* 0x0007b00001207983 */ /* 0x000ea80000300800 */
[----:B------:R-:W2:Y:S04]  /*1376c0*/  LDL.LU R30, [R1+0x630] ;  /* 0x00063000011e7983 */ /* 0x000ea80000300800 */
[----:B------:R0:W-:Y:S04]  /*1376d0*/  STL [R1+0x75c], R34 ;  /* 0x00075c2201007387 */ /* 0x0001e80000100800 */
[----:B0-----:R-:W2:Y:S01]  /*1376e0*/  LDL.LU R34, [R1+0x67c] ;  /* 0x00067c0001227983 */ /* 0x001ea20000300800 */
[----:B------:R-:W-:-:S02]  /*1376f0*/  SHF.R.U32.HI R18, RZ, 0x8, R18 ;  /* 0x00000008ff127819 */ /* 0x000fc40000011612 */
[----:B------:R-:W-:Y:S02]  /*137700*/  SHF.R.U32.HI R35, RZ, 0x8, R35 ;  /* 0x00000008ff237819 */ /* 0x000fe40000011623 */
[----:B------:R-:W-:Y:S02]  /*137710*/  LOP3.LUT R18, R18, 0xffff, RZ, 0xc0, !PT ;  /* 0x0000ffff12127812 */ /* 0x000fe400078ec0ff */
[----:B------:R-:W-:Y:S01]  /*137720*/  LOP3.LUT R35, R35, 0xffff, RZ, 0xc0, !PT ;  /* 0x0000ffff23237812 */ /* 0x000fe200078ec0ff */
[----:B------:R-:W-:Y:S03]  /*137730*/  STL.64 [R1+0x1530], R44 ;  /* 0x0015302c01007387 */ /* 0x000fe60000100a00 */
[----:B------:R-:W-:Y:S01]  /*137740*/  PRMT R35, R18, 0x3340, R35 ;  /* 0x0000334012237816 */ /* 0x000fe20000000023 */
[----:B------:R4:W-:Y:S04]  /*137750*/  STL [R1+0x6674], R15 ;  /* 0x0066740f01007387 */ /* 0x0009e80000100800 */
[----:B------:R3:W-:Y:S01]  /*137760*/  STL [R1+0x428], R35 ;  /* 0x0004282301007387 */ /* 0x0007e20000100800 */
[----:B----4-:R-:W-:-:S03]  /*137770*/  LOP3.LUT R15, R24, 0xffff, RZ, 0xc0, !PT ;  /* 0x0000ffff180f7812 */ /* 0x010fc600078ec0ff */
[----:B------:R-:W4:Y:S01]  /*137780*/  LDL.LU R24, [R1+0x69a8] ;  /* 0x0069a80001187983 */ /* 0x000f220000300800 */
[----:B---3--:R-:W-:-:S03]  /*137790*/  LOP3.LUT R35, R22, 0xffff, RZ, 0xc0, !PT ;  /* 0x0000ffff16237812 */ /* 0x008fc600078ec0ff */
[----:B------:R-:W3:Y:S01]  /*1377a0*/  LDL.LU R22, [R1+0x69a4] ;  /* 0x0069a40001167983 */ /* 0x000ee20000300800 */
[----:B------:R-:W-:-:S04]  /*1377b0*/  LOP3.LUT R18, R37, 0xffff, RZ, 0xc0, !PT ;  /* 0x0000ffff25127812 */ /* 0x000fc800078ec0ff */
        /* <DEDUP_REMOVED lines=8> */
[----:B------:R-:W-:Y:S02]  /*137840*/  PRMT R37, R37, 0x5410, R39 ;  /* 0x0000541025257816 */ /* 0x000fe40000000027 */
[----:B------:R-:W-:Y:S02]  /*137850*/  SHF.R.U32.HI R15, RZ, 0x8, R15 ;  /* 0x00000008ff0f7819 */ /* 0x000fe4000001160f */
[----:B------:R-:W-:Y:S01]  /*137860*/  PRMT R18, R18, 0x3340, R35 ;  /* 0x0000334012127816 */ /* 0x000fe20000000023 */
[----:B------:R-:W-:Y:S01]  /*137870*/  STL [R1+0x71c], R37 ;  /* 0x00071c2501007387 */ /* 0x000fe20000100800 */
[----:B------:R-:W-:-:S03]  /*137880*/  LOP3.LUT R15, R15, 0xffff, RZ, 0xc0, !PT ;  /* 0x0000ffff0f0f7812 */ /* 0x000fc600078ec0ff */
[----:B------:R-:W-:Y:S01]  /*137890*/  STL.64 [R1+0x1538], R44 ;  /* 0x0015382c01007387 */ /* 0x000fe20000100a00 */
[----:B------:R-:W-:-:S03]  /*1378a0*/  PRMT R35, R15, 0x3340, R0 ;  /* 0x000033400f237816 */ /* 0x000fc60000000000 */
[----:B------:R0:W-:Y:S04]  /*1378b0*/  STL [R1+0x424], R18 ;  /* 0x0004241201007387 */ /* 0x0001e80000100800 */
[----:B------:R1:W-:Y:S01]  /*1378c0*/  STL [R1+0x114], R35 ;  /* 0x0001142301007387 */ /* 0x0003e20000100800 */
[----:B--2---:R-:W-:Y:S02]  /*1378d0*/  LOP3.LUT R15, R32, 0xffff, RZ, 0xc0, !PT ;  /* 0x0000ffff200f7812 */ /* 0x004fe400078ec0ff */
[----:B0-----:R-:W-:Y:S02]  /*1378e0*/  LOP3.LUT R18, R30, 0xffff, RZ, 0xc0, !PT ;  /* 0x0000ffff1e127812 */ /* 0x001fe400078ec0ff */
[----:B------:R-:W-:Y:S02]  /*1378f0*/  LOP3.LUT R30, R34, 0xffff, RZ, 0xc0, !PT ;  /* 0x0000ffff221e7812 */ /* 0x000fe400078ec0ff */
[----:B------:R-:W-:-:S02]  /*137900*/  PRMT R34, R18, 0x3340, R0 ;  /* 0x0000334012227816 */ /* 0x000fc40000000000 */
[----:B------:R-:W-:-:S04]  /*137910*/  PRMT R32, R15, 0x3340, R30 ;  /* 0x000033400f207816 */ /* 0x000fc8000000001e */
[----:B------:R-:W-:Y:S02]  /*137920*/  PRMT R32, R32, 0x5410, R34 ;  /* 0x0000541020207816 */ /* 0x000fe40000000022 */
[----:B------:R-:W-:-:S05]  /*137930*/  IADD3 R34, P1, R31, R7, RZ ;  /* 0x000000071f227210 */ /* 0x000fca0007f3e0ff */
[----:B-1----:R-:W-:Y:S01]  /*137940*/  IMAD.X R35, R38, 0x1, R49, P1 ;  /* 0x0000000126237824 */ /* 0x002fe200008e0631 */
[----:B------:R-:W-:Y:S01]  /*137950*/  STL [R1+0x72c], R32 ;  /* 0x00072c2001007387 */ /* 0x000fe20000100800 */
[----:B------:R-:W-:Y:S02]  /*137960*/  SHF.R.U32.HI R15, RZ, 0x8, R15 ;  /* 0x00000008ff0f7819 */ /* 0x000fe4000001160f */
[----:B------:R-:W-:Y:S01]  /*137970*/  SHF.R.U32.HI R30, RZ, 0x8, R30 ;  /* 0x00000008ff1e7819 */ /* 0x000fe2000001161e */
[----:B------:R0:W-:Y:S01]  /*137980*/  STL.64 [R1+0x1528], R34 ;  /* 0x0015282201007387 */ /* 0x0001e20000100a00 */
[----:B------:R-:W-:Y:S02]  /*137990*/  LOP3.LUT R15, R15, 0xffff, RZ, 0xc0, !PT ;  /* 0x0000ffff0f0f7812 */ /* 0x000fe400078ec0ff */
[----:B------:R-:W-:Y:S01]  /*1379a0*/  LOP3.LUT R30, R30, 0xffff, RZ, 0xc0, !PT ;  /* 0x0000ffff1e1e7812 */ /* 0x000fe200078ec0ff */
[----:B------:R-:W2:Y:S01]  /*1379b0*/  LDL.LU R39, [R1+0x7bc] ;  /* 0x0007bc0001277983 */ /* 0x000ea20000300800 */
[----:B0-----:R-:W-:-:S03]  /*1379c0*/  SHF.R.U32.HI R34, RZ, 0x8, R29 ;  /* 0x00000008ff227819 */ /* 0x001fc6000001161d */
[----:B------:R-:W2:Y:S01]  /*1379d0*/  LDL.LU R37, [R1+0x63c] ;  /* 0x00063c0001257983 */ /* 0x000ea20000300800 */
[----:B------:R-:W-:-:S03]  /*1379e0*/  LOP3.LUT R35, R34, 0xffff, RZ, 0xc0, !PT ;  /* 0x0000ffff22237812 */ /* 0x000fc600078ec0ff */
[----:B------:R-:W2:Y:S01]  /*1379f0*/  LDL.LU R32, [R1+0x684] ;  /* 0x0006840001207983 */ /* 0x000ea20000300800 */
[----:B------:R-:W-:Y:S02]  /*137a00*/  PRMT R30, R15, 0x3340, R30 ;  /* 0x000033400f1e7816 */ /* 0x000fe4000000001e */
[----:B------:R-:W-:Y:S01]  /*137a10*/  PRMT R35, R35, 0x3340, R0 ;  /* 0x0000334023237816 */ /* 0x000fe20000000000 */
[----:B------:R-:W2:Y:S01]  /*137a20*/  LDL.LU R29, [R1+0x78c] ;  /* 0x00078c00011d7983 */ /* 0x000ea20000300800 */
[----:B---3--:R-:W-:-:S03]  /*137a30*/  LOP3.LUT R15, R22, 0xffff, RZ, 0xc0, !PT ;  /* 0x0000ffff160f7812 */ /* 0x008fc600078ec0ff */
[----:B------:R-:W3:Y:S04]  /*137a40*/  LDL.LU R34, [R1+0x66c] ;  /* 0x00066c0001227983 */ /* 0x000ee80000300800 */
[----:B------:R-:W-:Y:S04]  /*137a50*/  STL [R1+0x6904], R30 ;  /* 0x0069041e01007387 */ /* 0x000fe80000100800 */
[----:B------:R0:W-:Y:S04]  /*137a60*/  STL [R1+0x110], R35 ;  /* 0x0001102301007387 */ /* 0x0001e80000100800 */
[----:B------:R-:W3:Y:S01]  /*137a70*/  LDL.LU R22, [R1+0x69a0] ;  /* 0x0069a00001167983 */ /* 0x000ee20000300800 */
[----:B------:R-:W-:-:S02]  /*137a80*/  LOP3.LUT R17, R17, 0xffff, RZ, 0xc0, !PT ;  /* 0x0000ffff11117812 */ /* 0x000fc400078ec0ff */
[----:B----4-:R-:W-:Y:S02]  /*137a90*/  LOP3.LUT R24, R24, 0xffff, RZ, 0xc0, !PT ;  /* 0x0000ffff18187812 */ /* 0x010fe400078ec0ff */
[----:B0-----:R-:W-:Y:S02]  /*137aa0*/  PRMT R35, R17, 0x3340, R0 ;  /* 0x0000334011237816 */ /* 0x001fe40000000000 */
[----:B------:R-:W-:Y:S01]  /*137ab0*/  PRMT R30, R15, 0x3340, R24 ;  /* 0x000033400f1e7816 */ /* 0x000fe20000000018 */
[----:B------:R0:W-:Y:S01]  /*137ac0*/  STL [R1+0x6858], R17 ;  /* 0x0068581101007387 */ /* 0x0001e20000100800 */
[----:B------:R-:W-:Y:S02]  /*137ad0*/  SHF.R.U32.HI R15, RZ, 0x8, R15 ;  /* 0x00000008ff0f7819 */ /* 0x000fe4000001160f */
[----:B------:R-:W-:Y:S02]  /*137ae0*/  SHF.R.U32.HI R18, RZ, 0x8, R18 ;  /* 0x00000008ff127819 */ /* 0x000fe40000011612 */
[----:B0-----:R-:W-:-:S02]  /*137af0*/  PRMT R17, R30, 0x5410, R35 ;  /* 0x000054101e117816 */ /* 0x001fc40000000023 */
[----:B------:R-:W-:-:S03]  /*137b00*/  IADD3 R44, P1, R31, R6, RZ ;  /* 0x000000061f2c7210 */ /* 0x000fc60007f3e0ff */
[----:B------:R0:W-:Y:S01]  /*137b10*/  STL [R1+0x2478], R17 ;  /* 0x0024781101007387 */ /* 0x0001e20000100800 */
[----:B------:R-:W-:Y:S02]  /*137b20*/  LOP3.LUT R15, R15, 0xffff, RZ, 0xc0, !PT ;  /* 0x0000ffff0f0f7812 */ /* 0x000fe400078ec0ff */
[----:B------:R-:W-:Y:S02]  /*137b30*/  LOP3.LUT R18, R18, 0xffff, RZ, 0xc0, !PT ;  /* 0x0000ffff12127812 */ /* 0x000fe400078ec0ff */
[----:B0-----:R-:W-:Y:S01]  /*137b40*/  SHF.R.U32.HI R17, RZ, 0x8, R24 ;  /* 0x00000008ff117819 */ /* 0x001fe20000011618 */
[----:B------:R-:W-:-:S03]  /*137b50*/  IMAD.X R45, R38, 0x1, R5, P1 ;  /* 0x00000001262d7824 */ /* 0x000fc600008e0605 */
[----:B------:R-:W-:Y:S02]  /*137b60*/  LOP3.LUT R17, R17, 0xffff, RZ, 0xc0, !PT ;  /* 0x0000ffff11117812 */ /* 0x000fe400078ec0ff */
[----:B------:R-:W-:Y:S02]  /*137b70*/  PRMT R18, R18, 0x3340, R0 ;  /* 0x0000334012127816 */ /* 0x000fe40000000000 */
[----:B------:R-:W-:Y:S01]  /*137b80*/  PRMT R24, R15, 0x3340, R17 ;  /* 0x000033400f187816 */ /* 0x000fe20000000011 */
[----:B------:R0:W-:Y:S04]  /*137b90*/  STL.64 [R1+0x1520], R44 ;  /* 0x0015202c01007387 */ /* 0x0001e80000100a00 */
[----:B------:R-:W-:Y:S04]  /*137ba0*/  STL [R1+0x6678], R24 ;  /* 0x0066781801007387 */ /* 0x000fe80000100800 */
[----:B------:R1:W-:Y:S04]  /*137bb0*/  STL [R1+0x118], R18 ;  /* 0x0001181201007387 */ /* 0x0003e80000100800 */
[----:B0-----:R-:W4:Y:S04]  /*137bc0*/  LDL.LU R44, [R1+0x5138] ;  /* 0x00513800012c7983 */ /* 0x001f280000300800 */
[----:B------:R-:W4:Y:S01]  /*137bd0*/  LDL.LU R35, [R1+0x89c] ;  /* 0x00089c0001237983 */ /* 0x000f220000300800 */
[----:B--2---:R-:W-:-:S02]  /*137be0*/  LOP3.LUT R30, R39, 0xffff, RZ, 0xc0, !PT ;  /* 0x0000ffff271e7812 */ /* 0x004fc400078ec0ff */
[----:B------:R-:W-:Y:S02]  /*137bf0*/  LOP3.LUT R15, R37, 0xffff, RZ, 0xc0, !PT ;  /* 0x0000ffff250f7812 */ /* 0x000fe400078ec0ff */
[----:B------:R-:W-:Y:S02]  /*137c00*/  LOP3.LUT R37, R32, 0xffff, RZ, 0xc0, !PT ;  /* 0x0000ffff20257812 */ /* 0x000fe400078ec0ff */
[----:B-1----:R-:W-:Y:S02]  /*137c10*/  LOP3.LUT R18, R29, 0xffff, RZ, 0xc0, !PT ;  /* 0x0000ffff1d127812 */ /* 0x002fe400078ec0ff */
[----:B------:R-:W-:Y:S02]  /*137c20*/  PRMT R29, R15, 0x3340, R0 ;  /* 0x000033400f1d7816 */ /* 0x000fe40000000000 */
[----:B---3--:R-:W-:Y:S02]  /*137c30*/  LOP3.LUT R17, R22, 0xffff, RZ, 0xc0, !PT ;  /* 0x0000ffff16117812 */ /* 0x008fe400078ec0ff */
[----:B------:R-:W-:-:S04]  /*137c40*/  PRMT R22, R30, 0x3340, R37 ;  /* 0x000033401e167816 */ /* 0x000fc80000000025 */
[----:B------:R-:W-:-:S05]  /*137c50*/  PRMT R22, R22, 0x5410, R29 ;  /* 0x0000541016167816 */ /* 0x000fca000000001d */
[----:B------:R0:W-:Y:S04]  /*137c60*/  STL [R1+0x6dc], R22 ;  /* 0x0006dc1601007387 */ /* 0x0001e80000100800 */
[----:B------:R-:W2:Y:S04]  /*137c70*/  LDL.LU R39, [R1+0x894] ;  /* 0x0008940001277983 */ /* 0x000ea80000300800 */
[----:B------:R-:W3:Y:S04]  /*137c80*/  LDL.LU R32, [R1+0x513c] ;  /* 0x00513c0001207983 */ /* 0x000ee80000300800 */
[----:B0-----:R-:W3:Y:S04]  /*137c90*/  LDL.LU R22, [R1+0x2f48] ;  /* 0x002f480001167983 */ /* 0x001ee80000300800 */
[----:B------:R-:W3:Y:S01]  /*137ca0*/  LDL.LU R29, [R1+0x2e34] ;  /* 0x002e3400011d7983 */ /* 0x000ee20000300800 */
[----:B------:R-:W-:-:S02]  /*137cb0*/  LOP3.LUT R24, R34, 0xffff, RZ, 0xc0, !PT ;  /* 0x0000ffff22187812 */ /* 0x000fc400078ec0ff */
[----:B------:R-:W-:Y:S02]  /*137cc0*/  PRMT R45, R17, 0x3340, R0 ;  /* 0x00003340112d7816 */ /* 0x000fe40000000000 */
[----:B------:R-:W-:Y:S02]  /*137cd0*/  PRMT R34, R18, 0x3340, R24 ;  /* 0x0000334012227816 */ /* 0x000fe40000000018 */
[----:B------:R-:W-:Y:S02]  /*137ce0*/  IADD3 R54, P1, R31, R4, RZ ;  /* 0x000000041f367210 */ /* 0x000fe40007f3e0ff */
[----:B------:R-:W-:Y:S02]  /*137cf0*/  PRMT R34, R34, 0x5410, R45 ;  /* 0x0000541022227816 */ /* 0x000fe4000000002d */
[----:B------:R-:W-:Y:S01]  /*137d00*/  SHF.R.U32.HI R30, RZ, 0x8, R30 ;  /* 0x00000008ff1e7819 */ /* 0x000fe2000001161e */
[----:B------:R-:W-:Y:S02]  /*137d10*/  IMAD.X R55, R38, 0x1, R3, P1 ;  /* 0x0000000126377824 */ /* 0x000fe400008e0603 */
[----:B------:R0:W-:Y:S01]  /*137d20*/  STL [R1+0x686c], R34 ;  /* 0x00686c2201007387 */ /* 0x0001e20000100800 */
[----:B------:R-:W-:-:S02]  /*137d30*/  SHF.R.U32.HI R18, RZ, 0x8, R18 ;  /* 0x00000008ff127819 */ /* 0x000fc40000011612 */
[----:B------:R-:W-:Y:S01]  /*137d40*/  SHF.R.U32.HI R24, RZ, 0x8, R24 ;  /* 0x00000008ff187819 */ /* 0x000fe20000011618 */
[----:B------:R1:W-:Y:S01]  /*137d50*/  STL.64 [R1+0x1510], R54 ;  /* 0x0015103601007387 */ /* 0x0003e20000100a00 */
[----:B------:R-:W-:Y:S02]  /*137d60*/  SHF.R.U32.HI R17, RZ, 0x8, R17 ;  /* 0x00000008ff117819 */ /* 0x000fe40000011611 */
[----:B0-----:R-:W-:Y:S02]  /*137d70*/  SHF.R.U32.HI R34, RZ, 0x8, R37 ;  /* 0x00000008ff227819 */ /* 0x001fe40000011625 */
[----:B------:R-:W-:Y:S02]  /*137d80*/  LOP3.LUT R30, R30, 0xffff, RZ, 0xc0, !PT ;  /* 0x0000ffff1e1e7812 */ /* 0x000fe400078ec0ff */
[----:B------:R-:W-:Y:S02]  /*137d90*/  LOP3.LUT R34, R34, 0xffff, RZ, 0xc0, !PT ;  /* 0x0000ffff22227812 */ /* 0x000fe400078ec0ff */
[----:B------:R-:W-:-:S02]  /*137da0*/  SHF.R.U32.HI R15, RZ, 0x8, R15 ;  /* 0x00000008ff0f7819 */ /* 0x000fc4000001160f */
[----:B------:R-:W-:Y:S02]  /*137db0*/  LOP3.LUT R18, R18, 0xffff, RZ, 0xc0, !PT ;  /* 0x0000ffff12127812 */ /* 0x000fe400078ec0ff */
[----:B------:R-:W-:Y:S02]  /*137dc0*/  LOP3.LUT R24, R24, 0xffff, RZ, 0xc0, !PT ;  /* 0x0000ffff18187812 */ /* 0x000fe400078ec0ff */
[----:B-1----:R-:W-:Y:S02]  /*137dd0*/  IADD3 R54, P1, R31, R2, RZ ;  /* 0x000000021f367210 */ /* 0x002fe40007f3e0ff */
[----:B------:R-:W-:Y:S02]  /*137de0*/  LOP3.LUT R17, R17, 0xffff, RZ, 0xc0, !PT ;  /* 0x0000ffff11117812 */ /* 0x000fe400078ec0ff */
[----:B------:R-:W-:Y:S02]  /*137df0*/  PRMT R37, R30, 0x3340, R34 ;  /* 0x000033401e257816 */ /* 0x000fe40000000022 */
[----:B------:R-:W-:Y:S01]  /*137e00*/  LOP3.LUT R15, R15, 0xffff, RZ, 0xc0, !PT ;  /* 0x0000ffff0f0f7812 */ /* 0x000fe200078ec0ff */
[----:B------:R-:W-:Y:S01]  /*137e10*/  IMAD.X R55, R38, 0x1, R0, P1 ;  /* 0x0000000126377824 */ /* 0x000fe200008e0600 */
[----:B------:R-:W-:-:S02]  /*137e20*/  PRMT R18, R18, 0x3340, R24 ;  /* 0x0000334012127816 */ /* 0x000fc40000000018 */
[--C-:B------:R-:W-:Y:S01]  /*137e30*/  PRMT R17, R17, 0x3340, R0.reuse ;  /* 0x0000334011117816 */ /* 0x100fe20000000000 */
[----:B------:R4:W-:Y:S01]  /*137e40*/  STL [R1+0x6908], R37 ;  /* 0x0069082501007387 */ /* 0x0009e20000100800 */
[----:B------:R-:W-:-:S03]  /*137e50*/  PRMT R15, R15, 0x3340, R0 ;  /* 0x000033400f0f7816 */ /* 0x000fc60000000000 */
[----:B------:R0:W-:Y:S04]  /*137e60*/  STL [R1+0x40c], R18 ;  /* 0x00040c1201007387 */ /* 0x0001e80000100800 */
[----:B------:R-:W-:Y:S01]  /*137e70*/  STL.64 [R1+0x1518], R54 ;  /* 0x0015183601007387 */ /* 0x000fe20000100a00 */
[----:B----4-:R-:W-:-:S03]  /*137e80*/  LOP3.LUT R37, R44, 0xffff, RZ, 0xc0, !PT ;  /* 0x0000ffff2c257812 */ /* 0x010fc600078ec0ff */
[----:B------:R1:W-:Y:S01]  /*137e90*/  STL [R1+0x124], R17 ;  /* 0x0001241101007387 */ /* 0x0003e20000100800 */
[----:B0-----:R-:W-:-:S03]  /*137ea0*/  LOP3.LUT R18, R35, 0xffff, RZ, 0xc0, !PT ;  /* 0x0000ffff23127812 */ /* 0x001fc600078ec0ff */
[----:B------:R3:W-:Y:S01]  /*137eb0*/  STL [R1+0x120], R15 ;  /* 0x0001200f01007387 */ /* 0x0007e20000100800 */
[----:B--2---:R-:W-:-:S04]  /*137ec0*/  LOP3.LUT R24, R39, 0xffff, RZ, 0xc0, !PT ;  /* 0x0000ffff27187812 */ /* 0x004fc800078ec0ff */
[----:B-1----:R-:W-:Y:S02]  /*137ed0*/  PRMT R17, R37, 0x3340, R24 ;  /* 0x0000334025117816 */ /* 0x002fe40000000018 */
[----:B---3--:R-:W-:Y:S02]  /*137ee0*/  LOP3.LUT R15, R22, 0xffff, RZ, 0xc0, !PT ;  /* 0x0000ffff160f7812 */ /* 0x008fe400078ec0ff */
[----:B------:R-:W-:Y:S02]  /*137ef0*/  PRMT R22, R18, 0x3340, R0 ;  /* 0x0000334012167816 */ /* 0x000fe40000000000 */
[----:B------:R-:W-:Y:S02]  /*137f00*/  LOP3.LUT R30, R32, 0xffff, RZ, 0xc0, !PT ;  /* 0x0000ffff201e7812 */ /* 0x000fe400078ec0ff */
[----:B------:R-:W-:Y:S02]  /*137f10*/  PRMT R17, R17, 0x5410, R22 ;  /* 0x0000541011117816 */ /* 0x000fe40000000016 */
[----:B------:R-:W-:Y:S01]  /*137f20*/  LOP3.LUT R34, R29, 0xffff, RZ, 0xc0, !PT ;  /* 0x0000ffff1d227812 */ /* 0x000fe200078ec0ff */
[----:B------:R-:W2:Y:S01]  /*137f30*/  LDL.LU R22, [R1+0x511c] ;  /* 0x00511c0001167983 */ /* 0x000ea20000300800 */
[----:B------:R-:W-:-:S03]  /*137f40*/  PRMT R32, R15, 0x3340, R0 ;  /* 0x000033400f207816 */ /* 0x000fc60000000000 */
[----:B------:R-:W3:Y:S04]  /*137f50*/  LDL.LU R44, [R1+0x878] ;  /* 0x00087800012c7983 */ /* 0x000ee80000300800 */
[----:B------:R0:W-:Y:S04]  /*137f60*/  STL [R1+0x678], R17 ;  /* 0x0006781101007387 */ /* 0x0001e80000100800 */
[----:B------:R-:W4:Y:S04]  /*137f70*/  LDL.LU R35, [R1+0x5124] ;  /* 0x0051240001237983 */ /* 0x000f280000300800 */
[----:B------:R-:W4:Y:S01]  /*137f80*/  LDL.LU R39, [R1+0x5120] ;  /* 0x0051200001277983 */ /* 0x000f220000300800 */
[----:B0-----:R-:W-:-:S03]  /*137f90*/  PRMT R17, R30, 0x3340, R34 ;  /* 0x000033401e117816 */ /* 0x001fc60000000022 */
[----:B------:R-:W4:Y:S01]  /*137fa0*/  LDL.LU R29, [R1+0x880] ;  /* 0x00088000011d7983 */ /* 0x000f220000300800 */
[----:B------:R-:W-:-:S03]  /*137fb0*/  PRMT R17, R17, 0x5410, R32 ;  /* 0x0000541011117816 */ /* 0x000fc60000000020 */
[----:B------:R-:W4:Y:S01]  /*137fc0*/  LDL.LU R32, [R1+0x5128] ;  /* 0x0051280001207983 */ /* 0x000f220000300800 */
[----:B------:R-:W-:Y:S02]  /*137fd0*/  IADD3 R54, P1, R31, R28, RZ ;  /* 0x0000001c1f367210 */ /* 0x000fe40007f3e0ff */
[----:B------:R-:W-:Y:S01]  /*137fe0*/  SHF.R.U32.HI R24, RZ, 0x8, R24 ;  /* 0x00000008ff187819 */ /* 0x000fe20000011618 */
[----:B------:R0:W-:Y:S01]  /*137ff0*/  STL [R1+0x685c], R17 ;  /* 0x00685c1101007387 */ /* 0x0001e20000100800 */
[----:B------:R-:W-:Y:S01]  /*138000*/  SHF.R.U32.HI R30, RZ, 0x8, R30 ;  /* 0x00000008ff1e7819 */ /* 0x000fe2000001161e */
[----:B------:R-:W-:Y:S01]  /*138010*/  IMAD.X R55, R38, 0x1, R42, P1 ;  /* 0x0000000126377824 */ /* 0x000fe200008e062a */
[----:B------:R-:W-:Y:S01]  /*138020*/  SHF.R.U32.HI R34, RZ, 0x8, R34 ;  /* 0x00000008ff227819 */ /* 0x000fe20000011622 */
[----:B------:R-:W4:Y:S01]  /*138030*/  LDL.LU R28, [R1+0x699c] ;  /* 0x00699c00011c7983 */ /* 0x000f220000300800 */
[----:B------:R-:W-:Y:S02]  /*138040*/  LOP3.LUT R24, R24, 0xffff, RZ, 0xc0, !PT ;  /* 0x0000ffff18187812 */ /* 0x000fe400078ec0ff */
[----:B0-----:R-:W-:Y:S01]  /*138050*/  SHF.R.U32.HI R17, RZ, 0x8, R37 ;  /* 0x00000008ff117819 */ /* 0x001fe20000011625 */
[----:B------:R-:W4:Y:S01]  /*138060*/  LDL.LU R42, [R1+0x6998] ;  /* 0x00699800012a7983 */ /* 0x000f220000300800 */
[----:B------:R-:W-:-:S02]  /*138070*/  LOP3.LUT R30, R30, 0xffff, RZ, 0xc0, !PT ;  /* 0x0000ffff1e1e7812 */ /* 0x000fc400078ec0ff */
[----:B------:R-:W-:Y:S02]  /*138080*/  LOP3.LUT R17, R17, 0xffff, RZ, 0xc0, !PT ;  /* 0x0000ffff11117812 */ /* 0x000fe400078ec0ff */
[----:B------:R-:W-:Y:S01]  /*138090*/  LOP3.LUT R34, R34, 0xffff, RZ, 0xc0, !PT ;  /* 0x0000ffff22227812 */ /* 0x000fe200078ec0ff */
[----:B------:R0:W-:Y:S01]  /*1380a0*/  STL.64 [R1+0x1500], R54 ;  /* 0x0015003601007387 */ /* 0x0001e20000100a00 */
[----:B------:R-:W-:Y:S02]  /*1380b0*/  SHF.R.U32.HI R18, RZ, 0x8, R18 ;  /* 0x00000008ff127819 */ /* 0x000fe40000011612 */
[----:B------:R-:W-:Y:S02]  /*1380c0*/  PRMT R17, R17, 0x3340, R24 ;  /* 0x0000334011117816 */ /* 0x000fe40000000018 */
[----:B------:R-:W-:Y:S02]  /*1380d0*/  SHF.R.U32.HI R15, RZ, 0x8, R15 ;  /* 0x00000008ff0f7819 */ /* 0x000fe4000001160f */
[----:B------:R-:W-:-:S02]  /*1380e0*/  PRMT R30, R30, 0x3340, R34 ;  /* 0x000033401e1e7816 */ /* 0x000fc40000000022 */
[----:B------:R-:W-:Y:S02]  /*1380f0*/  LOP3.LUT R18, R18, 0xffff, RZ, 0xc0, !PT ;  /* 0x0000ffff12127812 */ /* 0x000fe400078ec0ff */
[----:B0-----:R-:W-:Y:S01]  /*138100*/  IADD3 R54, P1, R31, R53, RZ ;  /* 0x000000351f367210 */ /* 0x001fe20007f3e0ff */
[----:B------:R0:W-:Y:S01]  /*138110*/  STL [R1+0x690c], R17 ;  /* 0x00690c1101007387 */ /* 0x0001e20000100800 */
[----:B------:R-:W-:-:S03]  /*138120*/  LOP3.LUT R15, R15, 0xffff, RZ, 0xc0, !PT ;  /* 0x0000ffff0f0f7812 */ /* 0x000fc600078ec0ff */
[----:B------:R-:W-:Y:S01]  /*138130*/  IMAD.X R55, R38, 0x1, R57, P1 ;  /* 0x0000000126377824 */ /* 0x000fe200008e0639 */
[----:B------:R1:W-:Y:S01]  /*138140*/  STL [R1+0x408], R30 ;  /* 0x0004081e01007387 */ /* 0x0003e20000100800 */
[--C-:B------:R-:W-:Y:S02]  /*138150*/  PRMT R18, R18, 0x3340, R0.reuse ;  /* 0x0000334012127816 */ /* 0x100fe40000000000 */
[----:B------:R-:W-:Y:S01]  /*138160*/  PRMT R15, R15, 0x3340, R0 ;  /* 0x000033400f0f7816 */ /* 0x000fe20000000000 */
[----:B0-----:R-:W4:Y:S04]  /*138170*/  LDL.LU R17, [R1+0x2c] ;  /* 0x00002c0001117983 */ /* 0x001f280000300800 */
[----:B------:R-:W4:Y:S04]  /*138180*/  LDL.LU R53, [R1+0x6994] ;  /* 0x0069940001357983 */ /* 0x000f280000300800 */
[----:B------:R-:W4:Y:S04]  /*138190*/  LDL.LU R57, [R1+0x6990] ;  /* 0x0069900001397983 */ /* 0x000f280000300800 */
[----:B------:R-:W-:Y:S04]  /*1381a0*/  STL.64 [R1+0x1508], R54 ;  /* 0x0015083601007387 */ /* 0x000fe80000100a00 */
[----:B------:R-:W4:Y:S04]  /*1381b0*/  LDL.LU R37, [R1+0x20] ;  /* 0x0000200001257983 */ /* 0x000f280000300800 */
[----:B------:R0:W-:Y:S04]  /*1381c0*/  STL [R1+0x128], R18 ;  /* 0x0001281201007387 */ /* 0x0001e80000100800 */
[----:B------:R0:W-:Y:S01]  /*1381d0*/  STL [R1+0x170], R15 ;  /* 0x0001700f01007387 */ /* 0x0001e20000100800 */
[----:B--2---:R-:W-:-:S02]  /*1381e0*/  LOP3.LUT R22, R22, 0xffff, RZ, 0xc0, !PT ;  /* 0x0000ffff16167812 */ /* 0x004fc400078ec0ff */
[----:B---3--:R-:W-:-:S04]  /*1381f0*/  LOP3.LUT R24, R44, 0xffff, RZ, 0xc0, !PT ;  /* 0x0000ffff2c187812 */ /* 0x008fc800078ec0ff */
[----:B-1----:R-:W-:Y:S02]  /*138200*/  PRMT R30, R24, 0x3340, R0 ;  /* 0x00003340181e7816 */ /* 0x002fe40000000000 */
[----:B----4-:R-:W-:Y:S02]  /*138210*/  LOP3.LUT R34, R35, 0xffff, RZ, 0xc0, !PT ;  /* 0x0000ffff23227812 */ /* 0x010fe400078ec0ff */
[----:B0-----:R-:W-:Y:S02]  /*138220*/  LOP3.LUT R18, R39, 0xffff, RZ, 0xc0, !PT ;  /* 0x0000ffff27127812 */ /* 0x001fe400078ec0ff */
[----:B------:R-:W-:Y:S02]  /*138230*/  LOP3.LUT R15, R29, 0xffff, RZ, 0xc0, !PT ;  /* 0x0000ffff1d0f7812 */ /* 0x000fe400078ec0ff */
[----:B------:R-:W-:Y:S02]  /*138240*/  PRMT R29, R22, 0x3340, R34 ;  /* 0x00003340161d7816 */ /* 0x000fe40000000022 */
[----:B------:R-:W-:-:S02]  /*138250*/  LOP3.LUT R35, R32, 0xffff, RZ, 0xc0, !PT ;  /* 0x0000ffff20237812 */ /* 0x000fc400078ec0ff */
[----:B------:R-:W-:Y:S01]  /*138260*/  PRMT R59, R29, 0x5410, R30 ;  /* 0x000054101d3b7816 */ /* 0x000fe2000000001e */
[----:B------:R-:W2:Y:S01]  /*138270*/  LDL.LU R32, [R1+0x348] ;  /* 0x0003480001207983 */ /* 0x000ea20000300800 */
[----:B------:R-:W-:Y:S02]  /*138280*/  PRMT R39, R15, 0x3340, R0 ;  /* 0x000033400f277816 */ /* 0x000fe40000000000 */
[----:B------:R-:W-:Y:S01]  /*138290*/  PRMT R30, R18, 0x3340, R35 ;  /* 0x00003340121e7816 */ /* 0x000fe20000000023 */
[----:B------:R-:W3:Y:S03]  /*1382a0*/  LDL.LU R29, [R1+0x2e0] ;  /* 0x0002e000011d7983 */ /* 0x000ee60000300800 */
[----:B------:R-:W-:Y:S01]  /*1382b0*/  PRMT R61, R30, 0x5410, R39 ;  /* 0x000054101e3d7816 */ /* 0x000fe20000000027 */
[----:B------:R-:W-:Y:S04]  /*1382c0*/  STL [R1+0x6860], R59 ;  /* 0x0068603b01007387 */ /* 0x000fe80000100800 */
[----:B------:R0:W-:Y:S04]  /*1382d0*/  STL [R1+0x6854], R61 ;  /* 0x0068543d01007387 */ /* 0x0001e80000100800 */
[----:B0-----:R-:W4:Y:S01]  /*1382e0*/  LDL.LU R61, [R1+0x24] ;  /* 0x00002400013d7983 */ /* 0x001f220000300800 */
[----:B------:R-:W-:-:S02]  /*1382f0*/  SHF.R.U32.HI R18, RZ, 0x8, R18 ;  /* 0x00000008ff127819 */ /* 0x000fc40000011612 */
[----:B------:R-:W-:Y:S01]  /*138300*/  SHF.R.U32.HI R35, RZ, 0x8, R35 ;  /* 0x00000008ff237819 */ /* 0x000fe20000011623 */
[----:B------:R-:W2:Y:S01]  /*138310*/  LDL.LU R30, [R1+0x1c] ;  /* 0x00001c00011e7983 */ /* 0x000ea20000300800 */
[----:B------:R-:W-:Y:S02]  /*138320*/  LOP3.LUT R18, R18, 0xffff, RZ, 0xc0, !PT ;  /* 0x0000ffff12127812 */ /* 0x000fe400078ec0ff */
[----:B------:R-:W-:Y:S01]  /*138330*/  LOP3.LUT R35, R35, 0xffff, RZ, 0xc0, !PT ;  /* 0x0000ffff23237812 */ /* 0x000fe200078ec0ff */
[----:B------:R-:W2:Y:S01]  /*138340*/  LDL.LU R52, [R1+0x18] ;  /* 0x0000180001347983 */ /* 0x000ea20000300800 */
[----:B------:R-:W-:Y:S02]  /*138350*/  SHF.R.U32.HI R22, RZ, 0x8, R22 ;  /* 0x00000008ff167819 */ /* 0x000fe40000011616 */
[----:B------:R-:W-:Y:S02]  /*138360*/  SHF.R.U32.HI R34, RZ, 0x8, R34 ;  /* 0x00000008ff227819 */ /* 0x000fe40000011622 */
[----:B------:R-:W-:-:S02]  /*138370*/  PRMT R18, R18, 0x3340, R35 ;  /* 0x0000334012127816 */ /* 0x000fc40000000023 */
[----:B------:R-:W-:-:S05]  /*138380*/  IADD3 R44, P1, R31, R17, RZ ;  /* 0x000000111f2c7210 */ /* 0x000fca0007f3e0ff */
[----:B------:R-:W-:Y:S01]  /*138390*/  IMAD.X R45, R38, 0x1, R58, P1 ;  /* 0x00000001262d7824 */ /* 0x000fe200008e063a */
[----:B------:R-:W-:Y:S02]  /*1383a0*/  LOP3.LUT R22, R22, 0xffff, RZ, 0xc0, !PT ;  /* 0x0000ffff16167812 */ /* 0x000fe400078ec0ff */
[----:B------:R-:W-:Y:S02]  /*1383b0*/  LOP3.LUT R34, R34, 0xffff, RZ, 0xc0, !PT ;  /* 0x0000ffff22227812 */ /* 0x000fe400078ec0ff */
[----:B------:R-:W-:Y:S01]  /*1383c0*/  STL.64 [R1+0x14e8], R44 ;  /* 0x0014e82c01007387 */ /* 0x000fe20000100a00 */
[----:B------:R-:W-:-:S03]  /*1383d0*/  SHF.R.U32.HI R15, RZ, 0x8, R15 ;  /* 0x00000008ff0f7819 */ /* 0x000fc6000001160f */
[----:B------:R0:W-:Y:S01]  /*1383e0*/  STL [R1+0x6910], R18 ;  /* 0x0069101201007387 */ /* 0x0001e20000100800 */
[----:B------:R-:W-:Y:S02]  /*1383f0*/  PRMT R22, R22, 0x3340, R34 ;  /* 0x0000334016167816 */ /* 0x000fe40000000022 */
[----:B------:R-:W-:Y:S02]  /*138400*/  LOP3.LUT R15, R15, 0xffff, RZ, 0xc0, !PT ;  /* 0x0000ffff0f0f7812 */ /* 0x000fe400078ec0ff */
[----:B0-----:R-:W-:Y:S01]  /*138410*/  SHF.R.U32.HI R18, RZ, 0x8, R24 ;  /* 0x00000008ff127819 */ /* 0x001fe20000011618 */
[----:B------:R0:W-:Y:S03]  /*138420*/  STL [R1+0x6914], R22 ;  /* 0x0069141601007387 */ /* 0x0001e60000100800 */
[----:B------:R-:W-:-:S04]  /*138430*/  LOP3.LUT R18, R18, 0xffff, RZ, 0xc0, !PT ;  /* 0x0000ffff12127812 */ /* 0x000fc800078ec0ff */
[--C-:B0-----:R-:W-:Y:S02]  /*138440*/  PRMT R22, R18, 0x3340, R0.reuse ;  /* 0x0000334012167816 */ /* 0x101fe40000000000 */
[----:B------:R-:W-:Y:S02]  /*138450*/  PRMT R18, R15, 0x3340, R0 ;  /* 0x000033400f127816 */ /* 0x000fe40000000000 */
[----:B------:R-:W-:Y:S02]  /*138460*/  LOP3.LUT R15, R46, 0xffff, RZ, 0xc0, !PT ;  /* 0x0000ffff2e0f7812 */ /* 0x000fe400078ec0ff */
[----:B------:R-:W-:Y:S02]  /*138470*/  LOP3.LUT R24, R53, 0xffff, RZ, 0xc0, !PT ;  /* 0x0000ffff35187812 */ /* 0x000fe400078ec0ff */
[----:B----4-:R-:W-:-:S05]  /*138480*/  IADD3 R34, P1, R31, R61, RZ ;  /* 0x0000003d1f227210 */ /* 0x010fca0007f3e0ff */
[----:B------:R-:W-:-:S05]  /*138490*/  IMAD.X R35, R38, 0x1, R37, P1 ;  /* 0x0000000126237824 */ /* 0x000fca00008e0625 */
[----:B------:R3:W-:Y:S04]  /*1384a0*/  STL.64 [R1+0x14f8], R34 ;  /* 0x0014f82201007387 */ /* 0x0007e80000100a00 */
[----:B------:R0:W-:Y:S04]  /*1384b0*/  STL [R1+0x174], R22 ;  /* 0x0001741601007387 */ /* 0x0001e80000100800 */
[----:B------:R1:W-:Y:S04]  /*1384c0*/  STL [R1+0x178], R18 ;  /* 0x0001781201007387 */ /* 0x0003e80000100800 */
[----:B------:R-:W4:Y:S01]  /*1384d0*/  LDL.LU R46, [R1+0x698c] ;  /* 0x00698c00012e7983 */ /* 0x000f220000300800 */
[----:B---3--:R-:W-:-:S02]  /*1384e0*/  LOP3.LUT R34, R29, 0xffff, RZ, 0xc0, !PT ;  /* 0x0000ffff1d227812 */ /* 0x008fc400078ec0ff */
[----:B0-----:R-:W-:Y:S02]  /*1384f0*/  LOP3.LUT R22, R57, 0xffff, RZ, 0xc0, !PT ;  /* 0x0000ffff39167812 */ /* 0x001fe400078ec0ff */
[----:B------:R-:W3:Y:S01]  /*138500*/  LDL.LU R57, [R1+0x6988] ;  /* 0x0069880001397983 */ /* 0x000ee20000300800 */
[----:B-1----:R-:W-:-:S03]  /*138510*/  LOP3.LUT R18, R43, 0xffff, RZ, 0xc0, !PT ;  /* 0x0000ffff2b127812 */ /* 0x002fc600078ec0ff */
[----:B------:R-:W3:Y:S04]  /*138520*/  LDL.LU R29, [R1+0x31c] ;  /* 0x00031c00011d7983 */ /* 0x000ee80000300800 */
[----:B------:R-:W3:Y:S04]  /*138530*/  LDL.LU R43, [R1+0x578] ;  /* 0x00057800012b7983 */ /* 0x000ee80000300800 */
[----:B------:R-:W3:Y:S01]  /*138540*/  LDL.LU R53, [R1+0x4f4] ;  /* 0x0004f40001357983 */ /* 0x000ee20000300800 */
[----:B--2---:R-:W-:Y:S02]  /*138550*/  LOP3.LUT R32, R32, 0xffff, RZ, 0xc0, !PT ;  /* 0x0000ffff20207812 */ /* 0x004fe400078ec0ff */
[----:B------:R-:W-:-:S02]  /*138560*/  PRMT R39, R15, 0x3340, R0 ;  /* 0x000033400f277816 */ /* 0x000fc40000000000 */
[----:B------:R-:W-:Y:S02]  /*138570*/  PRMT R35, R32, 0x3340, R34 ;  /* 0x0000334020237816 */ /* 0x000fe40000000022 */
[----:B------:R-:W-:Y:S02]  /*138580*/  SHF.R.U32.HI R32, RZ, 0x8, R32 ;  /* 0x00000008ff207819 */ /* 0x000fe40000011620 */
[----:B------:R-:W-:Y:S02]  /*138590*/  PRMT R35, R35, 0x5410, R39 ;  /* 0x0000541023237816 */ /* 0x000fe40000000027 */
[----:B------:R-:W-:Y:S02]  /*1385a0*/  SHF.R.U32.HI R34, RZ, 0x8, R34 ;  /* 0x00000008ff227819 */ /* 0x000fe40000011622 */
[----:B------:R-:W-:Y:S01]  /*1385b0*/  IADD3 R44, P1, R31, R30, RZ ;  /* 0x0000001e1f2c7210 */ /* 0x000fe20007f3e0ff */
[----:B------:R0:W-:Y:S01]  /*1385c0*/  STL [R1+0x6bc], R35 ;  /* 0x0006bc2301007387 */ /* 0x0001e20000100800 */
[----:B------:R-:W-:-:S02]  /*1385d0*/  PRMT R39, R18, 0x3340, R0 ;  /* 0x0000334012277816 */ /* 0x000fc40000000000 */
[----:B------:R-:W-:Y:S02]  /*1385e0*/  LOP3.LUT R32, R32, 0xffff, RZ, 0xc0, !PT ;  /* 0x0000ffff20207812 */ /* 0x000fe400078ec0ff */
[----:B------:R-:W-:Y:S01]  /*1385f0*/  LOP3.LUT R34, R34, 0xffff, RZ, 0xc0, !PT ;  /* 0x0000ffff22227812 */ /* 0x000fe200078ec0ff */
[----:B------:R-:W-:Y:S01]  /*138600*/  IMAD.X R45, R38, 0x1, R52, P1 ;  /* 0x00000001262d7824 */ /* 0x000fe200008e0634 */
[----:B------:R-:W-:Y:S02]  /*138610*/  SHF.R.U32.HI R18, RZ, 0x8, R18 ;  /* 0x00000008ff127819 */ /* 0x000fe40000011612 */
[----:B0-----:R-:W-:Y:S02]  /*138620*/  PRMT R35, R22, 0x3340, R24 ;  /* 0x0000334016237816 */ /* 0x001fe40000000018 */
[----:B------:R-:W-:Y:S02]  /*138630*/  SHF.R.U32.HI R22, RZ, 0x8, R22 ;  /* 0x00000008ff167819 */ /* 0x000fe40000011616 */
[----:B------:R-:W-:-:S02]  /*138640*/  SHF.R.U32.HI R24, RZ, 0x8, R24 ;  /* 0x00000008ff187819 */ /* 0x000fc40000011618 */
[----:B------:R-:W-:Y:S02]  /*138650*/  PRMT R35, R35, 0x5410, R39 ;  /* 0x0000541023237816 */ /* 0x000fe40000000027 */
[----:B------:R-:W-:Y:S02]  /*138660*/  PRMT R32, R32, 0x3340, R34 ;  /* 0x0000334020207816 */ /* 0x000fe40000000022 */
[----:B------:R-:W-:Y:S02]  /*138670*/  LOP3.LUT R22, R22, 0xffff, RZ, 0xc0, !PT ;  /* 0x0000ffff16167812 */ /* 0x000fe400078ec0ff */
[----:B------:R-:W-:Y:S02]  /*138680*/  LOP3.LUT R24, R24, 0xffff, RZ, 0xc0, !PT ;  /* 0x0000ffff18187812 */ /* 0x000fe400078ec0ff */
[----:B------:R-:W-:Y:S02]  /*138690*/  IADD3 R34, P1, R31, R50, RZ ;  /* 0x000000321f227210 */ /* 0x000fe40007f3e0ff */
[----:B------:R-:W-:-:S02]  /*1386a0*/  SHF.R.U32.HI R15, RZ, 0x8, R15 ;  /* 0x00000008ff0f7819 */ /* 0x000fc4000001160f */
[----:B------:R-:W-:Y:S01]  /*1386b0*/  LOP3.LUT R18, R18, 0xffff, RZ, 0xc0, !PT ;  /* 0x0000ffff12127812 */ /* 0x000fe200078ec0ff */
[----:B------:R0:W-:Y:S01]  /*1386c0*/  STL [R1+0x67c], R35 ;  /* 0x00067c2301007387 */ /* 0x0001e20000100800 */
[----:B------:R-:W-:Y:S02]  /*1386d0*/  PRMT R22, R22, 0x3340, R24 ;  /* 0x0000334016167816 */ /* 0x000fe40000000018 */
[----:B------:R-:W-:Y:S01]  /*1386e0*/  LOP3.LUT R15, R15, 0xffff, RZ, 0xc0, !PT ;  /* 0x0000ffff0f0f7812 */ /* 0x000fe200078ec0ff */
[----:B------:R-:W-:Y:S01]  /*1386f0*/  STL.64 [R1+0x14d8], R44 ;  /* 0x0014d82c01007387 */ /* 0x000fe20000100a00 */
[----:B------:R-:W-:Y:S01]  /*138700*/  PRMT R18, R18, 0x3340, R0 ;  /* 0x0000334012127816 */ /* 0x000fe20000000000 */
[----:B0-----:R-:W-:Y:S02]  /*138710*/  IMAD.X R35, R38, 0x1, R16, P1 ;  /* 0x0000000126237824 */ /* 0x001fe400008e0610 */
[----:B------:R-:W-:Y:S01]  /*138720*/  STL [R1+0x3fc], R32 ;  /* 0x0003fc2001007387 */ /* 0x000fe20000100800 */
[----:B------:R-:W-:-:S03]  /*138730*/  PRMT R15, R15, 0x3340, R0 ;  /* 0x000033400f0f7816 */ /* 0x000fc60000000000 */
[----:B------:R-:W-:Y:S04]  /*138740*/  STL [R1+0x3f8], R22 ;  /* 0x0003f81601007387 */ /* 0x000fe80000100800 */
[----:B------:R-:W-:Y:S04]  /*138750*/  STL.64 [R1+0x14f0], R34 ;  /* 0x0014f02201007387 */ /* 0x000fe80000100a00 */
[----:B------:R0:W-:Y:S04]  /*138760*/  STL [R1+0x17c], R18 ;  /* 0x00017c1201007387 */ /* 0x0001e80000100800 */
[----:B------:R1:W-:Y:S01]  /*138770*/  STL [R1+0x16c], R15 ;  /* 0x00016c0f01007387 */ /* 0x0003e20000100800 */
[----:B0-----:R-:W-:-:S03]  /*138780*/  LOP3.LUT R18, R40, 0xffff, RZ, 0xc0, !PT ;  /* 0x0000ffff28127812 */ /* 0x001fc600078ec0ff */
[----:B------:R-:W2:Y:S01]  /*138790*/  LDL.LU R40, [R1+0x6984] ;  /* 0x0069840001287983 */ /* 0x000ea20000300800 */
[----:B------:R-:W-:Y:S02]  /*1387a0*/  PRMT R35, R18, 0x3340, R0 ;  /* 0x0000334012237816 */ /* 0x000fe40000000000 */
[----:B----4-:R-:W-:Y:S02]  /*1387b0*/  LOP3.LUT R24, R46, 0xffff, RZ, 0xc0, !PT ;  /* 0x0000ffff2e187812 */ /* 0x010fe400078ec0ff */
[----:B------:R-:W4:Y:S01]  /*1387c0*/  LDL.LU R46, [R1+0x6980] ;  /* 0x00698000012e7983 */ /* 0x000f220000300800 */
[----:B---3--:R-:W-:Y:S02]  /*1387d0*/  LOP3.LUT R22, R29, 0xffff, RZ, 0xc0, !PT ;  /* 0x0000ffff1d167812 */ /* 0x008fe400078ec0ff */
[----:B-1----:R-:W-:Y:S02]  /*1387e0*/  LOP3.LUT R15, R57, 0xffff, RZ, 0xc0, !PT ;  /* 0x0000ffff390f7812 */ /* 0x002fe400078ec0ff */
[----:B------:R-:W-:Y:S01]  /*1387f0*/  PRMT R34, R22, 0x3340, R24 ;  /* 0x0000334016227816 */ /* 0x000fe20000000018 */
[----:B------:R-:W3:Y:S01]  /*138800*/  LDL.LU R57, [R1+0x697c] ;  /* 0x00697c0001397983 */ /* 0x000ee20000300800 */
[----:B------:R-:W-:-:S02]  /*138810*/  LOP3.LUT R29, R43, 0xffff, RZ, 0xc0, !PT ;  /* 0x0000ffff2b1d7812 */ /* 0x000fc400078ec0ff */
[----:B------:R-:W-:Y:S02]  /*138820*/  LOP3.LUT R32, R53, 0xffff, RZ, 0xc0, !PT ;  /* 0x0000ffff35207812 */ /* 0x000fe400078ec0ff */
[----:B------:R-:W-:Y:S02]  /*138830*/  PRMT R39, R34, 0x5410, R35 ;  /* 0x0000541022277816 */ /* 0x000fe40000000023 */
[----:B------:R-:W-:Y:S02]  /*138840*/  PRMT R35, R15, 0x3340, R0 ;  /* 0x000033400f237816 */ /* 0x000fe40000000000 */
[----:B------:R-:W-:-:S04]  /*138850*/  PRMT R34, R29, 0x3340, R32 ;  /* 0x000033401d227816 */ /* 0x000fc80000000020 */
[----:B------:R-:W-:Y:S02]  /*138860*/  PRMT R55, R34, 0x5410, R35 ;  /* 0x0000541022377816 */ /* 0x000fe40000000023 */
[----:B------:R-:W-:Y:S01]  /*138870*/  IADD3 R34, P1, R31, R19, RZ ;  /* 0x000000131f227210 */ /* 0x000fe20007f3e0ff */
[----:B------:R-:W-:Y:S04]  /*138880*/  STL [R1+0x668], R39 ;  /* 0x0006682701007387 */ /* 0x000fe80000100800 */
[----:B------:R-:W-:Y:S01]  /*138890*/  IMAD.X R35, R38, 0x1, R23, P1 ;  /* 0x0000000126237824 */ /* 0x000fe200008e0617 */
[----:B------:R-:W-:Y:S04]  /*1388a0*/  STL [R1+0x683c], R55 ;  /* 0x00683c3701007387 */ /* 0x000fe80000100800 */
[----:B------:R0:W-:Y:S04]  /*1388b0*/  STL.64 [R1+0x14d0], R34 ;  /* 0x0014d02201007387 */ /* 0x0001e80000100a00 */
[----:B------:R-:W2:Y:S01]  /*1388c0*/  LDL.LU R43, [R1+0x580] ;  /* 0x00058000012b7983 */ /* 0x000ea20000300800 */
[----:B------:R-:W-:-:S02]  /*1388d0*/  SHF.R.U32.HI R29, RZ, 0x8, R29 ;  /* 0x00000008ff1d7819 */ /* 0x000fc4000001161d */
[----:B------:R-:W-:Y:S01]  /*1388e0*/  SHF.R.U32.HI R32, RZ, 0x8, R32 ;  /* 0x00000008ff207819 */ /* 0x000fe20000011620 */
[----:B------:R-:W3:Y:S01]  /*1388f0*/  LDL.LU R53, [R1+0x464] ;  /* 0x0004640001357983 */ /* 0x000ee20000300800 */
[----:B------:R-:W-:Y:S02]  /*138900*/  SHF.R.U32.HI R22, RZ, 0x8, R22 ;  /* 0x00000008ff167819 */ /* 0x000fe40000011616 */
[----:B------:R-:W-:Y:S02]  /*138910*/  SHF.R.U32.HI R24, RZ, 0x8, R24 ;  /* 0x00000008ff187819 */ /* 0x000fe40000011618 */
[----:B------:R-:W-:Y:S02]  /*138920*/  LOP3.LUT R29, R29, 0xffff, RZ, 0xc0, !PT ;  /* 0x0000ffff1d1d7812 */ /* 0x000fe400078ec0ff */
[----:B------:R-:W-:Y:S02]  /*138930*/  LOP3.LUT R32, R32, 0xffff, RZ, 0xc0, !PT ;  /* 0x0000ffff20207812 */ /* 0x000fe400078ec0ff */
[----:B------:R-:W-:-:S02]  /*138940*/  SHF.R.U32.HI R18, RZ, 0x8, R18 ;  /* 0x00000008ff127819 */ /* 0x000fc40000011612 */
[----:B------:R-:W-:Y:S02]  /*138950*/  SHF.R.U32.HI R15, RZ, 0x8, R15 ;  /* 0x00000008ff0f7819 */ /* 0x000fe4000001160f */
[----:B------:R-:W-:Y:S02]  /*138960*/  LOP3.LUT R22, R22, 0xffff, RZ, 0xc0, !PT ;  /* 0x0000ffff16167812 */ /* 0x000fe400078ec0ff */
[----:B------:R-:W-:Y:S02]  /*138970*/  LOP3.LUT R24, R24, 0xffff, RZ, 0xc0, !PT ;  /* 0x0000ffff18187812 */ /* 0x000fe400078ec0ff */
[----:B------:R-:W-:Y:S02]  /*138980*/  PRMT R54, R29, 0x3340, R32 ;  /* 0x000033401d367816 */ /* 0x000fe40000000020 */
[----:B0-----:R-:W-:Y:S02]  /*138990*/  IADD3 R34, P1, R31, R21, RZ ;  /* 0x000000151f227210 */ /* 0x001fe40007f3e0ff */
[----:B------:R-:W-:-:S02]  /*1389a0*/  LOP3.LUT R18, R18, 0xffff, RZ, 0xc0, !PT ;  /* 0x0000ffff12127812 */ /* 0x000fc400078ec0ff */
[----:B------:R-:W-:Y:S01]  /*1389b0*/  LOP3.LUT R15, R15, 0xffff, RZ, 0xc0, !PT ;  /* 0x0000ffff0f0f7812 */ /* 0x000fe200078ec0ff */
[----:B------:R0:W-:Y:S01]  /*1389c0*/  STL [R1+0x68ec], R54 ;  /* 0x0068ec3601007387 */ /* 0x0001e20000100800 */
[----:B------:R-:W-:Y:S01]  /*1389d0*/  PRMT R22, R22, 0x3340, R24 ;  /* 0x0000334016167816 */ /* 0x000fe20000000018 */
[----:B------:R-:W-:-:S04]  /*1389e0*/  IMAD.X R35, R38, 0x1, R33, P1 ;  /* 0x0000000126237824 */ /* 0x000fc800008e0621 */
[----:B------:R-:W-:Y:S01]  /*1389f0*/  STL [R1+0x3f0], R22 ;  /* 0x0003f01601007387 */ /* 0x000fe20000100800 */
[--C-:B0-----:R-:W-:Y:S02]  /*138a00*/  PRMT R54, R18, 0x3340, R0.reuse ;  /* 0x0000334012367816 */ /* 0x101fe40000000000 */
[----:B------:R-:W-:Y:S01]  /*138a10*/  PRMT R18, R15, 0x3340, R0 ;  /* 0x000033400f127816 */ /* 0x000fe20000000000 */
[----:B------:R0:W-:Y:S04]  /*138a20*/  STL.64 [R1+0x14e0], R34 ;  /* 0x0014e02201007387 */ /* 0x0001e80000100a00 */
[----:B------:R-:W-:Y:S04]  /*138a30*/  STL [R1+0x6918], R54 ;  /* 0x0069183601007387 */ /* 0x000fe80000100800 */
[----:B------:R1:W-:Y:S01]  /*138a40*/  STL [R1+0x168], R18 ;  /* 0x0001681201007387 */ /* 0x0003e20000100800 */
[----:B------:R-:W-:-:S03]  /*138a50*/  LOP3.LUT R20, R20, 0xffff, RZ, 0xc0, !PT ;  /* 0x0000ffff14147812 */ /* 0x000fc600078ec0ff */
[----:B0-----:R-:W3:Y:S04]  /*138a60*/  LDL.LU R35, [R1+0x834] ;  /* 0x0008340001237983 */ /* 0x001ee80000300800 */
[----:B------:R-:W3:Y:S01]  /*138a70*/  LDL.LU R32, [R1+0x77c] ;  /* 0x00077c0001207983 */ /* 0x000ee20000300800 */
[----:B-1----:R-:W-:-:S03]  /*138a80*/  LOP3.LUT R18, R42, 0xffff, RZ, 0xc0, !PT ;  /* 0x0000ffff2a127812 */ /* 0x002fc600078ec0ff */
[----:B------:R-:W3:Y:S01]  /*138a90*/  LDL.LU R29, [R1+0x7dc] ;  /* 0x0007dc00011d7983 */ /* 0x000ee20000300800 */
[----:B------:R-:W-:Y:S02]  /*138aa0*/  PRMT R24, R20, 0x3340, R0 ;  /* 0x0000334014187816 */ /* 0x000fe40000000000 */
[----:B------:R-:W-:Y:S01]  /*138ab0*/  IADD3 R44, P1, R31, R11, RZ ;  /* 0x0000000b1f2c7210 */ /* 0x000fe20007f3e0ff */
[----:B------:R0:W-:Y:S04]  /*138ac0*/  STL [R1+0x6870], R20 ;  /* 0x0068701401007387 */ /* 0x0001e80000100800 */
[----:B------:R-:W-:Y:S01]  /*138ad0*/  IMAD.X R45, R38, 0x1, R13, P1 ;  /* 0x00000001262d7824 */ /* 0x000fe200008e060d */
[----:B----4-:R-:W-:-:S04]  /*138ae0*/  LOP3.LUT R15, R46, 0xffff, RZ, 0xc0, !PT ;  /* 0x0000ffff2e0f7812 */ /* 0x010fc800078ec0ff */
[--C-:B------:R-:W-:Y:S02]  /*138af0*/  PRMT R22, R15, 0x3340, R18.reuse ;  /* 0x000033400f167816 */ /* 0x100fe40000000012 */
[----:B------:R-:W-:Y:S02]  /*138b00*/  SHF.R.U32.HI R15, RZ, 0x8, R15 ;  /* 0x00000008ff0f7819 */ /* 0x000fe4000001160f */
[----:B------:R-:W-:Y:S02]  /*138b10*/  SHF.R.U32.HI R18, RZ, 0x8, R18 ;  /* 0x00000008ff127819 */ /* 0x000fe40000011612 */
[----:B------:R-:W-:Y:S02]  /*138b20*/  LOP3.LUT R15, R15, 0xffff, RZ, 0xc0, !PT ;  /* 0x0000ffff0f0f7812 */ /* 0x000fe400078ec0ff */
[----:B------:R-:W-:Y:S02]  /*138b30*/  LOP3.LUT R18, R18, 0xffff, RZ, 0xc0, !PT ;  /* 0x0000ffff12127812 */ /* 0x000fe400078ec0ff */
[----:B0-----:R-:W-:-:S02]  /*138b40*/  PRMT R20, R22, 0x5410, R24 ;  /* 0x0000541016147816 */ /* 0x001fc40000000018 */
[----:B------:R-:W-:-:S03]  /*138b50*/  PRMT R46, R15, 0x3340, R18 ;  /* 0x000033400f2e7816 */ /* 0x000fc60000000012 */
[----:B------:R0:W-:Y:S04]  /*138b60*/  STL [R1+0x2434], R20 ;  /* 0x0024341401007387 */ /* 0x0001e80000100800 */
[----:B------:R1:W-:Y:S04]  /*138b70*/  STL.64 [R1+0x14c0], R44 ;  /* 0x0014c02c01007387 */ /* 0x0003e80000100a00 */
[----:B------:R-:W-:Y:S04]  /*138b80*/  STL [R1+0x667c], R46 ;  /* 0x00667c2e01007387 */ /* 0x000fe80000100800 */
[----:B------:R-:W4:Y:S04]  /*138b90*/  LDL.LU R39, [R1+0x438] ;  /* 0x0004380001277983 */ /* 0x000f280000300800 */
[----:B------:R-:W4:Y:S01]  /*138ba0*/  LDL.LU R42, [R1+0x554] ;  /* 0x00055400012a7983 */ /* 0x000f220000300800 */
[----:B--2---:R-:W-:-:S03]  /*138bb0*/  LOP3.LUT R15, R43, 0xffff, RZ, 0xc0, !PT ;  /* 0x0000ffff2b0f7812 */ /* 0x004fc600078ec0ff */
[----:B------:R-:W2:Y:S01]  /*138bc0*/  LDL.LU R43, [R1+0x4c4] ;  /* 0x0004c400012b7983 */ /* 0x000ea20000300800 */
[----:B---3--:R-:W-:Y:S02]  /*138bd0*/  LOP3.LUT R18, R57, 0xffff, RZ, 0xc0, !PT ;  /* 0x0000ffff39127812 */ /* 0x008fe400078ec0ff */
[----:B------:R-:W-:Y:S02]  /*138be0*/  LOP3.LUT R22, R53, 0xffff, RZ, 0xc0, !PT ;  /* 0x0000ffff35167812 */ /* 0x000fe400078ec0ff */
[--C-:B0-----:R-:W-:Y:S02]  /*138bf0*/  PRMT R20, R15, 0x3340, R18.reuse ;  /* 0x000033400f147816 */ /* 0x101fe40000000012 */
[----:B------:R-:W-:Y:S02]  /*138c00*/  SHF.R.U32.HI R15, RZ, 0x8, R15 ;  /* 0x00000008ff0f7819 */ /* 0x000fe4000001160f */
[----:B------:R-:W-:Y:S02]  /*138c10*/  SHF.R.U32.HI R18, RZ, 0x8, R18 ;  /* 0x00000008ff127819 */ /* 0x000fe40000011612 */
[----:B------:R-:W-:-:S02]  /*138c20*/  PRMT R24, R22, 0x3340, R0 ;  /* 0x0000334016187816 */ /* 0x000fc40000000000 */
[----:B------:R-:W-:Y:S02]  /*138c30*/  LOP3.LUT R15, R15, 0xffff, RZ, 0xc0, !PT ;  /* 0x0000ffff0f0f7812 */ /* 0x000fe400078ec0ff */
[----:B------:R-:W-:Y:S02]  /*138c40*/  LOP3.LUT R18, R18, 0xffff, RZ, 0xc0, !PT ;  /* 0x0000ffff12127812 */ /* 0x000fe400078ec0ff */
[----:B------:R-:W-:Y:S02]  /*138c50*/  PRMT R53, R20, 0x5410, R24 ;  /* 0x0000541014357816 */ /* 0x000fe40000000018 */
[----:B------:R-:W-:Y:S02]  /*138c60*/  PRMT R57, R15, 0x3340, R18 ;  /* 0x000033400f397816 */ /* 0x000fe40000000012 */
[----:B-1----:R-:W-:Y:S02]  /*138c70*/  IADD3 R44, P1, R31, R12, RZ ;  /* 0x0000000c1f2c7210 */ /* 0x002fe40007f3e0ff */
[----:B------:R-:W-:-:S03]  /*138c80*/  SHF.R.U32.HI R22, RZ, 0x8, R22 ;  /* 0x00000008ff167819 */ /* 0x000fc60000011616 */
[----:B------:R-:W-:Y:S01]  /*138c90*/  IMAD.X R45, R38, 0x1, R14, P1 ;  /* 0x00000001262d7824 */ /* 0x000fe200008e060e */
[----:B------:R-:W-:Y:S01]  /*138ca0*/  LOP3.LUT R22, R22, 0xffff, RZ, 0xc0, !PT ;  /* 0x0000ffff16167812 */ /* 0x000fe200078ec0ff */
[----:B------:R-:W-:Y:S04]  /*138cb0*/  STL [R1+0x6840], R53 ;  /* 0x0068403501007387 */ /* 0x000fe80000100800 */
[----:B------:R-:W-:Y:S04]  /*138cc0*/  STL.64 [R1+0x14c8], R44 ;  /* 0x0014c82c01007387 */ /* 0x000fe80000100a00 */
[----:B------:R-:W-:Y:S01]  /*138cd0*/  STL [R1+0x691c], R57 ;  /* 0x00691c3901007387 */ /* 0x000fe20000100800 */
[----:B------:R-:W-:-:S02]  /*138ce0*/  LOP3.LUT R15, R35, 0xffff, RZ, 0xc0, !PT ;  /* 0x0000ffff230f7812 */ /* 0x000fc400078ec0ff */
[----:B------:R-:W-:Y:S02]  /*138cf0*/  LOP3.LUT R20, R32, 0xffff, RZ, 0xc0, !PT ;  /* 0x0000ffff20147812 */ /* 0x000fe400078ec0ff */
[----:B------:R-:W-:Y:S02]  /*138d00*/  LOP3.LUT R18, R29, 0xffff, RZ, 0xc0, !PT ;  /* 0x0000ffff1d127812 */ /* 0x000fe400078ec0ff */
[----:B------:R-:W-:Y:S02]  /*138d10*/  PRMT R29, R20, 0x3340, R0 ;  /* 0x00003340141d7816 */ /* 0x000fe40000000000 */
[--C-:B------:R-:W-:Y:S02]  /*138d20*/  PRMT R24, R15, 0x3340, R18.reuse ;  /* 0x000033400f187816 */ /* 0x100fe40000000012 */
[----:B------:R-:W-:Y:S02]  /*138d30*/  SHF.R.U32.HI R15, RZ, 0x8, R15 ;  /* 0x00000008ff0f7819 */ /* 0x000fe4000001160f */
[----:B------:R-:W-:-:S02]  /*138d40*/  SHF.R.U32.HI R18, RZ, 0x8, R18 ;  /* 0x00000008ff127819 */ /* 0x000fc40000011612 */
[----:B------:R-:W-:Y:S02]  /*138d50*/  PRMT R51, R24, 0x5410, R29 ;  /* 0x0000541018337816 */ /* 0x000fe4000000001d */
[----:B------:R-:W-:Y:S02]  /*138d60*/  LOP3.LUT R15, R15, 0xffff, RZ, 0xc0, !PT ;  /* 0x0000ffff0f0f7812 */ /* 0x000fe400078ec0ff */
[----:B------:R-:W-:Y:S01]  /*138d70*/  LOP3.LUT R18, R18, 0xffff, RZ, 0xc0, !PT ;  /* 0x0000ffff12127812 */ /* 0x000fe200078ec0ff */
[----:B------:R-:W-:Y:S01]  /*138d80*/  STL [R1+0x6838], R51 ;  /* 0x0068383301007387 */ /* 0x000fe20000100800 */
[----:B------:R-:W-:Y:S02]  /*138d90*/  PRMT R24, R22, 0x3340, R0 ;  /* 0x0000334016187816 */ /* 0x000fe40000000000 */
[----:B------:R-:W-:Y:S01]  /*138da0*/  PRMT R22, R15, 0x3340, R18 ;  /* 0x000033400f167816 */ /* 0x000fe20000000012 */
[----:B------:R-:W3:Y:S04]  /*138db0*/  LDL.LU R48, [R1+0x558] ;  /* 0x0005580001307983 */ /* 0x000ee80000300800 */
[----:B------:R-:W3:Y:S04]  /*138dc0*/  LDL.LU R32, [R1+0x440] ;  /* 0x0004400001207983 */ /* 0x000ee80000300800 */
[----:B------:R-:W3:Y:S04]  /*138dd0*/  LDL.LU R29, [R1+0x4cc] ;  /* 0x0004cc00011d7983 */ /* 0x000ee80000300800 */
[----:B------:R0:W-:Y:S04]  /*138de0*/  STL [R1+0x160], R24 ;  /* 0x0001601801007387 */ /* 0x0001e80000100800 */
[----:B------:R2:W-:Y:S01]  /*138df0*/  STL [R1+0x3ec], R22 ;  /* 0x0003ec1601007387 */ /* 0x0005e20000100800 */
[----:B0-----:R-:W-:Y:S01]  /*138e00*/  VIADD R24, R31, UR6 ;  /* 0x000000061f187c36 */ /* 0x001fe20008000000 */
[----:B------:R-:W-:Y:S01]  /*138e10*/  SHF.R.U32.HI R20, RZ, 0x8, R20 ;  /* 0x00000008ff147819 */ /* 0x000fe20000011614 */
[----:B------:R-:W-:-:S03]  /*138e20*/  ULDC UR6, c[0x0][0x248] ;  /* 0x0000920000067ab9 */ /* 0x000fc60000000800 */
[----:B------:R-:W-:Y:S02]  /*138e30*/  SHF.R.S32.HI R45, RZ, 0x1f, R24 ;  /* 0x0000001fff2d7819 */ /* 0x000fe40000011418 */
[----:B----4-:R-:W-:Y:S02]  /*138e40*/  LOP3.LUT R15, R39, 0xffff, RZ, 0xc0, !PT ;  /* 0x0000ffff270f7812 */ /* 0x010fe400078ec0ff */
[----:B------:R-:W-:Y:S02]  /*138e50*/  LOP3.LUT R18, R42, 0xffff, RZ, 0xc0, !PT ;  /* 0x0000ffff2a127812 */ /* 0x000fe400078ec0ff */
[----:B------:R-:W-:Y:S02]  /*138e60*/  PRMT R34, R15, 0x3340, R0 ;  /* 0x000033400f227816 */ /* 0x000fe40000000000 */
[----:B--2---:R-:W-:-:S04]  /*138e70*/  LOP3.LUT R22, R43, 0xffff, RZ, 0xc0, !PT ;  /* 0x0000ffff2b167812 */ /* 0x004fc800078ec0ff */
[----:B------:R-:W-:-:S04]  /*138e80*/  PRMT R31, R18, 0x3340, R22 ;  /* 0x00003340121f7816 */ /* 0x000fc80000000016 */
[----:B------:R-:W-:Y:S02]  /*138e90*/  PRMT R31, R31, 0x5410, R34 ;  /* 0x000054101f1f7816 */ /* 0x000fe40000000022 */
[----:B------:R-:W-:-:S03]  /*138ea0*/  IADD3 R34, P1, R24, R8, RZ ;  /* 0x0000000818227210 */ /* 0x000fc60007f3e0ff */
[----:B------:R-:W-:Y:S02]  /*138eb0*/  STL [R1+0x654], R31 ;  /* 0x0006541f01007387 */ /* 0x000fe40000100800 */
[----:B------:R-:W-:Y:S02]  /*138ec0*/  IMAD.X R35, R45, 0x1, R26, P1 ;  /* 0x000000012d237824 */ /* 0x000fe400008e061a */
[----:B------:R-:W2:Y:S04]  /*138ed0*/  LDL.LU R26, [R1+0x6978] ;  /* 0x00697800011a7983 */ /* 0x000ea80000300800 */
[----:B------:R-:W4:Y:S04]  /*138ee0*/  LDL.LU R44, [R1+0x854] ;  /* 0x00085400012c7983 */ /* 0x000f280000300800 */
[----:B------:R0:W-:Y:S04]  /*138ef0*/  STL.64 [R1+0x14b8], R34 ;  /* 0x0014b82201007387 */ /* 0x0001e80000100a00 */
[----:B0-----:R-:W2:Y:S04]  /*138f00*/  LDL.LU R35, [R1+0x7a4] ;  /* 0x0007a40001237983 */ /* 0x001ea80000300800 */
[----:B------:R-:W2:Y:S04]  /*138f10*/  LDL.LU R39, [R1+0x800] ;  /* 0x0008000001277983 */ /* 0x000ea80000300800 */
[----:B------:R-:W2:Y:S04]  /*138f20*/  LDL.LU R31, [R1+0x81c] ;  /* 0x00081c00011f7983 */ /* 0x000ea80000300800 */
[----:B------:R-:W2:Y:S04]  /*138f30*/  LDL.LU R42, [R1+0x650] ;  /* 0x00065000012a7983 */ /* 0x000ea80000300800 */
[----:B------:R-:W2:Y:S01]  /*138f40*/  LDL.LU R43, [R1+0x7cc] ;  /* 0x0007cc00012b7983 */ /* 0x000ea20000300800 */
[----:B------:R-:W-:-:S02]  /*138f50*/  SHF.R.U32.HI R18, RZ, 0x8, R18 ;  /* 0x00000008ff127819 */ /* 0x000fc40000011612 */
[----:B------:R-:W-:Y:S02]  /*138f60*/  SHF.R.U32.HI R22, RZ, 0x8, R22 ;  /* 0x00000008ff167819 */ /* 0x000fe40000011616 */
[----:B------:R-:W-:Y:S02]  /*138f70*/  SHF.R.U32.HI R15, RZ, 0x8, R15 ;  /* 0x00000008ff0f7819 */ /* 0x000fe4000001160f */
[----:B------:R-:W-:Y:S02]  /*138f80*/  LOP3.LUT R18, R18, 0xffff, RZ, 0xc0, !PT ;  /* 0x0000ffff12127812 */ /* 0x000fe400078ec0ff */
[----:B------:R-:W-:Y:S02]  /*138f90*/  LOP3.LUT R22, R22, 0xffff, RZ, 0xc0, !PT ;  /* 0x0000ffff16167812 */ /* 0x000fe400078ec0ff */
[----:B------:R-:W-:Y:S02]  /*138fa0*/  LOP3.LUT R15, R15, 0xffff, RZ, 0xc0, !PT ;  /* 0x0000ffff0f0f7812 */ /* 0x000fe400078ec0ff */
[----:B------:R-:W-:-:S02]  /*138fb0*/  PRMT R22, R18, 0x3340, R22 ;  /* 0x0000334012167816 */ /* 0x000fc40000000016 */
[----:B------:R-:W-:-:S03]  /*138fc0*/  PRMT R18, R15, 0x3340, R0 ;  /* 0x000033400f127816 */ /* 0x000fc60000000000 */
[----:B------:R-:W-:Y:S04]  /*138fd0*/  STL [R1+0x3e4], R22 ;  /* 0x0003e41601007387 */ /* 0x000fe80000100800 */
[----:B------:R0:W-:Y:S01]  /*138fe0*/  STL [R1+0x15c], R18 ;  /* 0x00015c1201007387 */ /* 0x0001e20000100800 */
[----:B---3--:R-:W-:Y:S02]  /*138ff0*/  LOP3.LUT R15, R48, 0xffff, RZ, 0xc0, !PT ;  /* 0x0000ffff300f7812 */ /* 0x008fe400078ec0ff */
[----:B------:R-:W-:Y:S02]  /*139000*/  LOP3.LUT R32, R32, 0xffff, RZ, 0xc0, !PT ;  /* 0x0000ffff20207812 */ /* 0x000fe400078ec0ff */
[----:B0-----:R-:W-:-:S04]  /*139010*/  LOP3.LUT R18, R29, 0xffff, RZ, 0xc0, !PT ;  /* 0x0000ffff1d127812 */ /* 0x001fc800078ec0ff */
[--C-:B------:R-:W-:Y:S02]  /*139020*/  PRMT R22, R15, 0x3340, R18.reuse ;  /* 0x000033400f167816 */ /* 0x100fe40000000012 */
[----:B------:R-:W-:Y:S02]  /*139030*/  SHF.R.U32.HI R15, RZ, 0x8, R15 ;  /* 0x00000008ff0f7819 */ /* 0x000fe4000001160f */
[----:B------:R-:W-:Y:S02]  /*139040*/  SHF.R.U32.HI R18, RZ, 0x8, R18 ;  /* 0x00000008ff127819 */ /* 0x000fe40000011612 */
[----:B------:R-:W-:Y:S02]  /*139050*/  PRMT R29, R32, 0x3340, R0 ;  /* 0x00003340201d7816 */ /* 0x000fe40000000000 */
[----:B------:R-:W-:Y:S02]  /*139060*/  IADD3 R46, P1, R24, R10, RZ ;  /* 0x0000000a182e7210 */ /* 0x000fe40007f3e0ff */
[----:B------:R-:W-:-:S02]  /*139070*/  LOP3.LUT R15, R15, 0xffff, RZ, 0xc0, !PT ;  /* 0x0000ffff0f0f7812 */ /* 0x000fc400078ec0ff */
[----:B------:R-:W-:Y:S02]  /*139080*/  LOP3.LUT R18, R18, 0xffff, RZ, 0xc0, !PT ;  /* 0x0000ffff12127812 */ /* 0x000fe400078ec0ff */
[----:B------:R-:W-:Y:S01]  /*139090*/  LOP3.LUT R20, R20, 0xffff, RZ, 0xc0, !PT ;  /* 0x0000ffff14147812 */ /* 0x000fe200078ec0ff */
[----:B------:R-:W-:Y:S01]  /*1390a0*/  IMAD.X R47, R45, 0x1, R9, P1 ;  /* 0x000000012d2f7824 */ /* 0x000fe200008e0609 */
[----:B------:R-:W-:Y:S02]  /*1390b0*/  PRMT R22, R22, 0x5410, R29 ;  /* 0x0000541016167816 */ /* 0x000fe4000000001d */
[----:B------:R-:W-:Y:S01]  /*1390c0*/  PRMT R29, R15, 0x3340, R18 ;  /* 0x000033400f1d7816 */ /* 0x000fe20000000012 */
[----:B------:R0:W-:Y:S01]  /*1390d0*/  STL [R1+0x6874], R32 ;  /* 0x0068742001007387 */ /* 0x0001e20000100800 */
[----:B------:R-:W-:-:S03]  /*1390e0*/  PRMT R20, R20, 0x3340, R0 ;  /* 0x0000334014147816 */ /* 0x000fc60000000000 */
[----:B------:R-:W-:Y:S04]  /*1390f0*/  STL [R1+0x22c8], R22 ;  /* 0x0022c81601007387 */ /* 0x000fe80000100800 */
[----:B------:R-:W-:Y:S04]  /*139100*/  STL.64 [R1+0x14b0], R46 ;  /* 0x0014b02e01007387 */ /* 0x000fe80000100a00 */
[----:B------:R-:W-:Y:S04]  /*139110*/  STL [R1+0x6680], R29 ;  /* 0x0066801d01007387 */ /* 0x000fe80000100800 */
[----:B------:R1:W-:Y:S01]  /*139120*/  STL [R1+0x158], R20 ;  /* 0x0001581401007387 */ /* 0x0003e20000100800 */
[----:B----4-:R-:W-:-:S03]  /*139130*/  LOP3.LUT R34, R44, 0xffff, RZ, 0xc0, !PT ;  /* 0x0000ffff2c227812 */ /* 0x010fc600078ec0ff */
[----:B------:R-:W3:Y:S01]  /*139140*/  LDL.LU R44, [R1+0x51bc] ;  /* 0x0051bc00012c7983 */ /* 0x000ee20000300800 */
[----:B--2---:R-:W-:-:S03]  /*139150*/  LOP3.LUT R15, R35, 0xffff, RZ, 0xc0, !PT ;  /* 0x0000ffff230f7812 */ /* 0x004fc600078ec0ff */
[----:B------:R-:W2:Y:S01]  /*139160*/  LDL.LU R35, [R1+0x516c] ;  /* 0x00516c0001237983 */ /* 0x000ea20000300800 */
[----:B0-----:R-:W-:-:S03]  /*139170*/  LOP3.LUT R32, R39, 0xffff, RZ, 0xc0, !PT ;  /* 0x0000ffff27207812 */ /* 0x001fc600078ec0ff */
[----:B------:R-:W4:Y:S01]  /*139180*/  LDL.LU R39, [R1+0x515c] ;  /* 0x00515c0001277983 */ /* 0x000f220000300800 */
[----:B-1----:R-:W-:-:S03]  /*139190*/  LOP3.LUT R20, R31, 0xffff, RZ, 0xc0, !PT ;  /* 0x0000ffff1f147812 */ /* 0x002fc600078ec0ff */
[----:B------:R-:W4:Y:S01]  /*1391a0*/  LDL.LU R31, [R1+0x51c0] ;  /* 0x0051c000011f7983 */ /* 0x000f220000300800 */
[----:B------:R-:W-:-:S03]  /*1391b0*/  LOP3.LUT R18, R42, 0xffff, RZ, 0xc0, !PT ;  /* 0x0000ffff2a127812 */ /* 0x000fc600078ec0ff */
[----:B------:R-:W4:Y:S01]  /*1391c0*/  LDL.LU R42, [R1+0x5170] ;  /* 0x00517000012a7983 */ /* 0x000f220000300800 */
[----:B------:R-:W-:-:S03]  /*1391d0*/  LOP3.LUT R22, R43, 0xffff, RZ, 0xc0, !PT ;  /* 0x0000ffff2b167812 */ /* 0x000fc600078ec0ff */
[----:B------:R-:W4:Y:S01]  /*1391e0*/  LDL.LU R43, [R1+0x5164] ;  /* 0x00516400012b7983 */ /* 0x000f220000300800 */
[----:B------:R-:W-:Y:S02]  /*1391f0*/  PRMT R38, R15, 0x3340, R0 ;  /* 0x000033400f267816 */ /* 0x000fe40000000000 */
[----:B------:R-:W-:-:S04]  /*139200*/  PRMT R29, R34, 0x3340, R32 ;  /* 0x00003340221d7816 */ /* 0x000fc80000000020 */
[----:B------:R-:W-:Y:S02]  /*139210*/  PRMT R29, R29, 0x5410, R38 ;  /* 0x000054101d1d7816 */ /* 0x000fe40000000026 */
[----:B------:R-:W-:Y:S02]  /*139220*/  PRMT R38, R18, 0x3340, R0 ;  /* 0x0000334012267816 */ /* 0x000fe40000000000 */
[----:B------:R-:W-:Y:S01]  /*139230*/  IADD3 R46, P1, R24, R7, RZ ;  /* 0x00000007182e7210 */ /* 0x000fe20007f3e0ff */
[----:B------:R0:W-:Y:S04]  /*139240*/  STL [R1+0x644], R29 ;  /* 0x0006441d01007387 */ /* 0x0001e80000100800 */
[----:B------:R-:W-:Y:S01]  /*139250*/  IMAD.X R47, R45, 0x1, R49, P1 ;  /* 0x000000012d2f7824 */ /* 0x000fe200008e0631 */
[----:B0-----:R-:W-:-:S02]  /*139260*/  PRMT R29, R20, 0x3340, R22 ;  /* 0x00003340141d7816 */ /* 0x001fc40000000016 */
[----:B------:R-:W-:Y:S02]  /*139270*/  SHF.R.U32.HI R20, RZ, 0x8, R20 ;  /* 0x00000008ff147819 */ /* 0x000fe40000011614 */
[----:B------:R-:W-:Y:S02]  /*139280*/  SHF.R.U32.HI R22, RZ, 0x8, R22 ;  /* 0x00000008ff167819 */ /* 0x000fe40000011616 */
[----:B------:R-:W-:Y:S02]  /*139290*/  PRMT R29, R29, 0x5410, R38 ;  /* 0x000054101d1d7816 */ /* 0x000fe40000000026 */
[----:B------:R-:W-:Y:S02]  /*1392a0*/  LOP3.LUT R20, R20, 0xffff, RZ, 0xc0, !PT ;  /* 0x0000ffff14147812 */ /* 0x000fe400078ec0ff */
[----:B------:R-:W-:Y:S01]  /*1392b0*/  LOP3.LUT R22, R22, 0xffff, RZ, 0xc0, !PT ;  /* 0x0000ffff16167812 */ /* 0x000fe200078ec0ff */
[----:B------:R0:W-:Y:S01]  /*1392c0*/  STL [R1+0x64c], R29 ;  /* 0x00064c1d01007387 */ /* 0x0001e20000100800 */
[----:B------:R-:W-:-:S02]  /*1392d0*/  SHF.R.U32.HI R18, RZ, 0x8, R18 ;  /* 0x00000008ff127819 */ /* 0x000fc40000011612 */
[----:B------:R-:W-:Y:S01]  /*1392e0*/  SHF.R.U32.HI R32, RZ, 0x8, R32 ;  /* 0x00000008ff207819 */ /* 0x000fe20000011620 */
[----:B------:R1:W-:Y:S01]  /*1392f0*/  STL.64 [R1+0x14a0], R46 ;  /* 0x0014a02e01007387 */ /* 0x0003e20000100a00 */
[----:B------:R-:W-:Y:S02]  /*139300*/  PRMT R20, R20, 0x3340, R22 ;  /* 0x0000334014147816 */ /* 0x000fe40000000016 */
[----:B------:R-:W-:Y:S02]  /*139310*/  SHF.R.U32.HI R15, RZ, 0x8, R15 ;  /* 0x00000008ff0f7819 */ /* 0x000fe4000001160f */
[----:B0-----:R-:W-:Y:S02]  /*139320*/  SHF.R.U32.HI R29, RZ, 0x8, R34 ;  /* 0x00000008ff1d7819 */ /* 0x001fe40000011622 */
[----:B------:R-:W-:Y:S02]  /*139330*/  LOP3.LUT R18, R18, 0xffff, RZ, 0xc0, !PT ;  /* 0x0000ffff12127812 */ /* 0x000fe400078ec0ff */
[----:B-1----:R-:W-:Y:S01]  /*139340*/  IADD3 R46, P1, R24, R6, RZ ;  /* 0x00000006182e7210 */ /* 0x002fe20007f3e0ff */
[----:B------:R0:W-:Y:S01]  /*139350*/  STL [R1+0x3c4], R20 ;  /* 0x0003c41401007387 */ /* 0x0001e20000100800 */
[----:B------:R-:W-:-:S02]  /*139360*/  LOP3.LUT R29, R29, 0xffff, RZ, 0xc0, !PT ;  /* 0x0000ffff1d1d7812 */ /* 0x000fc400078ec0ff */
[----:B------:R-:W-:Y:S01]  /*139370*/  LOP3.LUT R32, R32, 0xffff, RZ, 0xc0, !PT ;  /* 0x0000ffff20207812 */ /* 0x000fe200078ec0ff */
[----:B------:R-:W-:Y:S01]  /*139380*/  IMAD.X R47, R45, 0x1, R5, P1 ;  /* 0x000000012d2f7824 */ /* 0x000fe200008e0605 */
[----:B------:R-:W-:Y:S02]  /*139390*/  LOP3.LUT R15, R15, 0xffff, RZ, 0xc0, !PT ;  /* 0x0000ffff0f0f7812 */ /* 0x000fe400078ec0ff */
[----:B------:R-:W-:Y:S02]  /*1393a0*/  PRMT R49, R29, 0x3340, R32 ;  /* 0x000033401d317816 */ /* 0x000fe40000000020 */
[--C-:B0-----:R-:W-:Y:S02]  /*1393b0*/  PRMT R20, R18, 0x3340, R0.reuse ;  /* 0x0000334012147816 */ /* 0x101fe40000000000 */
[----:B------:R-:W-:Y:S01]  /*1393c0*/  PRMT R18, R15, 0x3340, R0 ;  /* 0x000033400f127816 */ /* 0x000fe20000000000 */
[----:B------:R0:W-:Y:S04]  /*1393d0*/  STL.64 [R1+0x14a8], R46 ;  /* 0x0014a82e01007387 */ /* 0x0001e80000100a00 */
[----:B------:R1:W-:Y:S04]  /*1393e0*/  STL [R1+0x154], R20 ;  /* 0x0001541401007387 */ /* 0x0003e80000100800 */
[----:B------:R1:W-:Y:S04]  /*1393f0*/  STL [R1+0x150], R18 ;  /* 0x0001501201007387 */ /* 0x0003e80000100800 */
[----:B0-----:R-:W4:Y:S04]  /*139400*/  LDL.LU R47, [R1+0x51a4] ;  /* 0x0051a400012f7983 */ /* 0x001f280000300800 */
[----:B------:R-:W4:Y:S01]  /*139410*/  LDL.LU R48, [R1+0x5154] ;  /* 0x0051540001307983 */ /* 0x000f220000300800 */
[----:B---3--:R-:W-:-:S02]  /*139420*/  LOP3.LUT R29, R44, 0xffff, RZ, 0xc0, !PT ;  /* 0x0000ffff2c1d7812 */ /* 0x008fc400078ec0ff */
[----:B--2---:R-:W-:Y:S02]  /*139430*/  LOP3.LUT R15, R35, 0xffff, RZ, 0xc0, !PT ;  /* 0x0000ffff230f7812 */ /* 0x004fe400078ec0ff */
[----:B----4-:R-:W-:Y:S02]  /*139440*/  LOP3.LUT R32, R39, 0xffff, RZ, 0xc0, !PT ;  /* 0x0000ffff27207812 */ /* 0x010fe400078ec0ff */
[----:B------:R-:W-:Y:S02]  /*139450*/  PRMT R34, R15, 0x3340, R0 ;  /* 0x000033400f227816 */ /* 0x000fe40000000000 */
[----:B-1----:R-:W-:Y:S02]  /*139460*/  LOP3.LUT R20, R31, 0xffff, RZ, 0xc0, !PT ;  /* 0x0000ffff1f147812 */ /* 0x002fe400078ec0ff */
[----:B------:R-:W-:Y:S02]  /*139470*/  PRMT R31, R29, 0x3340, R32 ;  /* 0x000033401d1f7816 */ /* 0x000fe40000000020 */
[----:B------:R-:W-:-:S02]  /*139480*/  LOP3.LUT R18, R42, 0xffff, RZ, 0xc0, !PT ;  /* 0x0000ffff2a127812 */ /* 0x000fc400078ec0ff */
[----:B------:R-:W-:Y:S02]  /*139490*/  LOP3.LUT R22, R43, 0xffff, RZ, 0xc0, !PT ;  /* 0x0000ffff2b167812 */ /* 0x000fe400078ec0ff */
[----:B------:R-:W-:Y:S02]  /*1394a0*/  PRMT R31, R31, 0x5410, R34 ;  /* 0x000054101f1f7816 */ /* 0x000fe40000000022 */
[----:B------:R-:W-:Y:S02]  /*1394b0*/  PRMT R35, R18, 0x3340, R0 ;  /* 0x0000334012237816 */ /* 0x000fe40000000000 */
[----:B------:R-:W-:Y:S01]  /*1394c0*/  PRMT R34, R20, 0x3340, R22 ;  /* 0x0000334014227816 */ /* 0x000fe20000000016 */
[----:B------:R0:W-:Y:S03]  /*1394d0*/  STL [R1+0x634], R31 ;  /* 0x0006341f01007387 */ /* 0x0001e60000100800 */
[----:B------:R-:W-:Y:S01]  /*1394e0*/  PRMT R34, R34, 0x5410, R35 ;  /* 0x0000541022227816 */ /* 0x000fe20000000023 */
[----:B------:R-:W2:Y:S01]  /*1394f0*/  LDL.LU R39, [R1+0x51b4] ;  /* 0x0051b40001277983 */ /* 0x000ea20000300800 */
[----:B------:R-:W-:-:S03]  /*139500*/  IADD3 R42, P1, R24, R4, RZ ;  /* 0x00000004182a7210 */ /* 0x000fc60007f3e0ff */
[----:B0-----:R-:W3:Y:S04]  /*139510*/  LDL.LU R31, [R1+0x51a8] ;  /* 0x0051a800011f7983 */ /* 0x001ee80000300800 */
[----:B------:R-:W4:Y:S04]  /*139520*/  LDL.LU R35, [R1+0x5158] ;  /* 0x0051580001237983 */ /* 0x000f280000300800 */
[----:B------:R-:W-:Y:S04]  /*139530*/  STL [R1+0x63c], R34 ;  /* 0x00063c2201007387 */ /* 0x000fe80000100800 */
[----:B------:R-:W4:Y:S01]  /*139540*/  LDL.LU R44, [R1+0x51b8] ;  /* 0x0051b800012c7983 */ /* 0x000f220000300800 */
[----:B------:R-:W-:Y:S01]  /*139550*/  IMAD.X R43, R45, 0x1, R3, P1 ;  /* 0x000000012d2b7824 */ /* 0x000fe200008e0603 */
[----:B------:R-:W-:-:S02]  /*139560*/  SHF.R.U32.HI R29, RZ, 0x8, R29 ;  /* 0x00000008ff1d7819 */ /* 0x000fc4000001161d */
[----:B------:R-:W-:Y:S02]  /*139570*/  SHF.R.U32.HI R32, RZ, 0x8, R32 ;  /* 0x00000008ff207819 */ /* 0x000fe40000011620 */
[----:B------:R0:W-:Y:S01]  /*139580*/  STL.64 [R1+0x1490], R42 ;  /* 0x0014902a01007387 */ /* 0x0001e20000100a00 */
[----:B------:R-:W-:-:S03]  /*139590*/  SHF.R.U32.HI R20, RZ, 0x8, R20 ;  /* 0x00000008ff147819 */ /* 0x000fc60000011614 */
[----:B------:R-:W4:Y:S01]  /*1395a0*/  LDL.LU R57, [R1+0x3c] ;  /* 0x00003c0001397983 */ /* 0x000f220000300800 */
[----:B------:R-:W-:Y:S02]  /*1395b0*/  SHF.R.U32.HI R22, RZ, 0x8, R22 ;  /* 0x00000008ff167819 */ /* 0x000fe40000011616 */
[----:B------:R-:W-:Y:S01]  /*1395c0*/  LOP3.LUT R29, R29, 0xffff, RZ, 0xc0, !PT ;  /* 0x0000ffff1d1d7812 */ /* 0x000fe200078ec0ff */
[----:B------:R-:W4:Y:S01]  /*1395d0*/  LDL.LU R54, [R1+0x38] ;  /* 0x0000380001367983 */ /* 0x000f220000300800 */
[----:B------:R-:W-:Y:S02]  /*1395e0*/  LOP3.LUT R32, R32, 0xffff, RZ, 0xc0, !PT ;  /* 0x0000ffff20207812 */ /* 0x000fe400078ec0ff */
[----:B------:R-:W-:Y:S02]  /*1395f0*/  LOP3.LUT R20, R20, 0xffff, RZ, 0xc0, !PT ;  /* 0x0000ffff14147812 */ /* 0x000fe400078ec0ff */
[----:B------:R-:W-:Y:S02]  /*139600*/  LOP3.LUT R22, R22, 0xffff, RZ, 0xc0, !PT ;  /* 0x0000ffff16167812 */ /* 0x000fe400078ec0ff */
[----:B0-----:R-:W-:-:S02]  /*139610*/  IADD3 R42, P1, R24, R2, RZ ;  /* 0x00000002182a7210 */ /* 0x001fc40007f3e0ff */
[----:B------:R-:W-:Y:S02]  /*139620*/  PRMT R29, R29, 0x3340, R32 ;  /* 0x000033401d1d7816 */ /* 0x000fe40000000020 */
[----:B------:R-:W-:Y:S01]  /*139630*/  PRMT R20, R20, 0x3340, R22 ;  /* 0x0000334014147816 */ /* 0x000fe20000000016 */
[----:B------:R-:W-:Y:S02]  /*139640*/  IMAD.X R43, R45, 0x1, R0, P1 ;  /* 0x000000012d2b7824 */ /* 0x000fe400008e0600 */
[----:B------:R-:W-:Y:S04]  /*139650*/  STL [R1+0x3c0], R29 ;  /* 0x0003c01d01007387 */ /* 0x000fe80000100800 */
[----:B------:R0:W-:Y:S04]  /*139660*/  STL [R1+0x290], R20 ;  /* 0x0002901401007387 */ /* 0x0001e80000100800 */
[----:B------:R1:W-:Y:S01]  /*139670*/  STL.64 [R1+0x1498], R42 ;  /* 0x0014982a01007387 */ /* 0x0003e20000100a00 */
[----:B0-----:R-:W-:-:S03]  /*139680*/  SHF.R.U32.HI R20, RZ, 0x8, R18 ;  /* 0x00000008ff147819 */ /* 0x001fc60000011612 */
[----:B-1----:R-:W4:Y:S04]  /*139690*/  LDL.LU.64 R42, [R1+0x6970] ;  /* 0x00697000012a7983 */ /* 0x002f280000300a00 */
[----:B------:R-:W4:Y:S04]  /*1396a0*/  LDL.LU R22, [R1+0x34] ;  /* 0x0000340001167983 */ /* 0x000f280000300800 */
[----:B------:R-:W4:Y:S01]  /*1396b0*/  LDL.LU R18, [R1+0x30] ;  /* 0x0000300001127983 */ /* 0x000f220000300800 */
[----:B------:R-:W-:Y:S02]  /*1396c0*/  SHF.R.U32.HI R15, RZ, 0x8, R15 ;  /* 0x00000008ff0f7819 */ /* 0x000fe4000001160f */
[----:B------:R-:W-:-:S02]  /*1396d0*/  LOP3.LUT R20, R20, 0xffff, RZ, 0xc0, !PT ;  /* 0x0000ffff14147812 */ /* 0x000fc400078ec0ff */
[----:B------:R-:W-:Y:S02]  /*1396e0*/  LOP3.LUT R15, R15, 0xffff, RZ, 0xc0, !PT ;  /* 0x0000ffff0f0f7812 */ /* 0x000fe400078ec0ff */
[--C-:B------:R-:W-:Y:S02]  /*1396f0*/  PRMT R20, R20, 0x3340, R0.reuse ;  /* 0x0000334014147816 */ /* 0x100fe40000000000 */
[----:B------:R-:W-:Y:S02]  /*139700*/  PRMT R15, R15, 0x3340, R0 ;  /* 0x000033400f0f7816 */ /* 0x000fe40000000000 */
[----:B------:R-:W-:Y:S01]  /*139710*/  LOP3.LUT R29, R47, 0xffff, RZ, 0xc0, !PT ;  /* 0x0000ffff2f1d7812 */ /* 0x000fe200078ec0ff */
[----:B------:R0:W-:Y:S04]  /*139720*/  STL [R1+0x148], R20 ;  /* 0x0001481401007387 */ /* 0x0001e80000100800 */
[----:B------:R4:W-:Y:S01]  /*139730*/  STL [R1+0x14c], R15 ;  /* 0x00014c0f01007387 */ /* 0x0009e20000100800 */
[----:B0-----:R-:W-:-:S04]  /*139740*/  LOP3.LUT R20, R48, 0xffff, RZ, 0xc0, !PT ;  /* 0x0000ffff30147812 */ /* 0x001fc800078ec0ff */
[----:B------:R-:W-:Y:S02]  /*139750*/  PRMT R38, R20, 0x3340, R0 ;  /* 0x0000334014267816 */ /* 0x000fe40000000000 */
[----:B------:R-:W-:-:S04]  /*139760*/  SHF.R.U32.HI R20, RZ, 0x8, R20 ;  /* 0x00000008ff147819 */ /* 0x000fc80000011614 */
[----:B------:R-:W-:Y:S02]  /*139770*/  LOP3.LUT R20, R20, 0xffff, RZ, 0xc0, !PT ;  /* 0x0000ffff14147812 */ /* 0x000fe400078ec0ff */
[----:B--2---:R-:W-:Y:S02]  /*139780*/  LOP3.LUT R32, R39, 0xffff, RZ, 0xc0, !PT ;  /* 0x0000ffff27207812 */ /* 0x004fe400078ec0ff */
[----:B------:R-:W2:Y:S01]  /*139790*/  LDL.LU R39, [R1+0x368] ;  /* 0x0003680001277983 */ /* 0x000ea20000300800 */
[----:B---3--:R-:W-:Y:S02]  /*1397a0*/  LOP3.LUT R31, R31, 0xffff, RZ, 0xc0, !PT ;  /* 0x0000ffff1f1f7812 */ /* 0x008fe400078ec0ff */
[----:B----4-:R-:W-:Y:S02]  /*1397b0*/  LOP3.LUT R15, R35, 0xffff, RZ, 0xc0, !PT ;  /* 0x0000ffff230f7812 */ /* 0x010fe400078ec0ff */
[----:B------:R-:W-:Y:S02]  /*1397c0*/  PRMT R35, R29, 0x3340, R32 ;  /* 0x000033401d237816 */ /* 0x000fe40000000020 */
[----:B------:R-:W-:-:S02]  /*1397d0*/  LOP3.LUT R34, R44, 0xffff, RZ, 0xc0, !PT ;  /* 0x0000ffff2c227812 */ /* 0x000fc400078ec0ff */
[----:B------:R-:W-:Y:S02]  /*1397e0*/  PRMT R44, R35, 0x5410, R38 ;  /* 0x00005410232c7816 */ /* 0x000fe40000000026 */
[----:B------:R-:W-:Y:S02]  /*1397f0*/  PRMT R38, R15, 0x3340, R0 ;  /* 0x000033400f267816 */ /* 0x000fe40000000000 */
[----:B------:R-:W-:-:S04]  /*139800*/  PRMT R35, R31, 0x3340, R34 ;  /* 0x000033401f237816 */ /* 0x000fc80000000022 */
[----:B------:R-:W-:Y:S02]  /*139810*/  PRMT R35, R35, 0x5410, R38 ;  /* 0x0000541023237816 */ /* 0x000fe40000000026 */
[----:B------:R-:W-:Y:S01]  /*139820*/  IADD3 R46, P1, R24, R57, RZ ;  /* 0x00000039182e7210 */ /* 0x000fe20007f3e0ff */
[----:B------:R-:W-:Y:S01]  /*139830*/  STL [R1+0x630], R44 ;  /* 0x0006302c01007387 */ /* 0x000fe20000100800 */
[----:B------:R-:W-:Y:S02]  /*139840*/  SHF.R.U32.HI R29, RZ, 0x8, R29 ;  /* 0x00000008ff1d7819 */ /* 0x000fe4000001161d */
[----:B------:R-:W-:Y:S01]  /*139850*/  SHF.R.U32.HI R32, RZ, 0x8, R32 ;  /* 0x00000008ff207819 */ /* 0x000fe20000011620 */
[----:B------:R0:W-:Y:S01]  /*139860*/  STL [R1+0x2240], R35 ;  /* 0x0022402301007387 */ /* 0x0001e20000100800 */
[----:B------:R-:W-:Y:S01]  /*139870*/  SHF.R.U32.HI R31, RZ, 0x8, R31 ;  /* 0x00000008ff1f7819 */ /* 0x000fe2000001161f */
[----:B------:R-:W-:Y:S01]  /*139880*/  IMAD.X R47, R45, 0x1, R54, P1 ;  /* 0x000000012d2f7824 */ /* 0x000fe200008e0636 */
[----:B------:R-:W-:-:S02]  /*139890*/  LOP3.LUT R29, R29, 0xffff, RZ, 0xc0, !PT ;  /* 0x0000ffff1d1d7812 */ /* 0x000fc400078ec0ff */
[----:B------:R-:W-:Y:S02]  /*1398a0*/  LOP3.LUT R32, R32, 0xffff, RZ, 0xc0, !PT ;  /* 0x0000ffff20207812 */ /* 0x000fe400078ec0ff */
[----:B0-----:R-:W-:Y:S02]  /*1398b0*/  SHF.R.U32.HI R35, RZ, 0x8, R34 ;  /* 0x00000008ff237819 */ /* 0x001fe40000011622 */
[----:B------:R-:W-:Y:S02]  /*1398c0*/  LOP3.LUT R34, R31, 0xffff, RZ, 0xc0, !PT ;  /* 0x0000ffff1f227812 */ /* 0x000fe400078ec0ff */
[----:B------:R-:W-:Y:S01]  /*1398d0*/  LOP3.LUT R35, R35, 0xffff, RZ, 0xc0, !PT ;  /* 0x0000ffff23237812 */ /* 0x000fe200078ec0ff */
[----:B------:R0:W-:Y:S03]  /*1398e0*/  STL.64 [R1+0x1480], R46 ;  /* 0x0014802e01007387 */ /* 0x0001e60000100a00 */
[----:B------:R-:W-:Y:S01]  /*1398f0*/  PRMT R34, R34, 0x3340, R35 ;  /* 0x0000334022227816 */ /* 0x000fe20000000023 */
[----:B------:R-:W3:Y:S01]  /*139900*/  LDL.LU R31, [R1+0x370] ;  /* 0x00037000011f7983 */ /* 0x000ee20000300800 */
[----:B------:R-:W-:-:S02]  /*139910*/  SHF.R.U32.HI R15, RZ, 0x8, R15 ;  /* 0x00000008ff0f7819 */ /* 0x000fc4000001160f */
[----:B0-----:R-:W-:-:S05]  /*139920*/  PRMT R47, R29, 0x3340, R32 ;  /* 0x000033401d2f7816 */ /* 0x001fca0000000020 */
[----:B------:R-:W-:Y:S04]  /*139930*/  STL [R1+0x68e4], R47 ;  /* 0x0068e42f01007387 */ /* 0x000fe80000100800 */
[----:B------:R0:W-:Y:S01]  /*139940*/  STL [R1+0x3bc], R34 ;  /* 0x0003bc2201007387 */ /* 0x0001e20000100800 */
[----:B------:R-:W-:Y:S02]  /*139950*/  LOP3.LUT R15, R15, 0xffff, RZ, 0xc0, !PT ;  /* 0x0000ffff0f0f7812 */ /* 0x000fe400078ec0ff */
[--C-:B------:R-:W-:Y:S02]  /*139960*/  PRMT R32, R20, 0x3340, R0.reuse ;  /* 0x0000334014207816 */ /* 0x100fe40000000000 */
[----:B0-----:R-:W-:Y:S02]  /*139970*/  IADD3 R34, P1, R24, R22, RZ ;  /* 0x0000001618227210 */ /* 0x001fe40007f3e0ff */
[----:B------:R-:W-:-:S03]  /*139980*/  PRMT R29, R15, 0x3340, R0 ;  /* 0x000033400f1d7816 */ /* 0x000fc60000000000 */
[----:B------:R-:W-:Y:S01]  /*139990*/  IMAD.X R35, R45, 0x1, R18, P1 ;  /* 0x000000012d237824 */ /* 0x000fe200008e0612 */
[----:B------:R-:W-:-:S04]  /*1399a0*/  LOP3.LUT R15, R27, 0xffff, RZ, 0xc0, !PT ;  /* 0x0000ffff1b0f7812 */ /* 0x000fc800078ec0ff */
[----:B------:R-:W-:Y:S04]  /*1399b0*/  STL.64 [R1+0x1488], R34 ;  /* 0x0014882201007387 */ /* 0x000fe80000100a00 */
[----:B------:R-:W-:Y:S04]  /*1399c0*/  STL [R1+0x144], R32 ;  /* 0x0001442001007387 */ /* 0x000fe80000100800 */
[----:B------:R0:W-:Y:S04]  /*1399d0*/  STL [R1+0x140], R29 ;  /* 0x0001401d01007387 */ /* 0x0001e80000100800 */
[----:B------:R-:W4:Y:S01]  /*1399e0*/  LDL.LU R27, [R1+0x696c] ;  /* 0x00696c00011b7983 */ /* 0x000f220000300800 */
[----:B0-----:R-:W-:-:S03]  /*1399f0*/  LOP3.LUT R29, R43, 0xffff, RZ, 0xc0, !PT ;  /* 0x0000ffff2b1d7812 */ /* 0x001fc600078ec0ff */
[----:B------:R-:W4:Y:S01]  /*139a00*/  LDL.LU R43, [R1+0x6968] ;  /* 0x00696800012b7983 */ /* 0x000f220000300800 */
[----:B------:R-:W-:Y:S02]  /*139a10*/  PRMT R34, R15, 0x3340, R0 ;  /* 0x000033400f227816 */ /* 0x000fe40000000000 */
[----:B------:R-:W-:-:S04]  /*139a20*/  SHF.R.U32.HI R15, RZ, 0x8, R15 ;  /* 0x00000008ff0f7819 */ /* 0x000fc8000001160f */
[----:B------:R-:W-:-:S04]  /*139a30*/  LOP3.LUT R15, R15, 0xffff, RZ, 0xc0, !PT ;  /* 0x0000ffff0f0f7812 */ /* 0x000fc800078ec0ff */
[----:B------:R-:W-:Y:S02]  /*139a40*/  PRMT R15, R15, 0x3340, R0 ;  /* 0x000033400f0f7816 */ /* 0x000fe40000000000 */
        /* <DEDUP_REMOVED lines=10> */
[----:B------:R0:W-:Y:S04]  /*139af0*/  STL [R1+0x618], R32 ;  /* 0x0006182001007387 */ /* 0x0001e80000100800 */
[----:B------:R-:W-:Y:S04]  /*139b00*/  STL.64 [R1+0x1468], R34 ;  /* 0x0014682201007387 */ /* 0x000fe80000100a00 */
[----:B------:R1:W-:Y:S01]  /*139b10*/  STL [R1+0x3b8], R20 ;  /* 0x0003b81401007387 */ /* 0x0003e20000100800 */
[----:B0-----:R-:W-:-:S03]  /*139b20*/  LOP3.LUT R32, R26, 0xffff, RZ, 0xc0, !PT ;  /* 0x0000ffff1a207812 */ /* 0x001fc600078ec0ff */
[----:B------:R0:W-:Y:S01]  /*139b30*/  STL [R1+0x13c], R15 ;  /* 0x00013c0f01007387 */ /* 0x0001e20000100800 */
[----:B-1----:R-:W-:-:S03]  /*139b40*/  LOP3.LUT R20, R41, 0xffff, RZ, 0xc0, !PT ;  /* 0x0000ffff29147812 */ /* 0x002fc600078ec0ff */
[----:B------:R-:W2:Y:S04]  /*139b50*/  LDL.LU R41, [R1+0x6964] ;  /* 0x0069640001297983 */ /* 0x000ea80000300800 */
[----:B------:R-:W2:Y:S04]  /*139b60*/  LDL.LU R26, [R1+0x6960] ;  /* 0x00696000011a7983 */ /* 0x000ea80000300800 */
[----:B------:R-:W2:Y:S01]  /*139b70*/  LDL.LU R39, [R1+0x5a4] ;  /* 0x0005a40001277983 */ /* 0x000ea20000300800 */
[----:B---3--:R-:W-:-:S03]  /*139b80*/  LOP3.LUT R29, R31, 0xffff, RZ, 0xc0, !PT ;  /* 0x0000ffff1f1d7812 */ /* 0x008fc600078ec0ff */
[----:B------:R-:W3:Y:S01]  /*139b90*/  LDL.LU R31, [R1+0x498] ;  /* 0x00049800011f7983 */ /* 0x000ee20000300800 */
[----:B----4-:R-:W-:-:S03]  /*139ba0*/  LOP3.LUT R34, R43, 0xffff, RZ, 0xc0, !PT ;  /* 0x0000ffff2b227812 */ /* 0x010fc600078ec0ff */
[----:B------:R-:W4:Y:S01]  /*139bb0*/  LDL.LU R43, [R1+0x530] ;  /* 0x00053000012b7983 */ /* 0x000f220000300800 */
[----:B0-----:R-:W-:Y:S02]  /*139bc0*/  LOP3.LUT R15, R36, 0xffff, RZ, 0xc0, !PT ;  /* 0x0000ffff240f7812 */ /* 0x001fe400078ec0ff */
[----:B------:R-:W-:Y:S02]  /*139bd0*/  PRMT R38, R20, 0x3340, R0 ;  /* 0x0000334014267816 */ /* 0x000fe40000000000 */
[----:B------:R-:W-:Y:S02]  /*139be0*/  PRMT R36, R29, 0x3340, R32 ;  /* 0x000033401d247816 */ /* 0x000fe40000000020 */
[----:B------:R-:W-:Y:S02]  /*139bf0*/  LOP3.LUT R35, R42, 0xffff, RZ, 0xc0, !PT ;  /* 0x0000ffff2a237812 */ /* 0x000fe400078ec0ff */
[----:B------:R-:W-:Y:S01]  /*139c00*/  PRMT R44, R36, 0x5410, R38 ;  /* 0x00005410242c7816 */ /* 0x000fe20000000026 */
[----:B------:R-:W4:Y:S01]  /*139c10*/  LDL.LU R42, [R1+0x695c] ;  /* 0x00695c00012a7983 */ /* 0x000f220000300800 */
[----:B------:R-:W-:-:S02]  /*139c20*/  PRMT R38, R15, 0x3340, R0 ;  /* 0x000033400f267816 */ /* 0x000fc40000000000 */
[----:B------:R-:W-:Y:S02]  /*139c30*/  PRMT R36, R34, 0x3340, R35 ;  /* 0x0000334022247816 */ /* 0x000fe40000000023 */
[----:B------:R-:W-:Y:S02]  /*139c40*/  IADD3 R46, P1, R24, R61, RZ ;  /* 0x0000003d182e7210 */ /* 0x000fe40007f3e0ff */
[----:B------:R-:W-:Y:S02]  /*139c50*/  PRMT R36, R36, 0x5410, R38 ;  /* 0x0000541024247816 */ /* 0x000fe40000000026 */
[----:B------:R-:W-:Y:S01]  /*139c60*/  SHF.R.U32.HI R34, RZ, 0x8, R34 ;  /* 0x00000008ff227819 */ /* 0x000fe20000011622 */
[----:B------:R-:W-:Y:S01]  /*139c70*/  IMAD.X R47, R45, 0x1, R37, P1 ;  /* 0x000000012d2f7824 */ /* 0x000fe200008e0625 */
[----:B------:R-:W-:Y:S01]  /*139c80*/  SHF.R.U32.HI R35, RZ, 0x8, R35 ;  /* 0x00000008ff237819 */ /* 0x000fe20000011623 */
[----:B------:R-:W-:Y:S01]  /*139c90*/  STL [R1+0x614], R44 ;  /* 0x0006142c01007387 */ /* 0x000fe20000100800 */
[----:B------:R-:W-:-:S02]  /*139ca0*/  SHF.R.U32.HI R29, RZ, 0x8, R29 ;  /* 0x00000008ff1d7819 */ /* 0x000fc4000001161d */
[----:B------:R-:W-:Y:S01]  /*139cb0*/  SHF.R.U32.HI R32, RZ, 0x8, R32 ;  /* 0x00000008ff207819 */ /* 0x000fe20000011620 */
[----:B------:R0:W-:Y:S01]  /*139cc0*/  STL [R1+0x610], R36 ;  /* 0x0006102401007387 */ /* 0x0001e20000100800 */
[----:B------:R-:W-:Y:S02]  /*139cd0*/  SHF.R.U32.HI R20, RZ, 0x8, R20 ;  /* 0x00000008ff147819 */ /* 0x000fe40000011614 */
[----:B------:R-:W-:Y:S01]  /*139ce0*/  LOP3.LUT R34, R34, 0xffff, RZ, 0xc0, !PT ;  /* 0x0000ffff22227812 */ /* 0x000fe200078ec0ff */
[----:B------:R1:W-:Y:S01]  /*139cf0*/  STL.64 [R1+0x1460], R46 ;  /* 0x0014602e01007387 */ /* 0x0003e20000100a00 */
[----:B------:R-:W-:Y:S02]  /*139d00*/  LOP3.LUT R35, R35, 0xffff, RZ, 0xc0, !PT ;  /* 0x0000ffff23237812 */ /* 0x000fe400078ec0ff */
[----:B------:R-:W-:Y:S02]  /*139d10*/  SHF.R.U32.HI R15, RZ, 0x8, R15 ;  /* 0x00000008ff0f7819 */ /* 0x000fe4000001160f */
[----:B------:R-:W-:Y:S01]  /*139d20*/  LOP3.LUT R29, R29, 0xffff, RZ, 0xc0, !PT ;  /* 0x0000ffff1d1d7812 */ /* 0x000fe200078ec0ff */
[----:B0-----:R-:W4:Y:S01]  /*139d30*/  LDL.LU R36, [R1+0x57c] ;  /* 0x00057c0001247983 */ /* 0x001f220000300800 */
[----:B------:R-:W-:-:S02]  /*139d40*/  LOP3.LUT R32, R32, 0xffff, RZ, 0xc0, !PT ;  /* 0x0000ffff20207812 */ /* 0x000fc400078ec0ff */
[----:B------:R-:W-:Y:S02]  /*139d50*/  LOP3.LUT R20, R20, 0xffff, RZ, 0xc0, !PT ;  /* 0x0000ffff14147812 */ /* 0x000fe400078ec0ff */
[----:B-1----:R-:W-:Y:S02]  /*139d60*/  IADD3 R46, P1, R24, R30, RZ ;  /* 0x0000001e182e7210 */ /* 0x002fe40007f3e0ff */
[----:B------:R-:W-:Y:S02]  /*139d70*/  PRMT R34, R34, 0x3340, R35 ;  /* 0x0000334022227816 */ /* 0x000fe40000000023 */
[----:B------:R-:W-:Y:S01]  /*139d80*/  LOP3.LUT R15, R15, 0xffff, RZ, 0xc0, !PT ;  /* 0x0000ffff0f0f7812 */ /* 0x000fe200078ec0ff */
[----:B------:R-:W-:Y:S01]  /*139d90*/  IMAD.X R47, R45, 0x1, R52, P1 ;  /* 0x000000012d2f7824 */ /* 0x000fe200008e0634 */
[----:B------:R-:W-:Y:S02]  /*139da0*/  PRMT R35, R29, 0x3340, R32 ;  /* 0x000033401d237816 */ /* 0x000fe40000000020 */
[--C-:B------:R-:W-:Y:S01]  /*139db0*/  PRMT R32, R20, 0x3340, R0.reuse ;  /* 0x0000334014207816 */ /* 0x100fe20000000000 */
[----:B------:R0:W-:Y:S01]  /*139dc0*/  STL [R1+0x3b4], R34 ;  /* 0x0003b42201007387 */ /* 0x0001e20000100800 */
[----:B------:R-:W-:-:S03]  /*139dd0*/  PRMT R29, R15, 0x3340, R0 ;  /* 0x000033400f1d7816 */ /* 0x000fc60000000000 */
[----:B------:R1:W-:Y:S04]  /*139de0*/  STL [R1+0x68e8], R35 ;  /* 0x0068e82301007387 */ /* 0x0003e80000100800 */
[----:B------:R-:W-:Y:S04]  /*139df0*/  STL.64 [R1+0x1448], R46 ;  /* 0x0014482e01007387 */ /* 0x000fe80000100a00 */
[----:B------:R3:W-:Y:S04]  /*139e00*/  STL [R1+0x138], R32 ;  /* 0x0001382001007387 */ /* 0x0007e80000100800 */
[----:B------:R4:W-:Y:S01]  /*139e10*/  STL [R1+0x134], R29 ;  /* 0x0001341d01007387 */ /* 0x0009e20000100800 */
[----:B0-----:R-:W-:-:S05]  /*139e20*/  IADD3 R34, P1, R24, R50, RZ ;  /* 0x0000003218227210 */ /* 0x001fca0007f3e0ff */
[----:B-1----:R-:W-:Y:S01]  /*139e30*/  IMAD.X R35, R45, 0x1, R16, P1 ;  /* 0x000000012d237824 */ /* 0x002fe200008e0610 */
[----:B--2---:R-:W-:Y:S02]  /*139e40*/  LOP3.LUT R20, R39, 0xffff, RZ, 0xc0, !PT ;  /* 0x0000ffff27147812 */ /* 0x004fe400078ec0ff */
[----:B---3--:R-:W-:-:S04]  /*139e50*/  LOP3.LUT R15, R31, 0xffff, RZ, 0xc0, !PT ;  /* 0x0000ffff1f0f7812 */ /* 0x008fc800078ec0ff */
[----:B------:R-:W-:Y:S02]  /*139e60*/  PRMT R32, R15, 0x3340, R0 ;  /* 0x000033400f207816 */ /* 0x000fe40000000000 */
[----:B----4-:R-:W-:-:S04]  /*139e70*/  LOP3.LUT R29, R43, 0xffff, RZ, 0xc0, !PT ;  /* 0x0000ffff2b1d7812 */ /* 0x010fc800078ec0ff */
[----:B------:R-:W-:-:S04]  /*139e80*/  PRMT R31, R20, 0x3340, R29 ;  /* 0x00003340141f7816 */ /* 0x000fc8000000001d */
[----:B------:R-:W-:Y:S02]  /*139e90*/  PRMT R38, R31, 0x5410, R32 ;  /* 0x000054101f267816 */ /* 0x000fe40000000020 */
[----:B------:R-:W-:-:S03]  /*139ea0*/  LOP3.LUT R31, R27, 0xffff, RZ, 0xc0, !PT ;  /* 0x0000ffff1b1f7812 */ /* 0x000fc600078ec0ff */
[----:B------:R-:W-:Y:S04]  /*139eb0*/  STL [R1+0x6818], R38 ;  /* 0x0068182601007387 */ /* 0x000fe80000100800 */
[----:B------:R-:W-:Y:S04]  /*139ec0*/  STL.64 [R1+0x1440], R34 ;  /* 0x0014402201007387 */ /* 0x000fe80000100a00 */
[----:B------:R-:W2:Y:S01]  /*139ed0*/  LDL.LU R27, [R1+0x6958] ;  /* 0x00695800011b7983 */ /* 0x000ea20000300800 */
[----:B------:R-:W-:-:S04]  /*139ee0*/  SHF.R.U32.HI R15, RZ, 0x8, R15 ;  /* 0x00000008ff0f7819 */ /* 0x000fc8000001160f */
[----:B------:R-:W-:Y:S02]  /*139ef0*/  LOP3.LUT R15, R15, 0xffff, RZ, 0xc0, !PT ;  /* 0x0000ffff0f0f7812 */ /* 0x000fe400078ec0ff */
[----:B------:R-:W-:Y:S02]  /*139f00*/  SHF.R.U32.HI R20, RZ, 0x8, R20 ;  /* 0x00000008ff147819 */ /* 0x000fe40000011614 */
[----:B------:R-:W-:Y:S02]  /*139f10*/  SHF.R.U32.HI R29, RZ, 0x8, R29 ;  /* 0x00000008ff1d7819 */ /* 0x000fe4000001161d */
[----:B------:R-:W-:Y:S02]  /*139f20*/  PRMT R15, R15, 0x3340, R0 ;  /* 0x000033400f0f7816 */ /* 0x000fe40000000000 */
[----:B------:R-:W-:Y:S02]  /*139f30*/  LOP3.LUT R20, R20, 0xffff, RZ, 0xc0, !PT ;  /* 0x0000ffff14147812 */ /* 0x000fe400078ec0ff */
[----:B------:R-:W-:Y:S01]  /*139f40*/  LOP3.LUT R29, R29, 0xffff, RZ, 0xc0, !PT ;  /* 0x0000ffff1d1d7812 */ /* 0x000fe200078ec0ff */
[----:B------:R0:W-:Y:S01]  /*139f50*/  STL [R1+0x130], R15 ;  /* 0x0001300f01007387 */ /* 0x0001e20000100800 */
[----:B------:R-:W-:-:S02]  /*139f60*/  LOP3.LUT R44, R25, 0xffff, RZ, 0xc0, !PT ;  /* 0x0000ffff192c7812 */ /* 0x000fc400078ec0ff */
[----:B------:R-:W-:Y:S01]  /*139f70*/  LOP3.LUT R32, R40, 0xffff, RZ, 0xc0, !PT ;  /* 0x0000ffff28207812 */ /* 0x000fe200078ec0ff */
[----:B------:R-:W3:Y:S01]  /*139f80*/  LDL.LU R25, [R1+0x6954] ;  /* 0x0069540001197983 */ /* 0x000ee20000300800 */
[----:B------:R-:W-:-:S03]  /*139f90*/  PRMT R43, R20, 0x3340, R29 ;  /* 0x00003340142b7816 */ /* 0x000fc6000000001d */
[----:B------:R-:W4:Y:S01]  /*139fa0*/  LDL.LU R40, [R1+0x6950] ;  /* 0x0069500001287983 */ /* 0x000f220000300800 */
[----:B0-----:R-:W-:-:S03]  /*139fb0*/  LOP3.LUT R15, R26, 0xffff, RZ, 0xc0, !PT ;  /* 0x0000ffff1a0f7812 */ /* 0x001fc600078ec0ff */
[----:B------:R-:W3:Y:S04]  /*139fc0*/  LDL.LU R26, [R1+0x694c] ;  /* 0x00694c00011a7983 */ /* 0x000ee80000300800 */
[----:B------:R-:W-:Y:S01]  /*139fd0*/  STL [R1+0x6878], R44 ;  /* 0x0068782c01007387 */ /* 0x000fe20000100800 */
[----:B------:R-:W-:Y:S02]  /*139fe0*/  PRMT R35, R44, 0x3340, R0 ;  /* 0x000033402c237816 */ /* 0x000fe40000000000 */
[----:B------:R-:W-:Y:S02]  /*139ff0*/  PRMT R34, R31, 0x3340, R32 ;  /* 0x000033401f227816 */ /* 0x000fe40000000020 */
[----:B------:R-:W-:Y:S02]  /*13a000*/  LOP3.LUT R20, R36, 0xffff, RZ, 0xc0, !PT ;  /* 0x0000ffff24147812 */ /* 0x000fe400078ec0ff */
[----:B------:R-:W-:-:S02]  /*13a010*/  PRMT R36, R34, 0x5410, R35 ;  /* 0x0000541022247816 */ /* 0x000fc40000000023 */
[----:B------:R-:W-:Y:S02]  /*13a020*/  PRMT R35, R15, 0x3340, R0 ;  /* 0x000033400f237816 */ /* 0x000fe40000000000 */
[----:B--2---:R-:W-:Y:S02]  /*13a030*/  LOP3.LUT R29, R27, 0xffff, RZ, 0xc0, !PT ;  /* 0x0000ffff1b1d7812 */ /* 0x004fe400078ec0ff */
[----:B------:R-:W2:Y:S02]  /*13a040*/  LDL.LU R27, [R1+0x6948] ;  /* 0x00694800011b7983 */ /* 0x000ea40000300800 */
[----:B------:R-:W-:Y:S02]  /*13a050*/  PRMT R34, R20, 0x3340, R29 ;  /* 0x0000334014227816 */ /* 0x000fe4000000001d */
[----:B------:R0:W-:Y:S02]  /*13a060*/  STL [R1+0x2188], R36 ;  /* 0x0021882401007387 */ /* 0x0001e40000100800 */
[----:B0-----:R-:W-:-:S02]  /*13a070*/  PRMT R36, R34, 0x5410, R35 ;  /* 0x0000541022247816 */ /* 0x001fc40000000023 */
[----:B------:R-:W-:-:S05]  /*13a080*/  IADD3 R34, P1, R24, R19, RZ ;  /* 0x0000001318227210 */ /* 0x000fca0007f3e0ff */
[----:B------:R-:W-:Y:S01]  /*13a090*/  IMAD.X R35, R45, 0x1, R23, P1 ;  /* 0x000000012d237824 */ /* 0x000fe200008e0617 */
[----:B------:R-:W-:Y:S04]  /*13a0a0*/  STL [R1+0x60c], R36 ;  /* 0x00060c2401007387 */ /* 0x000fe80000100800 */
[----:B------:R0:W-:Y:S04]  /*13a0b0*/  STL.64 [R1+0x1420], R34 ;  /* 0x0014202201007387 */ /* 0x0001e80000100a00 */
[----:B------:R-:W3:Y:S04]  /*13a0c0*/  LDL.LU R60, [R1+0x5134] ;  /* 0x00513400013c7983 */ /* 0x000ee80000300800 */
[----:B------:R-:W3:Y:S04]  /*13a0d0*/  LDL.LU R56, [R1+0x818] ;  /* 0x0008180001387983 */ /* 0x000ee80000300800 */
[----:B------:R-:W3:Y:S01]  /*13a0e0*/  LDL.LU R48, [R1+0x888] ;  /* 0x0008880001307983 */ /* 0x000ee20000300800 */
        /* <DEDUP_REMOVED lines=9> */
[----:B------:R-:W-:Y:S02]  /*13a180*/  PRMT R31, R20, 0x3340, R29 ;  /* 0x00003340141f7816 */ /* 0x000fe4000000001d */
[----:B------:R-:W-:Y:S02]  /*13a190*/  LOP3.LUT R20, R42, 0xffff, RZ, 0xc0, !PT ;  /* 0x0000ffff2a147812 */ /* 0x000fe400078ec0ff */
[----:B----4-:R-:W-:Y:S01]  /*13a1a0*/  LOP3.LUT R29, R40, 0xffff, RZ, 0xc0, !PT ;  /* 0x0000ffff281d7812 */ /* 0x010fe200078ec0ff */
[----:B------:R-:W-:Y:S01]  /*13a1b0*/  STL [R1+0x6684], R39 ;  /* 0x0066842701007387 */ /* 0x000fe20000100800 */
[----:B------:R-:W-:-:S02]  /*13a1c0*/  PRMT R32, R20, 0x3340, R0 ;  /* 0x0000334014207816 */ /* 0x000fc40000000000 */
[----:B0-----:R-:W-:Y:S01]  /*13a1d0*/  IADD3 R34, P1, R24, R21, RZ ;  /* 0x0000001518227210 */ /* 0x001fe20007f3e0ff */
[----:B------:R0:W-:Y:S04]  /*13a1e0*/  STL [R1+0x68e0], R31 ;  /* 0x0068e01f01007387 */ /* 0x0001e80000100800 */
[----:B------:R-:W-:Y:S01]  /*13a1f0*/  IMAD.X R35, R45, 0x1, R33, P1 ;  /* 0x000000012d237824 */ /* 0x000fe200008e0621 */
[----:B------:R-:W4:Y:S01]  /*13a200*/  LDL.LU R42, [R1+0x6944] ;  /* 0x00694400012a7983 */ /* 0x000f220000300800 */
[----:B------:R-:W-:Y:S02]  /*13a210*/  SHF.R.U32.HI R20, RZ, 0x8, R20 ;  /* 0x00000008ff147819 */ /* 0x000fe40000011614 */
[----:B------:R-:W-:Y:S02]  /*13a220*/  SHF.R.U32.HI R15, RZ, 0x8, R15 ;  /* 0x00000008ff0f7819 */ /* 0x000fe4000001160f */
[----:B------:R-:W-:-:S02]  /*13a230*/  LOP3.LUT R20, R20, 0xffff, RZ, 0xc0, !PT ;  /* 0x0000ffff14147812 */ /* 0x000fc400078ec0ff */
[----:B------:R-:W-:Y:S02]  /*13a240*/  LOP3.LUT R15, R15, 0xffff, RZ, 0xc0, !PT ;  /* 0x0000ffff0f0f7812 */ /* 0x000fe400078ec0ff */
[--C-:B------:R-:W-:Y:S02]  /*13a250*/  PRMT R40, R20, 0x3340, R0.reuse ;  /* 0x0000334014287816 */ /* 0x100fe40000000000 */
[----:B------:R-:W-:Y:S02]  /*13a260*/  PRMT R20, R15, 0x3340, R0 ;  /* 0x000033400f147816 */ /* 0x000fe40000000000 */
[----:B--2---:R-:W-:-:S04]  /*13a270*/  LOP3.LUT R27, R27, 0xffff, RZ, 0xc0, !PT ;  /* 0x0000ffff1b1b7812 */ /* 0x004fc800078ec0ff */
[----:B0-----:R-:W-:-:S04]  /*13a280*/  PRMT R31, R27, 0x3340, R29 ;  /* 0x000033401b1f7816 */ /* 0x001fc8000000001d */
[----:B------:R-:W-:Y:S02]  /*13a290*/  PRMT R36, R31, 0x5410, R32 ;  /* 0x000054101f247816 */ /* 0x000fe40000000020 */
[----:B------:R-:W-:-:S03]  /*13a2a0*/  SHF.R.U32.HI R27, RZ, 0x8, R27 ;  /* 0x00000008ff1b7819 */ /* 0x000fc6000001161b */
[----:B------:R-:W-:Y:S01]  /*13a2b0*/  STL [R1+0x6810], R36 ;  /* 0x0068102401007387 */ /* 0x000fe20000100800 */
[----:B------:R-:W-:-:S03]  /*13a2c0*/  SHF.R.U32.HI R29, RZ, 0x8, R29 ;  /* 0x00000008ff1d7819 */ /* 0x000fc6000001161d */
[----:B------:R0:W-:Y:S01]  /*13a2d0*/  STL.64 [R1+0x1428], R34 ;  /* 0x0014282201007387 */ /* 0x0001e20000100a00 */
[----:B------:R-:W-:Y:S02]  /*13a2e0*/  LOP3.LUT R27, R27, 0xffff, RZ, 0xc0, !PT ;  /* 0x0000ffff1b1b7812 */ /* 0x000fe400078ec0ff */
[----:B------:R-:W-:Y:S02]  /*13a2f0*/  LOP3.LUT R29, R29, 0xffff, RZ, 0xc0, !PT ;  /* 0x0000ffff1d1d7812 */ /* 0x000fe400078ec0ff */
[----:B0-----:R-:W-:-:S05]  /*13a300*/  IADD3 R34, P1, R24, R11, RZ ;  /* 0x0000000b18227210 */ /* 0x001fca0007f3e0ff */
[----:B------:R-:W-:Y:S01]  /*13a310*/  IMAD.X R35, R45, 0x1, R13, P1 ;  /* 0x000000012d237824 */ /* 0x000fe200008e060d */
[----:B------:R-:W-:-:S04]  /*13a320*/  PRMT R31, R27, 0x3340, R29 ;  /* 0x000033401b1f7816 */ /* 0x000fc8000000001d */
[----:B------:R0:W-:Y:S01]  /*13a330*/  STL.64 [R1+0x1408], R34 ;  /* 0x0014082201007387 */ /* 0x0001e20000100a00 */
[----:B---3--:R-:W-:-:S03]  /*13a340*/  LOP3.LUT R15, R60, 0xffff, RZ, 0xc0, !PT ;  /* 0x0000ffff3c0f7812 */ /* 0x008fc600078ec0ff */
[----:B------:R-:W2:Y:S01]  /*13a350*/  LDL.LU R27, [R1+0x5148] ;  /* 0x00514800011b7983 */ /* 0x000ea20000300800 */
[----:B------:R-:W-:-:S03]  /*13a360*/  LOP3.LUT R29, R56, 0xffff, RZ, 0xc0, !PT ;  /* 0x0000ffff381d7812 */ /* 0x000fc600078ec0ff */
[----:B------:R1:W-:Y:S01]  /*13a370*/  STL [R1+0x11c], R20 ;  /* 0x00011c1401007387 */ /* 0x0003e20000100800 */
[----:B0-----:R-:W-:Y:S02]  /*13a380*/  PRMT R34, R29, 0x3340, R0 ;  /* 0x000033401d227816 */ /* 0x001fe40000000000 */
[----:B-1----:R-:W-:-:S04]  /*13a390*/  LOP3.LUT R20, R48, 0xffff, RZ, 0xc0, !PT ;  /* 0x0000ffff30147812 */ /* 0x002fc800078ec0ff */
        /* <DEDUP_REMOVED lines=10> */
[----:B------:R-:W-:Y:S01]  /*13a440*/  STL.64 [R1+0x1400], R34 ;  /* 0x0014002201007387 */ /* 0x000fe20000100a00 */
[----:B------:R-:W-:-:S03]  /*13a450*/  LOP3.LUT R15, R26, 0xffff, RZ, 0xc0, !PT ;  /* 0x0000ffff1a0f7812 */ /* 0x000fc600078ec0ff */
[----:B------:R-:W3:Y:S04]  /*13a460*/  LDL.LU R26, [R1+0x6940] ;  /* 0x00694000011a7983 */ /* 0x000ee80000300800 */
[----:B------:R0:W-:Y:S01]  /*13a470*/  STL [R1+0x29c], R20 ;  /* 0x00029c1401007387 */ /* 0x0001e20000100800 */
[----:B------:R-:W-:Y:S02]  /*13a480*/  LOP3.LUT R48, R41, 0xffff, RZ, 0xc0, !PT ;  /* 0x0000ffff29307812 */ /* 0x000fe400078ec0ff */
[----:B------:R-:W-:Y:S01]  /*13a490*/  SHF.R.U32.HI R29, RZ, 0x8, R29 ;  /* 0x00000008ff1d7819 */ /* 0x000fe2000001161d */
[----:B------:R-:W4:Y:S01]  /*13a4a0*/  LDL.LU R41, [R1+0x693c] ;  /* 0x00693c0001297983 */ /* 0x000f220000300800 */
[----:B0-----:R-:W-:-:S03]  /*13a4b0*/  LOP3.LUT R20, R25, 0xffff, RZ, 0xc0, !PT ;  /* 0x0000ffff19147812 */ /* 0x001fc600078ec0ff */
[----:B------:R-:W4:Y:S01]  /*13a4c0*/  LDL.LU R32, [R1+0x44] ;  /* 0x0000440001207983 */ /* 0x000f220000300800 */
[----:B------:R-:W-:-:S03]  /*13a4d0*/  PRMT R34, R15, 0x3340, R20 ;  /* 0x000033400f227816 */ /* 0x000fc60000000014 */
[----:B------:R-:W4:Y:S01]  /*13a4e0*/  LDL.LU R25, [R1+0x6938] ;  /* 0x0069380001197983 */ /* 0x000f220000300800 */
[----:B------:R-:W-:Y:S02]  /*13a4f0*/  SHF.R.U32.HI R15, RZ, 0x8, R15 ;  /* 0x00000008ff0f7819 */ /* 0x000fe4000001160f */
[----:B------:R-:W-:Y:S02]  /*13a500*/  SHF.R.U32.HI R20, RZ, 0x8, R20 ;  /* 0x00000008ff147819 */ /* 0x000fe40000011614 */
[----:B------:R-:W-:Y:S02]  /*13a510*/  PRMT R35, R48, 0x3340, R0 ;  /* 0x0000334030237816 */ /* 0x000fe40000000000 */
[----:B------:R-:W-:Y:S02]  /*13a520*/  LOP3.LUT R15, R15, 0xffff, RZ, 0xc0, !PT ;  /* 0x0000ffff0f0f7812 */ /* 0x000fe400078ec0ff */
[----:B------:R-:W-:Y:S02]  /*13a530*/  LOP3.LUT R20, R20, 0xffff, RZ, 0xc0, !PT ;  /* 0x0000ffff14147812 */ /* 0x000fe400078ec0ff */
[----:B------:R-:W-:-:S02]  /*13a540*/  LOP3.LUT R29, R29, 0xffff, RZ, 0xc0, !PT ;  /* 0x0000ffff1d1d7812 */ /* 0x000fc400078ec0ff */
[----:B------:R-:W-:Y:S02]  /*13a550*/  PRMT R34, R34, 0x5410, R35 ;  /* 0x0000541022227816 */ /* 0x000fe40000000023 */
[----:B------:R-:W-:Y:S02]  /*13a560*/  PRMT R45, R15, 0x3340, R20 ;  /* 0x000033400f2d7816 */ /* 0x000fe40000000014 */
[----:B------:R-:W-:Y:S01]  /*13a570*/  PRMT R29, R29, 0x3340, R0 ;  /* 0x000033401d1d7816 */ /* 0x000fe20000000000 */
[----:B------:R-:W-:Y:S04]  /*13a580*/  STL [R1+0x687c], R48 ;  /* 0x00687c3001007387 */ /* 0x000fe80000100800 */
[----:B------:R-:W-:Y:S04]  /*13a590*/  STL [R1+0x2148], R34 ;  /* 0x0021482201007387 */ /* 0x000fe80000100800 */
[----:B------:R-:W-:Y:S04]  /*13a5a0*/  STL [R1+0x6688], R45 ;  /* 0x0066882d01007387 */ /* 0x000fe80000100800 */
[----:B------:R0:W-:Y:S01]  /*13a5b0*/  STL [R1+0x108], R29 ;  /* 0x0001081d01007387 */ /* 0x0001e20000100800 */
[----:B---3--:R-:W-:-:S03]  /*13a5c0*/  LOP3.LUT R20, R26, 0xffff, RZ, 0xc0, !PT ;  /* 0x0000ffff1a147812 */ /* 0x008fc600078ec0ff */
[----:B------:R-:W3:Y:S01]  /*13a5d0*/  LDL.LU R26, [R1+0x6934] ;  /* 0x00693400011a7983 */ /* 0x000ee20000300800 */
[----:B--2---:R-:W-:Y:S02]  /*13a5e0*/  LOP3.LUT R27, R27, 0xffff, RZ, 0xc0, !PT ;  /* 0x0000ffff1b1b7812 */ /* 0x004fe400078ec0ff */
[----:B----4-:R-:W-:Y:S02]  /*13a5f0*/  LOP3.LUT R39, R41, 0xffff, RZ, 0xc0, !PT ;  /* 0x0000ffff29277812 */ /* 0x010fe400078ec0ff */
[----:B0-----:R-:W-:Y:S01]  /*13a600*/  PRMT R29, R20, 0x3340, R0 ;  /* 0x00003340141d7816 */ /* 0x001fe20000000000 */
[----:B------:R-:W2:Y:S01]  /*13a610*/  LDL.LU R41, [R1+0x6930] ;  /* 0x0069300001297983 */ /* 0x000ea20000300800 */
[----:B------:R-:W-:-:S04]  /*13a620*/  PRMT R15, R27, 0x3340, R39 ;  /* 0x000033401b0f7816 */ /* 0x000fc80000000027 */
[----:B------:R-:W-:Y:S02]  /*13a630*/  PRMT R15, R15, 0x5410, R29 ;  /* 0x000054100f0f7816 */ /* 0x000fe4000000001d */
[----:B------:R-:W-:Y:S02]  /*13a640*/  LOP3.LUT R35, R42, 0xffff, RZ, 0xc0, !PT ;  /* 0x0000ffff2a237812 */ /* 0x000fe400078ec0ff */
[----:B------:R-:W4:Y:S01]  /*13a650*/  LDL.LU R42, [R1+0x692c] ;  /* 0x00692c00012a7983 */ /* 0x000f220000300800 */
[----:B------:R-:W-:-:S03]  /*13a660*/  LOP3.LUT R36, R25, 0xffff, RZ, 0xc0, !PT ;  /* 0x0000ffff19247812 */ /* 0x000fc600078ec0ff */
[----:B------:R0:W-:Y:S04]  /*13a670*/  STL [R1+0x5ec], R15 ;  /* 0x0005ec0f01007387 */ /* 0x0001e80000100800 */
[----:B------:R-:W2:Y:S01]  /*13a680*/  LDL.LU R25, [R1+0x6928] ;  /* 0x0069280001197983 */ /* 0x000ea20000300800 */
[----:B------:R-:W-:Y:S01]  /*13a690*/  PRMT R34, R35, 0x3340, R0 ;  /* 0x0000334023227816 */ /* 0x000fe20000000000 */
[----:B------:R-:W-:Y:S01]  /*13a6a0*/  VIADD R24, R24, UR6 ;  /* 0x0000000618187c36 */ /* 0x000fe20008000000 */
[----:B------:R-:W-:Y:S01]  /*13a6b0*/  SHF.R.U32.HI R27, RZ, 0x8, R27 ;  /* 0x00000008ff1b7819 */ /* 0x000fe2000001161b */
[----:B------:R-:W-:Y:S01]  /*13a6c0*/  ULDC UR6, c[0x0][0x248] ;  /* 0x0000920000067ab9 */ /* 0x000fe20000000800 */
[----:B------:R-:W-:Y:S02]  /*13a6d0*/  SHF.R.U32.HI R39, RZ, 0x8, R39 ;  /* 0x00000008ff277819 */ /* 0x000fe40000011627 */
[----:B---3--:R-:W-:-:S02]  /*13a6e0*/  LOP3.LUT R38, R26, 0xffff, RZ, 0xc0, !PT ;  /* 0x0000ffff1a267812 */ /* 0x008fc400078ec0ff */
[----:B------:R-:W3:Y:S04]  /*13a6f0*/  LDL.LU R26, [R1+0x6924] ;  /* 0x00692400011a7983 */ /* 0x000ee80000300800 */
[----:B0-----:R-:W2:Y:S04]  /*13a700*/  LDL.LU R15, [R1+0x5234] ;  /* 0x00523400010f7983 */ /* 0x001ea80000300800 */
[----:B------:R-:W3:Y:S04]  /*13a710*/  LDL.LU R60, [R1+0x51e8] ;  /* 0x0051e800013c7983 */ /* 0x000ee80000300800 */
[----:B------:R-:W3:Y:S01]  /*13a720*/  LDL.LU R56, [R1+0x5238] ;  /* 0x0052380001387983 */ /* 0x000ee20000300800 */
[----:B------:R-:W-:-:S02]  /*13a730*/  PRMT R29, R36, 0x3340, R38 ;  /* 0x00003340241d7816 */ /* 0x000fc40000000026 */
[----:B------:R-:W-:Y:S02]  /*13a740*/  IADD3 R44, P1, R24, R8, RZ ;  /* 0x00000008182c7210 */ /* 0x000fe40007f3e0ff */
[----:B------:R-:W-:Y:S02]  /*13a750*/  PRMT R34, R29, 0x5410, R34 ;  /* 0x000054101d227816 */ /* 0x000fe40000000022 */
[----:B------:R-:W-:Y:S02]  /*13a760*/  SHF.R.S32.HI R29, RZ, 0x1f, R24 ;  /* 0x0000001fff1d7819 */ /* 0x000fe40000011418 */
[----:B------:R-:W-:Y:S02]  /*13a770*/  LOP3.LUT R27, R27, 0xffff, RZ, 0xc0, !PT ;  /* 0x0000ffff1b1b7812 */ /* 0x000fe400078ec0ff */
[----:B------:R-:W-:Y:S01]  /*13a780*/  LOP3.LUT R39, R39, 0xffff, RZ, 0xc0, !PT ;  /* 0x0000ffff27277812 */ /* 0x000fe200078ec0ff */
[----:B------:R-:W-:Y:S01]  /*13a790*/  IMAD.X R45, R29, 0x1, R32, P1 ;  /* 0x000000011d2d7824 */ /* 0x000fe200008e0620 */
[----:B------:R-:W-:-:S02]  /*13a7a0*/  SHF.R.U32.HI R36, RZ, 0x8, R36 ;  /* 0x00000008ff247819 */ /* 0x000fc40000011624 */
[----:B------:R-:W-:Y:S01]  /*13a7b0*/  SHF.R.U32.HI R38, RZ, 0x8, R38 ;  /* 0x00000008ff267819 */ /* 0x000fe20000011626 */
[----:B------:R0:W-:Y:S01]  /*13a7c0*/  STL [R1+0x5f0], R34 ;  /* 0x0005f02201007387 */ /* 0x0001e20000100800 */
[----:B------:R-:W-:Y:S02]  /*13a7d0*/  PRMT R27, R27, 0x3340, R39 ;  /* 0x000033401b1b7816 */ /* 0x000fe40000000027 */
[----:B------:R-:W-:Y:S02]  /*13a7e0*/  LOP3.LUT R36, R36, 0xffff, RZ, 0xc0, !PT ;  /* 0x0000ffff24247812 */ /* 0x000fe400078ec0ff */
[----:B------:R-:W-:Y:S01]  /*13a7f0*/  LOP3.LUT R38, R38, 0xffff, RZ, 0xc0, !PT ;  /* 0x0000ffff26267812 */ /* 0x000fe200078ec0ff */
[----:B0-----:R-:W3:Y:S04]  /*13a800*/  LDL.LU R34, [R1+0x51f0] ;  /* 0x0051f00001227983 */ /* 0x001ee80000300800 */
[----:B------:R-:W-:Y:S04]  /*13a810*/  STL.64 [R1+0x13e0], R44 ;  /* 0x0013e02c01007387 */ /* 0x000fe80000100a00 */
[----:B------:R-:W3:Y:S04]  /*13a820*/  LDL.LU R48, [R1+0x40] ;  /* 0x0000400001307983 */ /* 0x000ee80000300800 */
[----:B------:R0:W-:Y:S01]  /*13a830*/  STL [R1+0x68d4], R27 ;  /* 0x0068d41b01007387 */ /* 0x0001e20000100800 */
[----:B------:R-:W-:-:S02]  /*13a840*/  SHF.R.U32.HI R20, RZ, 0x8, R20 ;  /* 0x00000008ff147819 */ /* 0x000fc40000011614 */
[----:B0-----:R-:W-:Y:S02]  /*13a850*/  PRMT R27, R36, 0x3340, R38 ;  /* 0x00003340241b7816 */ /* 0x001fe40000000026 */
[----:B------:R-:W-:-:S03]  /*13a860*/  IADD3 R38, P1, R24, R10, RZ ;  /* 0x0000000a18267210 */ /* 0x000fc60007f3e0ff */
        /* <DEDUP_REMOVED lines=11> */
[----:B--2---:R-:W-:Y:S02]  /*13a920*/  LOP3.LUT R35, R15, 0xffff, RZ, 0xc0, !PT ;  /* 0x0000ffff0f237812 */ /* 0x004fe400078ec0ff */
[----:B------:R-:W-:Y:S02]  /*13a930*/  LOP3.LUT R15, R25, 0xffff, RZ, 0xc0, !PT ;  /* 0x0000ffff190f7812 */ /* 0x000fe400078ec0ff */
[----:B------:R-:W2:Y:S01]  /*13a940*/  LDL.LU R25, [R1+0x6920] ;  /* 0x0069200001197983 */ /* 0x000ea20000300800 */
[----:B---3--:R-:W-:Y:S02]  /*13a950*/  LOP3.LUT R36, R60, 0xffff, RZ, 0xc0, !PT ;  /* 0x0000ffff3c247812 */ /* 0x008fe400078ec0ff */
[----:B------:R-:W-:Y:S01]  /*13a960*/  LOP3.LUT R27, R56, 0xffff, RZ, 0xc0, !PT ;  /* 0x0000ffff381b7812 */ /* 0x000fe200078ec0ff */
[----:B------:R-:W3:Y:S04]  /*13a970*/  LDL.LU R60, [R1+0x520c] ;  /* 0x00520c00013c7983 */ /* 0x000ee80000300800 */
[----:B------:R-:W4:Y:S04]  /*13a980*/  LDL.LU R56, [R1+0x51d8] ;  /* 0x0051d80001387983 */ /* 0x000f280000300800 */
[----:B------:R-:W4:Y:S01]  /*13a990*/  LDL.LU R42, [R1+0x5210] ;  /* 0x00521000012a7983 */ /* 0x000f220000300800 */
[----:B------:R-:W-:-:S02]  /*13a9a0*/  PRMT R39, R15, 0x3340, R0 ;  /* 0x000033400f277816 */ /* 0x000fc40000000000 */
[----:B------:R-:W-:-:S04]  /*13a9b0*/  PRMT R38, R35, 0x3340, R36 ;  /* 0x0000334023267816 */ /* 0x000fc80000000024 */
[----:B------:R-:W-:Y:S02]  /*13a9c0*/  PRMT R44, R38, 0x5410, R39 ;  /* 0x00005410262c7816 */ /* 0x000fe40000000027 */
[----:B------:R-:W-:Y:S02]  /*13a9d0*/  PRMT R39, R20, 0x3340, R0 ;  /* 0x0000334014277816 */ /* 0x000fe40000000000 */
[----:B------:R-:W-:Y:S01]  /*13a9e0*/  LOP3.LUT R34, R34, 0xffff, RZ, 0xc0, !PT ;  /* 0x0000ffff22227812 */ /* 0x000fe200078ec0ff */
[----:B------:R0:W-:Y:S03]  /*13a9f0*/  STL [R1+0x5dc], R44 ;  /* 0x0005dc2c01007387 */ /* 0x0001e60000100800 */
[----:B------:R-:W-:Y:S02]  /*13aa00*/  PRMT R38, R27, 0x3340, R34 ;  /* 0x000033401b267816 */ /* 0x000fe40000000022 */
[----:B------:R-:W-:-:S02]  /*13aa10*/  SHF.R.U32.HI R27, RZ, 0x8, R27 ;  /* 0x00000008ff1b7819 */ /* 0x000fc4000001161b */
[----:B------:R-:W-:Y:S02]  /*13aa20*/  SHF.R.U32.HI R34, RZ, 0x8, R34 ;  /* 0x00000008ff227819 */ /* 0x000fe40000011622 */
[----:B0-----:R-:W-:Y:S02]  /*13aa30*/  PRMT R44, R38, 0x5410, R39 ;  /* 0x00005410262c7816 */ /* 0x001fe40000000027 */
[----:B------:R-:W-:Y:S02]  /*13aa40*/  IADD3 R38, P1, R24, R7, RZ ;  /* 0x0000000718267210 */ /* 0x000fe40007f3e0ff */
[----:B------:R-:W-:Y:S02]  /*13aa50*/  SHF.R.U32.HI R35, RZ, 0x8, R35 ;  /* 0x00000008ff237819 */ /* 0x000fe40000011623 */
[----:B------:R-:W-:Y:S02]  /*13aa60*/  SHF.R.U32.HI R36, RZ, 0x8, R36 ;  /* 0x00000008ff247819 */ /* 0x000fe40000011624 */
[----:B------:R-:W-:-:S02]  /*13aa70*/  LOP3.LUT R27, R27, 0xffff, RZ, 0xc0, !PT ;  /* 0x0000ffff1b1b7812 */ /* 0x000fc400078ec0ff */
[----:B------:R-:W-:Y:S01]  /*13aa80*/  LOP3.LUT R34, R34, 0xffff, RZ, 0xc0, !PT ;  /* 0x0000ffff22227812 */ /* 0x000fe200078ec0ff */
[----:B------:R-:W-:Y:S01]  /*13aa90*/  IMAD.X R39, R29, 0x1, R48, P1 ;  /* 0x000000011d277824 */ /* 0x000fe200008e0630 */
[----:B------:R-:W-:Y:S02]  /*13aaa0*/  LOP3.LUT R35, R35, 0xffff, RZ, 0xc0, !PT ;  /* 0x0000ffff23237812 */ /* 0x000fe400078ec0ff */
[----:B------:R-:W-:Y:S02]  /*13aab0*/  LOP3.LUT R36, R36, 0xffff, RZ, 0xc0, !PT ;  /* 0x0000ffff24247812 */ /* 0x000fe400078ec0ff */
[----:B------:R-:W-:Y:S02]  /*13aac0*/  PRMT R27, R27, 0x3340, R34 ;  /* 0x000033401b1b7816 */ /* 0x000fe40000000022 */
[----:B------:R-:W-:Y:S02]  /*13aad0*/  IADD3 R34, P1, R24, R6, RZ ;  /* 0x0000000618227210 */ /* 0x000fe40007f3e0ff */
[----:B------:R-:W-:-:S02]  /*13aae0*/  SHF.R.U32.HI R20, RZ, 0x8, R20 ;  /* 0x00000008ff147819 */ /* 0x000fc40000011614 */
[----:B------:R-:W-:Y:S02]  /*13aaf0*/  SHF.R.U32.HI R15, RZ, 0x8, R15 ;  /* 0x00000008ff0f7819 */ /* 0x000fe4000001160f */
[----:B------:R-:W-:Y:S01]  /*13ab00*/  PRMT R36, R35, 0x3340, R36 ;  /* 0x0000334023247816 */ /* 0x000fe20000000024 */
[----:B------:R-:W-:Y:S01]  /*13ab10*/  IMAD.X R35, R29, 0x1, R5, P1 ;  /* 0x000000011d237824 */ /* 0x000fe200008e0605 */
[----:B------:R-:W-:Y:S01]  /*13ab20*/  LOP3.LUT R20, R20, 0xffff, RZ, 0xc0, !PT ;  /* 0x0000ffff14147812 */ /* 0x000fe200078ec0ff */
[----:B------:R-:W-:Y:S01]  /*13ab30*/  STL [R1+0x5d8], R44 ;  /* 0x0005d82c01007387 */ /* 0x000fe20000100800 */
[----:B------:R-:W-:Y:S02]  /*13ab40*/  LOP3.LUT R15, R15, 0xffff, RZ, 0xc0, !PT ;  /* 0x0000ffff0f0f7812 */ /* 0x000fe400078ec0ff */
[--C-:B------:R-:W-:Y:S01]  /*13ab50*/  PRMT R20, R20, 0x3340, R0.reuse ;  /* 0x0000334014147816 */ /* 0x100fe20000000000 */
[----:B------:R-:W-:Y:S01]  /*13ab60*/  STL.64 [R1+0xf80], R38 ;  /* 0x000f802601007387 */ /* 0x000fe20000100a00 */
[----:B------:R-:W-:-:S03]  /*13ab70*/  PRMT R15, R15, 0x3340, R0 ;  /* 0x000033400f0f7816 */ /* 0x000fc60000000000 */
[----:B------:R0:W-:Y:S04]  /*13ab80*/  STL [R1+0x254], R36 ;  /* 0x0002542401007387 */ /* 0x0001e80000100800 */
[----:B------:R1:W-:Y:S04]  /*13ab90*/  STL [R1+0x22c], R27 ;  /* 0x00022c1b01007387 */ /* 0x0003e80000100800 */
[----:B------:R2:W-:Y:S04]  /*13aba0*/  STL.64 [R1+0xf88], R34 ;  /* 0x000f882201007387 */ /* 0x0005e80000100a00 */
[----:B------:R-:W-:Y:S01]  /*13abb0*/  STL [R1+0xcc], R20 ;  /* 0x0000cc1401007387 */ /* 0x000fe20000100800 */
[----:B0-----:R-:W-:-:S03]  /*13abc0*/  LOP3.LUT R36, R26, 0xffff, RZ, 0xc0, !PT ;  /* 0x0000ffff1a247812 */ /* 0x001fc600078ec0ff */
[----:B------:R0:W-:Y:S01]  /*13abd0*/  STL [R1+0xc8], R15 ;  /* 0x0000c80f01007387 */ /* 0x0001e20000100800 */
[----:B-1----:R-:W-:Y:S02]  /*13abe0*/  LOP3.LUT R27, R41, 0xffff, RZ, 0xc0, !PT ;  /* 0x0000ffff291b7812 */ /* 0x002fe400078ec0ff */
[----:B--2---:R-:W-:Y:S02]  /*13abf0*/  LOP3.LUT R35, R25, 0xffff, RZ, 0xc0, !PT ;  /* 0x0000ffff19237812 */ /* 0x004fe400078ec0ff */
[----:B---3--:R-:W-:Y:S02]  /*13ac00*/  LOP3.LUT R38, R60, 0xffff, RZ, 0xc0, !PT ;  /* 0x0000ffff3c267812 */ /* 0x008fe400078ec0ff */
[----:B----4-:R-:W-:Y:S02]  /*13ac10*/  LOP3.LUT R34, R56, 0xffff, RZ, 0xc0, !PT ;  /* 0x0000ffff38227812 */ /* 0x010fe400078ec0ff */
[----:B0-----:R-:W-:Y:S02]  /*13ac20*/  PRMT R15, R38, 0x3340, R35 ;  /* 0x00003340260f7816 */ /* 0x001fe40000000023 */
[----:B------:R-:W-:-:S02]  /*13ac30*/  PRMT R20, R34, 0x3340, R0 ;  /* 0x0000334022147816 */ /* 0x000fc40000000000 */
[----:B------:R-:W-:Y:S02]  /*13ac40*/  LOP3.LUT R25, R42, 0xffff, RZ, 0xc0, !PT ;  /* 0x0000ffff2a197812 */ /* 0x000fe400078ec0ff */
[----:B------:R-:W-:Y:S02]  /*13ac50*/  PRMT R42, R15, 0x5410, R20 ;  /* 0x000054100f2a7816 */ /* 0x000fe40000000014 */
[----:B------:R-:W-:Y:S02]  /*13ac60*/  PRMT R20, R27, 0x3340, R0 ;  /* 0x000033401b147816 */ /* 0x000fe40000000000 */
[----:B------:R-:W-:Y:S01]  /*13ac70*/  PRMT R15, R25, 0x3340, R36 ;  /* 0x00003340190f7816 */ /* 0x000fe20000000024 */
[----:B------:R-:W-:Y:S03]  /*13ac80*/  STL [R1+0x668c], R42 ;  /* 0x00668c2a01007387 */ /* 0x000fe60000100800 */
[----:B------:R-:W-:-:S02]  /*13ac90*/  PRMT R26, R15, 0x5410, R20 ;  /* 0x000054100f1a7816 */ /* 0x000fc40000000014 */
[----:B------:R-:W2:Y:S04]  /*13aca0*/  LDL.LU R20, [R1+0x3d4] ;  /* 0x0003d40001147983 */ /* 0x000ea80000300800 */
[----:B------:R-:W3:Y:S04]  /*13acb0*/  LDL.LU R46, [R1+0x2cc] ;  /* 0x0002cc00012e7983 */ /* 0x000ee80000300800 */
[----:B------:R-:W4:Y:S04]  /*13acc0*/  LDL.LU R15, [R1+0x334] ;  /* 0x00033400010f7983 */ /* 0x000f280000300800 */
[----:B------:R-:W4:Y:S04]  /*13acd0*/  LDL.LU R60, [R1+0x3d0] ;  /* 0x0003d000013c7983 */ /* 0x000f280000300800 */
[----:B------:R0:W-:Y:S04]  /*13ace0*/  STL [R1+0x6690], R26 ;  /* 0x0066901a01007387 */ /* 0x0001e80000100800 */
[----:B------:R-:W4:Y:S01]  /*13acf0*/  LDL.LU R56, [R1+0x330] ;  /* 0x0003300001387983 */ /* 0x000f220000300800 */
[----:B------:R-:W-:-:S02]  /*13ad00*/  SHF.R.U32.HI R25, RZ, 0x8, R25 ;  /* 0x00000008ff197819 */ /* 0x000fc40000011619 */
[----:B------:R-:W-:Y:S02]  /*13ad10*/  SHF.R.U32.HI R36, RZ, 0x8, R36 ;  /* 0x00000008ff247819 */ /* 0x000fe40000011624 */
[----:B------:R-:W-:Y:S02]  /*13ad20*/  IADD3 R44, P1, R24, R4, RZ ;  /* 0x00000004182c7210 */ /* 0x000fe40007f3e0ff */
[----:B0-----:R-:W-:Y:S02]  /*13ad30*/  SHF.R.U32.HI R26, RZ, 0x8, R38 ;  /* 0x00000008ff1a7819 */ /* 0x001fe40000011626 */
[----:B------:R-:W-:Y:S02]  /*13ad40*/  SHF.R.U32.HI R35, RZ, 0x8, R35 ;  /* 0x00000008ff237819 */ /* 0x000fe40000011623 */
[----:B------:R-:W-:Y:S02]  /*13ad50*/  LOP3.LUT R25, R25, 0xffff, RZ, 0xc0, !PT ;  /* 0x0000ffff19197812 */ /* 0x000fe400078ec0ff */
[----:B------:R-:W-:Y:S01]  /*13ad60*/  LOP3.LUT R36, R36, 0xffff, RZ, 0xc0, !PT ;  /* 0x0000ffff24247812 */ /* 0x000fe200078ec0ff */
[----:B------:R-:W-:Y:S01]  /*13ad70*/  IMAD.X R45, R29, 0x1, R3, P1 ;  /* 0x000000011d2d7824 */ /* 0x000fe200008e0603 */
[----:B------:R-:W-:-:S02]  /*13ad80*/  LOP3.LUT R26, R26, 0xffff, RZ, 0xc0, !PT ;  /* 0x0000ffff1a1a7812 */ /* 0x000fc400078ec0ff */
[----:B------:R-:W-:Y:S02]  /*13ad90*/  LOP3.LUT R35, R35, 0xffff, RZ, 0xc0, !PT ;  /* 0x0000ffff23237812 */ /* 0x000fe400078ec0ff */
[----:B------:R-:W-:Y:S01]  /*13ada0*/  PRMT R25, R25, 0x3340, R36 ;  /* 0x0000334019197816 */ /* 0x000fe20000000024 */
[----:B------:R-:W-:Y:S01]  /*13adb0*/  STL.64 [R1+0xf70], R44 ;  /* 0x000f702c01007387 */ /* 0x000fe20000100a00 */
[----:B------:R-:W-:Y:S02]  /*13adc0*/  PRMT R41, R26, 0x3340, R35 ;  /* 0x000033401a297816 */ /* 0x000fe40000000023 */
[----:B------:R-:W-:Y:S01]  /*13add0*/  SHF.R.U32.HI R26, RZ, 0x8, R34 ;  /* 0x00000008ff1a7819 */ /* 0x000fe20000011622 */
[----:B------:R0:W-:Y:S01]  /*13ade0*/  STL [R1+0x68d0], R25 ;  /* 0x0068d01901007387 */ /* 0x0001e20000100800 */
[----:B------:R-:W-:Y:S02]  /*13adf0*/  IADD3 R38, P1, R24, R2, RZ ;  /* 0x0000000218267210 */ /* 0x000fe40007f3e0ff */
[----:B------:R-:W-:-:S03]  /*13ae00*/  LOP3.LUT R26, R26, 0xffff, RZ, 0xc0, !PT ;  /* 0x0000ffff1a1a7812 */ /* 0x000fc600078ec0ff */
[--C-:B------:R-:W-:Y:S01]  /*13ae10*/  IMAD.X R39, R29, 0x1, R0.reuse, P1 ;  /* 0x000000011d277824 */ /* 0x100fe200008e0600 */
[----:B0-----:R-:W-:Y:S02]  /*13ae20*/  SHF.R.U32.HI R25, RZ, 0x8, R27 ;  /* 0x00000008ff197819 */ /* 0x001fe4000001161b */
[--C-:B------:R-:W-:Y:S02]  /*13ae30*/  PRMT R26, R26, 0x3340, R0.reuse ;  /* 0x000033401a1a7816 */ /* 0x100fe40000000000 */
[----:B------:R-:W-:Y:S01]  /*13ae40*/  LOP3.LUT R25, R25, 0xffff, RZ, 0xc0, !PT ;  /* 0x0000ffff19197812 */ /* 0x000fe200078ec0ff */
[----:B------:R-:W-:Y:S03]  /*13ae50*/  STL [R1+0x68d8], R41 ;  /* 0x0068d82901007387 */ /* 0x000fe60000100800 */
[----:B------:R-:W-:Y:S01]  /*13ae60*/  PRMT R25, R25, 0x3340, R0 ;  /* 0x0000334019197816 */ /* 0x000fe20000000000 */
[----:B------:R0:W-:Y:S04]  /*13ae70*/  STL.64 [R1+0xf78], R38 ;  /* 0x000f782601007387 */ /* 0x0001e80000100a00 */
[----:B------:R-:W4:Y:S04]  /*13ae80*/  LDL.LU R55, [R1+0x364] ;  /* 0x0003640001377983 */ /* 0x000f280000300800 */
[----:B------:R-:W-:Y:S04]  /*13ae90*/  STL [R1+0xc0], R26 ;  /* 0x0000c01a01007387 */ /* 0x000fe80000100800 */
[----:B------:R-:W4:Y:S04]  /*13aea0*/  LDL.LU R59, [R1+0x294] ;  /* 0x00029400013b7983 */ /* 0x000f280000300800 */
[----:B------:R4:W-:Y:S01]  /*13aeb0*/  STL [R1+0xc4], R25 ;  /* 0x0000c41901007387 */ /* 0x0009e20000100800 */
[----:B------:R-:W-:-:S03]  /*13aec0*/  LOP3.LUT R28, R28, 0xffff, RZ, 0xc0, !PT ;  /* 0x0000ffff1c1c7812 */ /* 0x000fc600078ec0ff */
[----:B------:R-:W4:Y:S04]  /*13aed0*/  LDL.LU R34, [R1+0x300] ;  /* 0x0003000001227983 */ /* 0x000f280000300800 */
[----:B------:R-:W-:Y:S01]  /*13aee0*/  STL [R1+0x67f4], R28 ;  /* 0x0067f41c01007387 */ /* 0x000fe20000100800 */
[----:B0-----:R-:W-:-:S05]  /*13aef0*/  IADD3 R38, P1, R24, R57, RZ ;  /* 0x0000003918267210 */ /* 0x001fca0007f3e0ff */
[----:B------:R-:W-:Y:S01]  /*13af00*/  IMAD.X R39, R29, 0x1, R54, P1 ;  /* 0x000000011d277824 */ /* 0x000fe200008e0636 */
[----:B--2---:R-:W-:Y:S02]  /*13af10*/  LOP3.LUT R20, R20, 0xffff, RZ, 0xc0, !PT ;  /* 0x0000ffff14147812 */ /* 0x004fe400078ec0ff */
[----:B---3--:R-:W-:Y:S02]  /*13af20*/  LOP3.LUT R27, R46, 0xffff, RZ, 0xc0, !PT ;  /* 0x0000ffff2e1b7812 */ /* 0x008fe400078ec0ff */
[----:B----4-:R-:W-:Y:S02]  /*13af30*/  LOP3.LUT R25, R15, 0xffff, RZ, 0xc0, !PT ;  /* 0x0000ffff0f197812 */ /* 0x010fe400078ec0ff */
[----:B------:R-:W-:Y:S02]  /*13af40*/  PRMT R36, R27, 0x3340, R0 ;  /* 0x000033401b247816 */ /* 0x000fe40000000000 */
[----:B------:R-:W-:Y:S02]  /*13af50*/  PRMT R26, R20, 0x3340, R25 ;  /* 0x00003340141a7816 */ /* 0x000fe40000000019 */
[----:B------:R-:W-:-:S02]  /*13af60*/  LOP3.LUT R15, R60, 0xffff, RZ, 0xc0, !PT ;  /* 0x0000ffff3c0f7812 */ /* 0x000fc400078ec0ff */
[----:B------:R-:W-:Y:S02]  /*13af70*/  PRMT R26, R26, 0x5410, R36 ;  /* 0x000054101a1a7816 */ /* 0x000fe40000000024 */
[----:B------:R-:W-:-:S03]  /*13af80*/  LOP3.LUT R35, R56, 0xffff, RZ, 0xc0, !PT ;  /* 0x0000ffff38237812 */ /* 0x000fc600078ec0ff */
[----:B------:R0:W-:Y:S01]  /*13af90*/  STL [R1+0x20b8], R26 ;  /* 0x0020b81a01007387 */ /* 0x0001e20000100800 */
[----:B------:R-:W-:Y:S02]  /*13afa0*/  PRMT R36, R28, 0x3340, R0 ;  /* 0x000033401c247816 */ /* 0x000fe40000000000 */
[----:B0-----:R-:W-:-:S04]  /*13afb0*/  PRMT R26, R15, 0x3340, R35 ;  /* 0x000033400f1a7816 */ /* 0x001fc80000000023 */
[----:B------:R-:W-:-:S05]  /*13afc0*/  PRMT R26, R26, 0x5410, R36 ;  /* 0x000054101a1a7816 */ /* 0x000fca0000000024 */
[----:B------:R0:W-:Y:S02]  /*13afd0*/  STL [R1+0x20b4], R26 ;  /* 0x0020b41a01007387 */ /* 0x0001e40000100800 */
[----:B0-----:R-:W-:Y:S02]  /*13afe0*/  SHF.R.U32.HI R26, RZ, 0x8, R15 ;  /* 0x00000008ff1a7819 */ /* 0x001fe4000001160f */
[----:B------:R-:W2:Y:S04]  /*13aff0*/  LDL.LU R15, [R1+0x36c] ;  /* 0x00036c00010f7983 */ /* 0x000ea80000300800 */
[----:B------:R-:W3:Y:S04]  /*13b000*/  LDL.LU R60, [R1+0x2a0] ;  /* 0x0002a000013c7983 */ /* 0x000ee80000300800 */
[----:B------:R-:W-:Y:S04]  /*13b010*/  STL.64 [R1+0xf60], R38 ;  /* 0x000f602601007387 */ /* 0x000fe80000100a00 */
[----:B------:R-:W4:Y:S01]  /*13b020*/  LDL.LU R56, [R1+0x308] ;  /* 0x0003080001387983 */ /* 0x000f220000300800 */
[----:B------:R-:W-:-:S02]  /*13b030*/  SHF.R.U32.HI R28, RZ, 0x8, R35 ;  /* 0x00000008ff1c7819 */ /* 0x000fc40000011623 */
[----:B------:R-:W-:Y:S02]  /*13b040*/  SHF.R.U32.HI R20, RZ, 0x8, R20 ;  /* 0x00000008ff147819 */ /* 0x000fe40000011614 */
[----:B------:R-:W-:Y:S02]  /*13b050*/  SHF.R.U32.HI R25, RZ, 0x8, R25 ;  /* 0x00000008ff197819 */ /* 0x000fe40000011619 */
[----:B------:R-:W-:Y:S02]  /*13b060*/  LOP3.LUT R26, R26, 0xffff, RZ, 0xc0, !PT ;  /* 0x0000ffff1a1a7812 */ /* 0x000fe400078ec0ff */
[----:B------:R-:W-:Y:S02]  /*13b070*/  LOP3.LUT R28, R28, 0xffff, RZ, 0xc0, !PT ;  /* 0x0000ffff1c1c7812 */ /* 0x000fe400078ec0ff */
[----:B------:R-:W-:Y:S02]  /*13b080*/  LOP3.LUT R20, R20, 0xffff, RZ, 0xc0, !PT ;  /* 0x0000ffff14147812 */ /* 0x000fe400078ec0ff */
[----:B------:R-:W-:-:S02]  /*13b090*/  LOP3.LUT R25, R25, 0xffff, RZ, 0xc0, !PT ;  /* 0x0000ffff19197812 */ /* 0x000fc400078ec0ff */
[----:B------:R-:W-:Y:S02]  /*13b0a0*/  PRMT R26, R26, 0x3340, R28 ;  /* 0x000033401a1a7816 */ /* 0x000fe4000000001c */
[----:B------:R-:W-:-:S03]  /*13b0b0*/  PRMT R25, R20, 0x3340, R25 ;  /* 0x0000334014197816 */ /* 0x000fc60000000019 */
[----:B------:R0:W-:Y:S01]  /*13b0c0*/  STL [R1+0x61c], R26 ;  /* 0x00061c1a01007387 */ /* 0x0001e20000100800 */
[----:B------:R-:W-:-:S03]  /*13b0d0*/  LOP3.LUT R20, R55, 0xffff, RZ, 0xc0, !PT ;  /* 0x0000ffff37147812 */ /* 0x000fc600078ec0ff */
[----:B------:R1:W-:Y:S01]  /*13b0e0*/  STL [R1+0x5cc], R25 ;  /* 0x0005cc1901007387 */ /* 0x0003e20000100800 */
[----:B0-----:R-:W-:Y:S02]  /*13b0f0*/  LOP3.LUT R26, R59, 0xffff, RZ, 0xc0, !PT ;  /* 0x0000ffff3b1a7812 */ /* 0x001fe400078ec0ff */
[----:B-1----:R-:W-:Y:S02]  /*13b100*/  LOP3.LUT R25, R34, 0xffff, RZ, 0xc0, !PT ;  /* 0x0000ffff22197812 */ /* 0x002fe400078ec0ff */
[----:B------:R-:W-:Y:S02]  /*13b110*/  PRMT R34, R26, 0x3340, R0 ;  /* 0x000033401a227816 */ /* 0x000fe40000000000 */
[----:B------:R-:W-:-:S04]  /*13b120*/  PRMT R28, R20, 0x3340, R25 ;  /* 0x00003340141c7816 */ /* 0x000fc80000000019 */
[----:B------:R-:W-:Y:S02]  /*13b130*/  PRMT R28, R28, 0x5410, R34 ;  /* 0x000054101c1c7816 */ /* 0x000fe40000000022 */
[----:B------:R-:W-:Y:S02]  /*13b140*/  IADD3 R34, P1, R24, R22, RZ ;  /* 0x0000001618227210 */ /* 0x000fe40007f3e0ff */
[----:B------:R-:W-:Y:S02]  /*13b150*/  SHF.R.U32.HI R27, RZ, 0x8, R27 ;  /* 0x00000008ff1b7819 */ /* 0x000fe4000001161b */
[----:B------:R-:W-:Y:S01]  /*13b160*/  SHF.R.U32.HI R20, RZ, 0x8, R20 ;  /* 0x00000008ff147819 */ /* 0x000fe20000011614 */
[----:B------:R-:W-:Y:S01]  /*13b170*/  IMAD.X R35, R29, 0x1, R18, P1 ;  /* 0x000000011d237824 */ /* 0x000fe200008e0612 */
[----:B------:R-:W-:Y:S02]  /*13b180*/  SHF.R.U32.HI R25, RZ, 0x8, R25 ;  /* 0x00000008ff197819 */ /* 0x000fe40000011619 */
[----:B------:R-:W-:Y:S01]  /*13b190*/  LOP3.LUT R27, R27, 0xffff, RZ, 0xc0, !PT ;  /* 0x0000ffff1b1b7812 */ /* 0x000fe200078ec0ff */
[----:B------:R0:W-:Y:S01]  /*13b1a0*/  STL [R1+0x20b0], R28 ;  /* 0x0020b01c01007387 */ /* 0x0001e20000100800 */
[----:B------:R-:W-:-:S02]  /*13b1b0*/  LOP3.LUT R20, R20, 0xffff, RZ, 0xc0, !PT ;  /* 0x0000ffff14147812 */ /* 0x000fc400078ec0ff */
[----:B------:R-:W-:Y:S01]  /*13b1c0*/  LOP3.LUT R25, R25, 0xffff, RZ, 0xc0, !PT ;  /* 0x0000ffff19197812 */ /* 0x000fe200078ec0ff */
[----:B------:R1:W-:Y:S03]  /*13b1d0*/  STL.64 [R1+0xf68], R34 ;  /* 0x000f682201007387 */ /* 0x0003e60000100a00 */
[----:B------:R-:W-:Y:S01]  /*13b1e0*/  PRMT R20, R20, 0x3340, R25 ;  /* 0x0000334014147816 */ /* 0x000fe20000000019 */
[----:B------:R-:W4:Y:S01]  /*13b1f0*/  LDL.LU R47, [R1+0x7e0] ;  /* 0x0007e000012f7983 */ /* 0x000f220000300800 */
[----:B0-----:R-:W-:-:S03]  /*13b200*/  PRMT R28, R27, 0x3340, R0 ;  /* 0x000033401b1c7816 */ /* 0x001fc60000000000 */
[----:B------:R-:W4:Y:S04]  /*13b210*/  LDL.LU R51, [R1+0x4dc] ;  /* 0x0004dc0001337983 */ /* 0x000f280000300800 */
[----:B------:R-:W4:Y:S04]  /*13b220*/  LDL.LU R53, [R1+0x780] ;  /* 0x0007800001357983 */ /* 0x000f280000300800 */
[----:B------:R0:W-:Y:S04]  /*13b230*/  STL [R1+0x388], R28 ;  /* 0x0003881c01007387 */ /* 0x0001e80000100800 */
[----:B------:R4:W-:Y:S01]  /*13b240*/  STL [R1+0x5c8], R20 ;  /* 0x0005c81401007387 */ /* 0x0009e20000100800 */
[----:B-1----:R-:W-:-:S05]  /*13b250*/  IADD3 R34, P1, R24, R17, RZ ;  /* 0x0000001118227210 */ /* 0x002fca0007f3e0ff */
[----:B------:R-:W-:Y:S01]  /*13b260*/  IMAD.X R35, R29, 0x1, R58, P1 ;  /* 0x000000011d237824 */ /* 0x000fe200008e063a */
[----:B--2---:R-:W-:Y:S02]  /*13b270*/  LOP3.LUT R27, R15, 0xffff, RZ, 0xc0, !PT ;  /* 0x0000ffff0f1b7812 */ /* 0x004fe400078ec0ff */
[----:B---3--:R-:W-:-:S04]  /*13b280*/  LOP3.LUT R15, R60, 0xffff, RZ, 0xc0, !PT ;  /* 0x0000ffff3c0f7812 */ /* 0x008fc800078ec0ff */
[----:B0-----:R-:W-:Y:S02]  /*13b290*/  PRMT R28, R15, 0x3340, R0 ;  /* 0x000033400f1c7816 */ /* 0x001fe40000000000 */
[----:B----4-:R-:W-:Y:S01]  /*13b2a0*/  LOP3.LUT R25, R56, 0xffff, RZ, 0xc0, !PT ;  /* 0x0000ffff38197812 */ /* 0x010fe200078ec0ff */
[----:B------:R0:W-:Y:S03]  /*13b2b0*/  STL [R1+0x6880], R15 ;  /* 0x0068800f01007387 */ /* 0x0001e60000100800 */
[----:B------:R-:W-:-:S04]  /*13b2c0*/  PRMT R20, R27, 0x3340, R25 ;  /* 0x000033401b147816 */ /* 0x000fc80000000019 */
[----:B0-----:R-:W-:-:S05]  /*13b2d0*/  PRMT R15, R20, 0x5410, R28 ;  /* 0x00005410140f7816 */ /* 0x001fca000000001c */
[----:B------:R-:W-:Y:S04]  /*13b2e0*/  STL [R1+0x2098], R15 ;  /* 0x0020980f01007387 */ /* 0x000fe80000100800 */
[----:B------:R-:W2:Y:S04]  /*13b2f0*/  LDL.LU R20, [R1+0x7e8] ;  /* 0x0007e80001147983 */ /* 0x000ea80000300800 */
[----:B------:R-:W3:Y:S04]  /*13b300*/  LDL.LU R46, [R1+0x4f0] ;  /* 0x0004f000012e7983 */ /* 0x000ee80000300800 */
[----:B------:R-:W4:Y:S04]  /*13b310*/  LDL.LU R55, [R1+0x788] ;  /* 0x0007880001377983 */ /* 0x000f280000300800 */
[----:B------:R0:W-:Y:S04]  /*13b320*/  STL.64 [R1+0xf58], R34 ;  /* 0x000f582201007387 */ /* 0x0001e80000100a00 */
[----:B------:R-:W4:Y:S04]  /*13b330*/  LDL.LU R59, [R1+0x7c0] ;  /* 0x0007c000013b7983 */ /* 0x000f280000300800 */
[----:B0-----:R-:W4:Y:S04]  /*13b340*/  LDL.LU R34, [R1+0x494] ;  /* 0x0004940001227983 */ /* 0x001f280000300800 */
[----:B------:R-:W4:Y:S01]  /*13b350*/  LDL.LU R60, [R1+0x534] ;  /* 0x00053400013c7983 */ /* 0x000f220000300800 */
        /* <DEDUP_REMOVED lines=8> */
[----:B------:R-:W-:Y:S01]  /*13b3e0*/  STL [R1+0x6694], R56 ;  /* 0x0066943801007387 */ /* 0x000fe20000100800 */
[----:B------:R-:W-:-:S03]  /*13b3f0*/  LOP3.LUT R25, R47, 0xffff, RZ, 0xc0, !PT ;  /* 0x0000ffff2f197812 */ /* 0x000fc600078ec0ff */
[----:B------:R0:W-:Y:S01]  /*13b400*/  STL [R1+0x384], R26 ;  /* 0x0003841a01007387 */ /* 0x0001e20000100800 */
[----:B------:R-:W-:Y:S02]  /*13b410*/  LOP3.LUT R15, R51, 0xffff, RZ, 0xc0, !PT ;  /* 0x0000ffff330f7812 */ /* 0x000fe400078ec0ff */
[----:B------:R-:W-:Y:S02]  /*13b420*/  IADD3 R38, P1, R24, R61, RZ ;  /* 0x0000003d18267210 */ /* 0x000fe40007f3e0ff */
[----:B------:R-:W-:Y:S02]  /*13b430*/  PRMT R28, R15, 0x3340, R0 ;  /* 0x000033400f1c7816 */ /* 0x000fe40000000000 */
[----:B0-----:R-:W-:Y:S02]  /*13b440*/  LOP3.LUT R26, R53, 0xffff, RZ, 0xc0, !PT ;  /* 0x0000ffff351a7812 */ /* 0x001fe400078ec0ff */
[----:B------:R-:W-:Y:S02]  /*13b450*/  SHF.R.U32.HI R15, RZ, 0x8, R15 ;  /* 0x00000008ff0f7819 */ /* 0x000fe4000001160f */
[----:B------:R-:W-:-:S02]  /*13b460*/  PRMT R27, R25, 0x3340, R26 ;  /* 0x00003340191b7816 */ /* 0x000fc4000000001a */
[----:B------:R-:W-:Y:S02]  /*13b470*/  SHF.R.U32.HI R25, RZ, 0x8, R25 ;  /* 0x00000008ff197819 */ /* 0x000fe40000011619 */
[----:B------:R-:W-:Y:S02]  /*13b480*/  SHF.R.U32.HI R26, RZ, 0x8, R26 ;  /* 0x00000008ff1a7819 */ /* 0x000fe4000001161a */
[----:B------:R-:W-:Y:S02]  /*13b490*/  LOP3.LUT R25, R25, 0xffff, RZ, 0xc0, !PT ;  /* 0x0000ffff19197812 */ /* 0x000fe400078ec0ff */
[----:B------:R-:W-:Y:S02]  /*13b4a0*/  LOP3.LUT R26, R26, 0xffff, RZ, 0xc0, !PT ;  /* 0x0000ffff1a1a7812 */ /* 0x000fe400078ec0ff */
[----:B------:R-:W-:Y:S01]  /*13b4b0*/  LOP3.LUT R15, R15, 0xffff, RZ, 0xc0, !PT ;  /* 0x0000ffff0f0f7812 */ /* 0x000fe200078ec0ff */
[----:B------:R-:W-:Y:S01]  /*13b4c0*/  IMAD.X R39, R29, 0x1, R37, P1 ;  /* 0x000000011d277824 */ /* 0x000fe200008e0625 */
[----:B------:R-:W-:-:S02]  /*13b4d0*/  PRMT R27, R27, 0x5410, R28 ;  /* 0x000054101b1b7816 */ /* 0x000fc4000000001c */
[----:B------:R-:W-:Y:S02]  /*13b4e0*/  PRMT R26, R25, 0x3340, R26 ;  /* 0x00003340191a7816 */ /* 0x000fe4000000001a */
[----:B------:R-:W-:Y:S01]  /*13b4f0*/  PRMT R25, R15, 0x3340, R0 ;  /* 0x000033400f197816 */ /* 0x000fe20000000000 */
[----:B------:R-:W-:Y:S04]  /*13b500*/  STL [R1+0x2090], R27 ;  /* 0x0020901b01007387 */ /* 0x000fe80000100800 */
[----:B------:R-:W-:Y:S04]  /*13b510*/  STL.64 [R1+0xf50], R38 ;  /* 0x000f502601007387 */ /* 0x000fe80000100a00 */
[----:B------:R0:W-:Y:S04]  /*13b520*/  STL [R1+0x5bc], R26 ;  /* 0x0005bc1a01007387 */ /* 0x0001e80000100800 */
[----:B------:R1:W-:Y:S04]  /*13b530*/  STL [R1+0x380], R25 ;  /* 0x0003801901007387 */ /* 0x0003e80000100800 */
[----:B------:R-:W4:Y:S04]  /*13b540*/  LDL.LU R47, [R1+0x51c4] ;  /* 0x0051c400012f7983 */ /* 0x000f280000300800 */
[----:B------:R-:W4:Y:S01]  /*13b550*/  LDL.LU R51, [R1+0x5114] ;  /* 0x0051140001337983 */ /* 0x000f220000300800 */
[----:B--2---:R-:W-:-:S02]  /*13b560*/  LOP3.LUT R20, R20, 0xffff, RZ, 0xc0, !PT ;  /* 0x0000ffff14147812 */ /* 0x004fc400078ec0ff */
[----:B---3--:R-:W-:Y:S02]  /*13b570*/  LOP3.LUT R15, R46, 0xffff, RZ, 0xc0, !PT ;  /* 0x0000ffff2e0f7812 */ /* 0x008fe400078ec0ff */
[----:B----4-:R-:W-:Y:S02]  /*13b580*/  LOP3.LUT R28, R55, 0xffff, RZ, 0xc0, !PT ;  /* 0x0000ffff371c7812 */ /* 0x010fe400078ec0ff */
[----:B------:R-:W-:Y:S02]  /*13b590*/  PRMT R35, R15, 0x3340, R0 ;  /* 0x000033400f237816 */ /* 0x000fe40000000000 */
[----:B0-----:R-:W-:Y:S02]  /*13b5a0*/  LOP3.LUT R26, R59, 0xffff, RZ, 0xc0, !PT ;  /* 0x0000ffff3b1a7812 */ /* 0x001fe400078ec0ff */
[----:B-1----:R-:W-:Y:S02]  /*13b5b0*/  LOP3.LUT R25, R34, 0xffff, RZ, 0xc0, !PT ;  /* 0x0000ffff22197812 */ /* 0x002fe400078ec0ff */
[----:B------:R-:W-:-:S02]  /*13b5c0*/  PRMT R34, R20, 0x3340, R28 ;  /* 0x0000334014227816 */ /* 0x000fc4000000001c */
[----:B------:R-:W-:Y:S02]  /*13b5d0*/  LOP3.LUT R27, R60, 0xffff, RZ, 0xc0, !PT ;  /* 0x0000ffff3c1b7812 */ /* 0x000fe400078ec0ff */
[----:B------:R-:W-:Y:S02]  /*13b5e0*/  PRMT R34, R34, 0x5410, R35 ;  /* 0x0000541022227816 */ /* 0x000fe40000000023 */
[----:B------:R-:W-:-:S03]  /*13b5f0*/  PRMT R35, R25, 0x3340, R0 ;  /* 0x0000334019237816 */ /* 0x000fc60000000000 */
[----:B------:R0:W-:Y:S04]  /*13b600*/  STL [R1+0x2078], R34 ;  /* 0x0020782201007387 */ /* 0x0001e80000100800 */
[----:B------:R-:W2:Y:S01]  /*13b610*/  LDL.LU R53, [R1+0x5160] ;  /* 0x0051600001357983 */ /* 0x000ea20000300800 */
[----:B------:R-:W-:Y:S02]  /*13b620*/  SHF.R.U32.HI R20, RZ, 0x8, R20 ;  /* 0x00000008ff147819 */ /* 0x000fe40000011614 */
[----:B0-----:R-:W-:Y:S02]  /*13b630*/  PRMT R34, R26, 0x3340, R27 ;  /* 0x000033401a227816 */ /* 0x001fe4000000001b */
[----:B------:R-:W-:Y:S02]  /*13b640*/  SHF.R.U32.HI R28, RZ, 0x8, R28 ;  /* 0x00000008ff1c7819 */ /* 0x000fe4000001161c */
[----:B------:R-:W-:-:S02]  /*13b650*/  PRMT R36, R34, 0x5410, R35 ;  /* 0x0000541022247816 */ /* 0x000fc40000000023 */
[----:B------:R-:W-:Y:S02]  /*13b660*/  IADD3 R34, P1, R24, R30, RZ ;  /* 0x0000001e18227210 */ /* 0x000fe40007f3e0ff */
[----:B------:R-:W-:Y:S02]  /*13b670*/  LOP3.LUT R20, R20, 0xffff, RZ, 0xc0, !PT ;  /* 0x0000ffff14147812 */ /* 0x000fe400078ec0ff */
[----:B------:R-:W-:Y:S01]  /*13b680*/  LOP3.LUT R28, R28, 0xffff, RZ, 0xc0, !PT ;  /* 0x0000ffff1c1c7812 */ /* 0x000fe200078ec0ff */
[----:B------:R-:W-:Y:S01]  /*13b690*/  IMAD.X R35, R29, 0x1, R52, P1 ;  /* 0x000000011d237824 */ /* 0x000fe200008e0634 */
[----:B------:R-:W-:Y:S02]  /*13b6a0*/  STL [R1+0x2074], R36 ;  /* 0x0020742401007387 */ /* 0x000fe40000100800 */
[----:B------:R-:W-:Y:S02]  /*13b6b0*/  PRMT R28, R20, 0x3340, R28 ;  /* 0x00003340141c7816 */ /* 0x000fe4000000001c */
[----:B------:R0:W-:Y:S04]  /*13b6c0*/  STL.64 [R1+0xf40], R34 ;  /* 0x000f402201007387 */ /* 0x0001e80000100a00 */
[----:B------:R-:W3:Y:S04]  /*13b6d0*/  LDL.LU R20, [R1+0x51a0] ;  /* 0x0051a00001147983 */ /* 0x000ee80000300800 */
[----:B------:R-:W4:Y:S04]  /*13b6e0*/  LDL.LU R46, [R1+0x5110] ;  /* 0x00511000012e7983 */ /* 0x000f280000300800 */
[----:B------:R1:W-:Y:S04]  /*13b6f0*/  STL [R1+0x5b8], R28 ;  /* 0x0005b81c01007387 */ /* 0x0003e80000100800 */
[----:B------:R-:W4:Y:S04]  /*13b700*/  LDL.LU R55, [R1+0x5150] ;  /* 0x0051500001377983 */ /* 0x000f280000300800 */
[----:B------:R-:W3:Y:S04]  /*13b710*/  LDL.LU R59, [R1+0x7d4] ;  /* 0x0007d400013b7983 */ /* 0x000ee80000300800 */
[----:B0-----:R-:W4:Y:S01]  /*13b720*/  LDL.LU R34, [R1+0x4a8] ;  /* 0x0004a80001227983 */ /* 0x001f220000300800 */
[----:B------:R-:W-:-:S02]  /*13b730*/  SHF.R.U32.HI R26, RZ, 0x8, R26 ;  /* 0x00000008ff1a7819 */ /* 0x000fc4000001161a */
[----:B------:R-:W-:Y:S02]  /*13b740*/  SHF.R.U32.HI R27, RZ, 0x8, R27 ;  /* 0x00000008ff1b7819 */ /* 0x000fe4000001161b */
[----:B------:R-:W-:Y:S02]  /*13b750*/  LOP3.LUT R26, R26, 0xffff, RZ, 0xc0, !PT ;  /* 0x0000ffff1a1a7812 */ /* 0x000fe400078ec0ff */
[----:B------:R-:W-:-:S04]  /*13b760*/  LOP3.LUT R27, R27, 0xffff, RZ, 0xc0, !PT ;  /* 0x0000ffff1b1b7812 */ /* 0x000fc800078ec0ff */
[----:B-1----:R-:W-:-:S05]  /*13b770*/  PRMT R28, R26, 0x3340, R27 ;  /* 0x000033401a1c7816 */ /* 0x002fca000000001b */
[----:B------:R-:W-:Y:S04]  /*13b780*/  STL [R1+0x5b4], R28 ;  /* 0x0005b41c01007387 */ /* 0x000fe80000100800 */
[----:B------:R-:W4:Y:S01]  /*13b790*/  LDL.LU R60, [R1+0x778] ;  /* 0x00077800013c7983 */ /* 0x000f220000300800 */
[----:B------:R-:W-:Y:S02]  /*13b7a0*/  IADD3 R26, P1, R24, R50, RZ ;  /* 0x00000032181a7210 */ /* 0x000fe40007f3e0ff */
[----:B------:R-:W-:Y:S02]  /*13b7b0*/  SHF.R.U32.HI R25, RZ, 0x8, R25 ;  /* 0x00000008ff197819 */ /* 0x000fe40000011619 */
[----:B------:R-:W-:Y:S01]  /*13b7c0*/  SHF.R.U32.HI R15, RZ, 0x8, R15 ;  /* 0x00000008ff0f7819 */ /* 0x000fe2000001160f */
[----:B------:R-:W-:Y:S01]  /*13b7d0*/  IMAD.X R27, R29, 0x1, R16, P1 ;  /* 0x000000011d1b7824 */ /* 0x000fe200008e0610 */
[----:B------:R-:W-:-:S02]  /*13b7e0*/  LOP3.LUT R25, R25, 0xffff, RZ, 0xc0, !PT ;  /* 0x0000ffff19197812 */ /* 0x000fc400078ec0ff */
[----:B------:R-:W-:Y:S02]  /*13b7f0*/  LOP3.LUT R15, R15, 0xffff, RZ, 0xc0, !PT ;  /* 0x0000ffff0f0f7812 */ /* 0x000fe400078ec0ff */
[----:B------:R0:W-:Y:S02]  /*13b800*/  STL.64 [R1+0xf48], R26 ;  /* 0x000f481a01007387 */ /* 0x0001e40000100a00 */
[--C-:B0-----:R-:W-:Y:S02]  /*13b810*/  PRMT R27, R25, 0x3340, R0.reuse ;  /* 0x00003340191b7816 */ /* 0x101fe40000000000 */
[----:B------:R-:W-:-:S03]  /*13b820*/  PRMT R26, R15, 0x3340, R0 ;  /* 0x000033400f1a7816 */ /* 0x000fc60000000000 */
[----:B------:R-:W-:Y:S01]  /*13b830*/  STL [R1+0x37c], R27 ;  /* 0x00037c1b01007387 */ /* 0x000fe20000100800 */
[----:B------:R-:W-:-:S03]  /*13b840*/  LOP3.LUT R25, R47, 0xffff, RZ, 0xc0, !PT ;  /* 0x0000ffff2f197812 */ /* 0x000fc600078ec0ff */
[----:B------:R2:W-:Y:S01]  /*13b850*/  STL [R1+0x378], R26 ;  /* 0x0003781a01007387 */ /* 0x0005e20000100800 */
[----:B------:R-:W-:Y:S02]  /*13b860*/  LOP3.LUT R15, R51, 0xffff, RZ, 0xc0, !PT ;  /* 0x0000ffff330f7812 */ /* 0x000fe400078ec0ff */
[----:B------:R-:W-:Y:S02]  /*13b870*/  IADD3 R38, P1, R24, R19, RZ ;  /* 0x0000001318267210 */ /* 0x000fe40007f3e0ff */
[----:B------:R-:W-:Y:S02]  /*13b880*/  PRMT R28, R15, 0x3340, R0 ;  /* 0x000033400f1c7816 */ /* 0x000fe40000000000 */
[----:B------:R-:W-:Y:S01]  /*13b890*/  SHF.R.U32.HI R15, RZ, 0x8, R15 ;  /* 0x00000008ff0f7819 */ /* 0x000fe2000001160f */
[----:B------:R-:W-:-:S03]  /*13b8a0*/  IMAD.X R39, R29, 0x1, R23, P1 ;  /* 0x000000011d277824 */ /* 0x000fc600008e0617 */
[----:B------:R-:W-:Y:S02]  /*13b8b0*/  LOP3.LUT R15, R15, 0xffff, RZ, 0xc0, !PT ;  /* 0x0000ffff0f0f7812 */ /* 0x000fe400078ec0ff */
[----:B--2---:R-:W-:-:S04]  /*13b8c0*/  LOP3.LUT R26, R53, 0xffff, RZ, 0xc0, !PT ;  /* 0x0000ffff351a7812 */ /* 0x004fc800078ec0ff */
[--C-:B------:R-:W-:Y:S02]  /*13b8d0*/  PRMT R27, R25, 0x3340, R26.reuse ;  /* 0x00003340191b7816 */ /* 0x100fe4000000001a */
[----:B------:R-:W-:Y:S02]  /*13b8e0*/  SHF.R.U32.HI R25, RZ, 0x8, R25 ;  /* 0x00000008ff197819 */ /* 0x000fe40000011619 */
[----:B------:R-:W-:Y:S02]  /*13b8f0*/  SHF.R.U32.HI R26, RZ, 0x8, R26 ;  /* 0x00000008ff1a7819 */ /* 0x000fe4000001161a */
[----:B------:R-:W-:Y:S02]  /*13b900*/  LOP3.LUT R25, R25, 0xffff, RZ, 0xc0, !PT ;  /* 0x0000ffff19197812 */ /* 0x000fe400078ec0ff */
[----:B------:R-:W-:Y:S02]  /*13b910*/  LOP3.LUT R26, R26, 0xffff, RZ, 0xc0, !PT ;  /* 0x0000ffff1a1a7812 */ /* 0x000fe400078ec0ff */
[----:B------:R-:W-:-:S02]  /*13b920*/  PRMT R27, R27, 0x5410, R28 ;  /* 0x000054101b1b7816 */ /* 0x000fc4000000001c */
[----:B------:R-:W-:Y:S02]  /*13b930*/  PRMT R26, R25, 0x3340, R26 ;  /* 0x00003340191a7816 */ /* 0x000fe4000000001a */
[----:B------:R-:W-:Y:S01]  /*13b940*/  PRMT R25, R15, 0x3340, R0 ;  /* 0x000033400f197816 */ /* 0x000fe20000000000 */
[----:B------:R-:W-:Y:S04]  /*13b950*/  STL [R1+0x2054], R27 ;  /* 0x0020541b01007387 */ /* 0x000fe80000100800 */
[----:B------:R-:W-:Y:S04]  /*13b960*/  STL.64 [R1+0xf38], R38 ;  /* 0x000f382601007387 */ /* 0x000fe80000100a00 */
[----:B------:R3:W-:Y:S04]  /*13b970*/  STL [R1+0x5b0], R26 ;  /* 0x0005b01a01007387 */ /* 0x0007e80000100800 */
[----:B------:R0:W-:Y:S01]  /*13b980*/  STL [R1+0x374], R25 ;  /* 0x0003741901007387 */ /* 0x0001e20000100800 */
[----:B---3--:R-:W-:-:S03]  /*13b990*/  LOP3.LUT R26, R59, 0xffff, RZ, 0xc0, !PT ;  /* 0x0000ffff3b1a7812 */ /* 0x008fc600078ec0ff */
[----:B------:R-:W2:Y:S01]  /*13b9a0*/  LDL.LU R59, [R1+0x51c8] ;  /* 0x0051c800013b7983 */ /* 0x000ea20000300800 */
[----:B----4-:R-:W-:-:S03]  /*13b9b0*/  LOP3.LUT R44, R34, 0xffff, RZ, 0xc0, !PT ;  /* 0x0000ffff222c7812 */ /* 0x010fc600078ec0ff */
[----:B------:R-:W3:Y:S01]  /*13b9c0*/  LDL.LU R34, [R1+0x5130] ;  /* 0x0051300001227983 */ /* 0x000ee20000300800 */
[----:B------:R-:W-:Y:S02]  /*13b9d0*/  LOP3.LUT R20, R20, 0xffff, RZ, 0xc0, !PT ;  /* 0x0000ffff14147812 */ /* 0x000fe400078ec0ff */
[----:B------:R-:W-:Y:S01]  /*13b9e0*/  LOP3.LUT R15, R46, 0xffff, RZ, 0xc0, !PT ;  /* 0x0000ffff2e0f7812 */ /* 0x000fe200078ec0ff */
[----:B------:R-:W4:Y:S01]  /*13b9f0*/  LDL.LU R47, [R1+0x5174] ;  /* 0x00517400012f7983 */ /* 0x000f220000300800 */
[----:B0-----:R-:W-:Y:S02]  /*13ba00*/  LOP3.LUT R25, R55, 0xffff, RZ, 0xc0, !PT ;  /* 0x0000ffff37197812 */ /* 0x001fe400078ec0ff */
[----:B------:R-:W-:Y:S02]  /*13ba10*/  PRMT R35, R15, 0x3340, R0 ;  /* 0x000033400f237816 */ /* 0x000fe40000000000 */
[----:B------:R-:W-:-:S04]  /*13ba20*/  PRMT R28, R20, 0x3340, R25 ;  /* 0x00003340141c7816 */ /* 0x000fc80000000019 */
[----:B------:R-:W-:Y:S02]  /*13ba30*/  PRMT R28, R28, 0x5410, R35 ;  /* 0x000054101c1c7816 */ /* 0x000fe40000000023 */
[----:B------:R-:W-:-:S03]  /*13ba40*/  LOP3.LUT R27, R60, 0xffff, RZ, 0xc0, !PT ;  /* 0x0000ffff3c1b7812 */ /* 0x000fc600078ec0ff */
[----:B------:R0:W-:Y:S01]  /*13ba50*/  STL [R1+0x2030], R28 ;  /* 0x0020301c01007387 */ /* 0x0001e20000100800 */
[----:B------:R-:W-:Y:S02]  /*13ba60*/  PRMT R35, R44, 0x3340, R0 ;  /* 0x000033402c237816 */ /* 0x000fe40000000000 */
[----:B------:R-:W-:Y:S02]  /*13ba70*/  IADD3 R38, P1, R24, R21, RZ ;  /* 0x0000001518267210 */ /* 0x000fe40007f3e0ff */
[----:B0-----:R-:W-:-:S03]  /*13ba80*/  PRMT R28, R26, 0x3340, R27 ;  /* 0x000033401a1c7816 */ /* 0x001fc6000000001b */
[----:B------:R-:W-:Y:S01]  /*13ba90*/  IMAD.X R39, R29, 0x1, R33, P1 ;  /* 0x000000011d277824 */ /* 0x000fe200008e0621 */
[----:B------:R-:W-:Y:S01]  /*13baa0*/  PRMT R28, R28, 0x5410, R35 ;  /* 0x000054101c1c7816 */ /* 0x000fe20000000023 */
[----:B------:R-:W-:Y:S04]  /*13bab0*/  STL [R1+0x6884], R44 ;  /* 0x0068842c01007387 */ /* 0x000fe80000100800 */
[----:B------:R-:W-:Y:S04]  /*13bac0*/  STL [R1+0x2038], R28 ;  /* 0x0020381c01007387 */ /* 0x000fe80000100800 */
[----:B------:R-:W-:Y:S04]  /*13bad0*/  STL.64 [R1+0xf30], R38 ;  /* 0x000f302601007387 */ /* 0x000fe80000100a00 */
[----:B------:R-:W4:Y:S04]  /*13bae0*/  LDL.LU R51, [R1+0x52b8] ;  /* 0x0052b80001337983 */ /* 0x000f280000300800 */
[----:B------:R-:W4:Y:S04]  /*13baf0*/  LDL.LU R46, [R1+0x5280] ;  /* 0x00528000012e7983 */ /* 0x000f280000300800 */
[----:B------:R-:W4:Y:S01]  /*13bb00*/  LDL.LU R55, [R1+0x526c] ;  /* 0x00526c0001377983 */ /* 0x000f220000300800 */
[----:B------:R-:W-:-:S02]  /*13bb10*/  SHF.R.U32.HI R26, RZ, 0x8, R26 ;  /* 0x00000008ff1a7819 */ /* 0x000fc4000001161a */
[----:B------:R-:W-:Y:S02]  /*13bb20*/  SHF.R.U32.HI R27, RZ, 0x8, R27 ;  /* 0x00000008ff1b7819 */ /* 0x000fe4000001161b */
[----:B------:R-:W-:Y:S02]  /*13bb30*/  LOP3.LUT R26, R26, 0xffff, RZ, 0xc0, !PT ;  /* 0x0000ffff1a1a7812 */ /* 0x000fe400078ec0ff */
[----:B------:R-:W-:Y:S02]  /*13bb40*/  LOP3.LUT R27, R27, 0xffff, RZ, 0xc0, !PT ;  /* 0x0000ffff1b1b7812 */ /* 0x000fe400078ec0ff */
[----:B------:R-:W-:Y:S02]  /*13bb50*/  SHF.R.U32.HI R20, RZ, 0x8, R20 ;  /* 0x00000008ff147819 */ /* 0x000fe40000011614 */
[----:B------:R-:W-:Y:S02]  /*13bb60*/  SHF.R.U32.HI R25, RZ, 0x8, R25 ;  /* 0x00000008ff197819 */ /* 0x000fe40000011619 */
[----:B------:R-:W-:-:S02]  /*13bb70*/  SHF.R.U32.HI R15, RZ, 0x8, R15 ;  /* 0x00000008ff0f7819 */ /* 0x000fc4000001160f */
[----:B------:R-:W-:Y:S02]  /*13bb80*/  PRMT R60, R26, 0x3340, R27 ;  /* 0x000033401a3c7816 */ /* 0x000fe4000000001b */
[----:B------:R-:W-:Y:S02]  /*13bb90*/  LOP3.LUT R20, R20, 0xffff, RZ, 0xc0, !PT ;  /* 0x0000ffff14147812 */ /* 0x000fe400078ec0ff */
[----:B------:R-:W-:Y:S02]  /*13bba0*/  LOP3.LUT R25, R25, 0xffff, RZ, 0xc0, !PT ;  /* 0x0000ffff19197812 */ /* 0x000fe400078ec0ff */
[----:B------:R-:W-:Y:S02]  /*13bbb0*/  IADD3 R26, P1, R24, R11, RZ ;  /* 0x0000000b181a7210 */ /* 0x000fe40007f3e0ff */
[----:B------:R-:W-:Y:S02]  /*13bbc0*/  LOP3.LUT R15, R15, 0xffff, RZ, 0xc0, !PT ;  /* 0x0000ffff0f0f7812 */ /* 0x000fe400078ec0ff */
[----:B------:R-:W-:Y:S01]  /*13bbd0*/  PRMT R20, R20, 0x3340, R25 ;  /* 0x0000334014147816 */ /* 0x000fe20000000019 */
[----:B------:R-:W-:Y:S01]  /*13bbe0*/  IMAD.X R27, R29, 0x1, R13, P1 ;  /* 0x000000011d1b7824 */ /* 0x000fe200008e060d */
[----:B------:R-:W-:Y:S01]  /*13bbf0*/  PRMT R25, R15, 0x3340, R0 ;  /* 0x000033400f197816 */ /* 0x000fe20000000000 */
[----:B------:R-:W-:Y:S04]  /*13bc00*/  STL [R1+0x6698], R60 ;  /* 0x0066983c01007387 */ /* 0x000fe80000100800 */
[----:B------:R3:W-:Y:S04]  /*13bc10*/  STL [R1+0x5ac], R20 ;  /* 0x0005ac1401007387 */ /* 0x0007e80000100800 */
[----:B------:R-:W-:Y:S04]  /*13bc20*/  STL.64 [R1+0xf18], R26 ;  /* 0x000f181a01007387 */ /* 0x000fe80000100a00 */
[----:B------:R4:W-:Y:S04]  /*13bc30*/  STL [R1+0x370], R25 ;  /* 0x0003701901007387 */ /* 0x0009e80000100800 */
[----:B------:R-:W4:Y:S01]  /*13bc40*/  LDL.LU R53, [R1+0x5288] ;  /* 0x0052880001357983 */ /* 0x000f220000300800 */
[----:B--2---:R-:W-:-:S03]  /*13bc50*/  LOP3.LUT R15, R59, 0xffff, RZ, 0xc0, !PT ;  /* 0x0000ffff3b0f7812 */ /* 0x004fc600078ec0ff */
[----:B------:R-:W2:Y:S01]  /*13bc60*/  LDL.LU R59, [R1+0x52bc] ;  /* 0x0052bc00013b7983 */ /* 0x000ea20000300800 */
[----:B---3--:R-:W-:-:S03]  /*13bc70*/  LOP3.LUT R20, R34, 0xffff, RZ, 0xc0, !PT ;  /* 0x0000ffff22147812 */ /* 0x008fc600078ec0ff */
[----:B------:R-:W3:Y:S01]  /*13bc80*/  LDL.LU R34, [R1+0x527c] ;  /* 0x00527c0001227983 */ /* 0x000ee20000300800 */
[----:B----4-:R-:W-:Y:S02]  /*13bc90*/  LOP3.LUT R25, R47, 0xffff, RZ, 0xc0, !PT ;  /* 0x0000ffff2f197812 */ /* 0x010fe400078ec0ff */
[----:B------:R-:W-:Y:S02]  /*13bca0*/  PRMT R27, R20, 0x3340, R0 ;  /* 0x00003340141b7816 */ /* 0x000fe40000000000 */
[----:B------:R-:W-:Y:S02]  /*13bcb0*/  PRMT R26, R15, 0x3340, R25 ;  /* 0x000033400f1a7816 */ /* 0x000fe40000000019 */
[----:B------:R-:W-:Y:S02]  /*13bcc0*/  SHF.R.U32.HI R15, RZ, 0x8, R15 ;  /* 0x00000008ff0f7819 */ /* 0x000fe4000001160f */
[----:B------:R-:W-:Y:S02]  /*13bcd0*/  SHF.R.U32.HI R25, RZ, 0x8, R25 ;  /* 0x00000008ff197819 */ /* 0x000fe40000011619 */
[----:B------:R-:W-:-:S02]  /*13bce0*/  PRMT R28, R26, 0x5410, R27 ;  /* 0x000054101a1c7816 */ /* 0x000fc4000000001b */
[----:B------:R-:W-:Y:S02]  /*13bcf0*/  IADD3 R26, P1, R24, R12, RZ ;  /* 0x0000000c181a7210 */ /* 0x000fe40007f3e0ff */
[----:B------:R-:W-:Y:S02]  /*13bd00*/  LOP3.LUT R15, R15, 0xffff, RZ, 0xc0, !PT ;  /* 0x0000ffff0f0f7812 */ /* 0x000fe400078ec0ff */
[----:B------:R-:W-:Y:S01]  /*13bd10*/  LOP3.LUT R25, R25, 0xffff, RZ, 0xc0, !PT ;  /* 0x0000ffff19197812 */ /* 0x000fe200078ec0ff */
[----:B------:R-:W-:-:S03]  /*13bd20*/  IMAD.X R27, R29, 0x1, R14, P1 ;  /* 0x000000011d1b7824 */ /* 0x000fc600008e060e */
[----:B------:R-:W-:Y:S01]  /*13bd30*/  PRMT R25, R15, 0x3340, R25 ;  /* 0x000033400f197816 */ /* 0x000fe20000000019 */
[----:B------:R-:W-:Y:S04]  /*13bd40*/  STL [R1+0x2018], R28 ;  /* 0x0020181c01007387 */ /* 0x000fe80000100800 */
[----:B------:R0:W-:Y:S04]  /*13bd50*/  STL.64 [R1+0xf10], R26 ;  /* 0x000f101a01007387 */ /* 0x0001e80000100a00 */
[----:B------:R1:W-:Y:S01]  /*13bd60*/  STL [R1+0x5a8], R25 ;  /* 0x0005a81901007387 */ /* 0x0003e20000100800 */
[----:B------:R-:W-:-:S02]  /*13bd70*/  LOP3.LUT R15, R51, 0xffff, RZ, 0xc0, !PT ;  /* 0x0000ffff330f7812 */ /* 0x000fc400078ec0ff */
[----:B0-----:R-:W-:Y:S02]  /*13bd80*/  LOP3.LUT R27, R46, 0xffff, RZ, 0xc0, !PT ;  /* 0x0000ffff2e1b7812 */ /* 0x001fe400078ec0ff */
[----:B-1----:R-:W-:Y:S02]  /*13bd90*/  LOP3.LUT R25, R55, 0xffff, RZ, 0xc0, !PT ;  /* 0x0000ffff37197812 */ /* 0x002fe400078ec0ff */
[----:B------:R-:W-:Y:S02]  /*13bda0*/  PRMT R28, R27, 0x3340, R0 ;  /* 0x000033401b1c7816 */ /* 0x000fe40000000000 */
[----:B------:R-:W-:-:S04]  /*13bdb0*/  PRMT R26, R15, 0x3340, R25 ;  /* 0x000033400f1a7816 */ /* 0x000fc80000000019 */
[----:B------:R-:W-:Y:S02]  /*13bdc0*/  PRMT R28, R26, 0x5410, R28 ;  /* 0x000054101a1c7816 */ /* 0x000fe4000000001c */
[----:B------:R-:W-:-:S03]  /*13bdd0*/  SHF.R.U32.HI R26, RZ, 0x8, R20 ;  /* 0x00000008ff1a7819 */ /* 0x000fc60000011614 */
[----:B------:R-:W-:Y:S04]  /*13bde0*/  STL [R1+0x2010], R28 ;  /* 0x0020101c01007387 */ /* 0x000fe80000100800 */
[----:B------:R-:W4:Y:S04]  /*13bdf0*/  LDL.LU R46, [R1+0x52a0] ;  /* 0x0052a000012e7983 */ /* 0x000f280000300800 */
[----:B------:R-:W4:Y:S04]  /*13be00*/  LDL.LU R20, [R1+0x5268] ;  /* 0x0052680001147983 */ /* 0x000f280000300800 */
[----:B------:R-:W4:Y:S01]  /*13be10*/  LDL.LU R55, [R1+0x52b0] ;  /* 0x0052b00001377983 */ /* 0x000f220000300800 */
[----:B------:R-:W-:-:S02]  /*13be20*/  SHF.R.U32.HI R15, RZ, 0x8, R15 ;  /* 0x00000008ff0f7819 */ /* 0x000fc4000001160f */
[----:B------:R-:W-:Y:S02]  /*13be30*/  SHF.R.U32.HI R25, RZ, 0x8, R25 ;  /* 0x00000008ff197819 */ /* 0x000fe40000011619 */
[----:B------:R-:W-:Y:S02]  /*13be40*/  LOP3.LUT R26, R26, 0xffff, RZ, 0xc0, !PT ;  /* 0x0000ffff1a1a7812 */ /* 0x000fe400078ec0ff */
[----:B------:R-:W-:Y:S02]  /*13be50*/  LOP3.LUT R15, R15, 0xffff, RZ, 0xc0, !PT ;  /* 0x0000ffff0f0f7812 */ /* 0x000fe400078ec0ff */
[----:B------:R-:W-:Y:S02]  /*13be60*/  LOP3.LUT R25, R25, 0xffff, RZ, 0xc0, !PT ;  /* 0x0000ffff19197812 */ /* 0x000fe400078ec0ff */
[----:B------:R-:W-:Y:S02]  /*13be70*/  PRMT R26, R26, 0x3340, R0 ;  /* 0x000033401a1a7816 */ /* 0x000fe40000000000 */
[----:B------:R-:W-:-:S03]  /*13be80*/  PRMT R15, R15, 0x3340, R25 ;  /* 0x000033400f0f7816 */ /* 0x000fc60000000019 */
[----:B------:R-:W-:Y:S01]  /*13be90*/  STL [R1+0x36c], R26 ;  /* 0x00036c1a01007387 */ /* 0x000fe20000100800 */
[----:B------:R-:W-:-:S03]  /*13bea0*/  LOP3.LUT R25, R53, 0xffff, RZ, 0xc0, !PT ;  /* 0x0000ffff35197812 */ /* 0x000fc600078ec0ff */
[----:B------:R0:W-:Y:S01]  /*13beb0*/  STL [R1+0x5a4], R15 ;  /* 0x0005a40f01007387 */ /* 0x0001e20000100800 */
[----:B------:R-:W-:Y:S01]  /*13bec0*/  PRMT R29, R25, 0x3340, R0 ;  /* 0x00003340191d7816 */ /* 0x000fe20000000000 */
[----:B0-----:R-:W-:Y:S01]  /*13bed0*/  VIADD R15, R24, UR6 ;  /* 0x00000006180f7c36 */ /* 0x001fe20008000000 */
[----:B--2---:R-:W-:Y:S01]  /*13bee0*/  LOP3.LUT R26, R59, 0xffff, RZ, 0xc0, !PT ;  /* 0x0000ffff3b1a7812 */ /* 0x004fe200078ec0ff */
[----:B------:R-:W-:Y:S01]  /*13bef0*/  ULDC UR6, c[0x0][0x248] ;  /* 0x0000920000067ab9 */ /* 0x000fe20000000800 */
[----:B------:R-:W2:Y:S01]  /*13bf00*/  LDL.LU R59, [R1+0x52a8] ;  /* 0x0052a800013b7983 */ /* 0x000ea20000300800 */
[----:B---3--:R-:W-:-:S03]  /*13bf10*/  LOP3.LUT R28, R34, 0xffff, RZ, 0xc0, !PT ;  /* 0x0000ffff221c7812 */ /* 0x008fc600078ec0ff */
[----:B------:R-:W3:Y:S01]  /*13bf20*/  LDL.LU R34, [R1+0x5274] ;  /* 0x0052740001227983 */ /* 0x000ee20000300800 */
[----:B------:R-:W-:-:S04]  /*13bf30*/  PRMT R24, R26, 0x3340, R28 ;  /* 0x000033401a187816 */ /* 0x000fc8000000001c */
[----:B------:R-:W-:-:S05]  /*13bf40*/  PRMT R24, R24, 0x5410, R29 ;  /* 0x0000541018187816 */ /* 0x000fca000000001d */
[----:B------:R0:W-:Y:S04]  /*13bf50*/  STL [R1+0x1fdc], R24 ;  /* 0x001fdc1801007387 */ /* 0x0001e80000100800 */
[----:B0-----:R-:W3:Y:S01]  /*13bf60*/  LDL.LU R24, [R1+0x52c0] ;  /* 0x0052c00001187983 */ /* 0x001ee20000300800 */
[----:B------:R-:W-:Y:S02]  /*13bf70*/  SHF.R.U32.HI R26, RZ, 0x8, R26 ;  /* 0x00000008ff1a7819 */ /* 0x000fe4000001161a */
[----:B------:R-:W-:Y:S02]  /*13bf80*/  SHF.R.U32.HI R28, RZ, 0x8, R28 ;  /* 0x00000008ff1c7819 */ /* 0x000fe4000001161c */
[----:B------:R-:W-:Y:S02]  /*13bf90*/  SHF.R.U32.HI R25, RZ, 0x8, R25 ;  /* 0x00000008ff197819 */ /* 0x000fe40000011619 */
[----:B------:R-:W-:-:S02]  /*13bfa0*/  SHF.R.S32.HI R35, RZ, 0x1f, R15 ;  /* 0x0000001fff237819 */ /* 0x000fc4000001140f */
[----:B------:R-:W-:Y:S02]  /*13bfb0*/  IADD3 R38, P1, R15, R8, RZ ;  /* 0x000000080f267210 */ /* 0x000fe40007f3e0ff */
[----:B------:R-:W-:Y:S02]  /*13bfc0*/  LOP3.LUT R26, R26, 0xffff, RZ, 0xc0, !PT ;  /* 0x0000ffff1a1a7812 */ /* 0x000fe400078ec0ff */
[----:B------:R-:W-:Y:S02]  /*13bfd0*/  LOP3.LUT R28, R28, 0xffff, RZ, 0xc0, !PT ;  /* 0x0000ffff1c1c7812 */ /* 0x000fe400078ec0ff */
[----:B------:R-:W-:Y:S01]  /*13bfe0*/  LOP3.LUT R25, R25, 0xffff, RZ, 0xc0, !PT ;  /* 0x0000ffff19197812 */ /* 0x000fe200078ec0ff */
[----:B------:R-:W-:Y:S01]  /*13bff0*/  IMAD.X R39, R35, 0x1, R32, P1 ;  /* 0x0000000123277824 */ /* 0x000fe200008e0620 */
[----:B------:R-:W-:Y:S02]  /*13c000*/  PRMT R28, R26, 0x3340, R28 ;  /* 0x000033401a1c7816 */ /* 0x000fe4000000001c */
[----:B------:R-:W-:-:S02]  /*13c010*/  PRMT R26, R25, 0x3340, R0 ;  /* 0x00003340191a7816 */ /* 0x000fc40000000000 */
[----:B------:R-:W-:Y:S04]  /*13c020*/  STL.64 [R1+0xf08], R38 ;  /* 0x000f082601007387 */ /* 0x000fe80000100a00 */
[----:B------:R0:W-:Y:S04]  /*13c030*/  STL [R1+0x5a0], R28 ;  /* 0x0005a01c01007387 */ /* 0x0001e80000100800 */
[----:B------:R1:W-:Y:S01]  /*13c040*/  STL [R1+0x368], R26 ;  /* 0x0003681a01007387 */ /* 0x0003e20000100800 */
[----:B----4-:R-:W-:-:S03]  /*13c050*/  LOP3.LUT R25, R46, 0xffff, RZ, 0xc0, !PT ;  /* 0x0000ffff2e197812 */ /* 0x010fc600078ec0ff */
[----:B------:R-:W4:Y:S01]  /*13c060*/  LDL.LU R46, [R1+0x410] ;  /* 0x00041000012e7983 */ /* 0x000f220000300800 */
[----:B0-----:R-:W-:Y:S02]  /*13c070*/  LOP3.LUT R28, R20, 0xffff, RZ, 0xc0, !PT ;  /* 0x0000ffff141c7812 */ /* 0x001fe400078ec0ff */
[----:B-1----:R-:W-:Y:S02]  /*13c080*/  LOP3.LUT R26, R55, 0xffff, RZ, 0xc0, !PT ;  /* 0x0000ffff371a7812 */ /* 0x002fe400078ec0ff */
[----:B------:R-:W-:Y:S02]  /*13c090*/  PRMT R29, R28, 0x3340, R0 ;  /* 0x000033401c1d7816 */ /* 0x000fe40000000000 */
[----:B------:R-:W-:-:S04]  /*13c0a0*/  PRMT R20, R25, 0x3340, R26 ;  /* 0x0000334019147816 */ /* 0x000fc8000000001a */
[----:B------:R-:W-:Y:S02]  /*13c0b0*/  PRMT R29, R20, 0x5410, R29 ;  /* 0x00005410141d7816 */ /* 0x000fe4000000001d */
[----:B------:R-:W4:Y:S04]  /*13c0c0*/  LDL.LU R20, [R1+0x2f8] ;  /* 0x0002f80001147983 */ /* 0x000f280000300800 */
[----:B------:R-:W-:Y:S04]  /*13c0d0*/  STL [R1+0x1fd4], R29 ;  /* 0x001fd41d01007387 */ /* 0x000fe80000100800 */
        /* <DEDUP_REMOVED lines=12> */
[----:B------:R3:W-:Y:S04]  /*13c1a0*/  STL [R1+0x364], R27 ;  /* 0x0003641b01007387 */ /* 0x0007e80000100800 */
[----:B------:R0:W-:Y:S01]  /*13c1b0*/  STL [R1+0x59c], R26 ;  /* 0x00059c1a01007387 */ /* 0x0001e20000100800 */
[----:B--2---:R-:W-:-:S03]  /*13c1c0*/  LOP3.LUT R25, R59, 0xffff, RZ, 0xc0, !PT ;  /* 0x0000ffff3b197812 */ /* 0x004fc600078ec0ff */
[----:B------:R-:W2:Y:S01]  /*13c1d0*/  LDL.LU R59, [R1+0x414] ;  /* 0x00041400013b7983 */ /* 0x000ea20000300800 */
[----:B---3--:R-:W-:-:S03]  /*13c1e0*/  LOP3.LUT R27, R34, 0xffff, RZ, 0xc0, !PT ;  /* 0x0000ffff221b7812 */ /* 0x008fc600078ec0ff */
[----:B------:R-:W3:Y:S01]  /*13c1f0*/  LDL.LU R34, [R1+0x2fc] ;  /* 0x0002fc0001227983 */ /* 0x000ee20000300800 */
[----:B------:R-:W-:Y:S02]  /*13c200*/  PRMT R29, R27, 0x3340, R0 ;  /* 0x000033401b1d7816 */ /* 0x000fe40000000000 */
[----:B0-----:R-:W-:-:S04]  /*13c210*/  LOP3.LUT R26, R24, 0xffff, RZ, 0xc0, !PT ;  /* 0x0000ffff181a7812 */ /* 0x001fc800078ec0ff */
[----:B------:R-:W-:-:S04]  /*13c220*/  PRMT R24, R25, 0x3340, R26 ;  /* 0x0000334019187816 */ /* 0x000fc8000000001a */
[----:B------:R-:W-:-:S05]  /*13c230*/  PRMT R24, R24, 0x5410, R29 ;  /* 0x0000541018187816 */ /* 0x000fca000000001d */
[----:B------:R0:W-:Y:S04]  /*13c240*/  STL [R1+0x1fd0], R24 ;  /* 0x001fd01801007387 */ /* 0x0001e80000100800 */
[----:B0-----:R-:W3:Y:S01]  /*13c250*/  LDL.LU R24, [R1+0x3a4] ;  /* 0x0003a40001187983 */ /* 0x001ee20000300800 */
[----:B------:R-:W-:Y:S02]  /*13c260*/  SHF.R.U32.HI R28, RZ, 0x8, R28 ;  /* 0x00000008ff1c7819 */ /* 0x000fe4000001161c */
[----:B------:R-:W-:Y:S02]  /*13c270*/  SHF.R.U32.HI R25, RZ, 0x8, R25 ;  /* 0x00000008ff197819 */ /* 0x000fe40000011619 */
[----:B------:R-:W-:Y:S02]  /*13c280*/  SHF.R.U32.HI R26, RZ, 0x8, R26 ;  /* 0x00000008ff1a7819 */ /* 0x000fe4000001161a */
[----:B------:R-:W-:-:S02]  /*13c290*/  IADD3 R38, P1, R15, R7, RZ ;  /* 0x000000070f267210 */ /* 0x000fc40007f3e0ff */
[----:B------:R-:W-:Y:S02]  /*13c2a0*/  LOP3.LUT R28, R28, 0xffff, RZ, 0xc0, !PT ;  /* 0x0000ffff1c1c7812 */ /* 0x000fe400078ec0ff */
[----:B------:R-:W-:Y:S02]  /*13c2b0*/  LOP3.LUT R25, R25, 0xffff, RZ, 0xc0, !PT ;  /* 0x0000ffff19197812 */ /* 0x000fe400078ec0ff */
[----:B------:R-:W-:Y:S01]  /*13c2c0*/  LOP3.LUT R26, R26, 0xffff, RZ, 0xc0, !PT ;  /* 0x0000ffff1a1a7812 */ /* 0x000fe200078ec0ff */
[----:B------:R-:W-:Y:S01]  /*13c2d0*/  IMAD.X R39, R35, 0x1, R48, P1 ;  /* 0x0000000123277824 */ /* 0x000fe200008e0630 */
[----:B------:R-:W-:Y:S02]  /*13c2e0*/  PRMT R28, R28, 0x3340, R0 ;  /* 0x000033401c1c7816 */ /* 0x000fe40000000000 */
[----:B------:R-:W-:Y:S02]  /*13c2f0*/  PRMT R26, R25, 0x3340, R26 ;  /* 0x00003340191a7816 */ /* 0x000fe4000000001a */
[----:B------:R-:W-:Y:S04]  /*13c300*/  STL.64 [R1+0xef8], R38 ;  /* 0x000ef82601007387 */ /* 0x000fe80000100a00 */
[----:B------:R0:W-:Y:S01]  /*13c310*/  STL [R1+0x360], R28 ;  /* 0x0003601c01007387 */ /* 0x0001e20000100800 */
[----:B----4-:R-:W-:-:S03]  /*13c320*/  LOP3.LUT R25, R46, 0xffff, RZ, 0xc0, !PT ;  /* 0x0000ffff2e197812 */ /* 0x010fc600078ec0ff */
[----:B------:R1:W-:Y:S01]  /*13c330*/  STL [R1+0x594], R26 ;  /* 0x0005941a01007387 */ /* 0x0003e20000100800 */
[----:B0-----:R-:W-:-:S04]  /*13c340*/  LOP3.LUT R28, R20, 0xffff, RZ, 0xc0, !PT ;  /* 0x0000ffff141c7812 */ /* 0x001fc800078ec0ff */
[----:B------:R-:W-:Y:S02]  /*13c350*/  PRMT R29, R28, 0x3340, R0 ;  /* 0x000033401c1d7816 */ /* 0x000fe40000000000 */
        /* <DEDUP_REMOVED lines=24> */
[----:B0-----:R-:W-:Y:S02]  /*13c4e0*/  PRMT R29, R26, 0x3340, R0 ;  /* 0x000033401a1d7816 */ /* 0x001fe40000000000 */
[----:B-1----:R-:W-:-:S04]  /*13c4f0*/  LOP3.LUT R27, R24, 0xffff, RZ, 0xc0, !PT ;  /* 0x0000ffff181b7812 */ /* 0x002fc800078ec0ff */
        /* <DEDUP_REMOVED lines=15> */
[----:B------:R-:W-:Y:S04]  /*13c5f0*/  STL [R1+0x358], R28 ;  /* 0x0003581c01007387 */ /* 0x000fe80000100800 */
[----:B------:R0:W-:Y:S01]  /*13c600*/  STL [R1+0x58c], R25 ;  /* 0x00058c1901007387 */ /* 0x0001e20000100800 */
[----:B----4-:R-:W-:-:S02]  /*13c610*/  LOP3.LUT R20, R20, 0xffff, RZ, 0xc0, !PT ;  /* 0x0000ffff14147812 */ /* 0x010fc400078ec0ff */
[----:B------:R-:W-:-:S04]  /*13c620*/  LOP3.LUT R27, R46, 0xffff, RZ, 0xc0, !PT ;  /* 0x0000ffff2e1b7812 */ /* 0x000fc800078ec0ff */
[----:B------:R-:W-:Y:S02]  /*13c630*/  PRMT R29, R27, 0x3340, R0 ;  /* 0x000033401b1d7816 */ /* 0x000fe40000000000 */
[----:B0-----:R-:W-:-:S04]  /*13c640*/  LOP3.LUT R25, R55, 0xffff, RZ, 0xc0, !PT ;  /* 0x0000ffff37197812 */ /* 0x001fc800078ec0ff */
        /* <DEDUP_REMOVED lines=8> */
[----:B------:R-:W-:Y:S02]  /*13c6d0*/  SHF.R.U32.HI R25, RZ, 0x8, R25 ;  /* 0x00000008ff197819 */ /* 0x000fe40000011619 */
[----:B------:R-:W-:Y:S01]  /*13c6e0*/  LOP3.LUT R26, R26, 0xffff, RZ, 0xc0, !PT ;  /* 0x0000ffff1a1a7812 */ /* 0x000fe200078ec0ff */
[----:B0-----:R-:W4:Y:S04]  /*13c6f0*/  LDL.LU R29, [R1+0x3dc] ;  /* 0x0003dc00011d7983 */ /* 0x001f280000300800 */
[----:B------:R-:W4:Y:S04]  /*13c700*/  LDL.LU R51, [R1+0x2d8] ;  /* 0x0002d80001337983 */ /* 0x000f280000300800 */
[----:B------:R-:W4:Y:S01]  /*13c710*/  LDL.LU R53, [R1+0x340] ;  /* 0x0003400001357983 */ /* 0x000f220000300800 */
[----:B------:R-:W-:-:S02]  /*13c720*/  LOP3.LUT R20, R20, 0xffff, RZ, 0xc0, !PT ;  /* 0x0000ffff14147812 */ /* 0x000fc400078ec0ff */
[----:B------:R-:W-:Y:S02]  /*13c730*/  LOP3.LUT R25, R25, 0xffff, RZ, 0xc0, !PT ;  /* 0x0000ffff19197812 */ /* 0x000fe400078ec0ff */
[----:B------:R-:W-:Y:S02]  /*13c740*/  PRMT R28, R26, 0x3340, R0 ;  /* 0x000033401a1c7816 */ /* 0x000fe40000000000 */
[----:B------:R-:W-:-:S03]  /*13c750*/  PRMT R26, R20, 0x3340, R25 ;  /* 0x00003340141a7816 */ /* 0x000fc60000000019 */
[----:B------:R-:W-:Y:S01]  /*13c760*/  STL [R1+0x354], R28 ;  /* 0x0003541c01007387 */ /* 0x000fe20000100800 */
[----:B------:R-:W-:-:S03]  /*13c770*/  IADD3 R38, P1, R15, R57, RZ ;  /* 0x000000390f267210 */ /* 0x000fc60007f3e0ff */
[----:B------:R0:W-:Y:S02]  /*13c780*/  STL [R1+0x588], R26 ;  /* 0x0005881a01007387 */ /* 0x0001e40000100800 */
[----:B------:R-:W-:Y:S01]  /*13c790*/  IMAD.X R39, R35, 0x1, R54, P1 ;  /* 0x0000000123277824 */ /* 0x000fe200008e0636 */
[----:B--2---:R-:W-:Y:S02]  /*13c7a0*/  LOP3.LUT R20, R59, 0xffff, RZ, 0xc0, !PT ;  /* 0x0000ffff3b147812 */ /* 0x004fe400078ec0ff */
[----:B---3--:R-:W-:-:S04]  /*13c7b0*/  LOP3.LUT R25, R34, 0xffff, RZ, 0xc0, !PT ;  /* 0x0000ffff22197812 */ /* 0x008fc800078ec0ff */
[----:B0-----:R-:W-:Y:S02]  /*13c7c0*/  PRMT R26, R25, 0x3340, R0 ;  /* 0x00003340191a7816 */ /* 0x001fe40000000000 */
[----:B------:R-:W-:-:S04]  /*13c7d0*/  LOP3.LUT R28, R24, 0xffff, RZ, 0xc0, !PT ;  /* 0x0000ffff181c7812 */ /* 0x000fc800078ec0ff */
[----:B------:R-:W-:-:S04]  /*13c7e0*/  PRMT R24, R20, 0x3340, R28 ;  /* 0x0000334014187816 */ /* 0x000fc8000000001c */
[----:B------:R-:W-:Y:S02]  /*13c7f0*/  PRMT R24, R24, 0x5410, R26 ;  /* 0x0000541018187816 */ /* 0x000fe4000000001a */
[----:B------:R-:W-:-:S03]  /*13c800*/  SHF.R.U32.HI R26, RZ, 0x8, R20 ;  /* 0x00000008ff1a7819 */ /* 0x000fc60000011614 */
[----:B------:R0:W-:Y:S04]  /*13c810*/  STL [R1+0x1f78], R24 ;  /* 0x001f781801007387 */ /* 0x0001e80000100800 */
[----:B------:R-:W2:Y:S04]  /*13c820*/  LDL.LU R46, [R1+0x88c] ;  /* 0x00088c00012e7983 */ /* 0x000ea80000300800 */
[----:B------:R-:W3:Y:S04]  /*13c830*/  LDL.LU R20, [R1+0x7c4] ;  /* 0x0007c40001147983 */ /* 0x000ee80000300800 */
[----:B------:R1:W-:Y:S04]  /*13c840*/  STL.64 [R1+0xed0], R38 ;  /* 0x000ed02601007387 */ /* 0x0003e80000100a00 */
[----:B------:R-:W3:Y:S04]  /*13c850*/  LDL.LU R59, [R1+0x814] ;  /* 0x00081400013b7983 */ /* 0x000ee80000300800 */
[----:B------:R-:W3:Y:S04]  /*13c860*/  LDL.LU R34, [R1+0x85c] ;  /* 0x00085c0001227983 */ /* 0x000ee80000300800 */
[----:B0-----:R-:W3:Y:S01]  /*13c870*/  LDL.LU R24, [R1+0x798] ;  /* 0x0007980001187983 */ /* 0x001ee20000300800 */
        /* <DEDUP_REMOVED lines=9> */
[----:B------:R0:W-:Y:S01]  /*13c910*/  STL [R1+0x350], R26 ;  /* 0x0003501a01007387 */ /* 0x0001e20000100800 */
[----:B------:R-:W-:Y:S02]  /*13c920*/  SHF.R.U32.HI R27, RZ, 0x8, R27 ;  /* 0x00000008ff1b7819 */ /* 0x000fe4000001161b */
[----:B----4-:R-:W-:Y:S02]  /*13c930*/  LOP3.LUT R25, R29, 0xffff, RZ, 0xc0, !PT ;  /* 0x0000ffff1d197812 */ /* 0x010fe400078ec0ff */
[----:B-1----:R-:W-:Y:S02]  /*13c940*/  LOP3.LUT R39, R51, 0xffff, RZ, 0xc0, !PT ;  /* 0x0000ffff33277812 */ /* 0x002fe400078ec0ff */
[----:B0-----:R-:W-:-:S02]  /*13c950*/  LOP3.LUT R26, R53, 0xffff, RZ, 0xc0, !PT ;  /* 0x0000ffff351a7812 */ /* 0x001fc400078ec0ff */
[----:B------:R-:W-:Y:S02]  /*13c960*/  PRMT R29, R39, 0x3340, R0 ;  /* 0x00003340271d7816 */ /* 0x000fe40000000000 */
        /* <DEDUP_REMOVED lines=8> */
[----:B------:R-:W-:-:S02]  /*13c9f0*/  LOP3.LUT R26, R26, 0xffff, RZ, 0xc0, !PT ;  /* 0x0000ffff1a1a7812 */ /* 0x000fc400078ec0ff */
[----:B------:R-:W-:Y:S01]  /*13ca00*/  LOP3.LUT R27, R27, 0xffff, RZ, 0xc0, !PT ;  /* 0x0000ffff1b1b7812 */ /* 0x000fe200078ec0ff */
[----:B------:R-:W-:Y:S04]  /*13ca10*/  STL [R1+0x1f50], R36 ;  /* 0x001f502401007387 */ /* 0x000fe80000100800 */
[----:B------:R0:W-:Y:S01]  /*13ca20*/  STL.64 [R1+0xec8], R28 ;  /* 0x000ec81c01007387 */ /* 0x0001e20000100a00 */
[----:B------:R-:W-:Y:S02]  /*13ca30*/  PRMT R27, R27, 0x3340, R0 ;  /* 0x000033401b1b7816 */ /* 0x000fe40000000000 */
[----:B0-----:R-:W-:-:S05]  /*13ca40*/  PRMT R29, R25, 0x3340, R26 ;  /* 0x00003340191d7816 */ /* 0x001fca000000001a */
[----:B------:R-:W-:Y:S04]  /*13ca50*/  STL [R1+0x669c], R29 ;  /* 0x00669c1d01007387 */ /* 0x000fe80000100800 */
[----:B------:R0:W-:Y:S01]  /*13ca60*/  STL [R1+0x34c], R27 ;  /* 0x00034c1b01007387 */ /* 0x0001e20000100800 */
[----:B--2---:R-:W-:-:S03]  /*13ca70*/  LOP3.LUT R38, R46, 0xffff, RZ, 0xc0, !PT ;  /* 0x0000ffff2e267812 */ /* 0x004fc600078ec0ff */
[----:B------:R-:W2:Y:S01]  /*13ca80*/  LDL.LU R46, [R1+0x5250] ;  /* 0x00525000012e7983 */ /* 0x000ea20000300800 */
[----:B---3--:R-:W-:-:S03]  /*13ca90*/  LOP3.LUT R25, R20, 0xffff, RZ, 0xc0, !PT ;  /* 0x0000ffff14197812 */ /* 0x008fc600078ec0ff */
[----:B------:R-:W3:Y:S01]  /*13caa0*/  LDL.LU R20, [R1+0x51ac] ;  /* 0x0051ac0001147983 */ /* 0x000ee20000300800 */
[----:B------:R-:W-:-:S03]  /*13cab0*/  LOP3.LUT R36, R59, 0xffff, RZ, 0xc0, !PT ;  /* 0x0000ffff3b247812 */ /* 0x000fc600078ec0ff */
[----:B------:R-:W4:Y:S01]  /*13cac0*/  LDL.LU R59, [R1+0x51f4] ;  /* 0x0051f400013b7983 */ /* 0x000f220000300800 */
[----:B0-----:R-:W-:-:S03]  /*13cad0*/  LOP3.LUT R27, R34, 0xffff, RZ, 0xc0, !PT ;  /* 0x0000ffff221b7812 */ /* 0x001fc600078ec0ff */
[----:B------:R-:W4:Y:S01]  /*13cae0*/  LDL.LU R34, [R1+0x5254] ;  /* 0x0052540001227983 */ /* 0x000f220000300800 */
[----:B------:R-:W-:-:S03]  /*13caf0*/  LOP3.LUT R26, R24, 0xffff, RZ, 0xc0, !PT ;  /* 0x0000ffff181a7812 */ /* 0x000fc600078ec0ff */
[----:B------:R-:W4:Y:S01]  /*13cb00*/  LDL.LU R24, [R1+0x51b0] ;  /* 0x0051b00001187983 */ /* 0x000f220000300800 */
[----:B------:R-:W-:Y:S02]  /*13cb10*/  PRMT R39, R25, 0x3340, R0 ;  /* 0x0000334019277816 */ /* 0x000fe40000000000 */
[----:B------:R-:W-:Y:S02]  /*13cb20*/  PRMT R29, R38, 0x3340, R36 ;  /* 0x00003340261d7816 */ /* 0x000fe40000000024 */
[----:B------:R-:W-:Y:S02]  /*13cb30*/  LOP3.LUT R28, R55, 0xffff, RZ, 0xc0, !PT ;  /* 0x0000ffff371c7812 */ /* 0x000fe400078ec0ff */
[----:B------:R-:W-:Y:S02]  /*13cb40*/  PRMT R41, R29, 0x5410, R39 ;  /* 0x000054101d297816 */ /* 0x000fe40000000027 */
[----:B------:R-:W-:Y:S02]  /*13cb50*/  PRMT R39, R26, 0x3340, R0 ;  /* 0x000033401a277816 */ /* 0x000fe40000000000 */
[----:B------:R-:W-:-:S04]  /*13cb60*/  PRMT R29, R27, 0x3340, R28 ;  /* 0x000033401b1d7816 */ /* 0x000fc8000000001c */
[----:B------:R-:W-:Y:S01]  /*13cb70*/  PRMT R29, R29, 0x5410, R39 ;  /* 0x000054101d1d7816 */ /* 0x000fe20000000027 */
[----:B------:R-:W-:Y:S04]  /*13cb80*/  STL [R1+0x1f38], R41 ;  /* 0x001f382901007387 */ /* 0x000fe80000100800 */
[----:B------:R0:W-:Y:S04]  /*13cb90*/  STL [R1+0x1f34], R29 ;  /* 0x001f341d01007387 */ /* 0x0001e80000100800 */
[----:B------:R-:W4:Y:S01]  /*13cba0*/  LDL.LU R55, [R1+0x51f8] ;  /* 0x0051f80001377983 */ /* 0x000f220000300800 */
[----:B------:R-:W-:-:S02]  /*13cbb0*/  SHF.R.U32.HI R27, RZ, 0x8, R27 ;  /* 0x00000008ff1b7819 */ /* 0x000fc4000001161b */
[----:B------:R-:W-:Y:S02]  /*13cbc0*/  SHF.R.U32.HI R36, RZ, 0x8, R36 ;  /* 0x00000008ff247819 */ /* 0x000fe40000011624 */
[----:B------:R-:W-:Y:S02]  /*13cbd0*/  SHF.R.U32.HI R28, RZ, 0x8, R28 ;  /* 0x00000008ff1c7819 */ /* 0x000fe4000001161c */
[----:B0-----:R-:W-:Y:S02]  /*13cbe0*/  SHF.R.U32.HI R29, RZ, 0x8, R38 ;  /* 0x00000008ff1d7819 */ /* 0x001fe40000011626 */
[----:B------:R-:W-:Y:S02]  /*13cbf0*/  IADD3 R44, P1, R15, R17, RZ ;  /* 0x000000110f2c7210 */ /* 0x000fe40007f3e0ff */
[----:B------:R-:W-:Y:S02]  /*13cc00*/  LOP3.LUT R27, R27, 0xffff, RZ, 0xc0, !PT ;  /* 0x0000ffff1b1b7812 */ /* 0x000fe400078ec0ff */
[----:B------:R-:W-:-:S02]  /*13cc10*/  LOP3.LUT R29, R29, 0xffff, RZ, 0xc0, !PT ;  /* 0x0000ffff1d1d7812 */ /* 0x000fc400078ec0ff */
[----:B------:R-:W-:Y:S02]  /*13cc20*/  LOP3.LUT R36, R36, 0xffff, RZ, 0xc0, !PT ;  /* 0x0000ffff24247812 */ /* 0x000fe400078ec0ff */
[----:B------:R-:W-:Y:S01]  /*13cc30*/  LOP3.LUT R28, R28, 0xffff, RZ, 0xc0, !PT ;  /* 0x0000ffff1c1c7812 */ /* 0x000fe200078ec0ff */
[----:B------:R-:W-:Y:S01]  /*13cc40*/  IMAD.X R45, R35, 0x1, R58, P1 ;  /* 0x00000001232d7824 */ /* 0x000fe200008e063a */
[----:B------:R-:W-:Y:S02]  /*13cc50*/  SHF.R.U32.HI R26, RZ, 0x8, R26 ;  /* 0x00000008ff1a7819 */ /* 0x000fe4000001161a */
[----:B------:R-:W-:Y:S02]  /*13cc60*/  PRMT R36, R29, 0x3340, R36 ;  /* 0x000033401d247816 */ /* 0x000fe40000000024 */
[----:B------:R-:W-:Y:S02]  /*13cc70*/  PRMT R27, R27, 0x3340, R28 ;  /* 0x000033401b1b7816 */ /* 0x000fe4000000001c */
[----:B------:R-:W-:-:S02]  /*13cc80*/  SHF.R.U32.HI R25, RZ, 0x8, R25 ;  /* 0x00000008ff197819 */ /* 0x000fc40000011619 */
[----:B------:R-:W-:Y:S01]  /*13cc90*/  IADD3 R28, P1, R15, R61, RZ ;  /* 0x0000003d0f1c7210 */ /* 0x000fe20007f3e0ff */
[----:B------:R-:W-:Y:S01]  /*13cca0*/  STL.64 [R1+0xeb0], R44 ;  /* 0x000eb02c01007387 */ /* 0x000fe20000100a00 */
[----:B------:R-:W-:Y:S02]  /*13ccb0*/  LOP3.LUT R26, R26, 0xffff, RZ, 0xc0, !PT ;  /* 0x0000ffff1a1a7812 */ /* 0x000fe400078ec0ff */
[----:B------:R-:W-:Y:S01]  /*13ccc0*/  LOP3.LUT R25, R25, 0xffff, RZ, 0xc0, !PT ;  /* 0x0000ffff19197812 */ /* 0x000fe200078ec0ff */
[----:B------:R-:W-:Y:S01]  /*13ccd0*/  STL [R1+0x57c], R36 ;  /* 0x00057c2401007387 */ /* 0x000fe20000100800 */
[----:B------:R-:W-:-:S03]  /*13cce0*/  IMAD.X R29, R35, 0x1, R37, P1 ;  /* 0x00000001231d7824 */ /* 0x000fc600008e0625 */
[----:B------:R0:W-:Y:S04]  /*13ccf0*/  STL [R1+0x578], R27 ;  /* 0x0005781b01007387 */ /* 0x0001e80000100800 */
[----:B------:R2:W-:Y:S01]  /*13cd00*/  STL.64 [R1+0xec0], R28 ;  /* 0x000ec01c01007387 */ /* 0x0005e20000100a00 */
[--C-:B0-----:R-:W-:Y:S02]  /*13cd10*/  PRMT R27, R26, 0x3340, R0.reuse ;  /* 0x000033401a1b7816 */ /* 0x101fe40000000000 */
[----:B------:R-:W-:-:S03]  /*13cd20*/  PRMT R26, R25, 0x3340, R0 ;  /* 0x00003340191a7816 */ /* 0x000fc60000000000 */
[----:B------:R0:W-:Y:S04]  /*13cd30*/  STL [R1+0x348], R27 ;  /* 0x0003481b01007387 */ /* 0x0001e80000100800 */
[----:B------:R1:W-:Y:S01]  /*13cd40*/  STL [R1+0x344], R26 ;  /* 0x0003441a01007387 */ /* 0x0003e20000100800 */
[----:B--2---:R-:W-:-:S03]  /*13cd50*/  LOP3.LUT R29, R46, 0xffff, RZ, 0xc0, !PT ;  /* 0x0000ffff2e1d7812 */ /* 0x004fc600078ec0ff */
[----:B------:R-:W2:Y:S01]  /*13cd60*/  LDL.LU R46, [R1+0x5224] ;  /* 0x00522400012e7983 */ /* 0x000ea20000300800 */
[----:B---3--:R-:W-:-:S03]  /*13cd70*/  LOP3.LUT R25, R20, 0xffff, RZ, 0xc0, !PT ;  /* 0x0000ffff14197812 */ /* 0x008fc600078ec0ff */
[----:B------:R-:W3:Y:S01]  /*13cd80*/  LDL.LU R20, [R1+0x5184] ;  /* 0x0051840001147983 */ /* 0x000ee20000300800 */
[----:B----4-:R-:W-:-:S03]  /*13cd90*/  LOP3.LUT R36, R59, 0xffff, RZ, 0xc0, !PT ;  /* 0x0000ffff3b247812 */ /* 0x010fc600078ec0ff */
[----:B------:R-:W4:Y:S01]  /*13cda0*/  LDL.LU R59, [R1+0x51d0] ;  /* 0x0051d000013b7983 */ /* 0x000f220000300800 */
[----:B0-----:R-:W-:-:S03]  /*13cdb0*/  LOP3.LUT R27, R34, 0xffff, RZ, 0xc0, !PT ;  /* 0x0000ffff221b7812 */ /* 0x001fc600078ec0ff */
[----:B------:R-:W2:Y:S01]  /*13cdc0*/  LDL.LU R34, [R1+0x5228] ;  /* 0x0052280001227983 */ /* 0x000ea20000300800 */
[----:B-1----:R-:W-:-:S03]  /*13cdd0*/  LOP3.LUT R26, R24, 0xffff, RZ, 0xc0, !PT ;  /* 0x0000ffff181a7812 */ /* 0x002fc600078ec0ff */
[----:B------:R-:W2:Y:S01]  /*13cde0*/  LDL.LU R24, [R1+0x5188] ;  /* 0x0051880001187983 */ /* 0x000ea20000300800 */
[----:B------:R-:W-:Y:S02]  /*13cdf0*/  PRMT R39, R25, 0x3340, R0 ;  /* 0x0000334019277816 */ /* 0x000fe40000000000 */
[----:B------:R-:W-:-:S04]  /*13ce00*/  PRMT R38, R29, 0x3340, R36 ;  /* 0x000033401d267816 */ /* 0x000fc80000000024 */
[----:B------:R-:W-:-:S05]  /*13ce10*/  PRMT R41, R38, 0x5410, R39 ;  /* 0x0000541026297816 */ /* 0x000fca0000000027 */
[----:B------:R0:W-:Y:S01]  /*13ce20*/  STL [R1+0x1f0c], R41 ;  /* 0x001f0c2901007387 */ /* 0x0001e20000100800 */
[----:B------:R-:W-:Y:S02]  /*13ce30*/  PRMT R39, R26, 0x3340, R0 ;  /* 0x000033401a277816 */ /* 0x000fe40000000000 */
[----:B------:R-:W-:Y:S02]  /*13ce40*/  LOP3.LUT R28, R55, 0xffff, RZ, 0xc0, !PT ;  /* 0x0000ffff371c7812 */ /* 0x000fe400078ec0ff */
[----:B------:R-:W2:Y:S02]  /*13ce50*/  LDL.LU R55, [R1+0x51d4] ;  /* 0x0051d40001377983 */ /* 0x000ea40000300800 */
[--C-:B------:R-:W-:Y:S02]  /*13ce60*/  PRMT R38, R27, 0x3340, R28.reuse ;  /* 0x000033401b267816 */ /* 0x100fe4000000001c */
[----:B------:R-:W-:Y:S02]  /*13ce70*/  SHF.R.U32.HI R27, RZ, 0x8, R27 ;  /* 0x00000008ff1b7819 */ /* 0x000fe4000001161b */
[----:B------:R-:W-:-:S02]  /*13ce80*/  SHF.R.U32.HI R28, RZ, 0x8, R28 ;  /* 0x00000008ff1c7819 */ /* 0x000fc4000001161c */
[----:B0-----:R-:W-:Y:S02]  /*13ce90*/  PRMT R41, R38, 0x5410, R39 ;  /* 0x0000541026297816 */ /* 0x001fe40000000027 */
[----:B------:R-:W-:Y:S02]  /*13cea0*/  IADD3 R38, P1, R15, R30, RZ ;  /* 0x0000001e0f267210 */ /* 0x000fe40007f3e0ff */
[----:B------:R-:W-:Y:S02]  /*13ceb0*/  SHF.R.U32.HI R29, RZ, 0x8, R29 ;  /* 0x00000008ff1d7819 */ /* 0x000fe4000001161d */
[----:B------:R-:W-:Y:S02]  /*13cec0*/  SHF.R.U32.HI R36, RZ, 0x8, R36 ;  /* 0x00000008ff247819 */ /* 0x000fe40000011624 */
[----:B------:R-:W-:Y:S02]  /*13ced0*/  LOP3.LUT R27, R27, 0xffff, RZ, 0xc0, !PT ;  /* 0x0000ffff1b1b7812 */ /* 0x000fe400078ec0ff */
[----:B------:R-:W-:Y:S01]  /*13cee0*/  LOP3.LUT R28, R28, 0xffff, RZ, 0xc0, !PT ;  /* 0x0000ffff1c1c7812 */ /* 0x000fe200078ec0ff */
[----:B------:R-:W-:Y:S01]  /*13cef0*/  IMAD.X R39, R35, 0x1, R52, P1 ;  /* 0x0000000123277824 */ /* 0x000fe200008e0634 */
[----:B------:R-:W-:-:S02]  /*13cf00*/  LOP3.LUT R29, R29, 0xffff, RZ, 0xc0, !PT ;  /* 0x0000ffff1d1d7812 */ /* 0x000fc400078ec0ff */
[----:B------:R-:W-:Y:S02]  /*13cf10*/  LOP3.LUT R36, R36, 0xffff, RZ, 0xc0, !PT ;  /* 0x0000ffff24247812 */ /* 0x000fe400078ec0ff */
[----:B------:R-:W-:Y:S02]  /*13cf20*/  PRMT R27, R27, 0x3340, R28 ;  /* 0x000033401b1b7816 */ /* 0x000fe4000000001c */
[----:B------:R-:W-:Y:S02]  /*13cf30*/  IADD3 R28, P1, R15, R50, RZ ;  /* 0x000000320f1c7210 */ /* 0x000fe40007f3e0ff */
[----:B------:R-:W-:Y:S02]  /*13cf40*/  PRMT R36, R29, 0x3340, R36 ;  /* 0x000033401d247816 */ /* 0x000fe40000000024 */
[----:B------:R-:W-:Y:S01]  /*13cf50*/  SHF.R.U32.HI R26, RZ, 0x8, R26 ;  /* 0x00000008ff1a7819 */ /* 0x000fe2000001161a */
[----:B------:R-:W-:Y:S01]  /*13cf60*/  IMAD.X R29, R35, 0x1, R16, P1 ;  /* 0x00000001231d7824 */ /* 0x000fe200008e0610 */
[----:B------:R-:W-:Y:S01]  /*13cf70*/  SHF.R.U32.HI R25, RZ, 0x8, R25 ;  /* 0x00000008ff197819 */ /* 0x000fe20000011619 */
[----:B------:R-:W-:Y:S01]  /*13cf80*/  STL [R1+0x1f00], R41 ;  /* 0x001f002901007387 */ /* 0x000fe20000100800 */
[----:B------:R-:W-:-:S02]  /*13cf90*/  LOP3.LUT R26, R26, 0xffff, RZ, 0xc0, !PT ;  /* 0x0000ffff1a1a7812 */ /* 0x000fc400078ec0ff */
[----:B------:R-:W-:Y:S01]  /*13cfa0*/  LOP3.LUT R25, R25, 0xffff, RZ, 0xc0, !PT ;  /* 0x0000ffff19197812 */ /* 0x000fe200078ec0ff */
[----:B------:R-:W-:Y:S04]  /*13cfb0*/  STL.64 [R1+0xe98], R38 ;  /* 0x000e982601007387 */ /* 0x000fe80000100a00 */
[----:B------:R-:W-:Y:S04]  /*13cfc0*/  STL [R1+0x538], R36 ;  /* 0x0005382401007387 */ /* 0x000fe80000100800 */
[----:B------:R0:W-:Y:S04]  /*13cfd0*/  STL [R1+0x534], R27 ;  /* 0x0005341b01007387 */ /* 0x0001e80000100800 */
[----:B------:R1:W-:Y:S01]  /*13cfe0*/  STL.64 [R1+0xea8], R28 ;  /* 0x000ea81c01007387 */ /* 0x0003e20000100a00 */
[----:B0-----:R-:W-:-:S02]  /*13cff0*/  PRMT R27, R25, 0x3340, R0 ;  /* 0x00003340191b7816 */ /* 0x001fc40000000000 */
[----:B-1----:R-:W-:-:S05]  /*13d000*/  PRMT R28, R26, 0x3340, R0 ;  /* 0x000033401a1c7816 */ /* 0x002fca0000000000 */
[----:B------:R-:W-:Y:S04]  /*13d010*/  STL [R1+0x340], R28 ;  /* 0x0003401c01007387 */ /* 0x000fe80000100800 */
[----:B------:R4:W-:Y:S01]  /*13d020*/  STL [R1+0x33c], R27 ;  /* 0x00033c1b01007387 */ /* 0x0009e20000100800 */
[----:B---3--:R-:W-:Y:S02]  /*13d030*/  LOP3.LUT R25, R20, 0xffff, RZ, 0xc0, !PT ;  /* 0x0000ffff14197812 */ /* 0x008fe400078ec0ff */
[----:B----4-:R-:W-:Y:S02]  /*13d040*/  LOP3.LUT R27, R59, 0xffff, RZ, 0xc0, !PT ;  /* 0x0000ffff3b1b7812 */ /* 0x010fe400078ec0ff */
[----:B------:R-:W3:Y:S01]  /*13d050*/  LDL.LU R59, [R1+0x535c] ;  /* 0x00535c00013b7983 */ /* 0x000ee20000300800 */
[----:B--2---:R-:W-:-:S03]  /*13d060*/  LOP3.LUT R28, R34, 0xffff, RZ, 0xc0, !PT ;  /* 0x0000ffff221c7812 */ /* 0x004fc600078ec0ff */
[----:B------:R-:W2:Y:S01]  /*13d070*/  LDL.LU R34, [R1+0x5324] ;  /* 0x0053240001227983 */ /* 0x000ea20000300800 */
[----:B------:R-:W-:-:S03]  /*13d080*/  LOP3.LUT R20, R24, 0xffff, RZ, 0xc0, !PT ;  /* 0x0000ffff18147812 */ /* 0x000fc600078ec0ff */
[----:B------:R-:W4:Y:S01]  /*13d090*/  LDL.LU R24, [R1+0x530c] ;  /* 0x00530c0001187983 */ /* 0x000f220000300800 */
[----:B------:R-:W-:Y:S02]  /*13d0a0*/  LOP3.LUT R26, R46, 0xffff, RZ, 0xc0, !PT ;  /* 0x0000ffff2e1a7812 */ /* 0x000fe400078ec0ff */
[----:B------:R-:W-:Y:S02]  /*13d0b0*/  PRMT R38, R25, 0x3340, R0 ;  /* 0x0000334019267816 */ /* 0x000fe40000000000 */
[----:B------:R-:W-:-:S04]  /*13d0c0*/  PRMT R36, R26, 0x3340, R27 ;  /* 0x000033401a247816 */ /* 0x000fc8000000001b */
[----:B------:R-:W-:Y:S02]  /*13d0d0*/  PRMT R39, R36, 0x5410, R38 ;  /* 0x0000541024277816 */ /* 0x000fe40000000026 */
[----:B------:R-:W-:Y:S02]  /*13d0e0*/  PRMT R38, R20, 0x3340, R0 ;  /* 0x0000334014267816 */ /* 0x000fe40000000000 */
[----:B------:R-:W-:-:S04]  /*13d0f0*/  LOP3.LUT R29, R55, 0xffff, RZ, 0xc0, !PT ;  /* 0x0000ffff371d7812 */ /* 0x000fc800078ec0ff */
[--C-:B------:R-:W-:Y:S02]  /*13d100*/  PRMT R36, R28, 0x3340, R29.reuse ;  /* 0x000033401c247816 */ /* 0x100fe4000000001d */
[----:B------:R-:W-:Y:S02]  /*13d110*/  SHF.R.U32.HI R28, RZ, 0x8, R28 ;  /* 0x00000008ff1c7819 */ /* 0x000fe4000001161c */
[----:B------:R-:W-:Y:S02]  /*13d120*/  PRMT R36, R36, 0x5410, R38 ;  /* 0x0000541024247816 */ /* 0x000fe40000000026 */
[----:B------:R-:W-:Y:S02]  /*13d130*/  IADD3 R38, P1, R15, R19, RZ ;  /* 0x000000130f267210 */ /* 0x000fe40007f3e0ff */
[----:B------:R-:W-:Y:S01]  /*13d140*/  SHF.R.U32.HI R29, RZ, 0x8, R29 ;  /* 0x00000008ff1d7819 */ /* 0x000fe2000001161d */
[----:B------:R0:W-:Y:S01]  /*13d150*/  STL [R1+0x1eec], R39 ;  /* 0x001eec2701007387 */ /* 0x0001e20000100800 */
[----:B------:R-:W-:-:S02]  /*13d160*/  LOP3.LUT R28, R28, 0xffff, RZ, 0xc0, !PT ;  /* 0x0000ffff1c1c7812 */ /* 0x000fc400078ec0ff */
[----:B------:R-:W-:Y:S02]  /*13d170*/  LOP3.LUT R29, R29, 0xffff, RZ, 0xc0, !PT ;  /* 0x0000ffff1d1d7812 */ /* 0x000fe400078ec0ff */
[----:B------:R-:W-:Y:S02]  /*13d180*/  SHF.R.U32.HI R26, RZ, 0x8, R26 ;  /* 0x00000008ff1a7819 */ /* 0x000fe4000001161a */
[----:B------:R-:W-:Y:S01]  /*13d190*/  SHF.R.U32.HI R27, RZ, 0x8, R27 ;  /* 0x00000008ff1b7819 */ /* 0x000fe2000001161b */
[----:B0-----:R-:W-:Y:S01]  /*13d1a0*/  IMAD.X R39, R35, 0x1, R23, P1 ;  /* 0x0000000123277824 */ /* 0x001fe200008e0617 */
[----:B------:R-:W-:Y:S01]  /*13d1b0*/  PRMT R28, R28, 0x3340, R29 ;  /* 0x000033401c1c7816 */ /* 0x000fe2000000001d */
[----:B------:R-:W-:Y:S01]  /*13d1c0*/  STL [R1+0x1ee8], R36 ;  /* 0x001ee82401007387 */ /* 0x000fe20000100800 */
[----:B------:R-:W-:Y:S02]  /*13d1d0*/  LOP3.LUT R26, R26, 0xffff, RZ, 0xc0, !PT ;  /* 0x0000ffff1a1a7812 */ /* 0x000fe400078ec0ff */
[----:B------:R-:W-:Y:S01]  /*13d1e0*/  LOP3.LUT R27, R27, 0xffff, RZ, 0xc0, !PT ;  /* 0x0000ffff1b1b7812 */ /* 0x000fe200078ec0ff */
[----:B------:R-:W-:Y:S01]  /*13d1f0*/  STL.64 [R1+0xe78], R38 ;  /* 0x000e782601007387 */ /* 0x000fe20000100a00 */
[----:B------:R-:W-:-:S03]  /*13d200*/  SHF.R.U32.HI R25, RZ, 0x8, R25 ;  /* 0x00000008ff197819 */ /* 0x000fc60000011619 */
[----:B------:R-:W4:Y:S04]  /*13d210*/  LDL.LU R47, [R1+0x5364] ;  /* 0x00536400012f7983 */ /* 0x000f280000300800 */
[----:B------:R-:W4:Y:S04]  /*13d220*/  LDL.LU R51, [R1+0x5330] ;  /* 0x0053300001337983 */ /* 0x000f280000300800 */
[----:B------:R0:W-:Y:S01]  /*13d230*/  STL [R1+0x530], R28 ;  /* 0x0005301c01007387 */ /* 0x0001e20000100800 */
[----:B------:R-:W-:Y:S02]  /*13d240*/  SHF.R.U32.HI R20, RZ, 0x8, R20 ;  /* 0x00000008ff147819 */ /* 0x000fe40000011614 */
[----:B------:R-:W-:Y:S01]  /*13d250*/  LOP3.LUT R25, R25, 0xffff, RZ, 0xc0, !PT ;  /* 0x0000ffff19197812 */ /* 0x000fe200078ec0ff */
[----:B------:R-:W4:Y:S01]  /*13d260*/  LDL.LU R53, [R1+0x5314] ;  /* 0x0053140001357983 */ /* 0x000f220000300800 */
[----:B0-----:R-:W-:-:S02]  /*13d270*/  PRMT R28, R26, 0x3340, R27 ;  /* 0x000033401a1c7816 */ /* 0x001fc4000000001b */
[----:B------:R-:W-:Y:S02]  /*13d280*/  IADD3 R26, P1, R15, R21, RZ ;  /* 0x000000150f1a7210 */ /* 0x000fe40007f3e0ff */
[----:B------:R-:W-:Y:S02]  /*13d290*/  LOP3.LUT R20, R20, 0xffff, RZ, 0xc0, !PT ;  /* 0x0000ffff14147812 */ /* 0x000fe400078ec0ff */
[--C-:B------:R-:W-:Y:S01]  /*13d2a0*/  PRMT R25, R25, 0x3340, R0.reuse ;  /* 0x0000334019197816 */ /* 0x100fe20000000000 */
[----:B------:R-:W-:Y:S01]  /*13d2b0*/  IMAD.X R27, R35, 0x1, R33, P1 ;  /* 0x00000001231b7824 */ /* 0x000fe200008e0621 */
[----:B------:R0:W-:Y:S01]  /*13d2c0*/  STL [R1+0x52c], R28 ;  /* 0x00052c1c01007387 */ /* 0x0001e20000100800 */
[----:B------:R-:W-:-:S03]  /*13d2d0*/  PRMT R20, R20, 0x3340, R0 ;  /* 0x0000334014147816 */ /* 0x000fc60000000000 */
[----:B------:R3:W-:Y:S04]  /*13d2e0*/  STL.64 [R1+0xe90], R26 ;  /* 0x000e901a01007387 */ /* 0x0007e80000100a00 */
[----:B------:R2:W-:Y:S04]  /*13d2f0*/  STL [R1+0x338], R25 ;  /* 0x0003381901007387 */ /* 0x0005e80000100800 */
[----:B------:R1:W-:Y:S01]  /*13d300*/  STL [R1+0x334], R20 ;  /* 0x0003341401007387 */ /* 0x0003e20000100800 */
[----:B0-----:R-:W-:-:S05]  /*13d310*/  IADD3 R28, P1, R15, R11, RZ ;  /* 0x0000000b0f1c7210 */ /* 0x001fca0007f3e0ff */
[----:B------:R-:W-:Y:S01]  /*13d320*/  IMAD.X R29, R35, 0x1, R13, P1 ;  /* 0x00000001231d7824 */ /* 0x000fe200008e060d */
[----:B---3--:R-:W-:Y:S02]  /*13d330*/  LOP3.LUT R26, R59, 0xffff, RZ, 0xc0, !PT ;  /* 0x0000ffff3b1a7812 */ /* 0x008fe400078ec0ff */
[----:B--2---:R-:W-:Y:S02]  /*13d340*/  LOP3.LUT R25, R34, 0xffff, RZ, 0xc0, !PT ;  /* 0x0000ffff22197812 */ /* 0x004fe400078ec0ff */
[----:B----4-:R-:W-:Y:S02]  /*13d350*/  LOP3.LUT R27, R24, 0xffff, RZ, 0xc0, !PT ;  /* 0x0000ffff181b7812 */ /* 0x010fe400078ec0ff */
[----:B------:R-:W-:Y:S02]  /*13d360*/  PRMT R24, R25, 0x3340, R0 ;  /* 0x0000334019187816 */ /* 0x000fe40000000000 */
[----:B-1----:R-:W-:-:S04]  /*13d370*/  PRMT R20, R26, 0x3340, R27 ;  /* 0x000033401a147816 */ /* 0x002fc8000000001b */
[----:B------:R-:W-:Y:S02]  /*13d380*/  PRMT R20, R20, 0x5410, R24 ;  /* 0x0000541014147816 */ /* 0x000fe40000000018 */
[----:B------:R-:W2:Y:S04]  /*13d390*/  LDL.LU R24, [R1+0x5344] ;  /* 0x0053440001187983 */ /* 0x000ea80000300800 */
[----:B------:R-:W3:Y:S04]  /*13d3a0*/  LDL.LU R46, [R1+0x5308] ;  /* 0x00530800012e7983 */ /* 0x000ee80000300800 */
[----:B------:R0:W-:Y:S04]  /*13d3b0*/  STL [R1+0x1ee4], R20 ;  /* 0x001ee41401007387 */ /* 0x0001e80000100800 */
[----:B0-----:R-:W4:Y:S04]  /*13d3c0*/  LDL.LU R20, [R1+0x52e8] ;  /* 0x0052e80001147983 */ /* 0x001f280000300800 */
[----:B------:R-:W4:Y:S04]  /*13d3d0*/  LDL.LU R55, [R1+0x5310] ;  /* 0x0053100001377983 */ /* 0x000f280000300800 */
[----:B------:R0:W-:Y:S04]  /*13d3e0*/  STL.64 [R1+0xe70], R28 ;  /* 0x000e701c01007387 */ /* 0x0001e80000100a00 */
[----:B------:R-:W4:Y:S04]  /*13d3f0*/  LDL.LU R59, [R1+0x5348] ;  /* 0x00534800013b7983 */ /* 0x000f280000300800 */
[----:B------:R-:W4:Y:S01]  /*13d400*/  LDL.LU R34, [R1+0x52f0] ;  /* 0x0052f00001227983 */ /* 0x000f220000300800 */
[----:B------:R-:W-:-:S02]  /*13d410*/  SHF.R.U32.HI R26, RZ, 0x8, R26 ;  /* 0x00000008ff1a7819 */ /* 0x000fc4000001161a */
[----:B------:R-:W-:Y:S02]  /*13d420*/  SHF.R.U32.HI R27, RZ, 0x8, R27 ;  /* 0x00000008ff1b7819 */ /* 0x000fe4000001161b */
[----:B------:R-:W-:Y:S02]  /*13d430*/  LOP3.LUT R26, R26, 0xffff, RZ, 0xc0, !PT ;  /* 0x0000ffff1a1a7812 */ /* 0x000fe400078ec0ff */
[----:B------:R-:W-:-:S04]  /*13d440*/  LOP3.LUT R27, R27, 0xffff, RZ, 0xc0, !PT ;  /* 0x0000ffff1b1b7812 */ /* 0x000fc800078ec0ff */
[----:B0-----:R-:W-:Y:S02]  /*13d450*/  PRMT R28, R26, 0x3340, R27 ;  /* 0x000033401a1c7816 */ /* 0x001fe4000000001b */
[----:B------:R-:W-:-:S03]  /*13d460*/  LOP3.LUT R27, R47, 0xffff, RZ, 0xc0, !PT ;  /* 0x0000ffff2f1b7812 */ /* 0x000fc600078ec0ff */
[----:B------:R0:W-:Y:S01]  /*13d470*/  STL [R1+0x528], R28 ;  /* 0x0005281c01007387 */ /* 0x0001e20000100800 */
[----:B------:R-:W-:Y:S02]  /*13d480*/  LOP3.LUT R26, R51, 0xffff, RZ, 0xc0, !PT ;  /* 0x0000ffff331a7812 */ /* 0x000fe400078ec0ff */
[----:B------:R-:W-:Y:S02]  /*13d490*/  IADD3 R38, P1, R15, R12, RZ ;  /* 0x0000000c0f267210 */ /* 0x000fe40007f3e0ff */
[----:B0-----:R-:W-:-:S04]  /*13d4a0*/  LOP3.LUT R28, R53, 0xffff, RZ, 0xc0, !PT ;  /* 0x0000ffff351c7812 */ /* 0x001fc800078ec0ff */
[--C-:B------:R-:W-:Y:S02]  /*13d4b0*/  PRMT R29, R27, 0x3340, R28.reuse ;  /* 0x000033401b1d7816 */ /* 0x100fe4000000001c */
[----:B------:R-:W-:Y:S02]  /*13d4c0*/  SHF.R.U32.HI R27, RZ, 0x8, R27 ;  /* 0x00000008ff1b7819 */ /* 0x000fe4000001161b */
[----:B------:R-:W-:Y:S02]  /*13d4d0*/  SHF.R.U32.HI R28, RZ, 0x8, R28 ;  /* 0x00000008ff1c7819 */ /* 0x000fe4000001161c */
[----:B------:R-:W-:Y:S02]  /*13d4e0*/  PRMT R36, R26, 0x3340, R0 ;  /* 0x000033401a247816 */ /* 0x000fe40000000000 */
[----:B------:R-:W-:Y:S02]  /*13d4f0*/  LOP3.LUT R27, R27, 0xffff, RZ, 0xc0, !PT ;  /* 0x0000ffff1b1b7812 */ /* 0x000fe400078ec0ff */
[----:B------:R-:W-:Y:S01]  /*13d500*/  LOP3.LUT R28, R28, 0xffff, RZ, 0xc0, !PT ;  /* 0x0000ffff1c1c7812 */ /* 0x000fe200078ec0ff */
[----:B------:R-:W-:Y:S01]  /*13d510*/  IMAD.X R39, R35, 0x1, R14, P1 ;  /* 0x0000000123277824 */ /* 0x000fe200008e060e */
[----:B------:R-:W-:-:S02]  /*13d520*/  PRMT R29, R29, 0x5410, R36 ;  /* 0x000054101d1d7816 */ /* 0x000fc40000000024 */
[----:B------:R-:W-:Y:S02]  /*13d530*/  SHF.R.U32.HI R26, RZ, 0x8, R26 ;  /* 0x00000008ff1a7819 */ /* 0x000fe4000001161a */
[----:B------:R-:W-:Y:S01]  /*13d540*/  PRMT R27, R27, 0x3340, R28 ;  /* 0x000033401b1b7816 */ /* 0x000fe2000000001c */
[----:B------:R-:W-:Y:S01]  /*13d550*/  STL [R1+0x1ee0], R29 ;  /* 0x001ee01d01007387 */ /* 0x000fe20000100800 */
[----:B------:R-:W-:Y:S02]  /*13d560*/  SHF.R.U32.HI R25, RZ, 0x8, R25 ;  /* 0x00000008ff197819 */ /* 0x000fe40000011619 */
[----:B------:R-:W-:Y:S01]  /*13d570*/  LOP3.LUT R26, R26, 0xffff, RZ, 0xc0, !PT ;  /* 0x0000ffff1a1a7812 */ /* 0x000fe200078ec0ff */
[----:B------:R-:W-:Y:S01]  /*13d580*/  STL.64 [R1+0xe68], R38 ;  /* 0x000e682601007387 */ /* 0x000fe20000100a00 */
[----:B------:R-:W-:-:S03]  /*13d590*/  LOP3.LUT R25, R25, 0xffff, RZ, 0xc0, !PT ;  /* 0x0000ffff19197812 */ /* 0x000fc600078ec0ff */
[----:B------:R0:W-:Y:S02]  /*13d5a0*/  STL [R1+0x524], R27 ;  /* 0x0005241b01007387 */ /* 0x0001e40000100800 */
[--C-:B0-----:R-:W-:Y:S02]  /*13d5b0*/  PRMT R27, R26, 0x3340, R0.reuse ;  /* 0x000033401a1b7816 */ /* 0x101fe40000000000 */
[----:B------:R-:W-:-:S03]  /*13d5c0*/  PRMT R26, R25, 0x3340, R0 ;  /* 0x00003340191a7816 */ /* 0x000fc60000000000 */
[----:B------:R-:W-:Y:S04]  /*13d5d0*/  STL [R1+0x330], R27 ;  /* 0x0003301b01007387 */ /* 0x000fe80000100800 */
[----:B------:R0:W-:Y:S01]  /*13d5e0*/  STL [R1+0x32c], R26 ;  /* 0x00032c1a01007387 */ /* 0x0001e20000100800 */
[----:B--2---:R-:W-:Y:S02]  /*13d5f0*/  LOP3.LUT R24, R24, 0xffff, RZ, 0xc0, !PT ;  /* 0x0000ffff18187812 */ /* 0x004fe400078ec0ff */
[----:B---3--:R-:W-:-:S04]  /*13d600*/  LOP3.LUT R25, R46, 0xffff, RZ, 0xc0, !PT ;  /* 0x0000ffff2e197812 */ /* 0x008fc800078ec0ff */
[----:B0-----:R-:W-:Y:S02]  /*13d610*/  PRMT R26, R25, 0x3340, R0 ;  /* 0x00003340191a7816 */ /* 0x001fe40000000000 */
[----:B----4-:R-:W-:-:S04]  /*13d620*/  LOP3.LUT R27, R20, 0xffff, RZ, 0xc0, !PT ;  /* 0x0000ffff141b7812 */ /* 0x010fc800078ec0ff */
[----:B------:R-:W-:-:S04]  /*13d630*/  PRMT R20, R24, 0x3340, R27 ;  /* 0x0000334018147816 */ /* 0x000fc8000000001b */
[----:B------:R-:W-:Y:S02]  /*13d640*/  PRMT R20, R20, 0x5410, R26 ;  /* 0x0000541014147816 */ /* 0x000fe4000000001a */
[----:B------:R-:W-:Y:S02]  /*13d650*/  LOP3.LUT R26, R55, 0xffff, RZ, 0xc0, !PT ;  /* 0x0000ffff371a7812 */ /* 0x000fe400078ec0ff */
[----:B------:R-:W-:Y:S01]  /*13d660*/  LOP3.LUT R28, R59, 0xffff, RZ, 0xc0, !PT ;  /* 0x0000ffff3b1c7812 */ /* 0x000fe200078ec0ff */
[----:B------:R0:W-:Y:S01]  /*13d670*/  STL [R1+0x1ecc], R20 ;  /* 0x001ecc1401007387 */ /* 0x0001e20000100800 */
[----:B------:R-:W-:-:S03]  /*13d680*/  LOP3.LUT R29, R34, 0xffff, RZ, 0xc0, !PT ;  /* 0x0000ffff221d7812 */ /* 0x000fc600078ec0ff */
[----:B------:R-:W2:Y:S01]  /*13d690*/  LDL.LU R51, [R1+0x450] ;  /* 0x0004500001337983 */ /* 0x000ea20000300800 */
[----:B------:R-:W-:-:S03]  /*13d6a0*/  PRMT R34, R26, 0x3340, R0 ;  /* 0x000033401a227816 */ /* 0x000fc60000000000 */
[----:B------:R-:W3:Y:S01]  /*13d6b0*/  LDL.LU R53, [R1+0x394] ;  /* 0x0003940001357983 */ /* 0x000ee20000300800 */
[----:B0-----:R-:W-:Y:S01]  /*13d6c0*/  VIADD R20, R15, UR6 ;  /* 0x000000060f147c36 */ /* 0x001fe20008000000 */
[----:B------:R-:W-:Y:S01]  /*13d6d0*/  PRMT R15, R28, 0x3340, R29 ;  /* 0x000033401c0f7816 */ /* 0x000fe2000000001d */
[----:B------:R-:W-:-:S03]  /*13d6e0*/  ULDC UR6, c[0x0][0x248] ;  /* 0x0000920000067ab9 */ /* 0x000fc60000000800 */
[----:B------:R-:W-:-:S05]  /*13d6f0*/  PRMT R15, R15, 0x5410, R34 ;  /* 0x000054100f0f7816 */ /* 0x000fca0000000022 */
[----:B------:R0:W-:Y:S04]  /*13d700*/  STL [R1+0x1ec8], R15 ;  /* 0x001ec80f01007387 */ /* 0x0001e80000100800 */
[----:B------:R-:W4:Y:S04]  /*13d710*/  LDL.LU R46, [R1+0x3cc] ;  /* 0x0003cc00012e7983 */ /* 0x000f280000300800 */
[----:B------:R-:W4:Y:S04]  /*13d720*/  LDL.LU R55, [R1+0x44c] ;  /* 0x00044c0001377983 */ /* 0x000f280000300800 */
[----:B------:R-:W4:Y:S04]  /*13d730*/  LDL.LU R34, [R1+0x390] ;  /* 0x0003900001227983 */ /* 0x000f280000300800 */
[----:B------:R-:W4:Y:S01]  /*13d740*/  LDL.LU R59, [R1+0x3c8] ;  /* 0x0003c800013b7983 */ /* 0x000f220000300800 */
[----:B------:R-:W-:-:S02]  /*13d750*/  SHF.R.U32.HI R28, RZ, 0x8, R28 ;  /* 0x00000008ff1c7819 */ /* 0x000fc4000001161c */
[----:B------:R-:W-:Y:S02]  /*13d760*/  SHF.R.U32.HI R29, RZ, 0x8, R29 ;  /* 0x00000008ff1d7819 */ /* 0x000fe4000001161d */
[----:B0-----:R-:W-:Y:S02]  /*13d770*/  SHF.R.S32.HI R15, RZ, 0x1f, R20 ;  /* 0x0000001fff0f7819 */ /* 0x001fe40000011414 */
[----:B------:R-:W-:Y:S02]  /*13d780*/  IADD3 R38, P1, R20, R8, RZ ;  /* 0x0000000814267210 */ /* 0x000fe40007f3e0ff */
[----:B------:R-:W-:Y:S02]  /*13d790*/  LOP3.LUT R28, R28, 0xffff, RZ, 0xc0, !PT ;  /* 0x0000ffff1c1c7812 */ /* 0x000fe400078ec0ff */
[----:B------:R-:W-:Y:S02]  /*13d7a0*/  LOP3.LUT R29, R29, 0xffff, RZ, 0xc0, !PT ;  /* 0x0000ffff1d1d7812 */ /* 0x000fe400078ec0ff */
[----:B------:R-:W-:-:S02]  /*13d7b0*/  SHF.R.U32.HI R24, RZ, 0x8, R24 ;  /* 0x00000008ff187819 */ /* 0x000fc40000011618 */
[----:B------:R-:W-:Y:S01]  /*13d7c0*/  SHF.R.U32.HI R27, RZ, 0x8, R27 ;  /* 0x00000008ff1b7819 */ /* 0x000fe2000001161b */
[----:B------:R-:W-:Y:S01]  /*13d7d0*/  IMAD.X R39, R15, 0x1, R32, P1 ;  /* 0x000000010f277824 */ /* 0x000fe200008e0620 */
[----:B------:R-:W-:Y:S02]  /*13d7e0*/  PRMT R28, R28, 0x3340, R29 ;  /* 0x000033401c1c7816 */ /* 0x000fe4000000001d */
[----:B------:R-:W-:Y:S02]  /*13d7f0*/  LOP3.LUT R24, R24, 0xffff, RZ, 0xc0, !PT ;  /* 0x0000ffff18187812 */ /* 0x000fe400078ec0ff */
[----:B------:R-:W-:Y:S01]  /*13d800*/  LOP3.LUT R27, R27, 0xffff, RZ, 0xc0, !PT ;  /* 0x0000ffff1b1b7812 */ /* 0x000fe200078ec0ff */
[----:B------:R-:W-:Y:S03]  /*13d810*/  STL.64 [R1+0xe80], R38 ;  /* 0x000e802601007387 */ /* 0x000fe60000100a00 */
[----:B------:R-:W-:Y:S01]  /*13d820*/  PRMT R24, R24, 0x3340, R27 ;  /* 0x0000334018187816 */ /* 0x000fe2000000001b */
[----:B------:R0:W-:Y:S01]  /*13d830*/  STL [R1+0x520], R28 ;  /* 0x0005201c01007387 */ /* 0x0001e20000100800 */
[----:B------:R-:W-:-:S03]  /*13d840*/  SHF.R.U32.HI R25, RZ, 0x8, R25 ;  /* 0x00000008ff197819 */ /* 0x000fc60000011619 */
[----:B------:R1:W-:Y:S01]  /*13d850*/  STL [R1+0x51c], R24 ;  /* 0x00051c1801007387 */ /* 0x0003e20000100800 */
[----:B0-----:R-:W-:-:S03]  /*13d860*/  VIADD R28, R20, UR6 ;  /* 0x00000006141c7c36 */ /* 0x001fc60008000000 */
[----:B------:R0:W-:Y:S01]  /*13d870*/  STL [R1+0x66a0], R8 ;  /* 0x0066a00801007387 */ /* 0x0001e20000100800 */
[----:B------:R-:W-:Y:S01]  /*13d880*/  LOP3.LUT R25, R25, 0xffff, RZ, 0xc0, !PT ;  /* 0x0000ffff19197812 */ /* 0x000fe200078ec0ff */
[----:B------:R-:W-:Y:S01]  /*13d890*/  ULDC UR6, c[0x0][0x228] ;  /* 0x00008a0000067ab9 */ /* 0x000fe20000000800 */
[----:B------:R-:W-:Y:S02]  /*13d8a0*/  IADD3 R38, P1, R28, R8, RZ ;  /* 0x000000081c267210 */ /* 0x000fe40007f3e0ff */
[----:B-1----:R-:W-:Y:S02]  /*13d8b0*/  SHF.R.S32.HI R24, RZ, 0x1f, R28 ;  /* 0x0000001fff187819 */ /* 0x002fe4000001141c */
[----:B0-----:R-:W-:-:S03]  /*13d8c0*/  SHF.R.U32.HI R8, RZ, 0x8, R26 ;  /* 0x00000008ff087819 */ /* 0x001fc6000001161a */
[----:B------:R-:W-:Y:S01]  /*13d8d0*/  IMAD.X R39, R24, 0x1, R32, P1 ;  /* 0x0000000118277824 */ /* 0x000fe200008e0620 */
[----:B------:R-:W-:Y:S02]  /*13d8e0*/  LOP3.LUT R8, R8, 0xffff, RZ, 0xc0, !PT ;  /* 0x0000ffff08087812 */ /* 0x000fe400078ec0ff */
[--C-:B------:R-:W-:Y:S02]  /*13d8f0*/  PRMT R26, R25, 0x3340, R0.reuse ;  /* 0x00003340191a7816 */ /* 0x100fe40000000000 */
[----:B------:R-:W-:Y:S01]  /*13d900*/  PRMT R25, R8, 0x3340, R0 ;  /* 0x0000334008197816 */ /* 0x000fe20000000000 */
[----:B------:R-:W-:Y:S04]  /*13d910*/  STL.64 [R1+0xed8], R38 ;  /* 0x000ed82601007387 */ /* 0x000fe80000100a00 */
[----:B------:R-:W-:Y:S04]  /*13d920*/  STL [R1+0x328], R26 ;  /* 0x0003281a01007387 */ /* 0x000fe80000100800 */
[----:B------:R0:W-:Y:S01]  /*13d930*/  STL [R1+0x324], R25 ;  /* 0x0003241901007387 */ /* 0x0001e20000100800 */
[----:B--2---:R-:W-:-:S02]  /*13d940*/  LOP3.LUT R29, R51, 0xffff, RZ, 0xc0, !PT ;  /* 0x0000ffff331d7812 */ /* 0x004fc400078ec0ff */
[----:B---3--:R-:W-:-:S04]  /*13d950*/  LOP3.LUT R8, R53, 0xffff, RZ, 0xc0, !PT ;  /* 0x0000ffff35087812 */ /* 0x008fc800078ec0ff */
[----:B------:R-:W-:Y:S02]  /*13d960*/  PRMT R35, R8, 0x3340, R0 ;  /* 0x0000334008237816 */ /* 0x000fe40000000000 */
[----:B----4-:R-:W-:Y:S02]  /*13d970*/  LOP3.LUT R27, R46, 0xffff, RZ, 0xc0, !PT ;  /* 0x0000ffff2e1b7812 */ /* 0x010fe400078ec0ff */
[----:B------:R-:W-:Y:S02]  /*13d980*/  LOP3.LUT R32, R55, 0xffff, RZ, 0xc0, !PT ;  /* 0x0000ffff37207812 */ /* 0x000fe400078ec0ff */
[----:B0-----:R-:W-:Y:S02]  /*13d990*/  LOP3.LUT R25, R34, 0xffff, RZ, 0xc0, !PT ;  /* 0x0000ffff22197812 */ /* 0x001fe400078ec0ff */
[----:B------:R-:W-:Y:S02]  /*13d9a0*/  PRMT R34, R29, 0x3340, R27 ;  /* 0x000033401d227816 */ /* 0x000fe4000000001b */
[----:B------:R-:W-:-:S02]  /*13d9b0*/  LOP3.LUT R26, R59, 0xffff, RZ, 0xc0, !PT ;  /* 0x0000ffff3b1a7812 */ /* 0x000fc400078ec0ff */
[----:B------:R-:W-:Y:S02]  /*13d9c0*/  PRMT R36, R34, 0x5410, R35 ;  /* 0x0000541022247816 */ /* 0x000fe40000000023 */
[----:B------:R-:W-:Y:S02]  /*13d9d0*/  PRMT R35, R25, 0x3340, R0 ;  /* 0x0000334019237816 */ /* 0x000fe40000000000 */
[----:B------:R-:W-:Y:S01]  /*13d9e0*/  PRMT R34, R32, 0x3340, R26 ;  /* 0x0000334020227816 */ /* 0x000fe2000000001a */
[----:B------:R0:W-:Y:S03]  /*13d9f0*/  STL [R1+0x1ec4], R36 ;  /* 0x001ec42401007387 */ /* 0x0001e60000100800 */
[----:B------:R-:W-:Y:S01]  /*13da00*/  PRMT R34, R34, 0x5410, R35 ;  /* 0x0000541022227816 */ /* 0x000fe20000000023 */
[----:B0-----:R-:W2:Y:S04]  /*13da10*/  LDL.LU R36, [R1+0x270] ;  /* 0x0002700001247983 */ /* 0x001ea80000300800 */
[----:B------:R-:W2:Y:S04]  /*13da20*/  LDL.LU R38, [R1+0xdb8] ;  /* 0x000db80001267983 */ /* 0x000ea80000300800 */
[----:B------:R0:W-:Y:S02]  /*13da30*/  STL [R1+0x1ec0], R34 ;  /* 0x001ec02201007387 */ /* 0x0001e40000100800 */
[----:B0-----:R-:W-:-:S05]  /*13da40*/  IADD3 R34, P1, R20, R10, RZ ;  /* 0x0000000a14227210 */ /* 0x001fca0007f3e0ff */
[----:B------:R-:W-:-:S05]  /*13da50*/  IMAD.X R35, R15, 0x1, R9, P1 ;  /* 0x000000010f237824 */ /* 0x000fca00008e0609 */
[----:B------:R0:W-:Y:S01]  /*13da60*/  STL.64 [R1+0xe60], R34 ;  /* 0x000e602201007387 */ /* 0x0001e20000100a00 */
[----:B------:R-:W-:Y:S02]  /*13da70*/  SHF.R.U32.HI R29, RZ, 0x8, R29 ;  /* 0x00000008ff1d7819 */ /* 0x000fe4000001161d */
[----:B0-----:R-:W-:-:S05]  /*13da80*/  IADD3 R34, P1, R28, R10, RZ ;  /* 0x0000000a1c227210 */ /* 0x001fca0007f3e0ff */
[----:B------:R-:W-:Y:S01]  /*13da90*/  IMAD.X R35, R24, 0x1, R9, P1 ;  /* 0x0000000118237824 */ /* 0x000fe200008e0609 */
[----:B------:R-:W-:Y:S02]  /*13daa0*/  SHF.R.U32.HI R10, RZ, 0x8, R32 ;  /* 0x00000008ff0a7819 */ /* 0x000fe40000011620 */
[----:B------:R-:W-:Y:S02]  /*13dab0*/  SHF.R.U32.HI R9, RZ, 0x8, R27 ;  /* 0x00000008ff097819 */ /* 0x000fe4000001161b */
[----:B------:R0:W-:Y:S01]  /*13dac0*/  STL.64 [R1+0xeb8], R34 ;  /* 0x000eb82201007387 */ /* 0x0001e20000100a00 */
[----:B------:R-:W-:Y:S02]  /*13dad0*/  SHF.R.U32.HI R27, RZ, 0x8, R26 ;  /* 0x00000008ff1b7819 */ /* 0x000fe4000001161a */
[----:B------:R-:W-:Y:S02]  /*13dae0*/  LOP3.LUT R26, R10, 0xffff, RZ, 0xc0, !PT ;  /* 0x0000ffff0a1a7812 */ /* 0x000fe400078ec0ff */
[----:B------:R-:W-:-:S02]  /*13daf0*/  LOP3.LUT R10, R29, 0xffff, RZ, 0xc0, !PT ;  /* 0x0000ffff1d0a7812 */ /* 0x000fc400078ec0ff */
[----:B------:R-:W-:Y:S01]  /*13db00*/  LOP3.LUT R9, R9, 0xffff, RZ, 0xc0, !PT ;  /* 0x0000ffff09097812 */ /* 0x000fe200078ec0ff */
[----:B0-----:R-:W3:Y:S04]  /*13db10*/  LDL.LU R35, [R1+0x268] ;  /* 0x0002680001237983 */ /* 0x001ee80000300800 */
[----:B------:R-:W3:Y:S01]  /*13db20*/  LDL.LU R47, [R1+0xdb0] ;  /* 0x000db000012f7983 */ /* 0x000ee20000300800 */
[----:B------:R-:W-:-:S03]  /*13db30*/  PRMT R9, R10, 0x3340, R9 ;  /* 0x000033400a097816 */ /* 0x000fc60000000009 */
[----:B------:R-:W4:Y:S04]  /*13db40*/  LDL.LU R32, [R1+0x244] ;  /* 0x0002440001207983 */ /* 0x000f280000300800 */
[----:B------:R-:W4:Y:S04]  /*13db50*/  LDL.LU R51, [R1+0xdb4] ;  /* 0x000db40001337983 */ /* 0x000f280000300800 */
[----:B------:R0:W-:Y:S04]  /*13db60*/  STL [R1+0x50c], R9 ;  /* 0x00050c0901007387 */ /* 0x0001e80000100800 */
[----:B------:R-:W4:Y:S04]  /*13db70*/  LDL.LU R53, [R1+0x230] ;  /* 0x0002300001357983 */ /* 0x000f280000300800 */
[----:B------:R-:W4:Y:S04]  /*13db80*/  LDL.LU R46, [R1+0xda8] ;  /* 0x000da800012e7983 */ /* 0x000f280000300800 */
[----:B------:R-:W4:Y:S04]  /*13db90*/  LDL.LU R55, [R1+0x418] ;  /* 0x0004180001377983 */ /* 0x000f280000300800 */
[----:B------:R-:W4:Y:S04]  /*13dba0*/  LDL.LU R59, [R1+0x318] ;  /* 0x00031800013b7983 */ /* 0x000f280000300800 */
[----:B------:R-:W4:Y:S01]  /*13dbb0*/  LDL.LU R34, [R1+0x3a8] ;  /* 0x0003a80001227983 */ /* 0x000f220000300800 */
[----:B------:R-:W-:-:S04]  /*13dbc0*/  LOP3.LUT R27, R27, 0xffff, RZ, 0xc0, !PT ;  /* 0x0000ffff1b1b7812 */ /* 0x000fc800078ec0ff */
[----:B0-----:R-:W-:Y:S02]  /*13dbd0*/  PRMT R9, R26, 0x3340, R27 ;  /* 0x000033401a097816 */ /* 0x001fe4000000001b */
[----:B------:R-:W-:-:S05]  /*13dbe0*/  IADD3 R26, P1, R20, R7, RZ ;  /* 0x00000007141a7210 */ /* 0x000fca0007f3e0ff */
[--C-:B------:R-:W-:Y:S01]  /*13dbf0*/  IMAD.X R27, R15, 0x1, R48.reuse, P1 ;  /* 0x000000010f1b7824 */ /* 0x100fe200008e0630 */
[----:B------:R0:W-:Y:S04]  /*13dc00*/  STL [R1+0x508], R9 ;  /* 0x0005080901007387 */ /* 0x0001e80000100800 */
[----:B------:R1:W-:Y:S01]  /*13dc10*/  STL.64 [R1+0xe58], R26 ;  /* 0x000e581a01007387 */ /* 0x0003e20000100a00 */
[----:B0-----:R-:W-:Y:S02]  /*13dc20*/  SHF.R.U32.HI R9, RZ, 0x8, R25 ;  /* 0x00000008ff097819 */ /* 0x001fe40000011619 */
[----:B-1----:R-:W-:Y:S01]  /*13dc30*/  IADD3 R26, P1, R28, R7, RZ ;  /* 0x000000071c1a7210 */ /* 0x002fe20007f3e0ff */
[----:B------:R-:W-:Y:S04]  /*13dc40*/  STL [R1+0x66a4], R7 ;  /* 0x0066a40701007387 */ /* 0x000fe80000100800 */
[----:B------:R-:W-:Y:S01]  /*13dc50*/  IMAD.X R27, R24, 0x1, R48, P1 ;  /* 0x00000001181b7824 */ /* 0x000fe200008e0630 */
[----:B------:R-:W-:-:S04]  /*13dc60*/  LOP3.LUT R9, R9, 0xffff, RZ, 0xc0, !PT ;  /* 0x0000ffff09097812 */ /* 0x000fc800078ec0ff */
[----:B------:R0:W-:Y:S01]  /*13dc70*/  STL.64 [R1+0xea0], R26 ;  /* 0x000ea01a01007387 */ /* 0x0001e20000100a00 */
[----:B------:R-:W-:Y:S02]  /*13dc80*/  PRMT R9, R9, 0x3340, R0 ;  /* 0x0000334009097816 */ /* 0x000fe40000000000 */
[----:B0-----:R-:W-:-:S03]  /*13dc90*/  IADD3 R26, P1, R20, R6, RZ ;  /* 0x00000006141a7210 */ /* 0x001fc60007f3e0ff */
[----:B------:R0:W-:Y:S02]  /*13dca0*/  STL [R1+0x320], R9 ;  /* 0x0003200901007387 */ /* 0x0001e40000100800 */
[----:B------:R-:W-:Y:S01]  /*13dcb0*/  IMAD.X R27, R15, 0x1, R5, P1 ;  /* 0x000000010f1b7824 */ /* 0x000fe200008e0605 */
[----:B0-----:R-:W-:-:S04]  /*13dcc0*/  SHF.R.U32.HI R9, RZ, 0x8, R8 ;  /* 0x00000008ff097819 */ /* 0x001fc80000011608 */
[----:B------:R-:W-:-:S04]  /*13dcd0*/  LOP3.LUT R9, R9, 0xffff, RZ, 0xc0, !PT ;  /* 0x0000ffff09097812 */ /* 0x000fc800078ec0ff */
[----:B------:R-:W-:Y:S02]  /*13dce0*/  PRMT R8, R9, 0x3340, R0 ;  /* 0x0000334009087816 */ /* 0x000fe40000000000 */
[----:B--2---:R-:W-:-:S05]  /*13dcf0*/  PRMT R7, R38, 0x5410, R36 ;  /* 0x0000541026077816 */ /* 0x004fca0000000024 */
[----:B------:R-:W-:Y:S04]  /*13dd00*/  STL [R1+0x1e20], R7 ;  /* 0x001e200701007387 */ /* 0x000fe80000100800 */
[----:B------:R0:W-:Y:S04]  /*13dd10*/  STL.64 [R1+0xe48], R26 ;  /* 0x000e481a01007387 */ /* 0x0001e80000100a00 */
[----:B------:R1:W-:Y:S01]  /*13dd20*/  STL [R1+0x66a8], R6 ;  /* 0x0066a80601007387 */ /* 0x0003e20000100800 */
[----:B0-----:R-:W-:-:S03]  /*13dd30*/  IADD3 R26, P1, R28, R6, RZ ;  /* 0x000000061c1a7210 */ /* 0x001fc60007f3e0ff */
[----:B------:R3:W-:Y:S02]  /*13dd40*/  STL [R1+0x66ac], R5 ;  /* 0x0066ac0501007387 */ /* 0x0007e40000100800 */
[----:B------:R-:W-:Y:S01]  /*13dd50*/  IMAD.X R27, R24, 0x1, R5, P1 ;  /* 0x00000001181b7824 */ /* 0x000fe200008e0605 */
[----:B-1----:R-:W-:-:S05]  /*13dd60*/  IADD3 R6, P1, R20, R4, RZ ;  /* 0x0000000414067210 */ /* 0x002fca0007f3e0ff */
[----:B------:R-:W-:Y:S01]  /*13dd70*/  IMAD.X R7, R15, 0x1, R3, P1 ;  /* 0x000000010f077824 */ /* 0x000fe200008e0603 */
[----:B------:R-:W-:Y:S04]  /*13dd80*/  STL.64 [R1+0xe88], R26 ;  /* 0x000e881a01007387 */ /* 0x000fe80000100a00 */
[----:B------:R-:W-:Y:S01]  /*13dd90*/  STL [R1+0x31c], R8 ;  /* 0x00031c0801007387 */ /* 0x000fe20000100800 */
[----:B---3--:R-:W-:-:S05]  /*13dda0*/  PRMT R5, R47, 0x5410, R35 ;  /* 0x000054102f057816 */ /* 0x008fca0000000023 */
[----:B------:R-:W-:Y:S04]  /*13ddb0*/  STL [R1+0x1e0c], R5 ;  /* 0x001e0c0501007387 */ /* 0x000fe80000100800 */
[----:B------:R0:W-:Y:S04]  /*13ddc0*/  STL.64 [R1+0xe30], R6 ;  /* 0x000e300601007387 */ /* 0x0001e80000100a00 */
[----:B------:R4:W-:Y:S01]  /*13ddd0*/  STL [R1+0x66b0], R4 ;  /* 0x0066b00401007387 */ /* 0x0009e20000100800 */
[----:B0-----:R-:W-:-:S03]  /*13dde0*/  IADD3 R6, P1, R28, R4, RZ ;  /* 0x000000041c067210 */ /* 0x001fc60007f3e0ff */
[----:B------:R0:W-:Y:S01]  /*13ddf0*/  STL [R1+0x66b4], R3 ;  /* 0x0066b40301007387 */ /* 0x0001e20000100800 */
[----:B----4-:R-:W-:Y:S01]  /*13de00*/  PRMT R4, R46, 0x5410, R53 ;  /* 0x000054102e047816 */ /* 0x010fe20000000035 */
[----:B------:R-:W-:Y:S01]  /*13de10*/  IMAD.X R7, R24, 0x1, R3, P1 ;  /* 0x0000000118077824 */ /* 0x000fe200008e0603 */
[----:B0-----:R-:W-:-:S04]  /*13de20*/  PRMT R3, R51, 0x5410, R32 ;  /* 0x0000541033037816 */ /* 0x001fc80000000020 */
[----:B------:R-:W-:Y:S01]  /*13de30*/  STL.64 [R1+0xe50], R6 ;  /* 0x000e500601007387 */ /* 0x000fe20000100a00 */
[----:B------:R-:W-:-:S03]  /*13de40*/  LOP3.LUT R5, R55, 0xffff, RZ, 0xc0, !PT ;  /* 0x0000ffff37057812 */ /* 0x000fc600078ec0ff */
[----:B------:R0:W-:Y:S04]  /*13de50*/  STL [R1+0x1e08], R3 ;  /* 0x001e080301007387 */ /* 0x0001e80000100800 */
[----:B------:R1:W-:Y:S04]  /*13de60*/  STL [R1+0x1e04], R4 ;  /* 0x001e040401007387 */ /* 0x0003e80000100800 */
[----:B------:R-:W2:Y:S01]  /*13de70*/  LDL.LU R27, [R1+0x26c] ;  /* 0x00026c00011b7983 */ /* 0x000ea20000300800 */
[----:B0-----:R-:W-:-:S03]  /*13de80*/  LOP3.LUT R3, R59, 0xffff, RZ, 0xc0, !PT ;  /* 0x0000ffff3b037812 */ /* 0x001fc600078ec0ff */
[----:B------:R-:W2:Y:S01]  /*13de90*/  LDL.LU R45, [R1+0xdac] ;  /* 0x000dac00012d7983 */ /* 0x000ea20000300800 */
[----:B-1----:R-:W-:-:S03]  /*13dea0*/  LOP3.LUT R4, R34, 0xffff, RZ, 0xc0, !PT ;  /* 0x0000ffff22047812 */ /* 0x002fc600078ec0ff */
[----:B------:R-:W3:Y:S01]  /*13deb0*/  LDL.LU R48, [R1+0x23c] ;  /* 0x00023c0001307983 */ /* 0x000ee20000300800 */
[----:B------:R-:W-:Y:S02]  /*13dec0*/  PRMT R9, R3, 0x3340, R0 ;  /* 0x0000334003097816 */ /* 0x000fe40000000000 */
[----:B------:R-:W-:Y:S01]  /*13ded0*/  PRMT R10, R5, 0x3340, R4 ;  /* 0x00003340050a7816 */ /* 0x000fe20000000004 */
[----:B------:R-:W3:Y:S03]  /*13dee0*/  LDL.LU R36, [R1+0xda4] ;  /* 0x000da40001247983 */ /* 0x000ee60000300800 */
[----:B------:R-:W-:Y:S01]  /*13def0*/  PRMT R6, R10, 0x5410, R9 ;  /* 0x000054100a067816 */ /* 0x000fe20000000009 */
[----:B------:R-:W4:Y:S04]  /*13df00*/  LDL.LU R38, [R1+0x238] ;  /* 0x0002380001267983 */ /* 0x000f280000300800 */
        /* <DEDUP_REMOVED lines=10> */
[----:B0-----:R-:W-:-:S05]  /*13dfb0*/  IADD3 R6, P1, R20, R2, RZ ;  /* 0x0000000214067210 */ /* 0x001fca0007f3e0ff */
[----:B------:R-:W-:-:S05]  /*13dfc0*/  IMAD.X R7, R15, 0x1, R0, P1 ;  /* 0x000000010f077824 */ /* 0x000fca00008e0600 */
[----:B------:R0:W-:Y:S04]  /*13dfd0*/  STL.64 [R1+0xe40], R6 ;  /* 0x000e400601007387 */ /* 0x0001e80000100a00 */
[----:B------:R1:W-:Y:S01]  /*13dfe0*/  STL [R1+0x66b8], R2 ;  /* 0x0066b80201007387 */ /* 0x0003e20000100800 */
[----:B------:R-:W-:Y:S02]  /*13dff0*/  SHF.R.U32.HI R10, RZ, 0x8, R5 ;  /* 0x00000008ff0a7819 */ /* 0x000fe40000011605 */
[----:B------:R-:W-:Y:S02]  /*13e000*/  SHF.R.U32.HI R9, RZ, 0x8, R4 ;  /* 0x00000008ff097819 */ /* 0x000fe40000011604 */
[----:B0-----:R-:W-:Y:S02]  /*13e010*/  IADD3 R6, P1, R28, R2, RZ ;  /* 0x000000021c067210 */ /* 0x001fe40007f3e0ff */
[----:B-1----:R-:W-:-:S04]  /*13e020*/  SHF.R.U32.HI R2, RZ, 0x8, R3 ;  /* 0x00000008ff027819 */ /* 0x002fc80000011603 */
[----:B------:R-:W-:Y:S01]  /*13e030*/  LOP3.LUT R2, R2, 0xffff, RZ, 0xc0, !PT ;  /* 0x0000ffff02027812 */ /* 0x000fe200078ec0ff */
[--C-:B------:R-:W-:Y:S01]  /*13e040*/  IMAD.X R7, R24, 0x1, R0.reuse, P1 ;  /* 0x0000000118077824 */ /* 0x100fe200008e0600 */
[----:B------:R-:W-:Y:S02]  /*13e050*/  LOP3.LUT R10, R10, 0xffff, RZ, 0xc0, !PT ;  /* 0x0000ffff0a0a7812 */ /* 0x000fe400078ec0ff */
[----:B------:R-:W-:Y:S02]  /*13e060*/  LOP3.LUT R9, R9, 0xffff, RZ, 0xc0, !PT ;  /* 0x0000ffff09097812 */ /* 0x000fe400078ec0ff */
[----:B------:R-:W-:Y:S02]  /*13e070*/  PRMT R4, R2, 0x3340, R0 ;  /* 0x0000334002047816 */ /* 0x000fe40000000000 */
[----:B------:R-:W-:Y:S02]  /*13e080*/  IADD3 R2, P1, R20, R57, RZ ;  /* 0x0000003914027210 */ /* 0x000fe40007f3e0ff */
[----:B------:R-:W-:Y:S01]  /*13e090*/  PRMT R5, R10, 0x3340, R9 ;  /* 0x000033400a057816 */ /* 0x000fe20000000009 */
[----:B------:R-:W-:Y:S02]  /*13e0a0*/  STL.64 [R1+0xe38], R6 ;  /* 0x000e380601007387 */ /* 0x000fe40000100a00 */
[----:B------:R-:W-:-:S02]  /*13e0b0*/  IMAD.X R3, R15, 0x1, R54, P1 ;  /* 0x000000010f037824 */ /* 0x000fc400008e0636 */
[----:B------:R-:W-:Y:S04]  /*13e0c0*/  STL [R1+0x500], R5 ;  /* 0x0005000501007387 */ /* 0x000fe80000100800 */
[----:B------:R-:W-:Y:S04]  /*13e0d0*/  STL [R1+0x318], R4 ;  /* 0x0003180401007387 */ /* 0x000fe80000100800 */
[----:B------:R0:W-:Y:S02]  /*13e0e0*/  STL.64 [R1+0xe28], R2 ;  /* 0x000e280201007387 */ /* 0x0001e40000100a00 */
[----:B0-----:R-:W-:-:S02]  /*13e0f0*/  IADD3 R2, P1, R28, R57, RZ ;  /* 0x000000391c027210 */ /* 0x001fc40007f3e0ff */
[----:B------:R-:W4:Y:S03]  /*13e100*/  LDL.LU R57, [R1+0x691c] ;  /* 0x00691c0001397983 */ /* 0x000f260000300800 */
[----:B------:R-:W-:Y:S02]  /*13e110*/  IMAD.X R3, R24, 0x1, R54, P1 ;  /* 0x0000000118037824 */ /* 0x000fe400008e0636 */
[----:B------:R-:W4:Y:S04]  /*13e120*/  LDL.LU R54, [R1+0x6918] ;  /* 0x0069180001367983 */ /* 0x000f280000300800 */
[----:B------:R0:W-:Y:S02]  /*13e130*/  STL.64 [R1+0xe20], R2 ;  /* 0x000e200201007387 */ /* 0x0001e40000100a00 */
[----:B0-----:R-:W-:-:S05]  /*13e140*/  IADD3 R2, P1, R20, R22, RZ ;  /* 0x0000001614027210 */ /* 0x001fca0007f3e0ff */
[----:B------:R-:W-:Y:S01]  /*13e150*/  IMAD.X R3, R15, 0x1, R18, P1 ;  /* 0x000000010f037824 */ /* 0x000fe200008e0612 */
[----:B--2---:R-:W-:Y:S02]  /*13e160*/  PRMT R5, R45, 0x5410, R27 ;  /* 0x000054102d057816 */ /* 0x004fe4000000001b */
[----:B---3--:R-:W-:-:S03]  /*13e170*/  PRMT R4, R36, 0x5410, R48 ;  /* 0x0000541024047816 */ /* 0x008fc60000000030 */
[----:B------:R-:W-:Y:S04]  /*13e180*/  STL [R1+0x1e00], R5 ;  /* 0x001e000501007387 */ /* 0x000fe80000100800 */
[----:B------:R-:W-:Y:S04]  /*13e190*/  STL [R1+0x1dec], R4 ;  /* 0x001dec0401007387 */ /* 0x000fe80000100800 */
[----:B------:R0:W-:Y:S02]  /*13e1a0*/  STL.64 [R1+0xe18], R2 ;  /* 0x000e180201007387 */ /* 0x0001e40000100a00 */
[----:B0-----:R-:W-:-:S02]  /*13e1b0*/  IADD3 R2, P1, R28, R22, RZ ;  /* 0x000000161c027210 */ /* 0x001fc40007f3e0ff */
[----:B------:R-:W2:Y:S03]  /*13e1c0*/  LDL.LU R22, [R1+0x6914] ;  /* 0x0069140001167983 */ /* 0x000ea60000300800 */
[----:B------:R-:W-:Y:S01]  /*13e1d0*/  IMAD.X R3, R24, 0x1, R18, P1 ;  /* 0x0000000118037824 */ /* 0x000fe200008e0612 */
[----:B----4-:R-:W-:Y:S01]  /*13e1e0*/  LOP3.LUT R6, R51, 0xffff, RZ, 0xc0, !PT ;  /* 0x0000ffff33067812 */ /* 0x010fe200078ec0ff */
[----:B------:R-:W3:Y:S01]  /*13e1f0*/  LDL.LU R18, [R1+0x6910] ;  /* 0x0069100001127983 */ /* 0x000ee20000300800 */
[----:B------:R-:W-:Y:S02]  /*13e200*/  LOP3.LUT R29, R53, 0xffff, RZ, 0xc0, !PT ;  /* 0x0000ffff351d7812 */ /* 0x000fe400078ec0ff */
[----:B------:R-:W-:Y:S01]  /*13e210*/  LOP3.LUT R5, R46, 0xffff, RZ, 0xc0, !PT ;  /* 0x0000ffff2e057812 */ /* 0x000fe200078ec0ff */
[----:B------:R0:W-:Y:S01]  /*13e220*/  STL.64 [R1+0xe10], R2 ;  /* 0x000e100201007387 */ /* 0x0001e20000100a00 */
[----:B------:R-:W-:-:S02]  /*13e230*/  PRMT R9, R29, 0x3340, R0 ;  /* 0x000033401d097816 */ /* 0x000fc40000000000 */
[----:B------:R-:W-:-:S04]  /*13e240*/  PRMT R10, R6, 0x3340, R5 ;  /* 0x00003340060a7816 */ /* 0x000fc80000000005 */
[----:B------:R-:W-:Y:S02]  /*13e250*/  PRMT R7, R10, 0x5410, R9 ;  /* 0x000054100a077816 */ /* 0x000fe40000000009 */
[----:B0-----:R-:W-:Y:S02]  /*13e260*/  PRMT R3, R35, 0x5410, R38 ;  /* 0x0000541023037816 */ /* 0x001fe40000000026 */
[----:B------:R-:W-:-:S03]  /*13e270*/  PRMT R2, R32, 0x5410, R47 ;  /* 0x0000541020027816 */ /* 0x000fc6000000002f */
[----:B------:R-:W-:Y:S04]  /*13e280*/  STL [R1+0x1de8], R3 ;  /* 0x001de80301007387 */ /* 0x000fe80000100800 */
[----:B------:R0:W-:Y:S04]  /*13e290*/  STL [R1+0x1de4], R2 ;  /* 0x001de40201007387 */ /* 0x0001e80000100800 */
[----:B------:R-:W-:Y:S04]  /*13e2a0*/  STL [R1+0x688c], R29 ;  /* 0x00688c1d01007387 */ /* 0x000fe80000100800 */
[----:B------:R-:W4:Y:S04]  /*13e2b0*/  LDL.LU R35, [R1+0x250] ;  /* 0x0002500001237983 */ /* 0x000f280000300800 */
[----:B------:R-:W4:Y:S04]  /*13e2c0*/  LDL.LU R47, [R1+0x4ec] ;  /* 0x0004ec00012f7983 */ /* 0x000f280000300800 */
[----:B------:R1:W-:Y:S04]  /*13e2d0*/  STL [R1+0x1ea8], R7 ;  /* 0x001ea80701007387 */ /* 0x0003e80000100800 */
[----:B------:R-:W2:Y:S04]  /*13e2e0*/  LDL.LU R32, [R1+0x248] ;  /* 0x0002480001207983 */ /* 0x000ea80000300800 */
[----:B------:R-:W2:Y:S01]  /*13e2f0*/  LDL.LU R51, [R1+0xd9c] ;  /* 0x000d9c0001337983 */ /* 0x000ea20000300800 */
[----:B0-----:R-:W-:-:S02]  /*13e300*/  LOP3.LUT R2, R59, 0xffff, RZ, 0xc0, !PT ;  /* 0x0000ffff3b027812 */ /* 0x001fc400078ec0ff */
[----:B------:R-:W-:Y:S01]  /*13e310*/  LOP3.LUT R4, R34, 0xffff, RZ, 0xc0, !PT ;  /* 0x0000ffff22047812 */ /* 0x000fe200078ec0ff */
[----:B------:R-:W3:Y:S04]  /*13e320*/  LDL.LU R53, [R1+0x518c] ;  /* 0x00518c0001357983 */ /* 0x000ee80000300800 */
[----:B------:R-:W3:Y:S04]  /*13e330*/  LDL.LU R59, [R1+0x890] ;  /* 0x00089000013b7983 */ /* 0x000ee80000300800 */
[----:B------:R-:W3:Y:S01]  /*13e340*/  LDL.LU R34, [R1+0x5144] ;  /* 0x0051440001227983 */ /* 0x000ee20000300800 */
[----:B------:R-:W-:-:S02]  /*13e350*/  LOP3.LUT R3, R55, 0xffff, RZ, 0xc0, !PT ;  /* 0x0000ffff37037812 */ /* 0x000fc400078ec0ff */
[-C--:B------:R-:W-:Y:S02]  /*13e360*/  IADD3 R26, P1, R20, R17.reuse, RZ ;  /* 0x00000011141a7210 */ /* 0x080fe40007f3e0ff */
[----:B------:R-:W-:Y:S02]  /*13e370*/  PRMT R9, R2, 0x3340, R0 ;  /* 0x0000334002097816 */ /* 0x000fe40000000000 */
[----:B------:R-:W-:Y:S01]  /*13e380*/  PRMT R10, R3, 0x3340, R4 ;  /* 0x00003340030a7816 */ /* 0x000fe20000000004 */
[----:B------:R-:W-:Y:S01]  /*13e390*/  IMAD.X R27, R15, 0x1, R58, P1 ;  /* 0x000000010f1b7824 */ /* 0x000fe200008e063a */
[----:B------:R-:W-:Y:S02]  /*13e3a0*/  IADD3 R8, P1, R28, R17, RZ ;  /* 0x000000111c087210 */ /* 0x000fe40007f3e0ff */
[----:B-1----:R-:W-:-:S03]  /*13e3b0*/  PRMT R7, R10, 0x5410, R9 ;  /* 0x000054100a077816 */ /* 0x002fc60000000009 */
[----:B------:R-:W-:Y:S02]  /*13e3c0*/  IMAD.X R9, R24, 0x1, R58, P1 ;  /* 0x0000000118097824 */ /* 0x000fe400008e063a */
[----:B------:R-:W-:Y:S04]  /*13e3d0*/  STL [R1+0x1ea4], R7 ;  /* 0x001ea40701007387 */ /* 0x000fe80000100800 */
[----:B------:R-:W3:Y:S04]  /*13e3e0*/  LDL.LU R17, [R1+0x690c] ;  /* 0x00690c0001117983 */ /* 0x000ee80000300800 */
[----:B------:R-:W-:Y:S04]  /*13e3f0*/  STL.64 [R1+0xe08], R26 ;  /* 0x000e081a01007387 */ /* 0x000fe80000100a00 */
[----:B------:R0:W-:Y:S04]  /*13e400*/  STL.64 [R1+0xe00], R8 ;  /* 0x000e000801007387 */ /* 0x0001e80000100a00 */
[----:B------:R-:W3:Y:S04]  /*13e410*/  LDL.LU R46, [R1+0x264] ;  /* 0x00026400012e7983 */ /* 0x000ee80000300800 */
[----:B------:R-:W3:Y:S01]  /*13e420*/  LDL.LU R58, [R1+0xd98] ;  /* 0x000d9800013a7983 */ /* 0x000ee20000300800 */
[----:B------:R-:W-:-:S02]  /*13e430*/  SHF.R.U32.HI R3, RZ, 0x8, R3 ;  /* 0x00000008ff037819 */ /* 0x000fc40000011603 */
[----:B------:R-:W-:Y:S02]  /*13e440*/  SHF.R.U32.HI R4, RZ, 0x8, R4 ;  /* 0x00000008ff047819 */ /* 0x000fe40000011604 */
[----:B------:R-:W-:Y:S02]  /*13e450*/  SHF.R.U32.HI R10, RZ, 0x8, R6 ;  /* 0x00000008ff0a7819 */ /* 0x000fe40000011606 */
[----:B0-----:R-:W-:Y:S02]  /*13e460*/  SHF.R.U32.HI R9, RZ, 0x8, R5 ;  /* 0x00000008ff097819 */ /* 0x001fe40000011605 */
[----:B------:R-:W-:Y:S02]  /*13e470*/  LOP3.LUT R3, R3, 0xffff, RZ, 0xc0, !PT ;  /* 0x0000ffff03037812 */ /* 0x000fe400078ec0ff */
[----:B------:R-:W-:Y:S02]  /*13e480*/  LOP3.LUT R4, R4, 0xffff, RZ, 0xc0, !PT ;  /* 0x0000ffff04047812 */ /* 0x000fe400078ec0ff */
[----:B------:R-:W-:-:S02]  /*13e490*/  LOP3.LUT R10, R10, 0xffff, RZ, 0xc0, !PT ;  /* 0x0000ffff0a0a7812 */ /* 0x000fc400078ec0ff */
[----:B------:R-:W-:Y:S02]  /*13e4a0*/  LOP3.LUT R9, R9, 0xffff, RZ, 0xc0, !PT ;  /* 0x0000ffff09097812 */ /* 0x000fe400078ec0ff */
[----:B------:R-:W-:Y:S02]  /*13e4b0*/  PRMT R3, R3, 0x3340, R4 ;  /* 0x0000334003037816 */ /* 0x000fe40000000004 */
[----:B------:R-:W-:Y:S02]  /*13e4c0*/  IADD3 R4, P1, R20, R61, RZ ;  /* 0x0000003d14047210 */ /* 0x000fe40007f3e0ff */
[----:B------:R-:W-:-:S03]  /*13e4d0*/  PRMT R26, R10, 0x3340, R9 ;  /* 0x000033400a1a7816 */ /* 0x000fc60000000009 */
[----:B------:R-:W-:Y:S02]  /*13e4e0*/  IMAD.X R5, R15, 0x1, R37, P1 ;  /* 0x000000010f057824 */ /* 0x000fe400008e0625 */
[----:B------:R-:W-:Y:S04]  /*13e4f0*/  STL [R1+0x66bc], R26 ;  /* 0x0066bc1a01007387 */ /* 0x000fe80000100800 */
[----:B------:R-:W-:Y:S04]  /*13e500*/  STL [R1+0x4f4], R3 ;  /* 0x0004f40301007387 */ /* 0x000fe80000100800 */
[----:B------:R0:W-:Y:S04]  /*13e510*/  STL.64 [R1+0xdf8], R4 ;  /* 0x000df80401007387 */ /* 0x0001e80000100a00 */
[----:B------:R-:W3:Y:S01]  /*13e520*/  LDL.LU R55, [R1+0x260] ;  /* 0x0002600001377983 */ /* 0x000ee20000300800 */
[----:B0-----:R-:W-:-:S03]  /*13e530*/  IADD3 R4, P1, R28, R61, RZ ;  /* 0x0000003d1c047210 */ /* 0x001fc60007f3e0ff */
[----:B------:R-:W3:Y:S02]  /*13e540*/  LDL.LU R61, [R1+0xd90] ;  /* 0x000d9000013d7983 */ /* 0x000ee40000300800 */
[----:B------:R-:W-:Y:S02]  /*13e550*/  IMAD.X R5, R24, 0x1, R37, P1 ;  /* 0x0000000118057824 */ /* 0x000fe400008e0625 */
[----:B------:R-:W3:Y:S04]  /*13e560*/  LDL.LU R37, [R1+0x6908] ;  /* 0x0069080001257983 */ /* 0x000ee80000300800 */
[----:B------:R2:W-:Y:S01]  /*13e570*/  STL.64 [R1+0xdf0], R4 ;  /* 0x000df00401007387 */ /* 0x0005e20000100a00 */
[----:B------:R-:W-:-:S05]  /*13e580*/  IADD3 R6, P1, R20, R30, RZ ;  /* 0x0000001e14067210 */ /* 0x000fca0007f3e0ff */
[----:B------:R-:W-:Y:S01]  /*13e590*/  IMAD.X R7, R15, 0x1, R52, P1 ;  /* 0x000000010f077824 */ /* 0x000fe200008e0634 */
[----:B----4-:R-:W-:-:S05]  /*13e5a0*/  PRMT R3, R47, 0x5410, R35 ;  /* 0x000054102f037816 */ /* 0x010fca0000000023 */
[----:B------:R3:W-:Y:S01]  /*13e5b0*/  STL [R1+0x1dcc], R3 ;  /* 0x001dcc0301007387 */ /* 0x0007e20000100800 */
[----:B--2---:R-:W-:-:S05]  /*13e5c0*/  PRMT R4, R51, 0x5410, R32 ;  /* 0x0000541033047816 */ /* 0x004fca0000000020 */
[----:B------:R0:W-:Y:S01]  /*13e5d0*/  STL [R1+0x1de0], R4 ;  /* 0x001de00401007387 */ /* 0x0001e20000100800 */
[----:B---3--:R-:W-:-:S03]  /*13e5e0*/  LOP3.LUT R3, R59, 0xffff, RZ, 0xc0, !PT ;  /* 0x0000ffff3b037812 */ /* 0x008fc600078ec0ff */
[----:B------:R-:W2:Y:S01]  /*13e5f0*/  LDL.LU R59, [R1+0x274] ;  /* 0x00027400013b7983 */ /* 0x000ea20000300800 */
[----:B0-----:R-:W-:-:S03]  /*13e600*/  LOP3.LUT R4, R34, 0xffff, RZ, 0xc0, !PT ;  /* 0x0000ffff22047812 */ /* 0x001fc600078ec0ff */
[----:B------:R-:W2:Y:S01]  /*13e610*/  LDL.LU R34, [R1+0xd94] ;  /* 0x000d940001227983 */ /* 0x000ea20000300800 */
[----:B------:R-:W-:Y:S02]  /*13e620*/  LOP3.LUT R5, R53, 0xffff, RZ, 0xc0, !PT ;  /* 0x0000ffff35057812 */ /* 0x000fe400078ec0ff */
[----:B------:R-:W-:Y:S02]  /*13e630*/  PRMT R9, R3, 0x3340, R0 ;  /* 0x0000334003097816 */ /* 0x000fe40000000000 */
[----:B------:R-:W-:-:S04]  /*13e640*/  PRMT R10, R5, 0x3340, R4 ;  /* 0x00003340050a7816 */ /* 0x000fc80000000004 */
[----:B------:R-:W-:-:S05]  /*13e650*/  PRMT R8, R10, 0x5410, R9 ;  /* 0x000054100a087816 */ /* 0x000fca0000000009 */
[----:B------:R-:W-:Y:S04]  /*13e660*/  STL [R1+0x1ea0], R8 ;  /* 0x001ea00801007387 */ /* 0x000fe80000100800 */
[----:B------:R0:W-:Y:S01]  /*13e670*/  STL.64 [R1+0xde8], R6 ;  /* 0x000de80601007387 */ /* 0x0001e20000100a00 */
[----:B------:R-:W-:Y:S02]  /*13e680*/  SHF.R.U32.HI R10, RZ, 0x8, R5 ;  /* 0x00000008ff0a7819 */ /* 0x000fe40000011605 */
[----:B------:R-:W-:Y:S02]  /*13e690*/  SHF.R.U32.HI R9, RZ, 0x8, R4 ;  /* 0x00000008ff097819 */ /* 0x000fe40000011604 */
[----:B------:R-:W-:Y:S02]  /*13e6a0*/  LOP3.LUT R10, R10, 0xffff, RZ, 0xc0, !PT ;  /* 0x0000ffff0a0a7812 */ /* 0x000fe400078ec0ff */
[----:B0-----:R-:W-:-:S02]  /*13e6b0*/  IADD3 R6, P1, R28, R30, RZ ;  /* 0x0000001e1c067210 */ /* 0x001fc40007f3e0ff */
[----:B------:R-:W-:Y:S01]  /*13e6c0*/  LOP3.LUT R9, R9, 0xffff, RZ, 0xc0, !PT ;  /* 0x0000ffff09097812 */ /* 0x000fe200078ec0ff */
[----:B------:R-:W3:Y:S02]  /*13e6d0*/  LDL.LU R30, [R1+0x6904] ;  /* 0x00690400011e7983 */ /* 0x000ee40000300800 */
[----:B------:R-:W-:Y:S01]  /*13e6e0*/  IMAD.X R7, R24, 0x1, R52, P1 ;  /* 0x0000000118077824 */ /* 0x000fe200008e0634 */
[----:B------:R-:W-:Y:S01]  /*13e6f0*/  IADD3 R4, P1, R20, R50, RZ ;  /* 0x0000003214047210 */ /* 0x000fe20007f3e0ff */
[----:B------:R-:W4:Y:S04]  /*13e700*/  LDL.LU R52, [R1+0x6900] ;  /* 0x0069000001347983 */ /* 0x000f280000300800 */
[----:B------:R0:W-:Y:S01]  /*13e710*/  STL.64 [R1+0xde0], R6 ;  /* 0x000de00601007387 */ /* 0x0001e20000100a00 */
[----:B------:R-:W-:Y:S01]  /*13e720*/  IMAD.X R5, R15, 0x1, R16, P1 ;  /* 0x000000010f057824 */ /* 0x000fe200008e0610 */
[----:B0-----:R-:W-:-:S02]  /*13e730*/  PRMT R7, R10, 0x3340, R9 ;  /* 0x000033400a077816 */ /* 0x001fc40000000009 */
[----:B------:R-:W-:-:S03]  /*13e740*/  PRMT R6, R58, 0x5410, R46 ;  /* 0x000054103a067816 */ /* 0x000fc6000000002e */
[----:B------:R-:W-:Y:S04]  /*13e750*/  STL [R1+0x4ec], R7 ;  /* 0x0004ec0701007387 */ /* 0x000fe80000100800 */
[----:B------:R-:W-:Y:S04]  /*13e760*/  STL [R1+0x1dc8], R6 ;  /* 0x001dc80601007387 */ /* 0x000fe80000100800 */
[----:B------:R0:W-:Y:S02]  /*13e770*/  STL.64 [R1+0xdd8], R4 ;  /* 0x000dd80401007387 */ /* 0x0001e40000100a00 */
[----:B0-----:R-:W-:-:S02]  /*13e780*/  IADD3 R4, P1, R28, R50, RZ ;  /* 0x000000321c047210 */ /* 0x001fc40007f3e0ff */
[----:B------:R-:W3:Y:S03]  /*13e790*/  LDL.LU R50, [R1+0x68fc] ;  /* 0x0068fc0001327983 */ /* 0x000ee60000300800 */
[----:B------:R-:W-:-:S05]  /*13e7a0*/  IMAD.X R5, R24, 0x1, R16, P1 ;  /* 0x0000000118057824 */ /* 0x000fca00008e0610 */
[----:B------:R0:W-:Y:S04]  /*13e7b0*/  STL.64 [R1+0xdd0], R4 ;  /* 0x000dd00401007387 */ /* 0x0001e80000100a00 */
[----:B------:R-:W4:Y:S04]  /*13e7c0*/  LDL.LU R58, [R1+0x1dac] ;  /* 0x001dac00013a7983 */ /* 0x000f280000300800 */
[----:B------:R-:W4:Y:S01]  /*13e7d0*/  LDL.LU R16, [R1+0x1e68] ;  /* 0x001e680001107983 */ /* 0x000f220000300800 */
[----:B------:R-:W-:-:S04]  /*13e7e0*/  SHF.R.U32.HI R9, RZ, 0x8, R3 ;  /* 0x00000008ff097819 */ /* 0x000fc80000011603 */
[----:B------:R-:W-:Y:S02]  /*13e7f0*/  LOP3.LUT R9, R9, 0xffff, RZ, 0xc0, !PT ;  /* 0x0000ffff09097812 */ /* 0x000fe400078ec0ff */
[----:B0-----:R-:W-:Y:S02]  /*13e800*/  IADD3 R4, P1, R20, R19, RZ ;  /* 0x0000001314047210 */ /* 0x001fe40007f3e0ff */
[----:B------:R-:W-:-:S03]  /*13e810*/  PRMT R3, R9, 0x3340, R0 ;  /* 0x0000334009037816 */ /* 0x000fc60000000000 */
[----:B------:R-:W-:Y:S02]  /*13e820*/  IMAD.X R5, R15, 0x1, R23, P1 ;  /* 0x000000010f057824 */ /* 0x000fe400008e0617 */
[----:B------:R0:W-:Y:S02]  /*13e830*/  STL [R1+0x314], R3 ;  /* 0x0003140301007387 */ /* 0x0001e40000100800 */
[----:B0-----:R-:W-:-:S05]  /*13e840*/  PRMT R3, R61, 0x5410, R55 ;  /* 0x000054103d037816 */ /* 0x001fca0000000037 */
[----:B------:R-:W-:Y:S04]  /*13e850*/  STL [R1+0x1dc4], R3 ;  /* 0x001dc40301007387 */ /* 0x000fe80000100800 */
[----:B------:R0:W-:Y:S01]  /*13e860*/  STL.64 [R1+0xdc8], R4 ;  /* 0x000dc80401007387 */ /* 0x0001e20000100a00 */
[----:B------:R-:W-:-:S04]  /*13e870*/  SHF.R.U32.HI R9, RZ, 0x8, R2 ;  /* 0x00000008ff097819 */ /* 0x000fc80000011602 */
[----:B------:R-:W-:Y:S02]  /*13e880*/  LOP3.LUT R9, R9, 0xffff, RZ, 0xc0, !PT ;  /* 0x0000ffff09097812 */ /* 0x000fe400078ec0ff */
[----:B0-----:R-:W-:Y:S02]  /*13e890*/  IADD3 R4, P1, R28, R19, RZ ;  /* 0x000000131c047210 */ /* 0x001fe40007f3e0ff */
[----:B------:R-:W3:Y:S03]  /*13e8a0*/  LDL.LU R19, [R1+0x68f8] ;  /* 0x0068f80001137983 */ /* 0x000ee60000300800 */
[----:B------:R-:W-:Y:S01]  /*13e8b0*/  IMAD.X R5, R24, 0x1, R23, P1 ;  /* 0x0000000118057824 */ /* 0x000fe200008e0617 */
[----:B------:R-:W-:Y:S01]  /*13e8c0*/  IADD3 R2, P1, R20, R11, RZ ;  /* 0x0000000b14027210 */ /* 0x000fe20007f3e0ff */
[----:B------:R-:W3:Y:S04]  /*13e8d0*/  LDL.LU R23, [R1+0x68f4] ;  /* 0x0068f40001177983 */ /* 0x000ee80000300800 */
[----:B------:R0:W-:Y:S01]  /*13e8e0*/  STL.64 [R1+0xdc0], R4 ;  /* 0x000dc00401007387 */ /* 0x0001e20000100a00 */
[----:B------:R-:W-:Y:S01]  /*13e8f0*/  IMAD.X R3, R15, 0x1, R13, P1 ;  /* 0x000000010f037824 */ /* 0x000fe200008e060d */
[----:B0-----:R-:W-:-:S05]  /*13e900*/  PRMT R5, R9, 0x3340, R0 ;  /* 0x0000334009057816 */ /* 0x001fca0000000000 */
[----:B------:R-:W-:Y:S01]  /*13e910*/  STL [R1+0x310], R5 ;  /* 0x0003100501007387 */ /* 0x000fe20000100800 */
[----:B--2---:R-:W-:-:S05]  /*13e920*/  PRMT R4, R34, 0x5410, R59 ;  /* 0x0000541022047816 */ /* 0x004fca000000003b */
[----:B------:R-:W-:Y:S04]  /*13e930*/  STL [R1+0x1dc0], R4 ;  /* 0x001dc00401007387 */ /* 0x000fe80000100800 */
        /* <DEDUP_REMOVED lines=8> */
[----:B------:R-:W-:Y:S02]  /*13e9c0*/  IMAD.X R3, R24, 0x1, R33, P1 ;  /* 0x0000000118037824 */ /* 0x000fe400008e0621 */
[----:B------:R-:W2:Y:S04]  /*13e9d0*/  LDL.LU R33, [R1+0x68f0] ;  /* 0x0068f00001217983 */ /* 0x000ea80000300800 */
[----:B------:R-:W3:Y:S04]  /*13e9e0*/  LDL.LU R21, [R1+0x84c] ;  /* 0x00084c0001157983 */ /* 0x000ee80000300800 */
[----:B------:R-:W3:Y:S04]  /*13e9f0*/  LDL.LU R25, [R1+0x1da8] ;  /* 0x001da80001197983 */ /* 0x000ee80000300800 */
[----:B------:R-:W3:Y:S04]  /*13ea00*/  LDL.LU R42, [R1+0x280] ;  /* 0x00028000012a7983 */ /* 0x000ee80000300800 */
[----:B------:R0:W-:Y:S04]  /*13ea10*/  STL.64 [R1+0xda0], R2 ;  /* 0x000da00201007387 */ /* 0x0001e80000100a00 */
[----:B------:R-:W3:Y:S04]  /*13ea20*/  LDL.LU R27, [R1+0x1da0] ;  /* 0x001da000011b7983 */ /* 0x000ee80000300800 */
[----:B------:R-:W3:Y:S04]  /*13ea30*/  LDL.LU R45, [R1+0x27c] ;  /* 0x00027c00012d7983 */ /* 0x000ee80000300800 */
[----:B------:R-:W3:Y:S01]  /*13ea40*/  LDL.LU R48, [R1+0x1da4] ;  /* 0x001da40001307983 */ /* 0x000ee20000300800 */
[----:B0-----:R-:W-:-:S03]  /*13ea50*/  IADD3 R2, P1, R28, R12, RZ ;  /* 0x0000000c1c027210 */ /* 0x001fc60007f3e0ff */
[----:B------:R-:W3:Y:S04]  /*13ea60*/  LDL.LU R36, [R1+0x5180] ;  /* 0x0051800001247983 */ /* 0x000ee80000300800 */
[----:B------:R-:W3:Y:S01]  /*13ea70*/  LDL.LU R38, [R1+0x884] ;  /* 0x0008840001267983 */ /* 0x000ee20000300800 */
[----:B------:R-:W-:-:S03]  /*13ea80*/  IMAD.X R3, R24, 0x1, R14, P1 ;  /* 0x0000000118037824 */ /* 0x000fc600008e060e */
[----:B------:R-:W3:Y:S04]  /*13ea90*/  LDL.LU R35, [R1+0x5140] ;  /* 0x0051400001237983 */ /* 0x000ee80000300800 */
[----:B------:R0:W-:Y:S04]  /*13eaa0*/  STL.64 [R1+0xd98], R2 ;  /* 0x000d980201007387 */ /* 0x0001e80000100a00 */
[----:B------:R-:W3:Y:S01]  /*13eab0*/  LDL.LU R47, [R1+0x25c] ;  /* 0x00025c00012f7983 */ /* 0x000ee20000300800 */
[----:B0-----:R-:W-:-:S05]  /*13eac0*/  IADD3 R2, P1, R20, R12, RZ ;  /* 0x0000000c14027210 */ /* 0x001fca0007f3e0ff */
[----:B------:R-:W-:-:S05]  /*13ead0*/  IMAD.X R3, R15, 0x1, R14, P1 ;  /* 0x000000010f037824 */ /* 0x000fca00008e060e */
        /* <DEDUP_REMOVED lines=10> */
[----:B----4-:R-:W-:-:S03]  /*13eb80*/  PRMT R10, R16, 0x3340, R58 ;  /* 0x00003340100a7816 */ /* 0x010fc6000000003a */
[----:B------:R-:W4:Y:S04]  /*13eb90*/  LDL.LU R24, [R1+0x52b4] ;  /* 0x0052b40001187983 */ /* 0x000f280000300800 */
[----:B------:R-:W4:Y:S04]  /*13eba0*/  LDL.LU R58, [R1+0x5194] ;  /* 0x00519400013a7983 */ /* 0x000f280000300800 */
[----:B------:R-:W4:Y:S01]  /*13ebb0*/  LDL.LU R16, [R1+0x898] ;  /* 0x0008980001107983 */ /* 0x000f220000300800 */
[----:B--2---:R-:W-:-:S04]  /*13ebc0*/  LOP3.LUT R33, R33, 0xffff, RZ, 0xc0, !PT ;  /* 0x0000ffff21217812 */ /* 0x004fc800078ec0ff */
[--C-:B------:R-:W-:Y:S02]  /*13ebd0*/  PRMT R9, R33, 0x3340, R0.reuse ;  /* 0x0000334021097816 */ /* 0x100fe40000000000 */
[----:B---3--:R-:W-:Y:S02]  /*13ebe0*/  LOP3.LUT R2, R21, 0xffff, RZ, 0xc0, !PT ;  /* 0x0000ffff15027812 */ /* 0x008fe400078ec0ff */
[----:B------:R-:W-:Y:S02]  /*13ebf0*/  PRMT R3, R10, 0x5410, R9 ;  /* 0x000054100a037816 */ /* 0x000fe40000000009 */
[----:B------:R-:W-:Y:S01]  /*13ec00*/  PRMT R9, R2, 0x3340, R0 ;  /* 0x0000334002097816 */ /* 0x000fe20000000000 */
[----:B------:R-:W-:Y:S03]  /*13ec10*/  STL [R1+0x6820], R33 ;  /* 0x0068202101007387 */ /* 0x000fe60000100800 */
[----:B------:R-:W-:Y:S01]  /*13ec20*/  PRMT R4, R25, 0x5410, R9 ;  /* 0x0000541019047816 */ /* 0x000fe20000000009 */
[----:B------:R0:W-:Y:S04]  /*13ec30*/  STL [R1+0x7e8], R2 ;  /* 0x0007e80201007387 */ /* 0x0001e80000100800 */
[----:B------:R1:W-:Y:S04]  /*13ec40*/  STL [R1+0x2014], R3 ;  /* 0x0020140301007387 */ /* 0x0003e80000100800 */
[----:B------:R-:W2:Y:S01]  /*13ec50*/  LDL.LU R21, [R1+0x514c] ;  /* 0x00514c0001157983 */ /* 0x000ea20000300800 */
[----:B0-----:R-:W-:-:S02]  /*13ec60*/  PRMT R2, R48, 0x5410, R45 ;  /* 0x0000541030027816 */ /* 0x001fc4000000002d */
[----:B-1----:R-:W-:Y:S02]  /*13ec70*/  PRMT R3, R27, 0x5410, R42 ;  /* 0x000054101b037816 */ /* 0x002fe4000000002a */
[----:B------:R-:W-:Y:S02]  /*13ec80*/  LOP3.LUT R13, R36, 0xffff, RZ, 0xc0, !PT ;  /* 0x0000ffff240d7812 */ /* 0x000fe400078ec0ff */
[----:B------:R-:W-:Y:S02]  /*13ec90*/  LOP3.LUT R11, R38, 0xffff, RZ, 0xc0, !PT ;  /* 0x0000ffff260b7812 */ /* 0x000fe400078ec0ff */
[----:B------:R-:W-:Y:S01]  /*13eca0*/  LOP3.LUT R12, R35, 0xffff, RZ, 0xc0, !PT ;  /* 0x0000ffff230c7812 */ /* 0x000fe200078ec0ff */
[----:B------:R-:W-:Y:S01]  /*13ecb0*/  STL [R1+0x2058], R4 ;  /* 0x0020580401007387 */ /* 0x000fe20000100800 */
[----:B------:R-:W-:Y:S02]  /*13ecc0*/  PRMT R9, R11, 0x3340, R0 ;  /* 0x000033400b097816 */ /* 0x000fe40000000000 */
[----:B------:R-:W-:Y:S01]  /*13ecd0*/  PRMT R10, R13, 0x3340, R12 ;  /* 0x000033400d0a7816 */ /* 0x000fe2000000000c */
[----:B------:R-:W-:Y:S01]  /*13ece0*/  STL [R1+0x1dac], R3 ;  /* 0x001dac0301007387 */ /* 0x000fe20000100800 */
[----:B------:R-:W-:-:S03]  /*13ecf0*/  SHF.R.U32.HI R11, RZ, 0x8, R11 ;  /* 0x00000008ff0b7819 */ /* 0x000fc6000001160b */
[----:B------:R0:W-:Y:S01]  /*13ed00*/  STL [R1+0x1da8], R2 ;  /* 0x001da80201007387 */ /* 0x0001e20000100800 */
[----:B------:R-:W-:Y:S02]  /*13ed10*/  LOP3.LUT R11, R11, 0xffff, RZ, 0xc0, !PT ;  /* 0x0000ffff0b0b7812 */ /* 0x000fe400078ec0ff */
[----:B0-----:R-:W-:Y:S02]  /*13ed20*/  PRMT R2, R10, 0x5410, R9 ;  /* 0x000054100a027816 */ /* 0x001fe40000000009 */
[----:B------:R-:W-:Y:S02]  /*13ed30*/  SHF.R.U32.HI R10, RZ, 0x8, R13 ;  /* 0x00000008ff0a7819 */ /* 0x000fe4000001160d */
[----:B------:R-:W-:Y:S02]  /*13ed40*/  SHF.R.U32.HI R9, RZ, 0x8, R12 ;  /* 0x00000008ff097819 */ /* 0x000fe4000001160c */
[----:B------:R-:W-:Y:S02]  /*13ed50*/  LOP3.LUT R10, R10, 0xffff, RZ, 0xc0, !PT ;  /* 0x0000ffff0a0a7812 */ /* 0x000fe400078ec0ff */
[----:B------:R-:W-:Y:S01]  /*13ed60*/  LOP3.LUT R9, R9, 0xffff, RZ, 0xc0, !PT ;  /* 0x0000ffff09097812 */ /* 0x000fe200078ec0ff */
[----:B------:R0:W-:Y:S03]  /*13ed70*/  STL [R1+0x1e8c], R2 ;  /* 0x001e8c0201007387 */ /* 0x0001e60000100800 */
[----:B------:R-:W-:-:S02]  /*13ed80*/  PRMT R4, R10, 0x3340, R9 ;  /* 0x000033400a047816 */ /* 0x000fc40000000009 */
[----:B------:R-:W-:Y:S02]  /*13ed90*/  PRMT R3, R32, 0x5410, R47 ;  /* 0x0000541020037816 */ /* 0x000fe4000000002f */
[----:B0-----:R-:W-:Y:S01]  /*13eda0*/  PRMT R2, R11, 0x3340, R0 ;  /* 0x000033400b027816 */ /* 0x001fe20000000000 */
[----:B------:R0:W-:Y:S04]  /*13edb0*/  STL [R1+0x4dc], R4 ;  /* 0x0004dc0401007387 */ /* 0x0001e80000100800 */
[----:B------:R1:W-:Y:S04]  /*13edc0*/  STL [R1+0x30c], R2 ;  /* 0x00030c0201007387 */ /* 0x0003e80000100800 */
[----:B------:R3:W-:Y:S01]  /*13edd0*/  STL [R1+0x1da4], R3 ;  /* 0x001da40301007387 */ /* 0x0007e20000100800 */
[----:B0-----:R-:W-:-:S02]  /*13ede0*/  PRMT R4, R53, 0x5410, R51 ;  /* 0x0000541035047816 */ /* 0x001fc40000000033 */
[----:B-1----:R-:W-:-:S03]  /*13edf0*/  PRMT R2, R20, 0x5410, R46 ;  /* 0x0000541014027816 */ /* 0x002fc6000000002e */
[----:B------:R-:W-:Y:S01]  /*13ee00*/  STL [R1+0x1d8c], R4 ;  /* 0x001d8c0401007387 */ /* 0x000fe20000100800 */
[----:B---3--:R-:W-:-:S03]  /*13ee10*/  PRMT R3, R61, 0x5410, R55 ;  /* 0x000054103d037816 */ /* 0x008fc60000000037 */
[----:B------:R0:W-:Y:S01]  /*13ee20*/  STL [R1+0x1da0], R2 ;  /* 0x001da00201007387 */ /* 0x0001e20000100800 */
[----:B------:R-:W-:-:S03]  /*13ee30*/  LOP3.LUT R14, R59, 0xffff, RZ, 0xc0, !PT ;  /* 0x0000ffff3b0e7812 */ /* 0x000fc600078ec0ff */
[----:B------:R1:W-:Y:S04]  /*13ee40*/  STL [R1+0x1d88], R3 ;  /* 0x001d880301007387 */ /* 0x0003e80000100800 */
[----:B------:R-:W3:Y:S01]  /*13ee50*/  LDL.LU R59, [R1+0x220] ;  /* 0x00022000013b7983 */ /* 0x000ee20000300800 */
[----:B0-----:R-:W-:-:S03]  /*13ee60*/  LOP3.LUT R2, R34, 0xffff, RZ, 0xc0, !PT ;  /* 0x0000ffff22027812 */ /* 0x001fc600078ec0ff */
[----:B------:R-:W3:Y:S04]  /*13ee70*/  LDL.LU R34, [R1+0x1d6c] ;  /* 0x001d6c0001227983 */ /* 0x000ee80000300800 */
[----:B------:R-:W3:Y:S01]  /*13ee80*/  LDL.LU R38, [R1+0x21c] ;  /* 0x00021c0001267983 */ /* 0x000ee20000300800 */
[----:B----4-:R-:W-:-:S03]  /*13ee90*/  LOP3.LUT R13, R24, 0xffff, RZ, 0xc0, !PT ;  /* 0x0000ffff180d7812 */ /* 0x010fc600078ec0ff */
[----:B------:R-:W4:Y:S01]  /*13eea0*/  LDL.LU R35, [R1+0x1e64] ;  /* 0x001e640001237983 */ /* 0x000f220000300800 */
[----:B------:R-:W-:-:S03]  /*13eeb0*/  LOP3.LUT R56, R16, 0xffff, RZ, 0xc0, !PT ;  /* 0x0000ffff10387812 */ /* 0x000fc600078ec0ff */
[----:B------:R-:W4:Y:S04]  /*13eec0*/  LDL.LU R53, [R1+0x218] ;  /* 0x0002180001357983 */ /* 0x000f280000300800 */
[----:B------:R-:W4:Y:S04]  /*13eed0*/  LDL.LU R46, [R1+0x1d68] ;  /* 0x001d6800012e7983 */ /* 0x000f280000300800 */
[----:B------:R-:W4:Y:S04]  /*13eee0*/  LDL.LU R20, [R1+0x532c] ;  /* 0x00532c0001147983 */ /* 0x000f280000300800 */
[----:B------:R-:W4:Y:S04]  /*13eef0*/  LDL.LU R24, [R1+0x5278] ;  /* 0x0052780001187983 */ /* 0x000f280000300800 */
[----:B------:R-:W4:Y:S01]  /*13ef00*/  LDL.LU R16, [R1+0x52c4] ;  /* 0x0052c40001107983 */ /* 0x000f220000300800 */
[----:B------:R-:W-:-:S02]  /*13ef10*/  PRMT R9, R2, 0x3340, R0 ;  /* 0x0000334002097816 */ /* 0x000fc40000000000 */
[----:B------:R-:W-:Y:S02]  /*13ef20*/  PRMT R10, R14, 0x3340, R13 ;  /* 0x000033400e0a7816 */ /* 0x000fe4000000000d */
[----:B------:R-:W-:Y:S02]  /*13ef30*/  LOP3.LUT R12, R58, 0xffff, RZ, 0xc0, !PT ;  /* 0x0000ffff3a0c7812 */ /* 0x000fe400078ec0ff */
[----:B-1----:R-:W-:Y:S02]  /*13ef40*/  PRMT R3, R10, 0x5410, R9 ;  /* 0x000054100a037816 */ /* 0x002fe40000000009 */
[----:B------:R-:W-:Y:S01]  /*13ef50*/  PRMT R9, R56, 0x3340, R0 ;  /* 0x0000334038097816 */ /* 0x000fe20000000000 */
[----:B------:R-:W-:Y:S04]  /*13ef60*/  STL [R1+0x6890], R56 ;  /* 0x0068903801007387 */ /* 0x000fe80000100800 */
[----:B------:R0:W-:Y:S04]  /*13ef70*/  STL [R1+0x1e84], R3 ;  /* 0x001e840301007387 */ /* 0x0001e80000100800 */
[----:B------:R-:W4:Y:S04]  /*13ef80*/  LDL.LU R55, [R1+0x214] ;  /* 0x0002140001377983 */ /* 0x000f280000300800 */
[----:B------:R-:W4:Y:S01]  /*13ef90*/  LDL.LU R61, [R1+0x1d60] ;  /* 0x001d6000013d7983 */ /* 0x000f220000300800 */
[----:B--2---:R-:W-:-:S04]  /*13efa0*/  LOP3.LUT R11, R21, 0xffff, RZ, 0xc0, !PT ;  /* 0x0000ffff150b7812 */ /* 0x004fc800078ec0ff */
[----:B------:R-:W-:-:S04]  /*13efb0*/  PRMT R10, R12, 0x3340, R11 ;  /* 0x000033400c0a7816 */ /* 0x000fc8000000000b */
[----:B0-----:R-:W-:Y:S02]  /*13efc0*/  PRMT R3, R10, 0x5410, R9 ;  /* 0x000054100a037816 */ /* 0x001fe40000000009 */
[----:B------:R-:W-:Y:S02]  /*13efd0*/  SHF.R.U32.HI R10, RZ, 0x8, R12 ;  /* 0x00000008ff0a7819 */ /* 0x000fe4000001160c */
[----:B------:R-:W-:Y:S01]  /*13efe0*/  SHF.R.U32.HI R9, RZ, 0x8, R11 ;  /* 0x00000008ff097819 */ /* 0x000fe2000001160b */
[----:B------:R3:W-:Y:S01]  /*13eff0*/  STL [R1+0x1e88], R3 ;  /* 0x001e880301007387 */ /* 0x0007e20000100800 */
[----:B------:R-:W-:Y:S02]  /*13f000*/  SHF.R.U32.HI R12, RZ, 0x8, R14 ;  /* 0x00000008ff0c7819 */ /* 0x000fe4000001160e */
[----:B------:R-:W-:Y:S01]  /*13f010*/  SHF.R.U32.HI R11, RZ, 0x8, R13 ;  /* 0x00000008ff0b7819 */ /* 0x000fe2000001160d */
[----:B------:R-:W2:Y:S01]  /*13f020*/  LDL.LU R58, [R1+0x210] ;  /* 0x00021000013a7983 */ /* 0x000ea20000300800 */
[----:B------:R-:W-:-:S02]  /*13f030*/  LOP3.LUT R10, R10, 0xffff, RZ, 0xc0, !PT ;  /* 0x0000ffff0a0a7812 */ /* 0x000fc400078ec0ff */
[----:B------:R-:W-:Y:S01]  /*13f040*/  LOP3.LUT R9, R9, 0xffff, RZ, 0xc0, !PT ;  /* 0x0000ffff09097812 */ /* 0x000fe200078ec0ff */
[----:B------:R-:W2:Y:S01]  /*13f050*/  LDL.LU R21, [R1+0x1d64] ;  /* 0x001d640001157983 */ /* 0x000ea20000300800 */
[----:B------:R-:W-:Y:S02]  /*13f060*/  LOP3.LUT R12, R12, 0xffff, RZ, 0xc0, !PT ;  /* 0x0000ffff0c0c7812 */ /* 0x000fe400078ec0ff */
[----:B------:R-:W-:Y:S02]  /*13f070*/  LOP3.LUT R11, R11, 0xffff, RZ, 0xc0, !PT ;  /* 0x0000ffff0b0b7812 */ /* 0x000fe400078ec0ff */
[----:B------:R-:W-:Y:S02]  /*13f080*/  PRMT R60, R10, 0x3340, R9 ;  /* 0x000033400a3c7816 */ /* 0x000fe40000000009 */
[----:B------:R-:W-:-:S03]  /*13f090*/  PRMT R4, R12, 0x3340, R11 ;  /* 0x000033400c047816 */ /* 0x000fc6000000000b */
[----:B------:R-:W-:Y:S04]  /*13f0a0*/  STL [R1+0x66c0], R60 ;  /* 0x0066c03c01007387 */ /* 0x000fe80000100800 */
[----:B------:R-:W2:Y:S04]  /*13f0b0*/  LDL.LU R47, [R1+0x208] ;  /* 0x00020800012f7983 */ /* 0x000ea80000300800 */
[----:B------:R4:W-:Y:S04]  /*13f0c0*/  STL [R1+0x4d4], R4 ;  /* 0x0004d40401007387 */ /* 0x0009e80000100800 */
[----:B------:R-:W2:Y:S01]  /*13f0d0*/  LDL.LU R32, [R1+0x1d4c] ;  /* 0x001d4c0001207983 */ /* 0x000ea20000300800 */
[----:B---3--:R-:W-:-:S05]  /*13f0e0*/  PRMT R3, R34, 0x5410, R59 ;  /* 0x0000541022037816 */ /* 0x008fca000000003b */
[----:B------:R0:W-:Y:S04]  /*13f0f0*/  STL [R1+0x1d84], R3 ;  /* 0x001d840301007387 */ /* 0x0001e80000100800 */
[----:B------:R-:W3:Y:S04]  /*13f100*/  LDL.LU R51, [R1+0x5304] ;  /* 0x0053040001337983 */ /* 0x000ee80000300800 */
[----:B------:R-:W3:Y:S04]  /*13f110*/  LDL.LU R59, [R1+0x5260] ;  /* 0x00526000013b7983 */ /* 0x000ee80000300800 */
[----:B------:R-:W3:Y:S01]  /*13f120*/  LDL.LU R34, [R1+0x52a4] ;  /* 0x0052a40001227983 */ /* 0x000ee20000300800 */
[----:B----4-:R-:W-:-:S02]  /*13f130*/  PRMT R4, R35, 0x5410, R38 ;  /* 0x0000541023047816 */ /* 0x010fc40000000026 */
[----:B0-----:R-:W-:Y:S02]  /*13f140*/  PRMT R3, R46, 0x5410, R53 ;  /* 0x000054102e037816 */ /* 0x001fe40000000035 */
[----:B------:R-:W-:Y:S02]  /*13f150*/  LOP3.LUT R13, R20, 0xffff, RZ, 0xc0, !PT ;  /* 0x0000ffff140d7812 */ /* 0x000fe400078ec0ff */
[----:B------:R-:W-:Y:S01]  /*13f160*/  LOP3.LUT R11, R24, 0xffff, RZ, 0xc0, !PT ;  /* 0x0000ffff180b7812 */ /* 0x000fe200078ec0ff */
[----:B------:R-:W-:Y:S01]  /*13f170*/  STL [R1+0x1d6c], R4 ;  /* 0x001d6c0401007387 */ /* 0x000fe20000100800 */
[----:B------:R-:W-:-:S03]  /*13f180*/  LOP3.LUT R12, R16, 0xffff, RZ, 0xc0, !PT ;  /* 0x0000ffff100c7812 */ /* 0x000fc600078ec0ff */
[----:B------:R0:W-:Y:S01]  /*13f190*/  STL [R1+0x1d80], R3 ;  /* 0x001d800301007387 */ /* 0x0001e20000100800 */
[----:B------:R-:W-:Y:S02]  /*13f1a0*/  PRMT R9, R11, 0x3340, R0 ;  /* 0x000033400b097816 */ /* 0x000fe40000000000 */
[----:B------:R-:W-:Y:S01]  /*13f1b0*/  PRMT R10, R13, 0x3340, R12 ;  /* 0x000033400d0a7816 */ /* 0x000fe2000000000c */
[----:B------:R-:W4:Y:S04]  /*13f1c0*/  LDL.LU R53, [R1+0x20c] ;  /* 0x00020c0001357983 */ /* 0x000f280000300800 */
[----:B------:R-:W4:Y:S01]  /*13f1d0*/  LDL.LU R46, [R1+0x1e60] ;  /* 0x001e6000012e7983 */ /* 0x000f220000300800 */
[----:B0-----:R-:W-:-:S05]  /*13f1e0*/  PRMT R3, R10, 0x5410, R9 ;  /* 0x000054100a037816 */ /* 0x001fca0000000009 */
[----:B------:R0:W-:Y:S04]  /*13f1f0*/  STL [R1+0x1e80], R3 ;  /* 0x001e800301007387 */ /* 0x0001e80000100800 */
        /* <DEDUP_REMOVED lines=8> */
[----:B0-----:R-:W-:Y:S02]  /*13f280*/  PRMT R3, R10, 0x3340, R9 ;  /* 0x000033400a037816 */ /* 0x001fe40000000009 */
[----:B------:R-:W-:-:S02]  /*13f290*/  PRMT R5, R11, 0x3340, R0 ;  /* 0x000033400b057816 */ /* 0x000fc40000000000 */
[----:B------:R-:W-:Y:S01]  /*13f2a0*/  PRMT R4, R61, 0x5410, R55 ;  /* 0x000054103d047816 */ /* 0x000fe20000000037 */
[----:B------:R2:W-:Y:S04]  /*13f2b0*/  STL [R1+0x4d0], R3 ;  /* 0x0004d00301007387 */ /* 0x0005e80000100800 */
[----:B------:R-:W-:Y:S04]  /*13f2c0*/  STL [R1+0x308], R5 ;  /* 0x0003080501007387 */ /* 0x000fe80000100800 */
[----:B------:R-:W4:Y:S04]  /*13f2d0*/  LDL.LU R20, [R1+0x1f8] ;  /* 0x0001f80001147983 */ /* 0x000f280000300800 */
[----:B------:R0:W-:Y:S04]  /*13f2e0*/  STL [R1+0x1d68], R4 ;  /* 0x001d680401007387 */ /* 0x0001e80000100800 */
[----:B------:R-:W4:Y:S01]  /*13f2f0*/  LDL.LU R55, [R1+0x1d44] ;  /* 0x001d440001377983 */ /* 0x000f220000300800 */
[----:B--2---:R-:W-:-:S05]  /*13f300*/  PRMT R3, R21, 0x5410, R58 ;  /* 0x0000541015037816 */ /* 0x004fca000000003a */
[----:B------:R1:W-:Y:S04]  /*13f310*/  STL [R1+0x1d60], R3 ;  /* 0x001d600301007387 */ /* 0x0003e80000100800 */
[----:B------:R-:W2:Y:S04]  /*13f320*/  LDL.LU R61, [R1+0x5410] ;  /* 0x00541000013d7983 */ /* 0x000ea80000300800 */
[----:B------:R-:W2:Y:S04]  /*13f330*/  LDL.LU R58, [R1+0x53dc] ;  /* 0x0053dc00013a7983 */ /* 0x000ea80000300800 */
[----:B------:R-:W2:Y:S01]  /*13f340*/  LDL.LU R21, [R1+0x53c0] ;  /* 0x0053c00001157983 */ /* 0x000ea20000300800 */
[----:B0-----:R-:W-:-:S05]  /*13f350*/  PRMT R4, R32, 0x5410, R47 ;  /* 0x0000541020047816 */ /* 0x001fca000000002f */
[----:B------:R0:W-:Y:S01]  /*13f360*/  STL [R1+0x1d64], R4 ;  /* 0x001d640401007387 */ /* 0x0001e20000100800 */
[----:B---3--:R-:W-:Y:S02]  /*13f370*/  LOP3.LUT R12, R51, 0xffff, RZ, 0xc0, !PT ;  /* 0x0000ffff330c7812 */ /* 0x008fe400078ec0ff */
[----:B-1----:R-:W-:Y:S02]  /*13f380*/  LOP3.LUT R3, R59, 0xffff, RZ, 0xc0, !PT ;  /* 0x0000ffff3b037812 */ /* 0x002fe400078ec0ff */
[----:B------:R-:W3:Y:S01]  /*13f390*/  LDL.LU R59, [R1+0x1fc] ;  /* 0x0001fc00013b7983 */ /* 0x000ee20000300800 */
[----:B------:R-:W-:Y:S02]  /*13f3a0*/  LOP3.LUT R11, R34, 0xffff, RZ, 0xc0, !PT ;  /* 0x0000ffff220b7812 */ /* 0x000fe400078ec0ff */
[----:B------:R-:W-:Y:S02]  /*13f3b0*/  PRMT R9, R3, 0x3340, R0 ;  /* 0x0000334003097816 */ /* 0x000fe40000000000 */
[----:B------:R-:W-:-:S04]  /*13f3c0*/  PRMT R10, R12, 0x3340, R11 ;  /* 0x000033400c0a7816 */ /* 0x000fc8000000000b */
[----:B0-----:R-:W-:Y:S02]  /*13f3d0*/  PRMT R4, R10, 0x5410, R9 ;  /* 0x000054100a047816 */ /* 0x001fe40000000009 */
[----:B------:R-:W-:Y:S02]  /*13f3e0*/  SHF.R.U32.HI R9, RZ, 0x8, R2 ;  /* 0x00000008ff097819 */ /* 0x000fe40000011602 */
[----:B------:R-:W-:Y:S01]  /*13f3f0*/  SHF.R.U32.HI R12, RZ, 0x8, R12 ;  /* 0x00000008ff0c7819 */ /* 0x000fe2000001160c */
[----:B------:R0:W-:Y:S01]  /*13f400*/  STL [R1+0x1e6c], R4 ;  /* 0x001e6c0401007387 */ /* 0x0001e20000100800 */
[----:B------:R-:W-:Y:S02]  /*13f410*/  SHF.R.U32.HI R10, RZ, 0x8, R11 ;  /* 0x00000008ff0a7819 */ /* 0x000fe4000001160b */
[----:B------:R-:W-:Y:S01]  /*13f420*/  LOP3.LUT R9, R9, 0xffff, RZ, 0xc0, !PT ;  /* 0x0000ffff09097812 */ /* 0x000fe200078ec0ff */
[----:B------:R-:W3:Y:S01]  /*13f430*/  LDL.LU R34, [R1+0x1e4c] ;  /* 0x001e4c0001227983 */ /* 0x000ee20000300800 */
[----:B------:R-:W-:-:S02]  /*13f440*/  LOP3.LUT R11, R12, 0xffff, RZ, 0xc0, !PT ;  /* 0x0000ffff0c0b7812 */ /* 0x000fc400078ec0ff */
[----:B------:R-:W-:Y:S02]  /*13f450*/  LOP3.LUT R10, R10, 0xffff, RZ, 0xc0, !PT ;  /* 0x0000ffff0a0a7812 */ /* 0x000fe400078ec0ff */
[----:B------:R-:W-:Y:S02]  /*13f460*/  PRMT R5, R9, 0x3340, R0 ;  /* 0x0000334009057816 */ /* 0x000fe40000000000 */
[----:B0-----:R-:W-:Y:S02]  /*13f470*/  PRMT R4, R11, 0x3340, R10 ;  /* 0x000033400b047816 */ /* 0x001fe4000000000a */
[----:B----4-:R-:W-:Y:S01]  /*13f480*/  PRMT R2, R46, 0x5410, R53 ;  /* 0x000054102e027816 */ /* 0x010fe20000000035 */
[----:B------:R-:W-:Y:S04]  /*13f490*/  STL [R1+0x304], R5 ;  /* 0x0003040501007387 */ /* 0x000fe80000100800 */
[----:B------:R-:W-:Y:S04]  /*13f4a0*/  STL [R1+0x4cc], R4 ;  /* 0x0004cc0401007387 */ /* 0x000fe80000100800 */
[----:B------:R-:W4:Y:S04]  /*13f4b0*/  LDL.LU R38, [R1+0x1f0] ;  /* 0x0001f00001267983 */ /* 0x000f280000300800 */
[----:B------:R0:W-:Y:S01]  /*13f4c0*/  STL [R1+0x1d4c], R2 ;  /* 0x001d4c0201007387 */ /* 0x0001e20000100800 */
[----:B------:R-:W-:-:S03]  /*13f4d0*/  PRMT R10, R16, 0x5410, R24 ;  /* 0x00005410100a7816 */ /* 0x000fc60000000018 */
[----:B------:R-:W4:Y:S04]  /*13f4e0*/  LDL.LU R35, [R1+0x710] ;  /* 0x0007100001237983 */ /* 0x000f280000300800 */
[----:B------:R-:W4:Y:S04]  /*13f4f0*/  LDL.LU R47, [R1+0x1ec] ;  /* 0x0001ec00012f7983 */ /* 0x000f280000300800 */
[----:B------:R-:W4:Y:S04]  /*13f500*/  LDL.LU R32, [R1+0x6e4] ;  /* 0x0006e40001207983 */ /* 0x000f280000300800 */
[----:B------:R-:W4:Y:S04]  /*13f510*/  LDL.LU R51, [R1+0x5420] ;  /* 0x0054200001337983 */ /* 0x000f280000300800 */
[----:B------:R-:W4:Y:S04]  /*13f520*/  LDL.LU R24, [R1+0x53e0] ;  /* 0x0053e00001187983 */ /* 0x000f280000300800 */
[----:B------:R-:W4:Y:S01]  /*13f530*/  LDL.LU R16, [R1+0x53c8] ;  /* 0x0053c80001107983 */ /* 0x000f220000300800 */
[----:B0-----:R-:W-:-:S03]  /*13f540*/  PRMT R2, R55, 0x5410, R20 ;  /* 0x0000541037027816 */ /* 0x001fc60000000014 */
[----:B------:R-:W-:Y:S04]  /*13f550*/  STL [R1+0x68dc], R10 ;  /* 0x0068dc0a01007387 */ /* 0x000fe80000100800 */
[----:B------:R0:W-:Y:S01]  /*13f560*/  STL [R1+0x1d48], R2 ;  /* 0x001d480201007387 */ /* 0x0001e20000100800 */
[----:B--2---:R-:W-:Y:S02]  /*13f570*/  LOP3.LUT R14, R61, 0xffff, RZ, 0xc0, !PT ;  /* 0x0000ffff3d0e7812 */ /* 0x004fe400078ec0ff */
[----:B------:R-:W-:Y:S02]  /*13f580*/  LOP3.LUT R12, R58, 0xffff, RZ, 0xc0, !PT ;  /* 0x0000ffff3a0c7812 */ /* 0x000fe400078ec0ff */
[----:B------:R-:W2:Y:S01]  /*13f590*/  LDL.LU R58, [R1+0x1e8] ;  /* 0x0001e800013a7983 */ /* 0x000ea20000300800 */
[----:B------:R-:W-:-:S02]  /*13f5a0*/  LOP3.LUT R13, R21, 0xffff, RZ, 0xc0, !PT ;  /* 0x0000ffff150d7812 */ /* 0x000fc400078ec0ff */
[----:B------:R-:W-:Y:S01]  /*13f5b0*/  PRMT R9, R12, 0x3340, R0 ;  /* 0x000033400c097816 */ /* 0x000fe20000000000 */
[----:B------:R-:W2:Y:S01]  /*13f5c0*/  LDL.LU R21, [R1+0x70c] ;  /* 0x00070c0001157983 */ /* 0x000ea20000300800 */
[----:B------:R-:W-:-:S04]  /*13f5d0*/  PRMT R11, R14, 0x3340, R13 ;  /* 0x000033400e0b7816 */ /* 0x000fc8000000000d */
[----:B0-----:R-:W-:Y:S02]  /*13f5e0*/  PRMT R2, R11, 0x5410, R9 ;  /* 0x000054100b027816 */ /* 0x001fe40000000009 */
[----:B------:R-:W-:Y:S02]  /*13f5f0*/  SHF.R.U32.HI R11, RZ, 0x8, R14 ;  /* 0x00000008ff0b7819 */ /* 0x000fe4000001160e */
[----:B------:R-:W-:Y:S02]  /*13f600*/  SHF.R.U32.HI R9, RZ, 0x8, R13 ;  /* 0x00000008ff097819 */ /* 0x000fe4000001160d */
[----:B------:R-:W-:Y:S02]  /*13f610*/  SHF.R.U32.HI R12, RZ, 0x8, R12 ;  /* 0x00000008ff0c7819 */ /* 0x000fe4000001160c */
[----:B------:R-:W-:Y:S02]  /*13f620*/  LOP3.LUT R11, R11, 0xffff, RZ, 0xc0, !PT ;  /* 0x0000ffff0b0b7812 */ /* 0x000fe400078ec0ff */
[----:B------:R-:W-:-:S02]  /*13f630*/  LOP3.LUT R9, R9, 0xffff, RZ, 0xc0, !PT ;  /* 0x0000ffff09097812 */ /* 0x000fc400078ec0ff */
[----:B------:R-:W-:Y:S02]  /*13f640*/  LOP3.LUT R12, R12, 0xffff, RZ, 0xc0, !PT ;  /* 0x0000ffff0c0c7812 */ /* 0x000fe400078ec0ff */
[----:B------:R-:W-:Y:S01]  /*13f650*/  PRMT R5, R11, 0x3340, R9 ;  /* 0x000033400b057816 */ /* 0x000fe20000000009 */
[----:B------:R3:W-:Y:S01]  /*13f660*/  STL [R1+0x1e68], R2 ;  /* 0x001e680201007387 */ /* 0x0007e20000100800 */
[----:B------:R-:W-:-:S03]  /*13f670*/  PRMT R4, R12, 0x3340, R0 ;  /* 0x000033400c047816 */ /* 0x000fc60000000000 */
[----:B------:R-:W-:Y:S04]  /*13f680*/  STL [R1+0x4c8], R5 ;  /* 0x0004c80501007387 */ /* 0x000fe80000100800 */
[----:B------:R-:W2:Y:S04]  /*13f690*/  LDL.LU R53, [R1+0x1e4] ;  /* 0x0001e40001357983 */ /* 0x000ea80000300800 */
[----:B------:R-:W-:Y:S04]  /*13f6a0*/  STL [R1+0x300], R4 ;  /* 0x0003000401007387 */ /* 0x000fe80000100800 */
[----:B------:R-:W2:Y:S01]  /*13f6b0*/  LDL.LU R46, [R1+0x6e0] ;  /* 0x0006e000012e7983 */ /* 0x000ea20000300800 */
[----:B---3--:R-:W-:-:S05]  /*13f6c0*/  PRMT R2, R34, 0x5410, R59 ;  /* 0x0000541022027816 */ /* 0x008fca000000003b */
[----:B------:R4:W-:Y:S04]  /*13f6d0*/  STL [R1+0x1d44], R2 ;  /* 0x001d440201007387 */ /* 0x0009e80000100800 */
[----:B------:R-:W3:Y:S04]  /*13f6e0*/  LDL.LU R20, [R1+0x1e0] ;  /* 0x0001e00001147983 */ /* 0x000ee80000300800 */
[----:B------:R-:W3:Y:S04]  /*13f6f0*/  LDL.LU R55, [R1+0x4bc] ;  /* 0x0004bc0001377983 */ /* 0x000ee80000300800 */
[----:B------:R-:W3:Y:S04]  /*13f700*/  LDL.LU R61, [R1+0x5404] ;  /* 0x00540400013d7983 */ /* 0x000ee80000300800 */
[----:B------:R-:W3:Y:S04]  /*13f710*/  LDL.LU R59, [R1+0x53c4] ;  /* 0x0053c400013b7983 */ /* 0x000ee80000300800 */
[----:B------:R-:W3:Y:S01]  /*13f720*/  LDL.LU R34, [R1+0x53a8] ;  /* 0x0053a80001227983 */ /* 0x000ee20000300800 */
[----:B----4-:R-:W-:-:S02]  /*13f730*/  LOP3.LUT R2, R51, 0xffff, RZ, 0xc0, !PT ;  /* 0x0000ffff33027812 */ /* 0x010fc400078ec0ff */
[----:B------:R-:W-:Y:S02]  /*13f740*/  LOP3.LUT R4, R24, 0xffff, RZ, 0xc0, !PT ;  /* 0x0000ffff18047812 */ /* 0x000fe400078ec0ff */
[----:B------:R-:W-:Y:S02]  /*13f750*/  LOP3.LUT R14, R16, 0xffff, RZ, 0xc0, !PT ;  /* 0x0000ffff100e7812 */ /* 0x000fe400078ec0ff */
[----:B------:R-:W-:Y:S02]  /*13f760*/  PRMT R9, R4, 0x3340, R0 ;  /* 0x0000334004097816 */ /* 0x000fe40000000000 */
[----:B------:R-:W-:-:S04]  /*13f770*/  PRMT R12, R2, 0x3340, R14 ;  /* 0x00003340020c7816 */ /* 0x000fc8000000000e */
[----:B------:R-:W-:-:S05]  /*13f780*/  PRMT R5, R12, 0x5410, R9 ;  /* 0x000054100c057816 */ /* 0x000fca0000000009 */
[----:B------:R-:W-:Y:S04]  /*13f790*/  STL [R1+0x1e64], R5 ;  /* 0x001e640501007387 */ /* 0x000fe80000100800 */
        /* <DEDUP_REMOVED lines=8> */
[----:B------:R-:W-:Y:S02]  /*13f820*/  PRMT R3, R9, 0x3340, R0 ;  /* 0x0000334009037816 */ /* 0x000fe40000000000 */
[----:B------:R-:W-:-:S02]  /*13f830*/  PRMT R2, R14, 0x3340, R12 ;  /* 0x000033400e027816 */ /* 0x000fc4000000000c */
[----:B------:R-:W-:Y:S01]  /*13f840*/  PRMT R11, R35, 0x5410, R38 ;  /* 0x00005410230b7816 */ /* 0x000fe20000000026 */
[----:B------:R3:W-:Y:S01]  /*13f850*/  STL [R1+0x2fc], R3 ;  /* 0x0002fc0301007387 */ /* 0x0007e20000100800 */
[----:B------:R-:W-:-:S03]  /*13f860*/  PRMT R13, R32, 0x5410, R47 ;  /* 0x00005410200d7816 */ /* 0x000fc6000000002f */
[----:B------:R-:W4:Y:S04]  /*13f870*/  LDL.LU R38, [R1+0x1d8] ;  /* 0x0001d80001267983 */ /* 0x000f280000300800 */
[----:B------:R0:W-:Y:S04]  /*13f880*/  STL [R1+0x4c0], R2 ;  /* 0x0004c00201007387 */ /* 0x0001e80000100800 */
[----:B------:R-:W4:Y:S04]  /*13f890*/  LDL.LU R35, [R1+0x4b8] ;  /* 0x0004b80001237983 */ /* 0x000f280000300800 */
[----:B------:R-:W4:Y:S04]  /*13f8a0*/  LDL.LU R47, [R1+0x1d4] ;  /* 0x0001d400012f7983 */ /* 0x000f280000300800 */
[----:B------:R-:W4:Y:S04]  /*13f8b0*/  LDL.LU R32, [R1+0x6d4] ;  /* 0x0006d40001207983 */ /* 0x000f280000300800 */
[----:B------:R-:W4:Y:S01]  /*13f8c0*/  LDL.LU R51, [R1+0x540c] ;  /* 0x00540c0001337983 */ /* 0x000f220000300800 */
[----:B--2---:R-:W-:-:S03]  /*13f8d0*/  PRMT R12, R21, 0x5410, R58 ;  /* 0x00005410150c7816 */ /* 0x004fc6000000003a */
[----:B------:R-:W2:Y:S04]  /*13f8e0*/  LDL.LU R58, [R1+0x53d4] ;  /* 0x0053d400013a7983 */ /* 0x000ea80000300800 */
[----:B------:R-:W2:Y:S01]  /*13f8f0*/  LDL.LU R21, [R1+0x53b8] ;  /* 0x0053b80001157983 */ /* 0x000ea20000300800 */
[----:B------:R-:W-:Y:S02]  /*13f900*/  PRMT R14, R46, 0x5410, R53 ;  /* 0x000054102e0e7816 */ /* 0x000fe40000000035 */
[----:B---3--:R-:W-:Y:S02]  /*13f910*/  PRMT R3, R55, 0x5410, R20 ;  /* 0x0000541037037816 */ /* 0x008fe40000000014 */
[----:B0-----:R-:W-:-:S03]  /*13f920*/  LOP3.LUT R2, R61, 0xffff, RZ, 0xc0, !PT ;  /* 0x0000ffff3d027812 */ /* 0x001fc600078ec0ff */
[----:B------:R0:W-:Y:S01]  /*13f930*/  STL [R1+0x4], R3 ;  /* 0x0000040301007387 */ /* 0x0001e20000100800 */
[----:B------:R-:W-:Y:S02]  /*13f940*/  LOP3.LUT R5, R59, 0xffff, RZ, 0xc0, !PT ;  /* 0x0000ffff3b057812 */ /* 0x000fe400078ec0ff */
[----:B0-----:R-:W-:Y:S02]  /*13f950*/  LOP3.LUT R3, R34, 0xffff, RZ, 0xc0, !PT ;  /* 0x0000ffff22037812 */ /* 0x001fe400078ec0ff */
[----:B------:R-:W-:Y:S02]  /*13f960*/  PRMT R9, R5, 0x3340, R0 ;  /* 0x0000334005097816 */ /* 0x000fe40000000000 */
[----:B------:R-:W-:-:S04]  /*13f970*/  PRMT R6, R2, 0x3340, R3 ;  /* 0x0000334002067816 */ /* 0x000fc80000000003 */
[----:B------:R-:W-:Y:S02]  /*13f980*/  PRMT R6, R6, 0x5410, R9 ;  /* 0x0000541006067816 */ /* 0x000fe40000000009 */
[----:B------:R-:W-:Y:S02]  /*13f990*/  SHF.R.U32.HI R9, RZ, 0x8, R4 ;  /* 0x00000008ff097819 */ /* 0x000fe40000011604 */
[----:B------:R-:W-:Y:S02]  /*13f9a0*/  SHF.R.U32.HI R2, RZ, 0x8, R2 ;  /* 0x00000008ff027819 */ /* 0x000fe40000011602 */
[----:B------:R-:W-:Y:S02]  /*13f9b0*/  SHF.R.U32.HI R3, RZ, 0x8, R3 ;  /* 0x00000008ff037819 */ /* 0x000fe40000011603 */
[----:B------:R-:W-:Y:S02]  /*13f9c0*/  LOP3.LUT R9, R9, 0xffff, RZ, 0xc0, !PT ;  /* 0x0000ffff09097812 */ /* 0x000fe400078ec0ff */
[----:B------:R-:W-:-:S02]  /*13f9d0*/  LOP3.LUT R2, R2, 0xffff, RZ, 0xc0, !PT ;  /* 0x0000ffff02027812 */ /* 0x000fc400078ec0ff */
[----:B------:R-:W-:Y:S02]  /*13f9e0*/  LOP3.LUT R3, R3, 0xffff, RZ, 0xc0, !PT ;  /* 0x0000ffff03037812 */ /* 0x000fe400078ec0ff */
[----:B------:R-:W-:Y:S01]  /*13f9f0*/  PRMT R4, R9, 0x3340, R0 ;  /* 0x0000334009047816 */ /* 0x000fe20000000000 */
[----:B------:R-:W-:Y:S01]  /*13fa00*/  STL [R1+0x1e60], R6 ;  /* 0x001e600601007387 */ /* 0x000fe20000100800 */
[----:B------:R-:W-:-:S03]  /*13fa10*/  PRMT R3, R2, 0x3340, R3 ;  /* 0x0000334002037816 */ /* 0x000fc60000000003 */
[----:B------:R-:W3:Y:S04]  /*13fa20*/  LDL.LU R53, [R1+0x1d0] ;  /* 0x0001d00001357983 */ /* 0x000ee80000300800 */
[----:B------:R-:W3:Y:S04]  /*13fa30*/  LDL.LU R46, [R1+0x6c8] ;  /* 0x0006c800012e7983 */ /* 0x000ee80000300800 */
[----:B------:R-:W-:Y:S01]  /*13fa40*/  STL [R1+0x2f8], R4 ;  /* 0x0002f80401007387 */ /* 0x000fe20000100800 */
[----:B----4-:R-:W-:-:S03]  /*13fa50*/  PRMT R2, R16, 0x5410, R24 ;  /* 0x0000541010027816 */ /* 0x010fc60000000018 */
[----:B------:R-:W4:Y:S04]  /*13fa60*/  LDL.LU R20, [R1+0x1cc] ;  /* 0x0001cc0001147983 */ /* 0x000f280000300800 */
[----:B------:R-:W-:Y:S04]  /*13fa70*/  STL [R1+0x4bc], R3 ;  /* 0x0004bc0301007387 */ /* 0x000fe80000100800 */
[----:B------:R-:W4:Y:S04]  /*13fa80*/  LDL.LU R55, [R1+0x6d0] ;  /* 0x0006d00001377983 */ /* 0x000f280000300800 */
[----:B------:R0:W-:Y:S04]  /*13fa90*/  STL [R1], R2 ;  /* 0x0000000201007387 */ /* 0x0001e80000100800 */
[----:B------:R-:W4:Y:S04]  /*13faa0*/  LDL.LU R61, [R1+0x1c8] ;  /* 0x0001c800013d7983 */ /* 0x000f280000300800 */
[----:B------:R-:W4:Y:S04]  /*13fab0*/  LDL.LU R59, [R1+0x4b4] ;  /* 0x0004b400013b7983 */ /* 0x000f280000300800 */
[----:B------:R-:W4:Y:S04]  /*13fac0*/  LDL.LU R34, [R1+0x858] ;  /* 0x0008580001227983 */ /* 0x000f280000300800 */
[----:B------:R-:W4:Y:S04]  /*13fad0*/  LDL.LU R24, [R1+0x784] ;  /* 0x0007840001187983 */ /* 0x000f280000300800 */
[----:B------:R-:W4:Y:S01]  /*13fae0*/  LDL.LU R16, [R1+0x7f8] ;  /* 0x0007f80001107983 */ /* 0x000f220000300800 */
[----:B0-----:R-:W-:-:S02]  /*13faf0*/  PRMT R2, R35, 0x5410, R38 ;  /* 0x0000541023027816 */ /* 0x001fc40000000026 */
[----:B------:R-:W-:-:S03]  /*13fb00*/  PRMT R4, R32, 0x5410, R47 ;  /* 0x0000541020047816 */ /* 0x000fc6000000002f */
[----:B------:R2:W-:Y:S01]  /*13fb10*/  STL [R1+0x8], R2 ;  /* 0x0000080201007387 */ /* 0x0005e20000100800 */
[----:B------:R-:W-:-:S03]  /*13fb20*/  LOP3.LUT R3, R51, 0xffff, RZ, 0xc0, !PT ;  /* 0x0000ffff33037812 */ /* 0x000fc600078ec0ff */
[----:B------:R0:W-:Y:S01]  /*13fb30*/  STL [R1+0xc], R4 ;  /* 0x00000c0401007387 */ /* 0x0001e20000100800 */
[----:B--2---:R-:W-:Y:S02]  /*13fb40*/  LOP3.LUT R2, R58, 0xffff, RZ, 0xc0, !PT ;  /* 0x0000ffff3a027812 */ /* 0x004fe400078ec0ff */
[----:B0-----:R-:W-:Y:S02]  /*13fb50*/  LOP3.LUT R4, R21, 0xffff, RZ, 0xc0, !PT ;  /* 0x0000ffff15047812 */ /* 0x001fe400078ec0ff */
[----:B------:R-:W-:Y:S02]  /*13fb60*/  PRMT R9, R2, 0x3340, R0 ;  /* 0x0000334002097816 */ /* 0x000fe40000000000 */
[----:B------:R-:W-:Y:S02]  /*13fb70*/  PRMT R6, R3, 0x3340, R4 ;  /* 0x0000334003067816 */ /* 0x000fe40000000004 */
[----:B------:R-:W-:Y:S02]  /*13fb80*/  SHF.R.U32.HI R3, RZ, 0x8, R3 ;  /* 0x00000008ff037819 */ /* 0x000fe40000011603 */
[----:B------:R-:W-:-:S02]  /*13fb90*/  PRMT R6, R6, 0x5410, R9 ;  /* 0x0000541006067816 */ /* 0x000fc40000000009 */
[----:B------:R-:W-:Y:S02]  /*13fba0*/  SHF.R.U32.HI R9, RZ, 0x8, R4 ;  /* 0x00000008ff097819 */ /* 0x000fe40000011604 */
[----:B------:R-:W-:Y:S02]  /*13fbb0*/  SHF.R.U32.HI R2, RZ, 0x8, R2 ;  /* 0x00000008ff027819 */ /* 0x000fe40000011602 */
[----:B------:R-:W-:Y:S02]  /*13fbc0*/  LOP3.LUT R3, R3, 0xffff, RZ, 0xc0, !PT ;  /* 0x0000ffff03037812 */ /* 0x000fe400078ec0ff */
[----:B------:R-:W-:Y:S02]  /*13fbd0*/  LOP3.LUT R9, R9, 0xffff, RZ, 0xc0, !PT ;  /* 0x0000ffff09097812 */ /* 0x000fe400078ec0ff */
[----:B------:R-:W-:Y:S02]  /*13fbe0*/  LOP3.LUT R2, R2, 0xffff, RZ, 0xc0, !PT ;  /* 0x0000ffff02027812 */ /* 0x000fe400078ec0ff */
[----:B------:R-:W-:Y:S01]  /*13fbf0*/  PRMT R3, R3, 0x3340, R9 ;  /* 0x0000334003037816 */ /* 0x000fe20000000009 */
[----:B------:R-:W-:Y:S01]  /*13fc00*/  STL [R1+0x1e4c], R6 ;  /* 0x001e4c0601007387 */ /* 0x000fe20000100800 */
[----:B------:R-:W-:-:S03]  /*13fc10*/  PRMT R2, R2, 0x3340, R0 ;  /* 0x0000334002027816 */ /* 0x000fc60000000000 */
[----:B------:R-:W2:Y:S04]  /*13fc20*/  LDL.LU R38, [R1+0x1c4] ;  /* 0x0001c40001267983 */ /* 0x000ea80000300800 */
[----:B------:R-:W-:Y:S04]  /*13fc30*/  STL [R1+0x4b8], R3 ;  /* 0x0004b80301007387 */ /* 0x000fe80000100800 */
[----:B------:R-:W2:Y:S04]  /*13fc40*/  LDL.LU R35, [R1+0x6c4] ;  /* 0x0006c40001237983 */ /* 0x000ea80000300800 */
[----:B------:R3:W-:Y:S04]  /*13fc50*/  STL [R1+0x2f4], R2 ;  /* 0x0002f40201007387 */ /* 0x0007e80000100800 */
[----:B------:R-:W2:Y:S04]  /*13fc60*/  LDL.LU R58, [R1+0x1c0] ;  /* 0x0001c000013a7983 */ /* 0x000ea80000300800 */
[----:B------:R-:W2:Y:S04]  /*13fc70*/  LDL.LU R21, [R1+0x4b0] ;  /* 0x0004b00001157983 */ /* 0x000ea80000300800 */
[----:B------:R-:W2:Y:S04]  /*13fc80*/  LDL.LU R47, [R1+0x1bc] ;  /* 0x0001bc00012f7983 */ /* 0x000ea80000300800 */
[----:B------:R-:W2:Y:S01]  /*13fc90*/  LDL.LU R32, [R1+0x6b8] ;  /* 0x0006b80001207983 */ /* 0x000ea20000300800 */
[----:B---3--:R-:W-:-:S05]  /*13fca0*/  PRMT R2, R46, 0x5410, R53 ;  /* 0x000054102e027816 */ /* 0x008fca0000000035 */
[----:B------:R0:W-:Y:S04]  /*13fcb0*/  STL [R1+0x10], R2 ;  /* 0x0000100201007387 */ /* 0x0001e80000100800 */
[----:B------:R-:W3:Y:S04]  /*13fcc0*/  LDL.LU R51, [R1+0x86c] ;  /* 0x00086c0001337983 */ /* 0x000ee80000300800 */
[----:B------:R-:W3:Y:S01]  /*13fcd0*/  LDL.LU R53, [R1+0x79c] ;  /* 0x00079c0001357983 */ /* 0x000ee20000300800 */
[----:B----4-:R-:W-:-:S03]  /*13fce0*/  PRMT R4, R55, 0x5410, R20 ;  /* 0x0000541037047816 */ /* 0x010fc60000000014 */
[----:B------:R-:W4:Y:S04]  /*13fcf0*/  LDL.LU R46, [R1+0x808] ;  /* 0x00080800012e7983 */ /* 0x000f280000300800 */
[----:B------:R1:W-:Y:S01]  /*13fd00*/  STL [R1+0x14], R4 ;  /* 0x0000140401007387 */ /* 0x0003e20000100800 */
[----:B------:R-:W-:Y:S02]  /*13fd10*/  PRMT R3, R59, 0x5410, R61 ;  /* 0x000054103b037816 */ /* 0x000fe4000000003d */
[----:B0-----:R-:W-:-:S03]  /*13fd20*/  LOP3.LUT R2, R34, 0xffff, RZ, 0xc0, !PT ;  /* 0x0000ffff22027812 */ /* 0x001fc600078ec0ff */
[----:B------:R0:W-:Y:S01]  /*13fd30*/  STL [R1+0x1c], R3 ;  /* 0x00001c0301007387 */ /* 0x0001e20000100800 */
[----:B-1----:R-:W-:-:S03]  /*13fd40*/  LOP3.LUT R4, R24, 0xffff, RZ, 0xc0, !PT ;  /* 0x0000ffff18047812 */ /* 0x002fc600078ec0ff */
[----:B------:R-:W4:Y:S01]  /*13fd50*/  LDL.LU R20, [R1+0x1b8] ;  /* 0x0001b80001147983 */ /* 0x000f220000300800 */
[----:B0-----:R-:W-:Y:S02]  /*13fd60*/  LOP3.LUT R3, R16, 0xffff, RZ, 0xc0, !PT ;  /* 0x0000ffff10037812 */ /* 0x001fe400078ec0ff */
[----:B------:R-:W-:Y:S02]  /*13fd70*/  PRMT R9, R4, 0x3340, R0 ;  /* 0x0000334004097816 */ /* 0x000fe40000000000 */
[----:B------:R-:W-:-:S04]  /*13fd80*/  PRMT R6, R2, 0x3340, R3 ;  /* 0x0000334002067816 */ /* 0x000fc80000000003 */
[----:B------:R-:W-:-:S05]  /*13fd90*/  PRMT R6, R6, 0x5410, R9 ;  /* 0x0000541006067816 */ /* 0x000fca0000000009 */
[----:B------:R0:W-:Y:S04]  /*13fda0*/  STL [R1+0x894], R6 ;  /* 0x0008940601007387 */ /* 0x0001e80000100800 */
[----:B------:R-:W4:Y:S04]  /*13fdb0*/  LDL.LU R55, [R1+0x6ac] ;  /* 0x0006ac0001377983 */ /* 0x000f280000300800 */
[----:B------:R-:W4:Y:S04]  /*13fdc0*/  LDL.LU R61, [R1+0x1b4] ;  /* 0x0001b400013d7983 */ /* 0x000f280000300800 */
[----:B------:R-:W4:Y:S04]  /*13fdd0*/  LDL.LU R59, [R1+0x6a4] ;  /* 0x0006a400013b7983 */ /* 0x000f280000300800 */
[----:B------:R-:W4:Y:S04]  /*13fde0*/  LDL.LU R34, [R1+0x1b0] ;  /* 0x0001b00001227983 */ /* 0x000f280000300800 */
[----:B------:R-:W4:Y:S04]  /*13fdf0*/  LDL.LU R24, [R1+0x6a8] ;  /* 0x0006a80001187983 */ /* 0x000f280000300800 */
[----:B------:R-:W4:Y:S01]  /*13fe00*/  LDL.LU R16, [R1+0x838] ;  /* 0x0008380001107983 */ /* 0x000f220000300800 */
[----:B------:R-:W-:-:S02]  /*13fe10*/  SHF.R.U32.HI R9, RZ, 0x8, R5 ;  /* 0x00000008ff097819 */ /* 0x000fc40000011605 */
[----:B------:R-:W-:Y:S02]  /*13fe20*/  SHF.R.U32.HI R2, RZ, 0x8, R2 ;  /* 0x00000008ff027819 */ /* 0x000fe40000011602 */
[----:B------:R-:W-:Y:S02]  /*13fe30*/  SHF.R.U32.HI R3, RZ, 0x8, R3 ;  /* 0x00000008ff037819 */ /* 0x000fe40000011603 */
[----:B------:R-:W-:Y:S02]  /*13fe40*/  LOP3.LUT R9, R9, 0xffff, RZ, 0xc0, !PT ;  /* 0x0000ffff09097812 */ /* 0x000fe400078ec0ff */
[----:B------:R-:W-:Y:S02]  /*13fe50*/  LOP3.LUT R2, R2, 0xffff, RZ, 0xc0, !PT ;  /* 0x0000ffff02027812 */ /* 0x000fe400078ec0ff */
[----:B------:R-:W-:Y:S02]  /*13fe60*/  LOP3.LUT R3, R3, 0xffff, RZ, 0xc0, !PT ;  /* 0x0000ffff03037812 */ /* 0x000fe400078ec0ff */
[----:B0-----:R-:W-:-:S02]  /*13fe70*/  PRMT R6, R9, 0x3340, R0 ;  /* 0x0000334009067816 */ /* 0x001fc40000000000 */
[----:B------:R-:W-:-:S03]  /*13fe80*/  PRMT R5, R2, 0x3340, R3 ;  /* 0x0000334002057816 */ /* 0x000fc60000000003 */
[----:B------:R-:W-:Y:S04]  /*13fe90*/  STL [R1+0x2f0], R6 ;  /* 0x0002f00601007387 */ /* 0x000fe80000100800 */
[----:B------:R0:W-:Y:S01]  /*13fea0*/  STL [R1+0x4b4], R5 ;  /* 0x0004b40501007387 */ /* 0x0001e20000100800 */
[----:B--2---:R-:W-:Y:S02]  /*13feb0*/  PRMT R3, R35, 0x5410, R38 ;  /* 0x0000541023037816 */ /* 0x004fe40000000026 */
[----:B------:R-:W-:Y:S02]  /*13fec0*/  PRMT R2, R21, 0x5410, R58 ;  /* 0x0000541015027816 */ /* 0x000fe4000000003a */
[----:B------:R-:W2:Y:S04]  /*13fed0*/  LDL.LU R58, [R1+0x398] ;  /* 0x00039800013a7983 */ /* 0x000ea80000300800 */
[----:B------:R3:W-:Y:S01]  /*13fee0*/  STL [R1+0x18], R3 ;  /* 0x0000180301007387 */ /* 0x0007e20000100800 */
[----:B0-----:R-:W-:-:S03]  /*13fef0*/  PRMT R5, R32, 0x5410, R47 ;  /* 0x0000541020057816 */ /* 0x001fc6000000002f */
[----:B------:R-:W2:Y:S04]  /*13ff00*/  LDL.LU R21, [R1+0x7d8] ;  /* 0x0007d80001157983 */ /* 0x000ea80000300800 */
[----:B------:R0:W-:Y:S04]  /*13ff10*/  STL [R1+0x20], R2 ;  /* 0x0000200201007387 */ /* 0x0001e80000100800 */
[----:B------:R4:W-:Y:S01]  /*13ff20*/  STL [R1+0x24], R5 ;  /* 0x0000240501007387 */ /* 0x0009e20000100800 */
[----:B---3--:R-:W-:Y:S02]  /*13ff30*/  LOP3.LUT R3, R51, 0xffff, RZ, 0xc0, !PT ;  /* 0x0000ffff33037812 */ /* 0x008fe400078ec0ff */
[----:B0-----:R-:W-:-:S02]  /*13ff40*/  LOP3.LUT R2, R53, 0xffff, RZ, 0xc0, !PT ;  /* 0x0000ffff35027812 */ /* 0x001fc400078ec0ff */
[----:B----4-:R-:W-:Y:S02]  /*13ff50*/  LOP3.LUT R5, R46, 0xffff, RZ, 0xc0, !PT ;  /* 0x0000ffff2e057812 */ /* 0x010fe400078ec0ff */
[----:B------:R-:W-:Y:S02]  /*13ff60*/  PRMT R9, R2, 0x3340, R0 ;  /* 0x0000334002097816 */ /* 0x000fe40000000000 */
[----:B------:R-:W-:Y:S02]  /*13ff70*/  PRMT R6, R3, 0x3340, R5 ;  /* 0x0000334003067816 */ /* 0x000fe40000000005 */
[----:B------:R-:W-:Y:S02]  /*13ff80*/  SHF.R.U32.HI R3, RZ, 0x8, R3 ;  /* 0x00000008ff037819 */ /* 0x000fe40000011603 */
[----:B------:R-:W-:Y:S02]  /*13ff90*/  PRMT R6, R6, 0x5410, R9 ;  /* 0x0000541006067816 */ /* 0x000fe40000000009 */
[----:B------:R-:W-:-:S02]  /*13ffa0*/  SHF.R.U32.HI R9, RZ, 0x8, R5 ;  /* 0x00000008ff097819 */ /* 0x000fc40000011605 */
[----:B------:R-:W-:Y:S02]  /*13ffb0*/  SHF.R.U32.HI R2, RZ, 0x8, R2 ;  /* 0x00000008ff027819 */ /* 0x000fe40000011602 */
[----:B------:R-:W-:Y:S02]  /*13ffc0*/  LOP3.LUT R3, R3, 0xffff, RZ, 0xc0, !PT ;  /* 0x0000ffff03037812 */ /* 0x000fe400078ec0ff */
[----:B------:R-:W-:Y:S02]  /*13ffd0*/  LOP3.LUT R9, R9, 0xffff, RZ, 0xc0, !PT ;  /* 0x0000ffff09097812 */ /* 0x000fe400078ec0ff */
[----:B------:R-:W-:Y:S02]  /*13ffe0*/  LOP3.LUT R2, R2, 0xffff, RZ, 0xc0, !PT ;  /* 0x0000ffff02027812 */ /* 0x000fe400078ec0ff */
[----:B------:R-:W-:Y:S02]  /*13fff0*/  PRMT R5, R3, 0x3340, R9 ;  /* 0x0000334003057816 */ /* 0x000fe40000000009 */
[----:B------:R-:W-:Y:S01]  /*140000*/  PRMT R3, R2, 0x3340, R0 ;  /* 0x0000334002037816 */ /* 0x000fe20000000000 */
[----:B------:R-:W-:Y:S04]  /*140010*/  STL [R1+0x88c], R6 ;  /* 0x00088c0601007387 */ /* 0x000fe80000100800 */
[----:B------:R-:W-:Y:S04]  /*140020*/  STL [R1+0x4b0], R5 ;  /* 0x0004b00501007387 */ /* 0x000fe80000100800 */
[----:B------:R0:W-:Y:S01]  /*140030*/  STL [R1+0x2ec], R3 ;  /* 0x0002ec0301007387 */ /* 0x0001e20000100800 */
[----:B------:R-:W-:-:S02]  /*140040*/  PRMT R2, R55, 0x5410, R20 ;  /* 0x0000541037027816 */ /* 0x000fc40000000014 */
[----:B------:R-:W-:-:S05]  /*140050*/  PRMT R46, R59, 0x5410, R61 ;  /* 0x000054103b2e7816 */ /* 0x000fca000000003d */
[----:B------:R-:W-:Y:S01]  /*140060*/  STL [R1+0x68c0], R46 ;  /* 0x0068c02e01007387 */ /* 0x000fe20000100800 */
[----:B0-----:R-:W-:-:S03]  /*140070*/  PRMT R3, R24, 0x5410, R34 ;  /* 0x0000541018037816 */ /* 0x001fc60000000022 */
[----:B------:R0:W-:Y:S04]  /*140080*/  STL [R1+0x28], R2 ;  /* 0x0000280201007387 */ /* 0x0001e80000100800 */
[----:B------:R-:W3:Y:S04]  /*140090*/  LDL.LU R25, [R1+0x1ac] ;  /* 0x0001ac0001197983 */ /* 0x000ee80000300800 */
[----:B------:R1:W-:Y:S04]  /*1400a0*/  STL [R1+0x30], R3 ;  /* 0x0000300301007387 */ /* 0x0003e80000100800 */
[----:B------:R-:W3:Y:S04]  /*1400b0*/  LDL.LU R42, [R1+0x69c] ;  /* 0x00069c00012a7983 */ /* 0x000ee80000300800 */
[----:B------:R-:W4:Y:S04]  /*1400c0*/  LDL.LU R27, [R1+0x1a8] ;  /* 0x0001a800011b7983 */ /* 0x000f280000300800 */
[----:B------:R-:W4:Y:S04]  /*1400d0*/  LDL.LU R45, [R1+0x6a0] ;  /* 0x0006a000012d7983 */ /* 0x000f280000300800 */
[----:B------:R-:W4:Y:S04]  /*1400e0*/  LDL.LU R48, [R1+0x1a0] ;  /* 0x0001a00001307983 */ /* 0x000f280000300800 */
[----:B------:R-:W4:Y:S01]  /*1400f0*/  LDL.LU R36, [R1+0x4e0] ;  /* 0x0004e00001247983 */ /* 0x000f220000300800 */
[----:B0-----:R-:W-:-:S03]  /*140100*/  LOP3.LUT R2, R16, 0xffff, RZ, 0xc0, !PT ;  /* 0x0000ffff10027812 */ /* 0x001fc600078ec0ff */
[----:B------:R-:W4:Y:S04]  /*140110*/  LDL.LU R38, [R1+0x844] ;  /* 0x0008440001267983 */ /* 0x000f280000300800 */
[----:B------:R-:W4:Y:S04]  /*140120*/  LDL.LU R35, [R1+0x39c] ;  /* 0x00039c0001237983 */ /* 0x000f280000300800 */
[----:B------:R-:W4:Y:S01]  /*140130*/  LDL.LU R16, [R1+0x7e4] ;  /* 0x0007e40001107983 */ /* 0x000f220000300800 */
[----:B--2---:R-:W-:-:S04]  /*140140*/  LOP3.LUT R5, R58, 0xffff, RZ, 0xc0, !PT ;  /* 0x0000ffff3a057812 */ /* 0x004fc800078ec0ff */
[----:B------:R-:W-:Y:S02]  /*140150*/  PRMT R9, R5, 0x3340, R0 ;  /* 0x0000334005097816 */ /* 0x000fe40000000000 */
[----:B-1----:R-:W-:-:S04]  /*140160*/  LOP3.LUT R3, R21, 0xffff, RZ, 0xc0, !PT ;  /* 0x0000ffff15037812 */ /* 0x002fc800078ec0ff */
[----:B------:R-:W-:-:S04]  /*140170*/  PRMT R6, R2, 0x3340, R3 ;  /* 0x0000334002067816 */ /* 0x000fc80000000003 */
[----:B------:R-:W-:Y:S02]  /*140180*/  PRMT R6, R6, 0x5410, R9 ;  /* 0x0000541006067816 */ /* 0x000fe40000000009 */
[----:B------:R-:W-:-:S04]  /*140190*/  SHF.R.U32.HI R9, RZ, 0x8, R4 ;  /* 0x00000008ff097819 */ /* 0x000fc80000011604 */
[----:B------:R-:W-:Y:S02]  /*1401a0*/  LOP3.LUT R9, R9, 0xffff, RZ, 0xc0, !PT ;  /* 0x0000ffff09097812 */ /* 0x000fe400078ec0ff */
[----:B------:R-:W-:Y:S02]  /*1401b0*/  SHF.R.U32.HI R2, RZ, 0x8, R2 ;  /* 0x00000008ff027819 */ /* 0x000fe40000011602 */
[----:B------:R-:W-:Y:S02]  /*1401c0*/  SHF.R.U32.HI R3, RZ, 0x8, R3 ;  /* 0x00000008ff037819 */ /* 0x000fe40000011603 */
[----:B------:R-:W-:Y:S01]  /*1401d0*/  PRMT R4, R9, 0x3340, R0 ;  /* 0x0000334009047816 */ /* 0x000fe20000000000 */
[----:B------:R-:W-:Y:S01]  /*1401e0*/  STL [R1+0x87c], R6 ;  /* 0x00087c0601007387 */ /* 0x000fe20000100800 */
[----:B------:R-:W-:Y:S02]  /*1401f0*/  LOP3.LUT R2, R2, 0xffff, RZ, 0xc0, !PT ;  /* 0x0000ffff02027812 */ /* 0x000fe400078ec0ff */
[----:B------:R-:W-:Y:S01]  /*140200*/  LOP3.LUT R3, R3, 0xffff, RZ, 0xc0, !PT ;  /* 0x0000ffff03037812 */ /* 0x000fe200078ec0ff */
[----:B------:R-:W2:Y:S04]  /*140210*/  LDL.LU R47, [R1+0x1a4] ;  /* 0x0001a400012f7983 */ /* 0x000ea80000300800 */
[----:B------:R-:W2:Y:S01]  /*140220*/  LDL.LU R32, [R1+0x698] ;  /* 0x0006980001207983 */ /* 0x000ea20000300800 */
[----:B------:R-:W-:-:S03]  /*140230*/  PRMT R2, R2, 0x3340, R3 ;  /* 0x0000334002027816 */ /* 0x000fc60000000003 */
        /* <DEDUP_REMOVED lines=9> */
[----:B------:R-:W2:Y:S04]  /*1402d0*/  LDL.LU R34, [R1+0x51e0] ;  /* 0x0051e00001227983 */ /* 0x000ea80000300800 */
[----:B------:R-:W2:Y:S04]  /*1402e0*/  LDL.LU R24, [R1+0x5244] ;  /* 0x0052440001187983 */ /* 0x000ea80000300800 */
[----:B------:R-:W2:Y:S01]  /*1402f0*/  LDL.LU R58, [R1+0x5198] ;  /* 0x00519800013a7983 */ /* 0x000ea20000300800 */
[----:B---3--:R-:W-:-:S02]  /*140300*/  PRMT R2, R42, 0x5410, R25 ;  /* 0x000054102a027816 */ /* 0x008fc40000000019 */
[----:B----4-:R-:W-:-:S03]  /*140310*/  PRMT R3, R45, 0x5410, R27 ;  /* 0x000054102d037816 */ /* 0x010fc6000000001b */
[----:B------:R-:W-:Y:S01]  /*140320*/  STL [R1+0x38], R2 ;  /* 0x0000380201007387 */ /* 0x000fe20000100800 */
[----:B------:R-:W-:-:S03]  /*140330*/  PRMT R4, R36, 0x5410, R48 ;  /* 0x0000541024047816 */ /* 0x000fc60000000030 */
[----:B------:R-:W-:Y:S04]  /*140340*/  STL [R1+0x34], R3 ;  /* 0x0000340301007387 */ /* 0x000fe80000100800 */
[----:B------:R0:W-:Y:S02]  /*140350*/  STL [R1+0x40], R4 ;  /* 0x0000400401007387 */ /* 0x0001e40000100800 */
[----:B0-----:R-:W-:Y:S02]  /*140360*/  LOP3.LUT R4, R16, 0xffff, RZ, 0xc0, !PT ;  /* 0x0000ffff10047812 */ /* 0x001fe400078ec0ff */
[----:B------:R-:W3:Y:S01]  /*140370*/  LDL.LU R16, [R1+0x51e4] ;  /* 0x0051e40001107983 */ /* 0x000ee20000300800 */
[----:B------:R-:W-:Y:S02]  /*140380*/  LOP3.LUT R2, R38, 0xffff, RZ, 0xc0, !PT ;  /* 0x0000ffff26027812 */ /* 0x000fe400078ec0ff */
[----:B------:R-:W-:-:S02]  /*140390*/  LOP3.LUT R3, R35, 0xffff, RZ, 0xc0, !PT ;  /* 0x0000ffff23037812 */ /* 0x000fc400078ec0ff */
[----:B------:R-:W-:Y:S02]  /*1403a0*/  PRMT R6, R2, 0x3340, R4 ;  /* 0x0000334002067816 */ /* 0x000fe40000000004 */
[----:B------:R-:W-:Y:S01]  /*1403b0*/  PRMT R9, R3, 0x3340, R0 ;  /* 0x0000334003097816 */ /* 0x000fe20000000000 */
[----:B------:R0:W-:Y:S01]  /*1403c0*/  STL [R1+0x6894], R3 ;  /* 0x0068940301007387 */ /* 0x0001e20000100800 */
[----:B------:R-:W-:Y:S02]  /*1403d0*/  SHF.R.U32.HI R2, RZ, 0x8, R2 ;  /* 0x00000008ff027819 */ /* 0x000fe40000011602 */
[----:B0-----:R-:W-:Y:S02]  /*1403e0*/  PRMT R3, R6, 0x5410, R9 ;  /* 0x0000541006037816 */ /* 0x001fe40000000009 */
[----:B------:R-:W-:-:S03]  /*1403f0*/  SHF.R.U32.HI R9, RZ, 0x8, R5 ;  /* 0x00000008ff097819 */ /* 0x000fc60000011605 */
[----:B------:R0:W-:Y:S01]  /*140400*/  STL [R1+0x85c], R3 ;  /* 0x00085c0301007387 */ /* 0x0001e20000100800 */
[----:B------:R-:W-:Y:S02]  /*140410*/  LOP3.LUT R2, R2, 0xffff, RZ, 0xc0, !PT ;  /* 0x0000ffff02027812 */ /* 0x000fe400078ec0ff */
[----:B------:R-:W-:Y:S02]  /*140420*/  LOP3.LUT R9, R9, 0xffff, RZ, 0xc0, !PT ;  /* 0x0000ffff09097812 */ /* 0x000fe400078ec0ff */
[----:B0-----:R-:W-:-:S04]  /*140430*/  SHF.R.U32.HI R3, RZ, 0x8, R4 ;  /* 0x00000008ff037819 */ /* 0x001fc80000011604 */
[----:B------:R-:W-:Y:S02]  /*140440*/  LOP3.LUT R3, R3, 0xffff, RZ, 0xc0, !PT ;  /* 0x0000ffff03037812 */ /* 0x000fe400078ec0ff */
[----:B------:R-:W-:Y:S02]  /*140450*/  PRMT R4, R9, 0x3340, R0 ;  /* 0x0000334009047816 */ /* 0x000fe40000000000 */
[----:B------:R-:W-:-:S05]  /*140460*/  PRMT R6, R2, 0x3340, R3 ;  /* 0x0000334002067816 */ /* 0x000fca0000000003 */
[----:B------:R-:W-:Y:S04]  /*140470*/  STL [R1+0x66c4], R6 ;  /* 0x0066c40601007387 */ /* 0x000fe80000100800 */
[----:B------:R0:W-:Y:S01]  /*140480*/  STL [R1+0x2e4], R4 ;  /* 0x0002e40401007387 */ /* 0x0001e20000100800 */
[----:B--2---:R-:W-:-:S05]  /*140490*/  PRMT R3, R32, 0x5410, R47 ;  /* 0x0000541020037816 */ /* 0x004fca000000002f */
[----:B------:R1:W-:Y:S01]  /*1404a0*/  STL [R1+0x3c], R3 ;  /* 0x00003c0301007387 */ /* 0x0003e20000100800 */
[----:B------:R-:W-:Y:S02]  /*1404b0*/  PRMT R2, R53, 0x5410, R51 ;  /* 0x0000541035027816 */ /* 0x000fe40000000033 */
[----:B------:R-:W-:-:S05]  /*1404c0*/  PRMT R23, R23, 0x5410, R20 ;  /* 0x0000541017177816 */ /* 0x000fca0000000014 */
[----:B------:R-:W-:Y:S01]  /*1404d0*/  STL [R1+0x68b8], R23 ;  /* 0x0068b81701007387 */ /* 0x000fe20000100800 */
[----:B------:R-:W-:Y:S02]  /*1404e0*/  PRMT R21, R21, 0x5410, R55 ;  /* 0x0000541015157816 */ /* 0x000fe40000000037 */
[----:B0-----:R-:W-:Y:S02]  /*1404f0*/  LOP3.LUT R4, R61, 0xffff, RZ, 0xc0, !PT ;  /* 0x0000ffff3d047812 */ /* 0x001fe400078ec0ff */
[----:B-1----:R-:W-:Y:S01]  /*140500*/  LOP3.LUT R3, R59, 0xffff, RZ, 0xc0, !PT ;  /* 0x0000ffff3b037812 */ /* 0x002fe200078ec0ff */
[----:B------:R0:W-:Y:S03]  /*140510*/  STL [R1+0x44], R2 ;  /* 0x0000440201007387 */ /* 0x0001e60000100800 */
[----:B------:R-:W-:Y:S02]  /*140520*/  PRMT R9, R3, 0x3340, R0 ;  /* 0x0000334003097816 */ /* 0x000fe40000000000 */
[----:B------:R-:W-:Y:S01]  /*140530*/  LOP3.LUT R5, R34, 0xffff, RZ, 0xc0, !PT ;  /* 0x0000ffff22057812 */ /* 0x000fe200078ec0ff */
[----:B------:R-:W-:Y:S03]  /*140540*/  STL [R1+0x68bc], R21 ;  /* 0x0068bc1501007387 */ /* 0x000fe60000100800 */
[----:B------:R-:W-:Y:S01]  /*140550*/  PRMT R8, R4, 0x3340, R5 ;  /* 0x0000334004087816 */ /* 0x000fe20000000005 */
[----:B------:R-:W2:Y:S03]  /*140560*/  LDL.LU R27, [R1+0x194] ;  /* 0x00019400011b7983 */ /* 0x000ea60000300800 */
[----:B------:R-:W-:Y:S01]  /*140570*/  PRMT R8, R8, 0x5410, R9 ;  /* 0x0000541008087816 */ /* 0x000fe20000000009 */
[----:B------:R-:W2:Y:S04]  /*140580*/  LDL.LU R45, [R1+0x694] ;  /* 0x00069400012d7983 */ /* 0x000ea80000300800 */
[----:B------:R-:W4:Y:S04]  /*140590*/  LDL.LU R48, [R1+0x188] ;  /* 0x0001880001307983 */ /* 0x000f280000300800 */
[----:B------:R-:W4:Y:S04]  /*1405a0*/  LDL.LU R36, [R1+0x638] ;  /* 0x0006380001247983 */ /* 0x000f280000300800 */
[----:B------:R-:W4:Y:S01]  /*1405b0*/  LDL.LU R38, [R1+0x18c] ;  /* 0x00018c0001267983 */ /* 0x000f220000300800 */
[----:B------:R-:W-:-:S02]  /*1405c0*/  LOP3.LUT R6, R24, 0xffff, RZ, 0xc0, !PT ;  /* 0x0000ffff18067812 */ /* 0x000fc400078ec0ff */
[----:B0-----:R-:W-:-:S04]  /*1405d0*/  LOP3.LUT R2, R58, 0xffff, RZ, 0xc0, !PT ;  /* 0x0000ffff3a027812 */ /* 0x001fc800078ec0ff */
[----:B------:R-:W-:Y:S02]  /*1405e0*/  PRMT R9, R2, 0x3340, R0 ;  /* 0x0000334002097816 */ /* 0x000fe40000000000 */
[----:B---3--:R-:W-:Y:S02]  /*1405f0*/  LOP3.LUT R7, R16, 0xffff, RZ, 0xc0, !PT ;  /* 0x0000ffff10077812 */ /* 0x008fe400078ec0ff */
        /* <DEDUP_REMOVED lines=13> */
[----:B0-----:R-:W-:-:S04]  /*1406d0*/  PRMT R8, R6, 0x3340, R7 ;  /* 0x0000334006087816 */ /* 0x001fc80000000007 */
[----:B------:R-:W-:-:S05]  /*1406e0*/  PRMT R8, R8, 0x5410, R9 ;  /* 0x0000541008087816 */ /* 0x000fca0000000009 */
[----:B------:R-:W-:Y:S04]  /*1406f0*/  STL [R1+0x82c], R8 ;  /* 0x00082c0801007387 */ /* 0x000fe80000100800 */
[----:B------:R-:W3:Y:S01]  /*140700*/  LDL.LU R58, [R1+0x5360] ;  /* 0x00536000013a7983 */ /* 0x000ee20000300800 */
[----:B------:R-:W-:Y:S02]  /*140710*/  SHF.R.U32.HI R6, RZ, 0x8, R6 ;  /* 0x00000008ff067819 */ /* 0x000fe40000011606 */
[----:B------:R-:W-:Y:S02]  /*140720*/  SHF.R.U32.HI R9, RZ, 0x8, R7 ;  /* 0x00000008ff097819 */ /* 0x000fe40000011607 */
[----:B------:R-:W-:Y:S02]  /*140730*/  LOP3.LUT R6, R6, 0xffff, RZ, 0xc0, !PT ;  /* 0x0000ffff06067812 */ /* 0x000fe400078ec0ff */
[----:B------:R-:W-:-:S02]  /*140740*/  LOP3.LUT R9, R9, 0xffff, RZ, 0xc0, !PT ;  /* 0x0000ffff09097812 */ /* 0x000fc400078ec0ff */
[----:B------:R-:W-:Y:S02]  /*140750*/  SHF.R.U32.HI R4, RZ, 0x8, R4 ;  /* 0x00000008ff047819 */ /* 0x000fe40000011604 */
[----:B------:R-:W-:Y:S02]  /*140760*/  SHF.R.U32.HI R5, RZ, 0x8, R5 ;  /* 0x00000008ff057819 */ /* 0x000fe40000011605 */
[----:B------:R-:W-:Y:S02]  /*140770*/  PRMT R7, R6, 0x3340, R9 ;  /* 0x0000334006077816 */ /* 0x000fe40000000009 */
[----:B------:R-:W-:Y:S02]  /*140780*/  SHF.R.U32.HI R9, RZ, 0x8, R3 ;  /* 0x00000008ff097819 */ /* 0x000fe40000011603 */
[----:B------:R-:W-:Y:S02]  /*140790*/  LOP3.LUT R4, R4, 0xffff, RZ, 0xc0, !PT ;  /* 0x0000ffff04047812 */ /* 0x000fe400078ec0ff */
[----:B------:R-:W-:-:S02]  /*1407a0*/  LOP3.LUT R5, R5, 0xffff, RZ, 0xc0, !PT ;  /* 0x0000ffff05057812 */ /* 0x000fc400078ec0ff */
[----:B------:R-:W-:Y:S02]  /*1407b0*/  SHF.R.U32.HI R2, RZ, 0x8, R2 ;  /* 0x00000008ff027819 */ /* 0x000fe40000011602 */
[----:B------:R-:W-:Y:S02]  /*1407c0*/  LOP3.LUT R9, R9, 0xffff, RZ, 0xc0, !PT ;  /* 0x0000ffff09097812 */ /* 0x000fe400078ec0ff */
[----:B------:R-:W-:Y:S02]  /*1407d0*/  PRMT R6, R4, 0x3340, R5 ;  /* 0x0000334004067816 */ /* 0x000fe40000000005 */
[----:B------:R-:W-:Y:S01]  /*1407e0*/  LOP3.LUT R2, R2, 0xffff, RZ, 0xc0, !PT ;  /* 0x0000ffff02027812 */ /* 0x000fe200078ec0ff */
[----:B------:R-:W-:Y:S01]  /*1407f0*/  STL [R1+0x4a4], R7 ;  /* 0x0004a40701007387 */ /* 0x000fe20000100800 */
[--C-:B------:R-:W-:Y:S02]  /*140800*/  PRMT R3, R9, 0x3340, R0.reuse ;  /* 0x0000334009037816 */ /* 0x100fe40000000000 */
[----:B------:R-:W-:Y:S01]  /*140810*/  PRMT R2, R2, 0x3340, R0 ;  /* 0x0000334002027816 */ /* 0x000fe20000000000 */
[----:B------:R-:W-:Y:S01]  /*140820*/  STL [R1+0x4a0], R6 ;  /* 0x0004a00601007387 */ /* 0x000fe20000100800 */
[----:B--2---:R-:W-:-:S02]  /*140830*/  PRMT R5, R45, 0x5410, R27 ;  /* 0x000054102d057816 */ /* 0x004fc4000000001b */
[----:B----4-:R-:W-:-:S03]  /*140840*/  PRMT R4, R36, 0x5410, R48 ;  /* 0x0000541024047816 */ /* 0x010fc60000000030 */
[----:B------:R-:W-:Y:S04]  /*140850*/  STL [R1+0x4c], R5 ;  /* 0x00004c0501007387 */ /* 0x000fe80000100800 */
[----:B------:R0:W-:Y:S04]  /*140860*/  STL [R1+0x50], R4 ;  /* 0x0000500401007387 */ /* 0x0001e80000100800 */
[----:B------:R1:W-:Y:S01]  /*140870*/  STL [R1+0x2e0], R3 ;  /* 0x0002e00301007387 */ /* 0x0003e20000100800 */
[----:B---3--:R-:W-:-:S05]  /*140880*/  PRMT R16, R16, 0x5410, R38 ;  /* 0x0000541010107816 */ /* 0x008fca0000000026 */
[----:B------:R-:W-:Y:S04]  /*140890*/  STL [R1+0x68c4], R16 ;  /* 0x0068c41001007387 */ /* 0x000fe80000100800 */
[----:B------:R2:W-:Y:S01]  /*1408a0*/  STL [R1+0x2dc], R2 ;  /* 0x0002dc0201007387 */ /* 0x0005e20000100800 */
[----:B0-----:R-:W-:Y:S02]  /*1408b0*/  PRMT R4, R47, 0x5410, R35 ;  /* 0x000054102f047816 */ /* 0x001fe40000000023 */
[----:B-1----:R-:W-:-:S03]  /*1408c0*/  PRMT R3, R51, 0x5410, R32 ;  /* 0x0000541033037816 */ /* 0x002fc60000000020 */
[----:B------:R0:W-:Y:S01]  /*1408d0*/  STL [R1+0x5c], R4 ;  /* 0x00005c0401007387 */ /* 0x0001e20000100800 */
[----:B--2---:R-:W-:-:S03]  /*1408e0*/  PRMT R2, R20, 0x5410, R53 ;  /* 0x0000541014027816 */ /* 0x004fc60000000035 */
[----:B------:R1:W-:Y:S01]  /*1408f0*/  STL [R1+0x64], R3 ;  /* 0x0000640301007387 */ /* 0x0003e20000100800 */
[----:B0-----:R-:W-:-:S03]  /*140900*/  LOP3.LUT R4, R55, 0xffff, RZ, 0xc0, !PT ;  /* 0x0000ffff37047812 */ /* 0x001fc600078ec0ff */
[----:B------:R0:W-:Y:S04]  /*140910*/  STL [R1+0x6c], R2 ;  /* 0x00006c0201007387 */ /* 0x0001e80000100800 */
[----:B------:R-:W2:Y:S01]  /*140920*/  LDL.LU R47, [R1+0x60] ;  /* 0x00006000012f7983 */ /* 0x000ea20000300800 */
[----:B-1----:R-:W-:Y:S02]  /*140930*/  LOP3.LUT R3, R61, 0xffff, RZ, 0xc0, !PT ;  /* 0x0000ffff3d037812 */ /* 0x002fe400078ec0ff */
[----:B------:R-:W-:Y:S02]  /*140940*/  LOP3.LUT R5, R59, 0xffff, RZ, 0xc0, !PT ;  /* 0x0000ffff3b057812 */ /* 0x000fe400078ec0ff */
[----:B------:R-:W-:Y:S02]  /*140950*/  PRMT R9, R3, 0x3340, R0 ;  /* 0x0000334003097816 */ /* 0x000fe40000000000 */
[----:B0-----:R-:W-:-:S02]  /*140960*/  LOP3.LUT R2, R24, 0xffff, RZ, 0xc0, !PT ;  /* 0x0000ffff18027812 */ /* 0x001fc400078ec0ff */
[----:B------:R-:W2:Y:S01]  /*140970*/  LDL.LU R24, [R1+0x608] ;  /* 0x0006080001187983 */ /* 0x000ea20000300800 */
[----:B------:R-:W-:-:S03]  /*140980*/  PRMT R8, R4, 0x3340, R5 ;  /* 0x0000334004087816 */ /* 0x000fc60000000005 */
[----:B------:R-:W3:Y:S01]  /*140990*/  LDL.LU R45, [R1+0x68] ;  /* 0x00006800012d7983 */ /* 0x000ee20000300800 */
[----:B------:R-:W-:-:S03]  /*1409a0*/  PRMT R8, R8, 0x5410, R9 ;  /* 0x0000541008087816 */ /* 0x000fc60000000009 */
[----:B------:R-:W4:Y:S01]  /*1409b0*/  LDL.LU R48, [R1+0x70] ;  /* 0x0000700001307983 */ /* 0x000f220000300800 */
[----:B------:R-:W-:-:S03]  /*1409c0*/  LOP3.LUT R6, R34, 0xffff, RZ, 0xc0, !PT ;  /* 0x0000ffff22067812 */ /* 0x000fc600078ec0ff */
[----:B------:R-:W4:Y:S01]  /*1409d0*/  LDL.LU R36, [R1+0x600] ;  /* 0x0006000001247983 */ /* 0x000f220000300800 */
[----:B------:R-:W-:-:S03]  /*1409e0*/  LOP3.LUT R7, R58, 0xffff, RZ, 0xc0, !PT ;  /* 0x0000ffff3a077812 */ /* 0x000fc600078ec0ff */
[----:B------:R0:W-:Y:S04]  /*1409f0*/  STL [R1+0x81c], R8 ;  /* 0x00081c0801007387 */ /* 0x0001e80000100800 */
[----:B------:R-:W4:Y:S04]  /*140a00*/  LDL.LU R38, [R1+0x78] ;  /* 0x0000780001267983 */ /* 0x000f280000300800 */
[----:B------:R-:W4:Y:S01]  /*140a10*/  LDL.LU R35, [R1+0x5e8] ;  /* 0x0005e80001237983 */ /* 0x000f220000300800 */
[----:B------:R-:W-:-:S03]  /*140a20*/  PRMT R9, R2, 0x3340, R0 ;  /* 0x0000334002097816 */ /* 0x000fc60000000000 */
[----:B------:R-:W4:Y:S01]  /*140a30*/  LDL.LU R32, [R1+0x74] ;  /* 0x0000740001207983 */ /* 0x000f220000300800 */
[----:B0-----:R-:W-:-:S03]  /*140a40*/  PRMT R8, R6, 0x3340, R7 ;  /* 0x0000334006087816 */ /* 0x001fc60000000007 */
[----:B------:R-:W4:Y:S01]  /*140a50*/  LDL.LU R51, [R1+0x570] ;  /* 0x0005700001337983 */ /* 0x000f220000300800 */
[----:B------:R-:W-:-:S03]  /*140a60*/  PRMT R8, R8, 0x5410, R9 ;  /* 0x0000541008087816 */ /* 0x000fc60000000009 */
[----:B------:R-:W4:Y:S04]  /*140a70*/  LDL.LU R53, [R1+0x80] ;  /* 0x0000800001357983 */ /* 0x000f280000300800 */
[----:B------:R-:W4:Y:S04]  /*140a80*/  LDL.LU R20, [R1+0x48c] ;  /* 0x00048c0001147983 */ /* 0x000f280000300800 */
[----:B------:R-:W4:Y:S04]  /*140a90*/  LDL.LU R55, [R1+0x53b4] ;  /* 0x0053b40001377983 */ /* 0x000f280000300800 */
[----:B------:R-:W-:Y:S04]  /*140aa0*/  STL [R1+0x574], R8 ;  /* 0x0005740801007387 */ /* 0x000fe80000100800 */
[----:B------:R-:W4:Y:S04]  /*140ab0*/  LDL.LU R61, [R1+0x531c] ;  /* 0x00531c00013d7983 */ /* 0x000f280000300800 */
        /* <DEDUP_REMOVED lines=9> */
[----:B------:R-:W-:-:S02]  /*140b50*/  PRMT R6, R6, 0x3340, R9 ;  /* 0x0000334006067816 */ /* 0x000fc40000000009 */
[----:B------:R-:W-:Y:S02]  /*140b60*/  LOP3.LUT R4, R4, 0xffff, RZ, 0xc0, !PT ;  /* 0x0000ffff04047812 */ /* 0x000fe400078ec0ff */
[----:B------:R-:W-:Y:S01]  /*140b70*/  LOP3.LUT R5, R5, 0xffff, RZ, 0xc0, !PT ;  /* 0x0000ffff05057812 */ /* 0x000fe200078ec0ff */
[----:B------:R-:W-:Y:S01]  /*140b80*/  STL [R1+0x49c], R6 ;  /* 0x00049c0601007387 */ /* 0x000fe20000100800 */
[----:B------:R-:W-:Y:S02]  /*140b90*/  SHF.R.U32.HI R9, RZ, 0x8, R3 ;  /* 0x00000008ff097819 */ /* 0x000fe40000011603 */
[----:B------:R-:W-:Y:S02]  /*140ba0*/  PRMT R4, R4, 0x3340, R5 ;  /* 0x0000334004047816 */ /* 0x000fe40000000005 */
[----:B------:R-:W-:Y:S02]  /*140bb0*/  SHF.R.U32.HI R2, RZ, 0x8, R2 ;  /* 0x00000008ff027819 */ /* 0x000fe40000011602 */
[----:B------:R-:W-:-:S02]  /*140bc0*/  LOP3.LUT R9, R9, 0xffff, RZ, 0xc0, !PT ;  /* 0x0000ffff09097812 */ /* 0x000fc400078ec0ff */
[----:B------:R-:W-:-:S04]  /*140bd0*/  LOP3.LUT R2, R2, 0xffff, RZ, 0xc0, !PT ;  /* 0x0000ffff02027812 */ /* 0x000fc800078ec0ff */
[----:B------:R-:W-:Y:S02]  /*140be0*/  PRMT R3, R2, 0x3340, R0 ;  /* 0x0000334002037816 */ /* 0x000fe40000000000 */
[----:B--2---:R-:W-:Y:S02]  /*140bf0*/  PRMT R24, R24, 0x5410, R47 ;  /* 0x0000541018187816 */ /* 0x004fe4000000002f */
[----:B------:R-:W2:Y:S01]  /*140c00*/  LDL.LU R47, [R1+0x51ec] ;  /* 0x0051ec00012f7983 */ /* 0x000ea20000300800 */
[----:B---3--:R-:W-:-:S03]  /*140c10*/  PRMT R19, R19, 0x5410, R45 ;  /* 0x0000541013137816 */ /* 0x008fc6000000002d */
[----:B------:R0:W-:Y:S04]  /*140c20*/  STL [R1+0x498], R4 ;  /* 0x0004980401007387 */ /* 0x0001e80000100800 */
[----:B------:R-:W-:Y:S01]  /*140c30*/  STL [R1+0x68c8], R24 ;  /* 0x0068c81801007387 */ /* 0x000fe20000100800 */
[----:B0-----:R-:W-:-:S03]  /*140c40*/  PRMT R4, R9, 0x3340, R0 ;  /* 0x0000334009047816 */ /* 0x001fc60000000000 */
[----:B------:R-:W-:Y:S01]  /*140c50*/  STL [R1+0x68cc], R19 ;  /* 0x0068cc1301007387 */ /* 0x000fe20000100800 */
[----:B----4-:R-:W-:-:S03]  /*140c60*/  PRMT R2, R36, 0x5410, R48 ;  /* 0x0000541024027816 */ /* 0x010fc60000000030 */
[----:B------:R0:W-:Y:S04]  /*140c70*/  STL [R1+0x2d8], R4 ;  /* 0x0002d80401007387 */ /* 0x0001e80000100800 */
[----:B------:R1:W-:Y:S01]  /*140c80*/  STL [R1+0x2d4], R3 ;  /* 0x0002d40301007387 */ /* 0x0003e20000100800 */
[----:B0-----:R-:W-:-:S03]  /*140c90*/  PRMT R4, R35, 0x5410, R38 ;  /* 0x0000541023047816 */ /* 0x001fc60000000026 */
[----:B------:R0:W-:Y:S01]  /*140ca0*/  STL [R1+0x70], R2 ;  /* 0x0000700201007387 */ /* 0x0001e20000100800 */
[----:B-1----:R-:W-:-:S03]  /*140cb0*/  PRMT R3, R51, 0x5410, R32 ;  /* 0x0000541033037816 */ /* 0x002fc60000000020 */
[----:B------:R-:W-:Y:S04]  /*140cc0*/  STL [R1+0x78], R4 ;  /* 0x0000780401007387 */ /* 0x000fe80000100800 */
[----:B------:R-:W3:Y:S04]  /*140cd0*/  LDL.LU R32, [R1+0x184] ;  /* 0x0001840001207983 */ /* 0x000ee80000300800 */
[----:B------:R-:W-:Y:S04]  /*140ce0*/  STL [R1+0x74], R3 ;  /* 0x0000740301007387 */ /* 0x000fe80000100800 */
[----:B------:R-:W3:Y:S01]  /*140cf0*/  LDL.LU R51, [R1+0x5e4] ;  /* 0x0005e40001337983 */ /* 0x000ee20000300800 */
[----:B0-----:R-:W-:-:S05]  /*140d00*/  PRMT R2, R20, 0x5410, R53 ;  /* 0x0000541014027816 */ /* 0x001fca0000000035 */
[----:B------:R0:W-:Y:S01]  /*140d10*/  STL [R1+0x80], R2 ;  /* 0x0000800201007387 */ /* 0x0001e20000100800 */
[----:B------:R-:W-:-:S03]  /*140d20*/  LOP3.LUT R5, R61, 0xffff, RZ, 0xc0, !PT ;  /* 0x0000ffff3d057812 */ /* 0x000fc600078ec0ff */
[----:B------:R-:W4:Y:S04]  /*140d30*/  LDL.LU R53, [R1+0x84] ;  /* 0x0000840001357983 */ /* 0x000f280000300800 */
[----:B------:R-:W4:Y:S01]  /*140d40*/  LDL.LU R20, [R1+0x56c] ;  /* 0x00056c0001147983 */ /* 0x000f220000300800 */
[----:B------:R-:W-:Y:S02]  /*140d50*/  LOP3.LUT R7, R58, 0xffff, RZ, 0xc0, !PT ;  /* 0x0000ffff3a077812 */ /* 0x000fe400078ec0ff */
[----:B0-----:R-:W-:Y:S02]  /*140d60*/  LOP3.LUT R2, R55, 0xffff, RZ, 0xc0, !PT ;  /* 0x0000ffff37027812 */ /* 0x001fe400078ec0ff */
[----:B------:R-:W4:Y:S04]  /*140d70*/  LDL.LU R55, [R1+0x7c] ;  /* 0x00007c0001377983 */ /* 0x000f280000300800 */
[----:B------:R0:W-:Y:S01]  /*140d80*/  STL [R1+0x1a4], R7 ;  /* 0x0001a40701007387 */ /* 0x0001e20000100800 */
[----:B------:R-:W-:-:S03]  /*140d90*/  LOP3.LUT R3, R59, 0xffff, RZ, 0xc0, !PT ;  /* 0x0000ffff3b037812 */ /* 0x000fc600078ec0ff */
[----:B------:R-:W4:Y:S01]  /*140da0*/  LDL.LU R61, [R1+0x484] ;  /* 0x00048400013d7983 */ /* 0x000f220000300800 */
[----:B------:R-:W-:-:S03]  /*140db0*/  LOP3.LUT R4, R34, 0xffff, RZ, 0xc0, !PT ;  /* 0x0000ffff22047812 */ /* 0x000fc600078ec0ff */
[----:B------:R-:W4:Y:S04]  /*140dc0*/  LDL.LU R59, [R1+0x5398] ;  /* 0x00539800013b7983 */ /* 0x000f280000300800 */
[----:B------:R-:W4:Y:S04]  /*140dd0*/  LDL.LU R34, [R1+0x52fc] ;  /* 0x0052fc0001227983 */ /* 0x000f280000300800 */
[----:B------:R-:W4:Y:S01]  /*140de0*/  LDL.LU R58, [R1+0x5354] ;  /* 0x00535400013a7983 */ /* 0x000f220000300800 */
[----:B------:R-:W-:Y:S02]  /*140df0*/  PRMT R9, R5, 0x3340, R0 ;  /* 0x0000334005097816 */ /* 0x000fe40000000000 */
[----:B------:R-:W-:-:S04]  /*140e00*/  PRMT R8, R2, 0x3340, R3 ;  /* 0x0000334002087816 */ /* 0x000fc80000000003 */
[----:B------:R-:W-:Y:S02]  /*140e10*/  PRMT R8, R8, 0x5410, R9 ;  /* 0x0000541008087816 */ /* 0x000fe40000000009 */
[----:B------:R-:W-:Y:S02]  /*140e20*/  PRMT R9, R7, 0x3340, R0 ;  /* 0x0000334007097816 */ /* 0x000fe40000000000 */
[----:B------:R-:W-:Y:S02]  /*140e30*/  SHF.R.U32.HI R2, RZ, 0x8, R2 ;  /* 0x00000008ff027819 */ /* 0x000fe40000011602 */
[----:B------:R-:W-:Y:S02]  /*140e40*/  SHF.R.U32.HI R3, RZ, 0x8, R3 ;  /* 0x00000008ff037819 */ /* 0x000fe40000011603 */
[----:B------:R-:W-:Y:S02]  /*140e50*/  LOP3.LUT R2, R2, 0xffff, RZ, 0xc0, !PT ;  /* 0x0000ffff02027812 */ /* 0x000fe400078ec0ff */
[----:B------:R-:W-:Y:S01]  /*140e60*/  LOP3.LUT R3, R3, 0xffff, RZ, 0xc0, !PT ;  /* 0x0000ffff03037812 */ /* 0x000fe200078ec0ff */
[----:B------:R-:W-:Y:S03]  /*140e70*/  STL [R1+0x570], R8 ;  /* 0x0005700801007387 */ /* 0x000fe60000100800 */
[----:B------:R-:W-:-:S02]  /*140e80*/  PRMT R3, R2, 0x3340, R3 ;  /* 0x0000334002037816 */ /* 0x000fc40000000003 */
[----:B--2---:R-:W-:-:S04]  /*140e90*/  LOP3.LUT R6, R47, 0xffff, RZ, 0xc0, !PT ;  /* 0x0000ffff2f067812 */ /* 0x004fc800078ec0ff */
[----:B0-----:R-:W-:Y:S02]  /*140ea0*/  PRMT R7, R4, 0x3340, R6 ;  /* 0x0000334004077816 */ /* 0x001fe40000000006 */
[----:B------:R-:W-:Y:S02]  /*140eb0*/  SHF.R.U32.HI R4, RZ, 0x8, R4 ;  /* 0x00000008ff047819 */ /* 0x000fe40000011604 */
[----:B------:R-:W-:Y:S02]  /*140ec0*/  PRMT R7, R7, 0x5410, R9 ;  /* 0x0000541007077816 */ /* 0x000fe40000000009 */
[----:B------:R-:W-:Y:S02]  /*140ed0*/  SHF.R.U32.HI R9, RZ, 0x8, R6 ;  /* 0x00000008ff097819 */ /* 0x000fe40000011606 */
[----:B------:R-:W-:Y:S02]  /*140ee0*/  LOP3.LUT R4, R4, 0xffff, RZ, 0xc0, !PT ;  /* 0x0000ffff04047812 */ /* 0x000fe400078ec0ff */
[----:B------:R-:W-:-:S04]  /*140ef0*/  LOP3.LUT R9, R9, 0xffff, RZ, 0xc0, !PT ;  /* 0x0000ffff09097812 */ /* 0x000fc800078ec0ff */
[----:B------:R-:W-:Y:S01]  /*140f00*/  PRMT R4, R4, 0x3340, R9 ;  /* 0x0000334004047816 */ /* 0x000fe20000000009 */
[----:B------:R-:W-:Y:S04]  /*140f10*/  STL [R1+0x7fc], R7 ;  /* 0x0007fc0701007387 */ /* 0x000fe80000100800 */
        /* <DEDUP_REMOVED lines=9> */
[----:B------:R-:W3:Y:S01]  /*140fb0*/  LDL.LU R36, [R1+0x480] ;  /* 0x0004800001247983 */ /* 0x000ee20000300800 */
[----:B----4-:R-:W-:-:S03]  /*140fc0*/  PRMT R2, R20, 0x5410, R53 ;  /* 0x0000541014027816 */ /* 0x010fc60000000035 */
[----:B------:R-:W4:Y:S01]  /*140fd0*/  LDL.LU R38, [R1+0x5498] ;  /* 0x0054980001267983 */ /* 0x000f220000300800 */
[----:B------:R-:W-:-:S03]  /*140fe0*/  PRMT R4, R61, 0x5410, R55 ;  /* 0x000054103d047816 */ /* 0x000fc60000000037 */
[----:B------:R-:W4:Y:S04]  /*140ff0*/  LDL.LU R35, [R1+0x5474] ;  /* 0x0054740001237983 */ /* 0x000f280000300800 */
[----:B------:R-:W4:Y:S01]  /*141000*/  LDL.LU R47, [R1+0x544c] ;  /* 0x00544c00012f7983 */ /* 0x000f220000300800 */
[----:B------:R-:W-:-:S03]  /*141010*/  LOP3.LUT R3, R59, 0xffff, RZ, 0xc0, !PT ;  /* 0x0000ffff3b037812 */ /* 0x000fc600078ec0ff */
[----:B------:R0:W-:Y:S04]  /*141020*/  STL [R1+0x84], R2 ;  /* 0x0000840201007387 */ /* 0x0001e80000100800 */
[----:B------:R1:W-:Y:S04]  /*141030*/  STL [R1+0x7c], R4 ;  /* 0x00007c0401007387 */ /* 0x0003e80000100800 */
[----:B------:R-:W4:Y:S01]  /*141040*/  LDL.LU R32, [R1+0x90] ;  /* 0x0000900001207983 */ /* 0x000f220000300800 */
[----:B0-----:R-:W-:Y:S02]  /*141050*/  LOP3.LUT R2, R34, 0xffff, RZ, 0xc0, !PT ;  /* 0x0000ffff22027812 */ /* 0x001fe400078ec0ff */
[----:B-1----:R-:W-:-:S02]  /*141060*/  LOP3.LUT R4, R58, 0xffff, RZ, 0xc0, !PT ;  /* 0x0000ffff3a047812 */ /* 0x002fc400078ec0ff */
[----:B------:R-:W-:Y:S02]  /*141070*/  PRMT R9, R2, 0x3340, R0 ;  /* 0x0000334002097816 */ /* 0x000fe40000000000 */
[----:B------:R-:W-:-:S04]  /*141080*/  PRMT R6, R3, 0x3340, R4 ;  /* 0x0000334003067816 */ /* 0x000fc80000000004 */
[----:B------:R-:W-:-:S05]  /*141090*/  PRMT R6, R6, 0x5410, R9 ;  /* 0x0000541006067816 */ /* 0x000fca0000000009 */
[----:B------:R-:W-:Y:S04]  /*1410a0*/  STL [R1+0x56c], R6 ;  /* 0x00056c0601007387 */ /* 0x000fe80000100800 */
[----:B------:R-:W4:Y:S04]  /*1410b0*/  LDL.LU R51, [R1+0x5c4] ;  /* 0x0005c40001337983 */ /* 0x000f280000300800 */
[----:B------:R-:W4:Y:S01]  /*1410c0*/  LDL.LU R53, [R1+0x98] ;  /* 0x0000980001357983 */ /* 0x000f220000300800 */
[----:B------:R-:W-:-:S03]  /*1410d0*/  SHF.R.U32.HI R3, RZ, 0x8, R3 ;  /* 0x00000008ff037819 */ /* 0x000fc60000011603 */
[----:B------:R-:W4:Y:S01]  /*1410e0*/  LDL.LU R20, [R1+0x564] ;  /* 0x0005640001147983 */ /* 0x000f220000300800 */
[----:B------:R-:W-:Y:S02]  /*1410f0*/  SHF.R.U32.HI R9, RZ, 0x8, R4 ;  /* 0x00000008ff097819 */ /* 0x000fe40000011604 */
[----:B------:R-:W-:Y:S01]  /*141100*/  SHF.R.U32.HI R2, RZ, 0x8, R2 ;  /* 0x00000008ff027819 */ /* 0x000fe20000011602 */
[----:B------:R-:W4:Y:S01]  /*141110*/  LDL.LU R55, [R1+0xa0] ;  /* 0x0000a00001377983 */ /* 0x000f220000300800 */
[----:B------:R-:W-:Y:S02]  /*141120*/  LOP3.LUT R3, R3, 0xffff, RZ, 0xc0, !PT ;  /* 0x0000ffff03037812 */ /* 0x000fe400078ec0ff */
[----:B------:R-:W-:Y:S01]  /*141130*/  LOP3.LUT R9, R9, 0xffff, RZ, 0xc0, !PT ;  /* 0x0000ffff09097812 */ /* 0x000fe200078ec0ff */
[----:B------:R-:W4:Y:S01]  /*141140*/  LDL.LU R61, [R1+0x560] ;  /* 0x00056000013d7983 */ /* 0x000f220000300800 */
[----:B------:R-:W-:Y:S02]  /*141150*/  LOP3.LUT R2, R2, 0xffff, RZ, 0xc0, !PT ;  /* 0x0000ffff02027812 */ /* 0x000fe400078ec0ff */
[----:B------:R-:W-:Y:S01]  /*141160*/  PRMT R3, R3, 0x3340, R9 ;  /* 0x0000334003037816 */ /* 0x000fe20000000009 */
[----:B------:R-:W4:Y:S01]  /*141170*/  LDL.LU R59, [R1+0x54a4] ;  /* 0x0054a400013b7983 */ /* 0x000f220000300800 */
[----:B------:R-:W-:-:S03]  /*141180*/  PRMT R2, R2, 0x3340, R0 ;  /* 0x0000334002027816 */ /* 0x000fc60000000000 */
[----:B------:R-:W-:Y:S04]  /*141190*/  STL [R1+0x484], R3 ;  /* 0x0004840301007387 */ /* 0x000fe80000100800 */
[----:B------:R-:W4:Y:S04]  /*1411a0*/  LDL.LU R34, [R1+0x547c] ;  /* 0x00547c0001227983 */ /* 0x000f280000300800 */
[----:B------:R2:W-:Y:S04]  /*1411b0*/  STL [R1+0x2d0], R2 ;  /* 0x0002d00201007387 */ /* 0x0005e80000100800 */
[----:B------:R-:W4:Y:S01]  /*1411c0*/  LDL.LU R58, [R1+0x545c] ;  /* 0x00545c00013a7983 */ /* 0x000f220000300800 */
[----:B--2---:R-:W-:-:S05]  /*1411d0*/  PRMT R2, R42, 0x5410, R25 ;  /* 0x000054102a027816 */ /* 0x004fca0000000019 */
[----:B------:R4:W-:Y:S01]  /*1411e0*/  STL [R1+0x88], R2 ;  /* 0x0000880201007387 */ /* 0x0009e20000100800 */
[----:B---3--:R-:W-:Y:S02]  /*1411f0*/  PRMT R4, R45, 0x5410, R27 ;  /* 0x000054102d047816 */ /* 0x008fe4000000001b */
[----:B------:R-:W-:-:S03]  /*141200*/  PRMT R3, R36, 0x5410, R48 ;  /* 0x0000541024037816 */ /* 0x000fc60000000030 */
[----:B------:R0:W-:Y:S01]  /*141210*/  STL [R1+0x8c], R4 ;  /* 0x00008c0401007387 */ /* 0x0001e20000100800 */
[----:B----4-:R-:W-:-:S03]  /*141220*/  LOP3.LUT R2, R38, 0xffff, RZ, 0xc0, !PT ;  /* 0x0000ffff26027812 */ /* 0x010fc600078ec0ff */
[----:B------:R1:W-:Y:S01]  /*141230*/  STL [R1+0x94], R3 ;  /* 0x0000940301007387 */ /* 0x0003e20000100800 */
[----:B0-----:R-:W-:Y:S02]  /*141240*/  LOP3.LUT R4, R35, 0xffff, RZ, 0xc0, !PT ;  /* 0x0000ffff23047812 */ /* 0x001fe400078ec0ff */
[----:B-1----:R-:W-:Y:S02]  /*141250*/  LOP3.LUT R3, R47, 0xffff, RZ, 0xc0, !PT ;  /* 0x0000ffff2f037812 */ /* 0x002fe400078ec0ff */
        /* <DEDUP_REMOVED lines=8> */
[----:B------:R-:W-:Y:S01]  /*1412e0*/  LOP3.LUT R3, R3, 0xffff, RZ, 0xc0, !PT ;  /* 0x0000ffff03037812 */ /* 0x000fe200078ec0ff */
[----:B------:R0:W-:Y:S03]  /*1412f0*/  STL [R1+0x568], R6 ;  /* 0x0005680601007387 */ /* 0x0001e60000100800 */
[----:B------:R-:W-:-:S02]  /*141300*/  PRMT R5, R2, 0x3340, R3 ;  /* 0x0000334002057816 */ /* 0x000fc40000000003 */
[----:B0-----:R-:W-:Y:S02]  /*141310*/  PRMT R6, R9, 0x3340, R0 ;  /* 0x0000334009067816 */ /* 0x001fe40000000000 */
[----:B------:R-:W-:-:S03]  /*141320*/  PRMT R3, R51, 0x5410, R32 ;  /* 0x0000541033037816 */ /* 0x000fc60000000020 */
[----:B------:R-:W-:Y:S04]  /*141330*/  STL [R1+0x2cc], R6 ;  /* 0x0002cc0601007387 */ /* 0x000fe80000100800 */
[----:B------:R-:W-:Y:S01]  /*141340*/  STL [R1+0x480], R5 ;  /* 0x0004800501007387 */ /* 0x000fe20000100800 */
[----:B------:R-:W-:-:S03]  /*141350*/  PRMT R2, R20, 0x5410, R53 ;  /* 0x0000541014027816 */ /* 0x000fc60000000035 */
[----:B------:R-:W2:Y:S04]  /*141360*/  LDL.LU R42, [R1+0x9c] ;  /* 0x00009c00012a7983 */ /* 0x000ea80000300800 */
[----:B------:R-:W-:Y:S04]  /*141370*/  STL [R1+0x90], R3 ;  /* 0x0000900301007387 */ /* 0x000fe80000100800 */
[----:B------:R-:W2:Y:S04]  /*141380*/  LDL.LU R27, [R1+0x55c] ;  /* 0x00055c00011b7983 */ /* 0x000ea80000300800 */
[----:B------:R0:W-:Y:S04]  /*141390*/  STL [R1+0x98], R2 ;  /* 0x0000980201007387 */ /* 0x0001e80000100800 */
[----:B------:R-:W3:Y:S04]  /*1413a0*/  LDL.LU R45, [R1+0xa4] ;  /* 0x0000a400012d7983 */ /* 0x000ee80000300800 */
[----:B------:R-:W4:Y:S01]  /*1413b0*/  LDL.LU R48, [R1+0xa8] ;  /* 0x0000a80001307983 */ /* 0x000f220000300800 */
[----:B0-----:R-:W-:-:S03]  /*1413c0*/  PRMT R2, R61, 0x5410, R55 ;  /* 0x000054103d027816 */ /* 0x001fc60000000037 */
[----:B------:R-:W4:Y:S04]  /*1413d0*/  LDL.LU R36, [R1+0x54c] ;  /* 0x00054c0001247983 */ /* 0x000f280000300800 */
[----:B------:R-:W4:Y:S04]  /*1413e0*/  LDL.LU R38, [R1+0x5480] ;  /* 0x0054800001267983 */ /* 0x000f280000300800 */
[----:B------:R-:W4:Y:S04]  /*1413f0*/  LDL.LU R35, [R1+0x5460] ;  /* 0x0054600001237983 */ /* 0x000f280000300800 */
[----:B------:R0:W-:Y:S04]  /*141400*/  STL [R1+0xa0], R2 ;  /* 0x0000a00201007387 */ /* 0x0001e80000100800 */
[----:B------:R-:W4:Y:S01]  /*141410*/  LDL.LU R47, [R1+0x543c] ;  /* 0x00543c00012f7983 */ /* 0x000f220000300800 */
[----:B------:R-:W-:-:S02]  /*141420*/  LOP3.LUT R3, R59, 0xffff, RZ, 0xc0, !PT ;  /* 0x0000ffff3b037812 */ /* 0x000fc400078ec0ff */
[----:B------:R-:W-:Y:S02]  /*141430*/  LOP3.LUT R5, R58, 0xffff, RZ, 0xc0, !PT ;  /* 0x0000ffff3a057812 */ /* 0x000fe400078ec0ff */
[----:B0-----:R-:W-:Y:S02]  /*141440*/  LOP3.LUT R2, R34, 0xffff, RZ, 0xc0, !PT ;  /* 0x0000ffff22027812 */ /* 0x001fe400078ec0ff */
[----:B------:R-:W-:Y:S02]  /*141450*/  PRMT R6, R3, 0x3340, R5 ;  /* 0x0000334003067816 */ /* 0x000fe40000000005 */
[----:B------:R-:W-:-:S04]  /*141460*/  PRMT R9, R2, 0x3340, R0 ;  /* 0x0000334002097816 */ /* 0x000fc80000000000 */
[----:B------:R-:W-:-:S05]  /*141470*/  PRMT R6, R6, 0x5410, R9 ;  /* 0x0000541006067816 */ /* 0x000fca0000000009 */
[----:B------:R-:W-:Y:S04]  /*141480*/  STL [R1+0x564], R6 ;  /* 0x0005640601007387 */ /* 0x000fe80000100800 */
        /* <DEDUP_REMOVED lines=8> */
[----:B------:R-:W-:-:S02]  /*141510*/  SHF.R.U32.HI R3, RZ, 0x8, R3 ;  /* 0x00000008ff037819 */ /* 0x000fc40000011603 */
[----:B------:R-:W-:Y:S01]  /*141520*/  SHF.R.U32.HI R9, RZ, 0x8, R5 ;  /* 0x00000008ff097819 */ /* 0x000fe20000011605 */
[----:B------:R-:W4:Y:S01]  /*141530*/  LDL.LU R58, [R1+0x5448] ;  /* 0x00544800013a7983 */ /* 0x000f220000300800 */
[----:B------:R-:W-:Y:S02]  /*141540*/  SHF.R.U32.HI R2, RZ, 0x8, R2 ;  /* 0x00000008ff027819 */ /* 0x000fe40000011602 */
[----:B------:R-:W-:Y:S02]  /*141550*/  LOP3.LUT R3, R3, 0xffff, RZ, 0xc0, !PT ;  /* 0x0000ffff03037812 */ /* 0x000fe400078ec0ff */
[----:B------:R-:W-:Y:S02]  /*141560*/  LOP3.LUT R9, R9, 0xffff, RZ, 0xc0, !PT ;  /* 0x0000ffff09097812 */ /* 0x000fe400078ec0ff */
[----:B------:R-:W-:Y:S02]  /*141570*/  LOP3.LUT R2, R2, 0xffff, RZ, 0xc0, !PT ;  /* 0x0000ffff02027812 */ /* 0x000fe400078ec0ff */
[----:B------:R-:W-:-:S02]  /*141580*/  PRMT R5, R3, 0x3340, R9 ;  /* 0x0000334003057816 */ /* 0x000fc40000000009 */
[----:B------:R-:W-:-:S03]  /*141590*/  PRMT R3, R2, 0x3340, R0 ;  /* 0x0000334002037816 */ /* 0x000fc60000000000 */
[----:B------:R4:W-:Y:S04]  /*1415a0*/  STL [R1+0x474], R5 ;  /* 0x0004740501007387 */ /* 0x0009e80000100800 */
[----:B------:R-:W-:Y:S01]  /*1415b0*/  STL [R1+0x2c8], R3 ;  /* 0x0002c80301007387 */ /* 0x000fe20000100800 */
[----:B--2---:R-:W-:Y:S02]  /*1415c0*/  PRMT R2, R27, 0x5410, R42 ;  /* 0x000054101b027816 */ /* 0x004fe4000000002a */
[----:B---3--:R-:W-:-:S05]  /*1415d0*/  PRMT R50, R50, 0x5410, R45 ;  /* 0x0000541032327816 */ /* 0x008fca000000002d */
[----:B------:R-:W-:Y:S01]  /*1415e0*/  STL [R1+0x6898], R50 ;  /* 0x0068983201007387 */ /* 0x000fe20000100800 */
[----:B----4-:R-:W-:-:S03]  /*1415f0*/  PRMT R5, R36, 0x5410, R48 ;  /* 0x0000541024057816 */ /* 0x010fc60000000030 */
[----:B------:R0:W-:Y:S04]  /*141600*/  STL [R1+0x9c], R2 ;  /* 0x00009c0201007387 */ /* 0x0001e80000100800 */
[----:B------:R1:W-:Y:S01]  /*141610*/  STL [R1+0x689c], R5 ;  /* 0x00689c0501007387 */ /* 0x0003e20000100800 */
[----:B0-----:R-:W-:Y:S02]  /*141620*/  LOP3.LUT R2, R38, 0xffff, RZ, 0xc0, !PT ;  /* 0x0000ffff26027812 */ /* 0x001fe400078ec0ff */
[----:B-1----:R-:W-:Y:S02]  /*141630*/  LOP3.LUT R5, R35, 0xffff, RZ, 0xc0, !PT ;  /* 0x0000ffff23057812 */ /* 0x002fe400078ec0ff */
[----:B------:R-:W-:Y:S02]  /*141640*/  LOP3.LUT R3, R47, 0xffff, RZ, 0xc0, !PT ;  /* 0x0000ffff2f037812 */ /* 0x000fe400078ec0ff */
[----:B------:R-:W-:-:S02]  /*141650*/  PRMT R9, R5, 0x3340, R0 ;  /* 0x0000334005097816 */ /* 0x000fc40000000000 */
[----:B------:R-:W-:Y:S02]  /*141660*/  PRMT R6, R2, 0x3340, R3 ;  /* 0x0000334002067816 */ /* 0x000fe40000000003 */
[----:B------:R-:W-:Y:S02]  /*141670*/  SHF.R.U32.HI R2, RZ, 0x8, R2 ;  /* 0x00000008ff027819 */ /* 0x000fe40000011602 */
[----:B------:R-:W-:Y:S02]  /*141680*/  PRMT R6, R6, 0x5410, R9 ;  /* 0x0000541006067816 */ /* 0x000fe40000000009 */
[----:B------:R-:W-:Y:S02]  /*141690*/  SHF.R.U32.HI R9, RZ, 0x8, R4 ;  /* 0x00000008ff097819 */ /* 0x000fe40000011604 */
[----:B------:R-:W-:Y:S02]  /*1416a0*/  SHF.R.U32.HI R3, RZ, 0x8, R3 ;  /* 0x00000008ff037819 */ /* 0x000fe40000011603 */
[----:B------:R-:W-:-:S02]  /*1416b0*/  LOP3.LUT R9, R9, 0xffff, RZ, 0xc0, !PT ;  /* 0x0000ffff09097812 */ /* 0x000fc400078ec0ff */
[----:B------:R-:W-:Y:S02]  /*1416c0*/  LOP3.LUT R2, R2, 0xffff, RZ, 0xc0, !PT ;  /* 0x0000ffff02027812 */ /* 0x000fe400078ec0ff */
[----:B------:R-:W-:Y:S02]  /*1416d0*/  LOP3.LUT R3, R3, 0xffff, RZ, 0xc0, !PT ;  /* 0x0000ffff03037812 */ /* 0x000fe400078ec0ff */
[----:B------:R-:W-:Y:S02]  /*1416e0*/  PRMT R4, R9, 0x3340, R0 ;  /* 0x0000334009047816 */ /* 0x000fe40000000000 */
[----:B------:R-:W-:Y:S01]  /*1416f0*/  PRMT R3, R2, 0x3340, R3 ;  /* 0x0000334002037816 */ /* 0x000fe20000000003 */
[----:B------:R-:W-:Y:S01]  /*141700*/  STL [R1+0x55c], R6 ;  /* 0x00055c0601007387 */ /* 0x000fe20000100800 */
[----:B------:R-:W-:-:S03]  /*141710*/  PRMT R2, R51, 0x5410, R32 ;  /* 0x0000541033027816 */ /* 0x000fc60000000020 */
[----:B------:R-:W-:Y:S04]  /*141720*/  STL [R1+0x2c4], R4 ;  /* 0x0002c40401007387 */ /* 0x000fe80000100800 */
[----:B------:R0:W-:Y:S01]  /*141730*/  STL [R1+0x46c], R3 ;  /* 0x00046c0301007387 */ /* 0x0001e20000100800 */
[----:B------:R-:W-:-:S05]  /*141740*/  PRMT R8, R20, 0x5410, R53 ;  /* 0x0000541014087816 */ /* 0x000fca0000000035 */
[----:B------:R-:W-:Y:S01]  /*141750*/  STL [R1+0x68a0], R8 ;  /* 0x0068a00801007387 */ /* 0x000fe20000100800 */
[----:B0-----:R-:W-:-:S03]  /*141760*/  PRMT R3, R61, 0x5410, R55 ;  /* 0x000054103d037816 */ /* 0x001fc60000000037 */
[----:B------:R0:W-:Y:S04]  /*141770*/  STL [R1+0xb0], R2 ;  /* 0x0000b00201007387 */ /* 0x0001e80000100800 */
[----:B------:R1:W-:Y:S04]  /*141780*/  STL [R1+0xb4], R3 ;  /* 0x0000b40301007387 */ /* 0x0003e80000100800 */
[----:B------:R-:W2:Y:S04]  /*141790*/  LDL.LU R44, [R1+0xb8] ;  /* 0x0000b800012c7983 */ /* 0x000ea80000300800 */
[----:B------:R-:W2:Y:S01]  /*1417a0*/  LDL.LU R15, [R1+0x518] ;  /* 0x00051800010f7983 */ /* 0x000ea20000300800 */
[----:B------:R-:W-:-:S03]  /*1417b0*/  LOP3.LUT R4, R34, 0xffff, RZ, 0xc0, !PT ;  /* 0x0000ffff22047812 */ /* 0x000fc600078ec0ff */
[----:B------:R-:W3:Y:S04]  /*1417c0*/  LDL.LU R28, [R1+0xbc] ;  /* 0x0000bc00011c7983 */ /* 0x000ee80000300800 */
[----:B------:R-:W3:Y:S04]  /*1417d0*/  LDL.LU R41, [R1+0x510] ;  /* 0x0005100001297983 */ /* 0x000ee80000300800 */
[----:B------:R-:W4:Y:S04]  /*1417e0*/  LDL.LU R25, [R1+0xd0] ;  /* 0x0000d00001197983 */ /* 0x000f280000300800 */
[----:B------:R-:W4:Y:S01]  /*1417f0*/  LDL.LU R34, [R1+0x514] ;  /* 0x0005140001227983 */ /* 0x000f220000300800 */
[----:B0-----:R-:W-:-:S03]  /*141800*/  LOP3.LUT R2, R59, 0xffff, RZ, 0xc0, !PT ;  /* 0x0000ffff3b027812 */ /* 0x001fc600078ec0ff */
[----:B------:R-:W3:Y:S01]  /*141810*/  LDL.LU R42, [R1+0x53d8] ;  /* 0x0053d800012a7983 */ /* 0x000ee20000300800 */
[----:B-1----:R-:W-:-:S03]  /*141820*/  LOP3.LUT R3, R58, 0xffff, RZ, 0xc0, !PT ;  /* 0x0000ffff3a037812 */ /* 0x002fc600078ec0ff */
[----:B------:R-:W3:Y:S04]  /*141830*/  LDL.LU R27, [R1+0x5334] ;  /* 0x00533400011b7983 */ /* 0x000ee80000300800 */
[----:B------:R-:W3:Y:S01]  /*141840*/  LDL.LU R45, [R1+0x5374] ;  /* 0x00537400012d7983 */ /* 0x000ee20000300800 */
[----:B------:R-:W-:Y:S02]  /*141850*/  PRMT R9, R4, 0x3340, R0 ;  /* 0x0000334004097816 */ /* 0x000fe40000000000 */
[----:B------:R-:W-:-:S04]  /*141860*/  PRMT R6, R2, 0x3340, R3 ;  /* 0x0000334002067816 */ /* 0x000fc80000000003 */
[----:B------:R-:W-:-:S05]  /*141870*/  PRMT R6, R6, 0x5410, R9 ;  /* 0x0000541006067816 */ /* 0x000fca0000000009 */
[----:B------:R-:W-:Y:S04]  /*141880*/  STL [R1+0x558], R6 ;  /* 0x0005580601007387 */ /* 0x000fe80000100800 */
        /* <DEDUP_REMOVED lines=11> */
[----:B------:R-:W-:-:S02]  /*141940*/  SHF.R.U32.HI R9, RZ, 0x8, R5 ;  /* 0x00000008ff097819 */ /* 0x000fc40000011605 */
[----:B------:R-:W-:Y:S01]  /*141950*/  SHF.R.U32.HI R2, RZ, 0x8, R2 ;  /* 0x00000008ff027819 */ /* 0x000fe20000011602 */
[----:B------:R-:W3:Y:S01]  /*141960*/  LDL.LU R61, [R1+0x5168] ;  /* 0x00516800013d7983 */ /* 0x000ee20000300800 */
[----:B------:R-:W-:Y:S02]  /*141970*/  SHF.R.U32.HI R3, RZ, 0x8, R3 ;  /* 0x00000008ff037819 */ /* 0x000fe40000011603 */
[----:B------:R-:W-:Y:S01]  /*141980*/  LOP3.LUT R9, R9, 0xffff, RZ, 0xc0, !PT ;  /* 0x0000ffff09097812 */ /* 0x000fe200078ec0ff */
[----:B------:R-:W3:Y:S01]  /*141990*/  LDL.LU R59, [R1+0x868] ;  /* 0x00086800013b7983 */ /* 0x000ee20000300800 */
[----:B------:R-:W-:Y:S02]  /*1419a0*/  LOP3.LUT R2, R2, 0xffff, RZ, 0xc0, !PT ;  /* 0x0000ffff02027812 */ /* 0x000fe400078ec0ff */
[----:B------:R-:W-:Y:S02]  /*1419b0*/  LOP3.LUT R3, R3, 0xffff, RZ, 0xc0, !PT ;  /* 0x0000ffff03037812 */ /* 0x000fe400078ec0ff */
[----:B------:R-:W-:-:S02]  /*1419c0*/  PRMT R5, R9, 0x3340, R0 ;  /* 0x0000334009057816 */ /* 0x000fc40000000000 */
[----:B------:R-:W-:-:S03]  /*1419d0*/  PRMT R2, R2, 0x3340, R3 ;  /* 0x0000334002027816 */ /* 0x000fc60000000003 */
[----:B------:R-:W-:Y:S01]  /*1419e0*/  STL [R1+0x2c0], R5 ;  /* 0x0002c00501007387 */ /* 0x000fe20000100800 */
[----:B--2---:R-:W-:-:S05]  /*1419f0*/  PRMT R56, R15, 0x5410, R44 ;  /* 0x000054100f387816 */ /* 0x004fca000000002c */
[----:B------:R-:W-:Y:S04]  /*141a00*/  STL [R1+0x68a4], R56 ;  /* 0x0068a43801007387 */ /* 0x000fe80000100800 */
[----:B------:R3:W-:Y:S01]  /*141a10*/  STL [R1+0x468], R2 ;  /* 0x0004680201007387 */ /* 0x0007e20000100800 */
[----:B----4-:R-:W-:-:S03]  /*141a20*/  PRMT R7, R34, 0x5410, R25 ;  /* 0x0000541022077816 */ /* 0x010fc60000000019 */
[----:B------:R-:W2:Y:S01]  /*141a30*/  LDL.LU R34, [R1+0x1d20] ;  /* 0x001d200001227983 */ /* 0x000ea20000300800 */
[----:B---3--:R-:W-:Y:S02]  /*141a40*/  LOP3.LUT R2, R42, 0xffff, RZ, 0xc0, !PT ;  /* 0x0000ffff2a027812 */ /* 0x008fe400078ec0ff */
[----:B------:R-:W-:Y:S02]  /*141a50*/  LOP3.LUT R6, R27, 0xffff, RZ, 0xc0, !PT ;  /* 0x0000ffff1b067812 */ /* 0x000fe400078ec0ff */
[----:B------:R-:W-:Y:S02]  /*141a60*/  LOP3.LUT R3, R45, 0xffff, RZ, 0xc0, !PT ;  /* 0x0000ffff2d037812 */ /* 0x000fe400078ec0ff */
[----:B------:R-:W-:Y:S02]  /*141a70*/  PRMT R9, R6, 0x3340, R0 ;  /* 0x0000334006097816 */ /* 0x000fe40000000000 */
[----:B------:R-:W-:Y:S02]  /*141a80*/  PRMT R5, R2, 0x3340, R3 ;  /* 0x0000334002057816 */ /* 0x000fe40000000003 */
[----:B------:R-:W-:-:S02]  /*141a90*/  SHF.R.U32.HI R2, RZ, 0x8, R2 ;  /* 0x00000008ff027819 */ /* 0x000fc40000011602 */
[----:B------:R-:W-:Y:S02]  /*141aa0*/  SHF.R.U32.HI R3, RZ, 0x8, R3 ;  /* 0x00000008ff037819 */ /* 0x000fe40000011603 */
[----:B------:R-:W-:Y:S02]  /*141ab0*/  PRMT R5, R5, 0x5410, R9 ;  /* 0x0000541005057816 */ /* 0x000fe40000000009 */
[----:B------:R-:W-:Y:S02]  /*141ac0*/  LOP3.LUT R2, R2, 0xffff, RZ, 0xc0, !PT ;  /* 0x0000ffff02027812 */ /* 0x000fe400078ec0ff */
[----:B------:R-:W-:Y:S02]  /*141ad0*/  LOP3.LUT R3, R3, 0xffff, RZ, 0xc0, !PT ;  /* 0x0000ffff03037812 */ /* 0x000fe400078ec0ff */
[----:B------:R-:W-:Y:S02]  /*141ae0*/  SHF.R.U32.HI R9, RZ, 0x8, R4 ;  /* 0x00000008ff097819 */ /* 0x000fe40000011604 */
[----:B------:R-:W-:-:S02]  /*141af0*/  PRMT R2, R2, 0x3340, R3 ;  /* 0x0000334002027816 */ /* 0x000fc40000000003 */
[----:B------:R-:W-:Y:S01]  /*141b00*/  LOP3.LUT R9, R9, 0xffff, RZ, 0xc0, !PT ;  /* 0x0000ffff09097812 */ /* 0x000fe200078ec0ff */
[----:B------:R-:W-:Y:S03]  /*141b10*/  STL [R1+0x560], R5 ;  /* 0x0005600501007387 */ /* 0x000fe60000100800 */
[----:B------:R-:W-:Y:S01]  /*141b20*/  PRMT R4, R9, 0x3340, R0 ;  /* 0x0000334009047816 */ /* 0x000fe20000000000 */
[----:B------:R0:W-:Y:S04]  /*141b30*/  STL [R1+0x66cc], R2 ;  /* 0x0066cc0201007387 */ /* 0x0001e80000100800 */
[----:B------:R1:W-:Y:S01]  /*141b40*/  STL [R1+0x2bc], R4 ;  /* 0x0002bc0401007387 */ /* 0x0003e20000100800 */
[----:B0-----:R-:W-:-:S05]  /*141b50*/  PRMT R2, R36, 0x5410, R48 ;  /* 0x0000541024027816 */ /* 0x001fca0000000030 */
[----:B------:R0:W-:Y:S01]  /*141b60*/  STL [R1+0xd4], R2 ;  /* 0x0000d40201007387 */ /* 0x0001e20000100800 */
[----:B------:R-:W-:Y:S02]  /*141b70*/  PRMT R29, R41, 0x5410, R28 ;  /* 0x00005410291d7816 */ /* 0x000fe4000000001c */
[----:B-1----:R-:W-:Y:S02]  /*141b80*/  LOP3.LUT R4, R53, 0xffff, RZ, 0xc0, !PT ;  /* 0x0000ffff35047812 */ /* 0x002fe400078ec0ff */
[----:B0-----:R-:W-:Y:S02]  /*141b90*/  PRMT R2, R51, 0x5410, R32 ;  /* 0x0000541033027816 */ /* 0x001fe40000000020 */
[----:B------:R-:W-:Y:S02]  /*141ba0*/  LOP3.LUT R3, R20, 0xffff, RZ, 0xc0, !PT ;  /* 0x0000ffff14037812 */ /* 0x000fe400078ec0ff */
[----:B------:R-:W-:Y:S01]  /*141bb0*/  LOP3.LUT R5, R55, 0xffff, RZ, 0xc0, !PT ;  /* 0x0000ffff37057812 */ /* 0x000fe200078ec0ff */
[----:B------:R0:W-:Y:S01]  /*141bc0*/  STL [R1+0xe8], R2 ;  /* 0x0000e80201007387 */ /* 0x0001e20000100800 */
[----:B------:R-:W-:-:S02]  /*141bd0*/  PRMT R9, R3, 0x3340, R0 ;  /* 0x0000334003097816 */ /* 0x000fc40000000000 */
[----:B------:R-:W-:Y:S01]  /*141be0*/  PRMT R15, R4, 0x3340, R5 ;  /* 0x00003340040f7816 */ /* 0x000fe20000000005 */
[----:B------:R-:W3:Y:S03]  /*141bf0*/  LDL.LU R41, [R1+0xdc] ;  /* 0x0000dc0001297983 */ /* 0x000ee60000300800 */
[----:B------:R-:W-:Y:S01]  /*141c00*/  PRMT R9, R15, 0x5410, R9 ;  /* 0x000054100f097816 */ /* 0x000fe20000000009 */
[----:B------:R-:W3:Y:S04]  /*141c10*/  LDL.LU R45, [R1+0x488] ;  /* 0x00048800012d7983 */ /* 0x000ee80000300800 */
[----:B------:R-:W4:Y:S04]  /*141c20*/  LDL.LU R25, [R1+0xec] ;  /* 0x0000ec0001197983 */ /* 0x000f280000300800 */
[----:B------:R-:W4:Y:S01]  /*141c30*/  LDL.LU R42, [R1+0x460] ;  /* 0x00046000012a7983 */ /* 0x000f220000300800 */
[----:B------:R-:W-:-:S03]  /*141c40*/  PRMT R58, R58, 0x5410, R38 ;  /* 0x000054103a3a7816 */ /* 0x000fc60000000026 */
[----:B------:R-:W3:Y:S01]  /*141c50*/  LDL.LU R27, [R1+0xe4] ;  /* 0x0000e400011b7983 */ /* 0x000ee20000300800 */
[----:B------:R-:W-:-:S03]  /*141c60*/  PRMT R39, R47, 0x5410, R35 ;  /* 0x000054102f277816 */ /* 0x000fc60000000023 */
[----:B------:R-:W3:Y:S04]  /*141c70*/  LDL.LU R48, [R1+0x47c] ;  /* 0x00047c0001307983 */ /* 0x000ee80000300800 */
[----:B------:R1:W-:Y:S04]  /*141c80*/  STL [R1+0x554], R9 ;  /* 0x0005540901007387 */ /* 0x0003e80000100800 */
[----:B------:R-:W3:Y:S04]  /*141c90*/  LDL.LU R36, [R1+0x180] ;  /* 0x0001800001247983 */ /* 0x000ee80000300800 */
[----:B------:R-:W3:Y:S04]  /*141ca0*/  LDL.LU R38, [R1+0x444] ;  /* 0x0004440001267983 */ /* 0x000ee80000300800 */
[----:B------:R-:W3:Y:S04]  /*141cb0*/  LDL.LU R35, [R1+0xf0] ;  /* 0x0000f00001237983 */ /* 0x000ee80000300800 */
[----:B------:R-:W3:Y:S04]  /*141cc0*/  LDL.LU R47, [R1+0x448] ;  /* 0x00044800012f7983 */ /* 0x000ee80000300800 */
[----:B------:R-:W3:Y:S01]  /*141cd0*/  LDL.LU R32, [R1+0xf4] ;  /* 0x0000f40001207983 */ /* 0x000ee20000300800 */
[----:B------:R-:W-:-:S03]  /*141ce0*/  LOP3.LUT R8, R61, 0xffff, RZ, 0xc0, !PT ;  /* 0x0000ffff3d087812 */ /* 0x000fc600078ec0ff */
[----:B------:R-:W3:Y:S01]  /*141cf0*/  LDL.LU R51, [R1+0x43c] ;  /* 0x00043c0001337983 */ /* 0x000ee20000300800 */
[----:B0-----:R-:W-:-:S03]  /*141d00*/  LOP3.LUT R2, R59, 0xffff, RZ, 0xc0, !PT ;  /* 0x0000ffff3b027812 */ /* 0x001fc600078ec0ff */
[----:B------:R-:W3:Y:S04]  /*141d10*/  LDL.LU R53, [R1+0x1e24] ;  /* 0x001e240001357983 */ /* 0x000ee80000300800 */
[----:B------:R-:W3:Y:S04]  /*141d20*/  LDL.LU R20, [R1+0x840] ;  /* 0x0008400001147983 */ /* 0x000ee80000300800 */
[----:B------:R-:W3:Y:S01]  /*141d30*/  LDL.LU R55, [R1+0x1cf4] ;  /* 0x001cf40001377983 */ /* 0x000ee20000300800 */
[----:B-1----:R-:W-:-:S03]  /*141d40*/  PRMT R9, R2, 0x3340, R0 ;  /* 0x0000334002097816 */ /* 0x002fc60000000000 */
[----:B------:R-:W3:Y:S04]  /*141d50*/  LDL.LU R61, [R1+0x52cc] ;  /* 0x0052cc00013d7983 */ /* 0x000ee80000300800 */
[----:B------:R-:W3:Y:S01]  /*141d60*/  LDL.LU R59, [R1+0x521c] ;  /* 0x00521c00013b7983 */ /* 0x000ee20000300800 */
[----:B--2---:R-:W-:-:S04]  /*141d70*/  LOP3.LUT R10, R34, 0xffff, RZ, 0xc0, !PT ;  /* 0x0000ffff220a7812 */ /* 0x004fc800078ec0ff */
[----:B------:R-:W-:-:S04]  /*141d80*/  PRMT R15, R8, 0x3340, R10 ;  /* 0x00003340080f7816 */ /* 0x000fc8000000000a */
[----:B------:R-:W-:-:S05]  /*141d90*/  PRMT R15, R15, 0x5410, R9 ;  /* 0x000054100f0f7816 */ /* 0x000fca0000000009 */
[----:B------:R-:W-:Y:S04]  /*141da0*/  STL [R1+0x550], R15 ;  /* 0x0005500f01007387 */ /* 0x000fe80000100800 */
[----:B------:R-:W2:Y:S01]  /*141db0*/  LDL.LU R34, [R1+0x5284] ;  /* 0x0052840001227983 */ /* 0x000ea20000300800 */
[----:B------:R-:W-:Y:S02]  /*141dc0*/  SHF.R.U32.HI R8, RZ, 0x8, R8 ;  /* 0x00000008ff087819 */ /* 0x000fe40000011608 */
[----:B------:R-:W-:Y:S02]  /*141dd0*/  SHF.R.U32.HI R9, RZ, 0x8, R10 ;  /* 0x00000008ff097819 */ /* 0x000fe4000001160a */
[----:B------:R-:W-:Y:S02]  /*141de0*/  SHF.R.U32.HI R4, RZ, 0x8, R4 ;  /* 0x00000008ff047819 */ /* 0x000fe40000011604 */
[----:B------:R-:W-:-:S02]  /*141df0*/  SHF.R.U32.HI R5, RZ, 0x8, R5 ;  /* 0x00000008ff057819 */ /* 0x000fc40000011605 */
[----:B------:R-:W-:Y:S02]  /*141e00*/  LOP3.LUT R8, R8, 0xffff, RZ, 0xc0, !PT ;  /* 0x0000ffff08087812 */ /* 0x000fe400078ec0ff */
[----:B------:R-:W-:Y:S02]  /*141e10*/  LOP3.LUT R9, R9, 0xffff, RZ, 0xc0, !PT ;  /* 0x0000ffff09097812 */ /* 0x000fe400078ec0ff */
[----:B------:R-:W-:Y:S02]  /*141e20*/  LOP3.LUT R4, R4, 0xffff, RZ, 0xc0, !PT ;  /* 0x0000ffff04047812 */ /* 0x000fe400078ec0ff */
[----:B------:R-:W-:Y:S02]  /*141e30*/  LOP3.LUT R5, R5, 0xffff, RZ, 0xc0, !PT ;  /* 0x0000ffff05057812 */ /* 0x000fe400078ec0ff */
[----:B------:R-:W-:Y:S02]  /*141e40*/  PRMT R8, R8, 0x3340, R9 ;  /* 0x0000334008087816 */ /* 0x000fe40000000009 */
[----:B------:R-:W-:-:S02]  /*141e50*/  SHF.R.U32.HI R9, RZ, 0x8, R3 ;  /* 0x00000008ff097819 */ /* 0x000fc40000011603 */
[----:B------:R-:W-:Y:S02]  /*141e60*/  PRMT R5, R4, 0x3340, R5 ;  /* 0x0000334004057816 */ /* 0x000fe40000000005 */
[----:B------:R-:W-:Y:S01]  /*141e70*/  SHF.R.U32.HI R2, RZ, 0x8, R2 ;  /* 0x00000008ff027819 */ /* 0x000fe20000011602 */
[----:B------:R-:W-:Y:S01]  /*141e80*/  STL [R1+0x458], R8 ;  /* 0x0004580801007387 */ /* 0x000fe20000100800 */
[----:B------:R-:W-:Y:S02]  /*141e90*/  LOP3.LUT R9, R9, 0xffff, RZ, 0xc0, !PT ;  /* 0x0000ffff09097812 */ /* 0x000fe400078ec0ff */
[----:B------:R-:W-:Y:S01]  /*141ea0*/  LOP3.LUT R2, R2, 0xffff, RZ, 0xc0, !PT ;  /* 0x0000ffff02027812 */ /* 0x000fe200078ec0ff */
[----:B------:R-:W-:Y:S03]  /*141eb0*/  STL [R1+0x454], R5 ;  /* 0x0004540501007387 */ /* 0x000fe60000100800 */
[----:B------:R-:W-:-:S02]  /*141ec0*/  PRMT R3, R2, 0x3340, R0 ;  /* 0x0000334002037816 */ /* 0x000fc40000000000 */
[----:B----4-:R-:W-:-:S05]  /*141ed0*/  PRMT R4, R42, 0x5410, R25 ;  /* 0x000054102a047816 */ /* 0x010fca0000000019 */
[----:B------:R0:W-:Y:S02]  /*141ee0*/  STL [R1+0xec], R4 ;  /* 0x0000ec0401007387 */ /* 0x0001e40000100800 */
[----:B0-----:R-:W-:-:S05]  /*141ef0*/  PRMT R4, R9, 0x3340, R0 ;  /* 0x0000334009047816 */ /* 0x001fca0000000000 */
[----:B------:R0:W-:Y:S01]  /*141f00*/  STL [R1+0x2ac], R4 ;  /* 0x0002ac0401007387 */ /* 0x0001e20000100800 */
[----:B---3--:R-:W-:-:S03]  /*141f10*/  PRMT R2, R38, 0x5410, R36 ;  /* 0x0000541026027816 */ /* 0x008fc60000000024 */
[----:B------:R1:W-:Y:S01]  /*141f20*/  STL [R1+0x2b0], R3 ;  /* 0x0002b00301007387 */ /* 0x0003e20000100800 */
[----:B------:R-:W-:-:S03]  /*141f30*/  PRMT R45, R45, 0x5410, R41 ;  /* 0x000054102d2d7816 */ /* 0x000fc60000000029 */
[----:B------:R3:W-:Y:S01]  /*141f40*/  STL [R1+0x7cc], R2 ;  /* 0x0007cc0201007387 */ /* 0x0007e20000100800 */
[----:B------:R-:W-:-:S03]  /*141f50*/  PRMT R42, R48, 0x5410, R27 ;  /* 0x00005410302a7816 */ /* 0x000fc6000000001b */
[----:B------:R-:W4:Y:S04]  /*141f60*/  LDL.LU R41, [R1+0xfc] ;  /* 0x0000fc0001297983 */ /* 0x000f280000300800 */
[----:B------:R-:W4:Y:S01]  /*141f70*/  LDL.LU R25, [R1+0xf8] ;  /* 0x0000f80001197983 */ /* 0x000f220000300800 */
[----:B0-----:R-:W-:-:S03]  /*141f80*/  LOP3.LUT R4, R53, 0xffff, RZ, 0xc0, !PT ;  /* 0x0000ffff35047812 */ /* 0x001fc600078ec0ff */
[----:B------:R-:W4:Y:S01]  /*141f90*/  LDL.LU R48, [R1+0x434] ;  /* 0x0004340001307983 */ /* 0x000f220000300800 */
[----:B-1----:R-:W-:-:S03]  /*141fa0*/  LOP3.LUT R3, R20, 0xffff, RZ, 0xc0, !PT ;  /* 0x0000ffff14037812 */ /* 0x002fc600078ec0ff */
[----:B------:R-:W4:Y:S01]  /*141fb0*/  LDL.LU R27, [R1+0x10c] ;  /* 0x00010c00011b7983 */ /* 0x000f220000300800 */
[----:B------:R-:W-:Y:S02]  /*141fc0*/  LOP3.LUT R5, R55, 0xffff, RZ, 0xc0, !PT ;  /* 0x0000ffff37057812 */ /* 0x000fe400078ec0ff */
[----:B------:R-:W-:Y:S02]  /*141fd0*/  PRMT R9, R3, 0x3340, R0 ;  /* 0x0000334003097816 */ /* 0x000fe40000000000 */
[----:B------:R-:W-:-:S04]  /*141fe0*/  PRMT R16, R4, 0x3340, R5 ;  /* 0x0000334004107816 */ /* 0x000fc80000000005 */
[----:B------:R-:W-:Y:S02]  /*141ff0*/  PRMT R9, R16, 0x5410, R9 ;  /* 0x0000541010097816 */ /* 0x000fe40000000009 */
[----:B------:R-:W-:Y:S02]  /*142000*/  PRMT R15, R51, 0x5410, R32 ;  /* 0x00005410330f7816 */ /* 0x000fe40000000020 */
[----:B------:R-:W4:Y:S04]  /*142010*/  LDL.LU R32, [R1+0x42c] ;  /* 0x00042c0001207983 */ /* 0x000f280000300800 */
[----:B------:R0:W-:Y:S01]  /*142020*/  STL [R1+0x54c], R9 ;  /* 0x00054c0901007387 */ /* 0x0001e20000100800 */
[----:B------:R-:W-:-:S03]  /*142030*/  PRMT R44, R47, 0x5410, R35 ;  /* 0x000054102f2c7816 */ /* 0x000fc60000000023 */
[----:B------:R-:W4:Y:S01]  /*142040*/  LDL.LU R36, [R1+0x114] ;  /* 0x0001140001247983 */ /* 0x000f220000300800 */
[----:B---3--:R-:W-:Y:S02]  /*142050*/  LOP3.LUT R2, R59, 0xffff, RZ, 0xc0, !PT ;  /* 0x0000ffff3b027812 */ /* 0x008fe400078ec0ff */
[----:B--2---:R-:W-:Y:S02]  /*142060*/  LOP3.LUT R10, R34, 0xffff, RZ, 0xc0, !PT ;  /* 0x0000ffff220a7812 */ /* 0x004fe400078ec0ff */
[----:B------:R-:W2:Y:S04]  /*142070*/  LDL.LU R34, [R1+0x424] ;  /* 0x0004240001227983 */ /* 0x000ea80000300800 */
[----:B------:R-:W3:Y:S04]  /*142080*/  LDL.LU R38, [R1+0x110] ;  /* 0x0001100001267983 */ /* 0x000ee80000300800 */
[----:B------:R-:W3:Y:S04]  /*142090*/  LDL.LU R20, [R1+0x428] ;  /* 0x0004280001147983 */ /* 0x000ee80000300800 */
[----:B------:R-:W4:Y:S04]  /*1420a0*/  LDL.LU R35, [R1+0x118] ;  /* 0x0001180001237983 */ /* 0x000f280000300800 */
[----:B------:R-:W2:Y:S04]  /*1420b0*/  LDL.LU R47, [R1+0x1e44] ;  /* 0x001e4400012f7983 */ /* 0x000ea80000300800 */
[----:B------:R-:W2:Y:S04]  /*1420c0*/  LDL.LU R51, [R1+0x860] ;  /* 0x0008600001337983 */ /* 0x000ea80000300800 */
[----:B------:R-:W2:Y:S04]  /*1420d0*/  LDL.LU R53, [R1+0x1cf8] ;  /* 0x001cf80001357983 */ /* 0x000ea80000300800 */
[----:B------:R-:W2:Y:S04]  /*1420e0*/  LDL.LU R55, [R1+0x52e4] ;  /* 0x0052e40001377983 */ /* 0x000ea80000300800 */
[----:B------:R-:W2:Y:S01]  /*1420f0*/  LDL.LU R59, [R1+0x524c] ;  /* 0x00524c00013b7983 */ /* 0x000ea20000300800 */
[----:B------:R-:W-:-:S02]  /*142100*/  LOP3.LUT R8, R61, 0xffff, RZ, 0xc0, !PT ;  /* 0x0000ffff3d087812 */ /* 0x000fc400078ec0ff */
[----:B0-----:R-:W-:Y:S02]  /*142110*/  PRMT R9, R2, 0x3340, R0 ;  /* 0x0000334002097816 */ /* 0x001fe40000000000 */
[----:B------:R-:W-:-:S04]  /*142120*/  PRMT R16, R8, 0x3340, R10 ;  /* 0x0000334008107816 */ /* 0x000fc8000000000a */
[----:B------:R-:W-:-:S05]  /*142130*/  PRMT R16, R16, 0x5410, R9 ;  /* 0x0000541010107816 */ /* 0x000fca0000000009 */
[----:B------:R-:W-:Y:S04]  /*142140*/  STL [R1+0x540], R16 ;  /* 0x0005401001007387 */ /* 0x000fe80000100800 */
[----:B------:R-:W2:Y:S01]  /*142150*/  LDL.LU R61, [R1+0x5298] ;  /* 0x00529800013d7983 */ /* 0x000ea20000300800 */
        /* <DEDUP_REMOVED lines=8> */
[----:B------:R-:W-:Y:S02]  /*1421e0*/  SHF.R.U32.HI R2, RZ, 0x8, R2 ;  /* 0x00000008ff027819 */ /* 0x000fe40000011602 */
[----:B------:R-:W-:-:S02]  /*1421f0*/  LOP3.LUT R4, R4, 0xffff, RZ, 0xc0, !PT ;  /* 0x0000ffff04047812 */ /* 0x000fc400078ec0ff */
[----:B------:R-:W-:Y:S02]  /*142200*/  LOP3.LUT R5, R5, 0xffff, RZ, 0xc0, !PT ;  /* 0x0000ffff05057812 */ /* 0x000fe400078ec0ff */
[----:B------:R-:W-:Y:S02]  /*142210*/  LOP3.LUT R9, R9, 0xffff, RZ, 0xc0, !PT ;  /* 0x0000ffff09097812 */ /* 0x000fe400078ec0ff */
[----:B------:R-:W-:Y:S02]  /*142220*/  LOP3.LUT R2, R2, 0xffff, RZ, 0xc0, !PT ;  /* 0x0000ffff02027812 */ /* 0x000fe400078ec0ff */
[----:B------:R-:W-:Y:S02]  /*142230*/  PRMT R4, R4, 0x3340, R5 ;  /* 0x0000334004047816 */ /* 0x000fe40000000005 */
[--C-:B------:R-:W-:Y:S02]  /*142240*/  PRMT R3, R9, 0x3340, R0.reuse ;  /* 0x0000334009037816 */ /* 0x100fe40000000000 */
[----:B------:R-:W-:Y:S01]  /*142250*/  PRMT R2, R2, 0x3340, R0 ;  /* 0x0000334002027816 */ /* 0x000fe20000000000 */
[----:B------:R-:W-:Y:S04]  /*142260*/  STL [R1+0x448], R8 ;  /* 0x0004480801007387 */ /* 0x000fe80000100800 */
[----:B------:R2:W-:Y:S04]  /*142270*/  STL [R1+0x444], R4 ;  /* 0x0004440401007387 */ /* 0x0005e80000100800 */
[----:B------:R-:W-:Y:S04]  /*142280*/  STL [R1+0x2b4], R3 ;  /* 0x0002b40301007387 */ /* 0x000fe80000100800 */
[----:B------:R0:W-:Y:S01]  /*142290*/  STL [R1+0x2b8], R2 ;  /* 0x0002b80201007387 */ /* 0x0001e20000100800 */
[----:B---3--:R-:W-:-:S03]  /*1422a0*/  PRMT R20, R20, 0x5410, R38 ;  /* 0x0000541014147816 */ /* 0x008fc60000000026 */
[----:B------:R-:W3:Y:S01]  /*1422b0*/  LDL.LU R38, [R1+0x124] ;  /* 0x0001240001267983 */ /* 0x000ee20000300800 */
[----:B----4-:R-:W-:Y:S02]  /*1422c0*/  PRMT R30, R30, 0x5410, R35 ;  /* 0x000054101e1e7816 */ /* 0x010fe40000000023 */
[----:B--2---:R-:W-:Y:S02]  /*1422d0*/  LOP3.LUT R4, R47, 0xffff, RZ, 0xc0, !PT ;  /* 0x0000ffff2f047812 */ /* 0x004fe400078ec0ff */
[----:B------:R-:W-:Y:S02]  /*1422e0*/  LOP3.LUT R26, R51, 0xffff, RZ, 0xc0, !PT ;  /* 0x0000ffff331a7812 */ /* 0x000fe400078ec0ff */
[----:B------:R-:W-:Y:S02]  /*1422f0*/  LOP3.LUT R8, R53, 0xffff, RZ, 0xc0, !PT ;  /* 0x0000ffff35087812 */ /* 0x000fe400078ec0ff */
[----:B------:R-:W-:Y:S02]  /*142300*/  LOP3.LUT R5, R59, 0xffff, RZ, 0xc0, !PT ;  /* 0x0000ffff3b057812 */ /* 0x000fe400078ec0ff */
[----:B------:R-:W3:Y:S01]  /*142310*/  LDL.LU R59, [R1+0x40c] ;  /* 0x00040c00013b7983 */ /* 0x000ee20000300800 */
[----:B0-----:R-:W-:-:S03]  /*142320*/  LOP3.LUT R2, R55, 0xffff, RZ, 0xc0, !PT ;  /* 0x0000ffff37027812 */ /* 0x001fc600078ec0ff */
[----:B------:R-:W2:Y:S04]  /*142330*/  LDL.LU R35, [R1+0x120] ;  /* 0x0001200001237983 */ /* 0x000ea80000300800 */
[----:B------:R-:W4:Y:S04]  /*142340*/  LDL.LU R47, [R1+0x128] ;  /* 0x00012800012f7983 */ /* 0x000f280000300800 */
[----:B------:R-:W3:Y:S04]  /*142350*/  LDL.LU R51, [R1+0x5440] ;  /* 0x0054400001337983 */ /* 0x000ee80000300800 */
[----:B------:R-:W2:Y:S04]  /*142360*/  LDL.LU R53, [R1+0x539c] ;  /* 0x00539c0001357983 */ /* 0x000ea80000300800 */
[----:B------:R-:W4:Y:S01]  /*142370*/  LDL.LU R55, [R1+0x53f8] ;  /* 0x0053f80001377983 */ /* 0x000f220000300800 */
[----:B------:R-:W-:-:S02]  /*142380*/  PRMT R9, R26, 0x3340, R0 ;  /* 0x000033401a097816 */ /* 0x000fc40000000000 */
[----:B------:R-:W-:Y:S02]  /*142390*/  PRMT R10, R4, 0x3340, R8 ;  /* 0x00003340040a7816 */ /* 0x000fe40000000008 */
[----:B------:R-:W-:Y:S02]  /*1423a0*/  LOP3.LUT R3, R61, 0xffff, RZ, 0xc0, !PT ;  /* 0x0000ffff3d037812 */ /* 0x000fe400078ec0ff */
[----:B------:R-:W-:Y:S02]  /*1423b0*/  PRMT R16, R10, 0x5410, R9 ;  /* 0x000054100a107816 */ /* 0x000fe40000000009 */
[----:B------:R-:W-:Y:S02]  /*1423c0*/  PRMT R9, R5, 0x3340, R0 ;  /* 0x0000334005097816 */ /* 0x000fe40000000000 */
[----:B------:R-:W-:Y:S02]  /*1423d0*/  PRMT R10, R2, 0x3340, R3 ;  /* 0x00003340020a7816 */ /* 0x000fe40000000003 */
[----:B------:R-:W-:-:S02]  /*1423e0*/  SHF.R.U32.HI R4, RZ, 0x8, R4 ;  /* 0x00000008ff047819 */ /* 0x000fc40000011604 */
[----:B------:R-:W-:Y:S02]  /*1423f0*/  PRMT R10, R10, 0x5410, R9 ;  /* 0x000054100a0a7816 */ /* 0x000fe40000000009 */
[----:B------:R-:W-:Y:S02]  /*142400*/  SHF.R.U32.HI R9, RZ, 0x8, R8 ;  /* 0x00000008ff097819 */ /* 0x000fe40000011608 */
[----:B------:R-:W-:Y:S02]  /*142410*/  SHF.R.U32.HI R2, RZ, 0x8, R2 ;  /* 0x00000008ff027819 */ /* 0x000fe40000011602 */
[----:B------:R-:W-:Y:S02]  /*142420*/  SHF.R.U32.HI R3, RZ, 0x8, R3 ;  /* 0x00000008ff037819 */ /* 0x000fe40000011603 */
[----:B------:R-:W-:Y:S02]  /*142430*/  LOP3.LUT R4, R4, 0xffff, RZ, 0xc0, !PT ;  /* 0x0000ffff04047812 */ /* 0x000fe400078ec0ff */
[----:B------:R-:W-:-:S02]  /*142440*/  LOP3.LUT R9, R9, 0xffff, RZ, 0xc0, !PT ;  /* 0x0000ffff09097812 */ /* 0x000fc400078ec0ff */
[----:B------:R-:W-:Y:S02]  /*142450*/  LOP3.LUT R2, R2, 0xffff, RZ, 0xc0, !PT ;  /* 0x0000ffff02027812 */ /* 0x000fe400078ec0ff */
[----:B------:R-:W-:Y:S02]  /*142460*/  LOP3.LUT R3, R3, 0xffff, RZ, 0xc0, !PT ;  /* 0x0000ffff03037812 */ /* 0x000fe400078ec0ff */
[----:B------:R-:W-:Y:S01]  /*142470*/  PRMT R60, R4, 0x3340, R9 ;  /* 0x00003340043c7816 */ /* 0x000fe20000000009 */
[----:B------:R-:W-:Y:S01]  /*142480*/  STL [R1+0x548], R16 ;  /* 0x0005481001007387 */ /* 0x000fe20000100800 */
[----:B------:R-:W-:-:S03]  /*142490*/  PRMT R2, R2, 0x3340, R3 ;  /* 0x0000334002027816 */ /* 0x000fc60000000003 */
[----:B------:R-:W-:Y:S04]  /*1424a0*/  STL [R1+0x53c], R10 ;  /* 0x00053c0a01007387 */ /* 0x000fe80000100800 */
[----:B------:R-:W-:Y:S04]  /*1424b0*/  STL [R1+0x66d0], R60 ;  /* 0x0066d03c01007387 */ /* 0x000fe80000100800 */
[----:B------:R-:W4:Y:S04]  /*1424c0*/  LDL.LU R3, [R1+0x170] ;  /* 0x0001700001037983 */ /* 0x000f280000300800 */
[----:B------:R-:W4:Y:S01]  /*1424d0*/  LDL.LU R61, [R1+0x408] ;  /* 0x00040800013d7983 */ /* 0x000f220000300800 */
[----:B------:R-:W-:-:S03]  /*1424e0*/  PRMT R52, R52, 0x5410, R41 ;  /* 0x0000541034347816 */ /* 0x000fc60000000029 */
[----:B------:R3:W-:Y:S01]  /*1424f0*/  STL [R1+0x43c], R2 ;  /* 0x00043c0201007387 */ /* 0x0007e20000100800 */
[----:B------:R-:W-:-:S03]  /*142500*/  PRMT R48, R48, 0x5410, R25 ;  /* 0x0000541030307816 */ /* 0x000fc60000000019 */
[----:B------:R-:W4:Y:S04]  /*142510*/  LDL.LU R46, [R1+0x174] ;  /* 0x00017400012e7983 */ /* 0x000f280000300800 */
[----:B------:R-:W4:Y:S04]  /*142520*/  LDL.LU R33, [R1+0x178] ;  /* 0x0001780001217983 */ /* 0x000f280000300800 */
[----:B------:R-:W4:Y:S04]  /*142530*/  LDL.LU R28, [R1+0x52d0] ;  /* 0x0052d000011c7983 */ /* 0x000f280000300800 */
[----:B------:R-:W4:Y:S04]  /*142540*/  LDL.LU R41, [R1+0x5220] ;  /* 0x0052200001297983 */ /* 0x000f280000300800 */
[----:B------:R-:W4:Y:S01]  /*142550*/  LDL.LU R25, [R1+0x528c] ;  /* 0x00528c0001197983 */ /* 0x000f220000300800 */
[----:B------:R-:W-:-:S03]  /*142560*/  PRMT R32, R32, 0x5410, R27 ;  /* 0x0000541020207816 */ /* 0x000fc6000000001b */
[----:B------:R-:W4:Y:S01]  /*142570*/  LDL.LU R27, [R1+0x17c] ;  /* 0x00017c00011b7983 */ /* 0x000f220000300800 */
[----:B------:R-:W-:Y:S02]  /*142580*/  PRMT R34, R34, 0x5410, R36 ;  /* 0x0000541022227816 */ /* 0x000fe40000000024 */
[----:B---3--:R-:W-:Y:S02]  /*142590*/  LOP3.LUT R2, R51, 0xffff, RZ, 0xc0, !PT ;  /* 0x0000ffff33027812 */ /* 0x008fe400078ec0ff */
[----:B--2---:R-:W-:Y:S02]  /*1425a0*/  LOP3.LUT R10, R53, 0xffff, RZ, 0xc0, !PT ;  /* 0x0000ffff350a7812 */ /* 0x004fe400078ec0ff */
[----:B----4-:R-:W-:Y:S02]  /*1425b0*/  LOP3.LUT R4, R55, 0xffff, RZ, 0xc0, !PT ;  /* 0x0000ffff37047812 */ /* 0x010fe400078ec0ff */
[----:B------:R-:W-:Y:S01]  /*1425c0*/  PRMT R9, R10, 0x3340, R0 ;  /* 0x000033400a097816 */ /* 0x000fe20000000000 */
[----:B------:R-:W2:Y:S01]  /*1425d0*/  LDL.LU R55, [R1+0x3f8] ;  /* 0x0003f80001377983 */ /* 0x000ea20000300800 */
[----:B------:R-:W-:-:S04]  /*1425e0*/  PRMT R8, R2, 0x3340, R4 ;  /* 0x0000334002087816 */ /* 0x000fc80000000004 */
[----:B------:R-:W-:Y:S02]  /*1425f0*/  PRMT R8, R8, 0x5410, R9 ;  /* 0x0000541008087816 */ /* 0x000fe40000000009 */
[----:B------:R-:W-:-:S03]  /*142600*/  PRMT R59, R59, 0x5410, R38 ;  /* 0x000054103b3b7816 */ /* 0x000fc60000000026 */
[----:B------:R-:W-:Y:S04]  /*142610*/  STL [R1+0x514], R8 ;  /* 0x0005140801007387 */ /* 0x000fe80000100800 */
[----:B------:R-:W3:Y:S04]  /*142620*/  LDL.LU R36, [R1+0x16c] ;  /* 0x00016c0001247983 */ /* 0x000ee80000300800 */
[----:B------:R-:W3:Y:S04]  /*142630*/  LDL.LU R53, [R1+0x3fc] ;  /* 0x0003fc0001357983 */ /* 0x000ee80000300800 */
[----:B------:R-:W4:Y:S04]  /*142640*/  LDL.LU R51, [R1+0x3f0] ;  /* 0x0003f00001337983 */ /* 0x000f280000300800 */
[----:B------:R-:W2:Y:S01]  /*142650*/  LDL.LU R38, [R1+0x52e0] ;  /* 0x0052e00001267983 */ /* 0x000ea20000300800 */
[----:B------:R-:W-:-:S02]  /*142660*/  SHF.R.U32.HI R9, RZ, 0x8, R5 ;  /* 0x00000008ff097819 */ /* 0x000fc40000011605 */
[----:B------:R-:W-:Y:S02]  /*142670*/  SHF.R.U32.HI R2, RZ, 0x8, R2 ;  /* 0x00000008ff027819 */ /* 0x000fe40000011602 */
[----:B------:R-:W-:Y:S02]  /*142680*/  SHF.R.U32.HI R4, RZ, 0x8, R4 ;  /* 0x00000008ff047819 */ /* 0x000fe40000011604 */
[----:B------:R-:W-:Y:S02]  /*142690*/  PRMT R37, R37, 0x5410, R35 ;  /* 0x0000541025257816 */ /* 0x000fe40000000023 */
[----:B------:R-:W-:Y:S01]  /*1426a0*/  LOP3.LUT R9, R9, 0xffff, RZ, 0xc0, !PT ;  /* 0x0000ffff09097812 */ /* 0x000fe200078ec0ff */
[----:B------:R-:W3:Y:S01]  /*1426b0*/  LDL.LU R35, [R1+0x523c] ;  /* 0x00523c0001237983 */ /* 0x000ee20000300800 */
[----:B------:R-:W-:Y:S02]  /*1426c0*/  PRMT R17, R17, 0x5410, R47 ;  /* 0x0000541011117816 */ /* 0x000fe4000000002f */
[----:B------:R-:W-:Y:S01]  /*1426d0*/  LOP3.LUT R2, R2, 0xffff, RZ, 0xc0, !PT ;  /* 0x0000ffff02027812 */ /* 0x000fe200078ec0ff */
[----:B------:R-:W3:Y:S01]  /*1426e0*/  LDL.LU R47, [R1+0x5294] ;  /* 0x00529400012f7983 */ /* 0x000ee20000300800 */
[----:B------:R-:W-:-:S02]  /*1426f0*/  LOP3.LUT R4, R4, 0xffff, RZ, 0xc0, !PT ;  /* 0x0000ffff04047812 */ /* 0x000fc400078ec0ff */
[----:B------:R-:W-:Y:S02]  /*142700*/  PRMT R5, R9, 0x3340, R0 ;  /* 0x0000334009057816 */ /* 0x000fe40000000000 */
[----:B------:R-:W-:Y:S02]  /*142710*/  PRMT R2, R2, 0x3340, R4 ;  /* 0x0000334002027816 */ /* 0x000fe40000000004 */
[----:B------:R-:W-:Y:S01]  /*142720*/  PRMT R61, R61, 0x5410, R3 ;  /* 0x000054103d3d7816 */ /* 0x000fe20000000003 */
[----:B------:R-:W-:Y:S04]  /*142730*/  STL [R1+0x2a4], R5 ;  /* 0x0002a40501007387 */ /* 0x000fe80000100800 */
[----:B------:R0:W-:Y:S01]  /*142740*/  STL [R1+0x438], R2 ;  /* 0x0004380201007387 */ /* 0x0001e20000100800 */
[----:B------:R-:W-:-:S02]  /*142750*/  LOP3.LUT R3, R28, 0xffff, RZ, 0xc0, !PT ;  /* 0x0000ffff1c037812 */ /* 0x000fc400078ec0ff */
[----:B0-----:R-:W-:Y:S02]  /*142760*/  LOP3.LUT R2, R41, 0xffff, RZ, 0xc0, !PT ;  /* 0x0000ffff29027812 */ /* 0x001fe400078ec0ff */
[----:B------:R-:W-:Y:S02]  /*142770*/  LOP3.LUT R4, R25, 0xffff, RZ, 0xc0, !PT ;  /* 0x0000ffff19047812 */ /* 0x000fe400078ec0ff */
        /* <DEDUP_REMOVED lines=9> */
[----:B------:R-:W-:-:S02]  /*142810*/  PRMT R3, R3, 0x3340, R9 ;  /* 0x0000334003037816 */ /* 0x000fc40000000009 */
[----:B------:R-:W-:Y:S01]  /*142820*/  PRMT R2, R2, 0x3340, R0 ;  /* 0x0000334002027816 */ /* 0x000fe20000000000 */
[----:B------:R-:W-:Y:S04]  /*142830*/  STL [R1+0x518], R5 ;  /* 0x0005180501007387 */ /* 0x000fe80000100800 */
[----:B------:R-:W-:Y:S04]  /*142840*/  STL [R1+0x42c], R3 ;  /* 0x00042c0301007387 */ /* 0x000fe80000100800 */
[----:B------:R2:W-:Y:S01]  /*142850*/  STL [R1+0x2a8], R2 ;  /* 0x0002a80201007387 */ /* 0x0005e20000100800 */
[----:B----4-:R-:W-:-:S03]  /*142860*/  PRMT R51, R51, 0x5410, R54 ;  /* 0x0000541033337816 */ /* 0x010fc60000000036 */
[----:B------:R-:W4:Y:S01]  /*142870*/  LDL.LU R54, [R1+0x68ec] ;  /* 0x0068ec0001367983 */ /* 0x000f220000300800 */
[----:B--2---:R-:W-:-:S03]  /*142880*/  LOP3.LUT R2, R38, 0xffff, RZ, 0xc0, !PT ;  /* 0x0000ffff26027812 */ /* 0x004fc600078ec0ff */
[----:B------:R-:W4:Y:S04]  /*142890*/  LDL.LU R38, [R1+0x168] ;  /* 0x0001680001267983 */ /* 0x000f280000300800 */
[----:B------:R-:W2:Y:S04]  /*1428a0*/  LDL.LU R8, [R1+0x160] ;  /* 0x0001600001087983 */ /* 0x000ea80000300800 */
[----:B------:R-:W2:Y:S04]  /*1428b0*/  LDL.LU R5, [R1+0x15c] ;  /* 0x00015c0001057983 */ /* 0x000ea80000300800 */
[----:B------:R-:W2:Y:S04]  /*1428c0*/  LDL.LU R50, [R1+0x3e4] ;  /* 0x0003e40001327983 */ /* 0x000ea80000300800 */
[----:B------:R-:W2:Y:S04]  /*1428d0*/  LDL.LU R19, [R1+0x5464] ;  /* 0x0054640001137983 */ /* 0x000ea80000300800 */
[----:B------:R-:W2:Y:S01]  /*1428e0*/  LDL.LU R24, [R1+0x53bc] ;  /* 0x0053bc0001187983 */ /* 0x000ea20000300800 */
[----:B---3--:R-:W-:-:S03]  /*1428f0*/  LOP3.LUT R3, R35, 0xffff, RZ, 0xc0, !PT ;  /* 0x0000ffff23037812 */ /* 0x008fc600078ec0ff */
[----:B------:R-:W3:Y:S01]  /*142900*/  LDL.LU R16, [R1+0x5418] ;  /* 0x0054180001107983 */ /* 0x000ee20000300800 */
[----:B------:R-:W-:Y:S02]  /*142910*/  LOP3.LUT R4, R47, 0xffff, RZ, 0xc0, !PT ;  /* 0x0000ffff2f047812 */ /* 0x000fe400078ec0ff */
[----:B------:R-:W-:Y:S02]  /*142920*/  PRMT R9, R3, 0x3340, R0 ;  /* 0x0000334003097816 */ /* 0x000fe40000000000 */
[----:B------:R-:W-:-:S04]  /*142930*/  PRMT R21, R2, 0x3340, R4 ;  /* 0x0000334002157816 */ /* 0x000fc80000000004 */
[----:B------:R-:W-:Y:S02]  /*142940*/  PRMT R21, R21, 0x5410, R9 ;  /* 0x0000541015157816 */ /* 0x000fe40000000009 */
[----:B------:R-:W-:-:S03]  /*142950*/  PRMT R22, R22, 0x5410, R46 ;  /* 0x0000541016167816 */ /* 0x000fc6000000002e */
[----:B------:R0:W-:Y:S01]  /*142960*/  STL [R1+0x510], R21 ;  /* 0x0005101501007387 */ /* 0x0001e20000100800 */
[----:B------:R-:W-:Y:S02]  /*142970*/  SHF.R.U32.HI R9, RZ, 0x8, R10 ;  /* 0x00000008ff097819 */ /* 0x000fe4000001160a */
[----:B------:R-:W-:Y:S01]  /*142980*/  PRMT R18, R18, 0x5410, R33 ;  /* 0x0000541012127816 */ /* 0x000fe20000000021 */
[----:B0-----:R-:W3:Y:S04]  /*142990*/  LDL.LU R21, [R1+0x158] ;  /* 0x0001580001157983 */ /* 0x001ee80000300800 */
[----:B------:R-:W3:Y:S04]  /*1429a0*/  LDL.LU R23, [R1+0x3ec] ;  /* 0x0003ec0001177983 */ /* 0x000ee80000300800 */
[----:B------:R-:W3:Y:S01]  /*1429b0*/  LDL.LU R46, [R1+0x154] ;  /* 0x00015400012e7983 */ /* 0x000ee20000300800 */
[----:B------:R-:W-:-:S03]  /*1429c0*/  SHF.R.U32.HI R2, RZ, 0x8, R2 ;  /* 0x00000008ff027819 */ /* 0x000fc60000011602 */
[----:B------:R-:W3:Y:S01]  /*1429d0*/  LDL.LU R10, [R1+0x3c4] ;  /* 0x0003c400010a7983 */ /* 0x000ee20000300800 */
[----:B------:R-:W-:-:S03]  /*1429e0*/  SHF.R.U32.HI R4, RZ, 0x8, R4 ;  /* 0x00000008ff047819 */ /* 0x000fc60000011604 */
[----:B------:R-:W3:Y:S04]  /*1429f0*/  LDL.LU R33, [R1+0x150] ;  /* 0x0001500001217983 */ /* 0x000ee80000300800 */
[----:B------:R-:W3:Y:S04]  /*142a00*/  LDL.LU R28, [R1+0x148] ;  /* 0x00014800011c7983 */ /* 0x000ee80000300800 */
[----:B------:R-:W3:Y:S01]  /*142a10*/  LDL.LU R41, [R1+0x290] ;  /* 0x0002900001297983 */ /* 0x000ee20000300800 */
[----:B------:R-:W-:-:S03]  /*142a20*/  LOP3.LUT R2, R2, 0xffff, RZ, 0xc0, !PT ;  /* 0x0000ffff02027812 */ /* 0x000fc600078ec0ff */
[----:B------:R-:W3:Y:S01]  /*142a30*/  LDL.LU R47, [R1+0x5444] ;  /* 0x00544400012f7983 */ /* 0x000ee20000300800 */
[----:B------:R-:W-:-:S03]  /*142a40*/  LOP3.LUT R4, R4, 0xffff, RZ, 0xc0, !PT ;  /* 0x0000ffff04047812 */ /* 0x000fc600078ec0ff */
[----:B------:R-:W3:Y:S01]  /*142a50*/  LDL.LU R25, [R1+0x53a0] ;  /* 0x0053a00001197983 */ /* 0x000ee20000300800 */
[----:B------:R-:W-:-:S03]  /*142a60*/  LOP3.LUT R9, R9, 0xffff, RZ, 0xc0, !PT ;  /* 0x0000ffff09097812 */ /* 0x000fc600078ec0ff */
[----:B------:R-:W3:Y:S01]  /*142a70*/  LDL.LU R35, [R1+0x5400] ;  /* 0x0054000001237983 */ /* 0x000ee20000300800 */
[----:B------:R-:W-:Y:S02]  /*142a80*/  PRMT R4, R2, 0x3340, R4 ;  /* 0x0000334002047816 */ /* 0x000fe40000000004 */
[----:B------:R-:W-:Y:S02]  /*142a90*/  PRMT R9, R9, 0x3340, R0 ;  /* 0x0000334009097816 */ /* 0x000fe40000000000 */
[----:B------:R-:W-:Y:S02]  /*142aa0*/  PRMT R55, R55, 0x5410, R27 ;  /* 0x0000541037377816 */ /* 0x000fe4000000001b */
[----:B------:R-:W-:Y:S01]  /*142ab0*/  PRMT R53, R53, 0x5410, R36 ;  /* 0x0000541035357816 */ /* 0x000fe20000000024 */
[----:B------:R-:W3:Y:S04]  /*142ac0*/  LDL.LU R27, [R1+0x55b0] ;  /* 0x0055b000011b7983 */ /* 0x000ee80000300800 */
[----:B------:R-:W3:Y:S04]  /*142ad0*/  LDL.LU R36, [R1+0x552c] ;  /* 0x00552c0001247983 */ /* 0x000ee80000300800 */
[----:B------:R0:W-:Y:S04]  /*142ae0*/  STL [R1+0x66d4], R4 ;  /* 0x0066d40401007387 */ /* 0x0001e80000100800 */
[----:B------:R-:W-:Y:S01]  /*142af0*/  STL [R1+0x2a0], R9 ;  /* 0x0002a00901007387 */ /* 0x000fe20000100800 */
[----:B----4-:R-:W-:-:S03]  /*142b00*/  PRMT R54, R54, 0x5410, R38 ;  /* 0x0000541036367816 */ /* 0x010fc60000000026 */
[----:B------:R-:W4:Y:S01]  /*142b10*/  LDL.LU R38, [R1+0x54ec] ;  /* 0x0054ec0001267983 */ /* 0x000f220000300800 */
[----:B--2---:R-:W-:Y:S02]  /*142b20*/  PRMT R5, R50, 0x5410, R5 ;  /* 0x0000541032057816 */ /* 0x004fe40000000005 */
[----:B0-----:R-:W-:-:S03]  /*142b30*/  LOP3.LUT R4, R19, 0xffff, RZ, 0xc0, !PT ;  /* 0x0000ffff13047812 */ /* 0x001fc600078ec0ff */
[----:B------:R3:W-:Y:S01]  /*142b40*/  STL [R1+0x1dc], R5 ;  /* 0x0001dc0501007387 */ /* 0x0007e20000100800 */
[----:B------:R-:W-:Y:S02]  /*142b50*/  LOP3.LUT R2, R24, 0xffff, RZ, 0xc0, !PT ;  /* 0x0000ffff18027812 */ /* 0x000fe400078ec0ff */
[----:B------:R-:W-:Y:S02]  /*142b60*/  PRMT R57, R57, 0x5410, R8 ;  /* 0x0000541039397816 */ /* 0x000fe40000000008 */
[----:B---3--:R-:W-:Y:S02]  /*142b70*/  LOP3.LUT R5, R16, 0xffff, RZ, 0xc0, !PT ;  /* 0x0000ffff10057812 */ /* 0x008fe400078ec0ff */
[----:B------:R-:W-:Y:S02]  /*142b80*/  PRMT R9, R2, 0x3340, R0 ;  /* 0x0000334002097816 */ /* 0x000fe40000000000 */
[----:B------:R-:W-:Y:S02]  /*142b90*/  PRMT R8, R4, 0x3340, R5 ;  /* 0x0000334004087816 */ /* 0x000fe40000000005 */
[----:B------:R-:W-:-:S02]  /*142ba0*/  SHF.R.U32.HI R4, RZ, 0x8, R4 ;  /* 0x00000008ff047819 */ /* 0x000fc40000011604 */
[----:B------:R-:W-:Y:S02]  /*142bb0*/  PRMT R8, R8, 0x5410, R9 ;  /* 0x0000541008087816 */ /* 0x000fe40000000009 */
        /* <DEDUP_REMOVED lines=8> */
[----:B------:R-:W-:Y:S02]  /*142c40*/  PRMT R4, R23, 0x5410, R21 ;  /* 0x0000541017047816 */ /* 0x000fe40000000015 */
[----:B------:R-:W-:Y:S01]  /*142c50*/  PRMT R2, R10, 0x5410, R46 ;  /* 0x000054100a027816 */ /* 0x000fe2000000002e */
[----:B------:R0:W-:Y:S04]  /*142c60*/  STL [R1+0x424], R8 ;  /* 0x0004240801007387 */ /* 0x0001e80000100800 */
[----:B------:R1:W-:Y:S04]  /*142c70*/  STL [R1+0x294], R5 ;  /* 0x0002940501007387 */ /* 0x0003e80000100800 */
[----:B------:R-:W-:Y:S04]  /*142c80*/  STL [R1+0x1bc], R4 ;  /* 0x0001bc0401007387 */ /* 0x000fe80000100800 */
[----:B------:R2:W-:Y:S01]  /*142c90*/  STL [R1+0x238], R2 ;  /* 0x0002380201007387 */ /* 0x0005e20000100800 */
[----:B------:R-:W-:-:S03]  /*142ca0*/  LOP3.LUT R47, R47, 0xffff, RZ, 0xc0, !PT ;  /* 0x0000ffff2f2f7812 */ /* 0x000fc600078ec0ff */
[----:B0-----:R-:W3:Y:S04]  /*142cb0*/  LDL.LU R8, [R1+0x14c] ;  /* 0x00014c0001087983 */ /* 0x001ee80000300800 */
[----:B-1----:R-:W3:Y:S01]  /*142cc0*/  LDL.LU R5, [R1+0x3c0] ;  /* 0x0003c00001057983 */ /* 0x002ee20000300800 */
[----:B--2---:R-:W-:Y:S02]  /*142cd0*/  LOP3.LUT R2, R25, 0xffff, RZ, 0xc0, !PT ;  /* 0x0000ffff19027812 */ /* 0x004fe400078ec0ff */
[----:B------:R-:W-:Y:S01]  /*142ce0*/  LOP3.LUT R35, R35, 0xffff, RZ, 0xc0, !PT ;  /* 0x0000ffff23237812 */ /* 0x000fe200078ec0ff */
[----:B------:R-:W2:Y:S01]  /*142cf0*/  LDL.LU R50, [R1+0x144] ;  /* 0x0001440001327983 */ /* 0x000ea20000300800 */
[----:B------:R-:W-:Y:S02]  /*142d00*/  PRMT R9, R2, 0x3340, R0 ;  /* 0x0000334002097816 */ /* 0x000fe40000000000 */
[----:B------:R-:W-:Y:S01]  /*142d10*/  PRMT R10, R47, 0x3340, R35 ;  /* 0x000033402f0a7816 */ /* 0x000fe20000000023 */
[----:B------:R-:W2:Y:S03]  /*142d20*/  LDL.LU R19, [R1+0x140] ;  /* 0x0001400001137983 */ /* 0x000ea60000300800 */
[----:B------:R-:W-:Y:S01]  /*142d30*/  PRMT R9, R10, 0x5410, R9 ;  /* 0x000054100a097816 */ /* 0x000fe20000000009 */
[----:B------:R-:W2:Y:S01]  /*142d40*/  LDL.LU R24, [R1+0x3bc] ;  /* 0x0003bc0001187983 */ /* 0x000ea20000300800 */
[----:B------:R-:W-:-:S02]  /*142d50*/  LOP3.LUT R56, R27, 0xffff, RZ, 0xc0, !PT ;  /* 0x0000ffff1b387812 */ /* 0x000fc400078ec0ff */
[----:B------:R-:W-:Y:S01]  /*142d60*/  LOP3.LUT R4, R36, 0xffff, RZ, 0xc0, !PT ;  /* 0x0000ffff24047812 */ /* 0x000fe200078ec0ff */
[----:B------:R0:W-:Y:S04]  /*142d70*/  STL [R1+0x4f8], R9 ;  /* 0x0004f80901007387 */ /* 0x0001e80000100800 */
[----:B------:R-:W2:Y:S01]  /*142d80*/  LDL.LU R16, [R1+0x13c] ;  /* 0x00013c0001107983 */ /* 0x000ea20000300800 */
[----:B------:R-:W-:Y:S02]  /*142d90*/  PRMT R49, R49, 0x5410, R33 ;  /* 0x0000541031317816 */ /* 0x000fe40000000021 */
[----:B0-----:R-:W-:Y:S02]  /*142da0*/  PRMT R9, R4, 0x3340, R0 ;  /* 0x0000334004097816 */ /* 0x001fe40000000000 */
[----:B------:R-:W-:-:S02]  /*142db0*/  PRMT R33, R41, 0x5410, R28 ;  /* 0x0000541029217816 */ /* 0x000fc4000000001c */
[----:B----4-:R-:W-:Y:S02]  /*142dc0*/  LOP3.LUT R60, R38, 0xffff, RZ, 0xc0, !PT ;  /* 0x0000ffff263c7812 */ /* 0x010fe400078ec0ff */
[----:B------:R-:W4:Y:S02]  /*142dd0*/  LDL.LU R38, [R1+0x3b8] ;  /* 0x0003b80001267983 */ /* 0x000f240000300800 */
[----:B------:R-:W-:Y:S02]  /*142de0*/  PRMT R27, R56, 0x3340, R60 ;  /* 0x00003340381b7816 */ /* 0x000fe4000000003c */
[----:B------:R-:W4:Y:S04]  /*142df0*/  LDL.LU R25, [R1+0x138] ;  /* 0x0001380001197983 */ /* 0x000f280000300800 */
[----:B------:R-:W4:Y:S01]  /*142e00*/  LDL.LU R21, [R1+0x134] ;  /* 0x0001340001157983 */ /* 0x000f220000300800 */
[----:B------:R-:W-:-:S03]  /*142e10*/  PRMT R9, R27, 0x5410, R9 ;  /* 0x000054101b097816 */ /* 0x000fc60000000009 */
[----:B------:R-:W4:Y:S04]  /*142e20*/  LDL.LU R36, [R1+0x3b4] ;  /* 0x0003b40001247983 */ /* 0x000f280000300800 */
[----:B------:R-:W4:Y:S04]  /*142e30*/  LDL.LU R23, [R1+0x55b8] ;  /* 0x0055b80001177983 */ /* 0x000f280000300800 */
[----:B------:R-:W4:Y:S04]  /*142e40*/  LDL.LU R46, [R1+0x5560] ;  /* 0x00556000012e7983 */ /* 0x000f280000300800 */
[----:B------:R-:W4:Y:S04]  /*142e50*/  LDL.LU R10, [R1+0x5540] ;  /* 0x00554000010a7983 */ /* 0x000f280000300800 */
[----:B------:R-:W4:Y:S04]  /*142e60*/  LDL.LU R28, [R1+0x5588] ;  /* 0x00558800011c7983 */ /* 0x000f280000300800 */
[----:B------:R-:W4:Y:S04]  /*142e70*/  LDL.LU R41, [R1+0x5514] ;  /* 0x0055140001297983 */ /* 0x000f280000300800 */
[----:B------:R-:W4:Y:S04]  /*142e80*/  LDL.LU R27, [R1+0x54d4] ;  /* 0x0054d400011b7983 */ /* 0x000f280000300800 */
[----:B------:R0:W-:Y:S02]  /*142e90*/  STL [R1+0x4f0], R9 ;  /* 0x0004f00901007387 */ /* 0x0001e40000100800 */
[----:B0-----:R-:W-:-:S02]  /*142ea0*/  SHF.R.U32.HI R9, RZ, 0x8, R35 ;  /* 0x00000008ff097819 */ /* 0x001fc40000011623 */
[----:B------:R-:W4:Y:S01]  /*142eb0*/  LDL.LU R35, [R1+0x68e8] ;  /* 0x0068e80001237983 */ /* 0x000f220000300800 */
[----:B------:R-:W-:Y:S02]  /*142ec0*/  SHF.R.U32.HI R47, RZ, 0x8, R47 ;  /* 0x00000008ff2f7819 */ /* 0x000fe4000001162f */
[----:B------:R-:W-:Y:S02]  /*142ed0*/  LOP3.LUT R9, R9, 0xffff, RZ, 0xc0, !PT ;  /* 0x0000ffff09097812 */ /* 0x000fe400078ec0ff */
[----:B------:R-:W-:Y:S02]  /*142ee0*/  LOP3.LUT R47, R47, 0xffff, RZ, 0xc0, !PT ;  /* 0x0000ffff2f2f7812 */ /* 0x000fe400078ec0ff */
[----:B------:R-:W-:Y:S02]  /*142ef0*/  SHF.R.U32.HI R56, RZ, 0x8, R56 ;  /* 0x00000008ff387819 */ /* 0x000fe40000011638 */
[----:B------:R-:W-:Y:S02]  /*142f00*/  SHF.R.U32.HI R60, RZ, 0x8, R60 ;  /* 0x00000008ff3c7819 */ /* 0x000fe4000001163c */
[----:B------:R-:W-:-:S02]  /*142f10*/  PRMT R9, R47, 0x3340, R9 ;  /* 0x000033402f097816 */ /* 0x000fc40000000009 */
[----:B------:R-:W-:Y:S01]  /*142f20*/  LOP3.LUT R56, R56, 0xffff, RZ, 0xc0, !PT ;  /* 0x0000ffff38387812 */ /* 0x000fe200078ec0ff */
[----:B------:R-:W4:Y:S01]  /*142f30*/  LDL.LU R47, [R1+0x68e4] ;  /* 0x0068e400012f7983 */ /* 0x000f220000300800 */
[----:B------:R-:W-:-:S03]  /*142f40*/  LOP3.LUT R60, R60, 0xffff, RZ, 0xc0, !PT ;  /* 0x0000ffff3c3c7812 */ /* 0x000fc600078ec0ff */
[----:B------:R0:W-:Y:S01]  /*142f50*/  STL [R1+0x414], R9 ;  /* 0x0004140901007387 */ /* 0x0001e20000100800 */
[----:B------:R-:W-:Y:S02]  /*142f60*/  SHF.R.U32.HI R2, RZ, 0x8, R2 ;  /* 0x00000008ff027819 */ /* 0x000fe40000011602 */
[----:B0-----:R-:W-:Y:S02]  /*142f70*/  PRMT R9, R56, 0x3340, R60 ;  /* 0x0000334038097816 */ /* 0x001fe4000000003c */
[----:B---3--:R-:W-:-:S03]  /*142f80*/  PRMT R5, R5, 0x5410, R8 ;  /* 0x0000541005057816 */ /* 0x008fc60000000008 */
[----:B------:R0:W-:Y:S01]  /*142f90*/  STL [R1+0x410], R9 ;  /* 0x0004100901007387 */ /* 0x0001e20000100800 */
[----:B------:R-:W-:Y:S02]  /*142fa0*/  LOP3.LUT R2, R2, 0xffff, RZ, 0xc0, !PT ;  /* 0x0000ffff02027812 */ /* 0x000fe400078ec0ff */
[----:B0-----:R-:W-:Y:S01]  /*142fb0*/  SHF.R.U32.HI R9, RZ, 0x8, R4 ;  /* 0x00000008ff097819 */ /* 0x001fe20000011604 */
[----:B------:R0:W-:Y:S03]  /*142fc0*/  STL [R1+0x228], R5 ;  /* 0x0002280501007387 */ /* 0x0001e60000100800 */
[----:B------:R-:W-:Y:S02]  /*142fd0*/  LOP3.LUT R9, R9, 0xffff, RZ, 0xc0, !PT ;  /* 0x0000ffff09097812 */ /* 0x000fe400078ec0ff */
[----:B------:R-:W-:Y:S02]  /*142fe0*/  PRMT R4, R2, 0x3340, R0 ;  /* 0x0000334002047816 */ /* 0x000fe40000000000 */
[----:B--2---:R-:W-:-:S02]  /*142ff0*/  PRMT R2, R24, 0x5410, R19 ;  /* 0x0000541018027816 */ /* 0x004fc40000000013 */
[----:B0-----:R-:W-:-:S05]  /*143000*/  PRMT R5, R9, 0x3340, R0 ;  /* 0x0000334009057816 */ /* 0x001fca0000000000 */
[----:B------:R0:W-:Y:S04]  /*143010*/  STL [R1+0x28c], R5 ;  /* 0x00028c0501007387 */ /* 0x0001e80000100800 */
[----:B------:R-:W-:Y:S04]  /*143020*/  STL [R1+0x290], R4 ;  /* 0x0002900401007387 */ /* 0x000fe80000100800 */
[----:B------:R1:W-:Y:S01]  /*143030*/  STL [R1+0x73c], R2 ;  /* 0x00073c0201007387 */ /* 0x0003e20000100800 */
[----:B----4-:R-:W-:-:S03]  /*143040*/  PRMT R35, R35, 0x5410, R25 ;  /* 0x0000541023237816 */ /* 0x010fc60000000019 */
[----:B------:R-:W2:Y:S01]  /*143050*/  LDL.LU R25, [R1+0x130] ;  /* 0x0001300001197983 */ /* 0x000ea20000300800 */
[----:B------:R-:W-:Y:S02]  /*143060*/  PRMT R38, R38, 0x5410, R16 ;  /* 0x0000541026267816 */ /* 0x000fe40000000010 */
[----:B------:R-:W-:Y:S02]  /*143070*/  LOP3.LUT R16, R23, 0xffff, RZ, 0xc0, !PT ;  /* 0x0000ffff17107812 */ /* 0x000fe400078ec0ff */
[----:B0-----:R-:W-:Y:S02]  /*143080*/  LOP3.LUT R5, R46, 0xffff, RZ, 0xc0, !PT ;  /* 0x0000ffff2e057812 */ /* 0x001fe400078ec0ff */
[----:B------:R-:W-:Y:S02]  /*143090*/  LOP3.LUT R10, R10, 0xffff, RZ, 0xc0, !PT ;  /* 0x0000ffff0a0a7812 */ /* 0x000fe400078ec0ff */
[----:B------:R-:W-:Y:S02]  /*1430a0*/  PRMT R9, R5, 0x3340, R0 ;  /* 0x0000334005097816 */ /* 0x000fe40000000000 */
[----:B------:R-:W-:-:S02]  /*1430b0*/  PRMT R19, R16, 0x3340, R10 ;  /* 0x0000334010137816 */ /* 0x000fc4000000000a */
[----:B-1----:R-:W-:Y:S02]  /*1430c0*/  LOP3.LUT R2, R28, 0xffff, RZ, 0xc0, !PT ;  /* 0x0000ffff1c027812 */ /* 0x002fe400078ec0ff */
[----:B------:R-:W-:Y:S02]  /*1430d0*/  LOP3.LUT R8, R41, 0xffff, RZ, 0xc0, !PT ;  /* 0x0000ffff29087812 */ /* 0x000fe400078ec0ff */
[----:B------:R-:W-:Y:S02]  /*1430e0*/  LOP3.LUT R4, R27, 0xffff, RZ, 0xc0, !PT ;  /* 0x0000ffff1b047812 */ /* 0x000fe400078ec0ff */
[----:B------:R-:W-:Y:S02]  /*1430f0*/  PRMT R36, R36, 0x5410, R21 ;  /* 0x0000541024247816 */ /* 0x000fe40000000015 */
[----:B------:R-:W-:Y:S02]  /*143100*/  PRMT R21, R19, 0x5410, R9 ;  /* 0x0000541013157816 */ /* 0x000fe40000000009 */
[----:B------:R-:W-:-:S02]  /*143110*/  PRMT R9, R8, 0x3340, R0 ;  /* 0x0000334008097816 */ /* 0x000fc40000000000 */
[----:B------:R-:W-:-:S04]  /*143120*/  PRMT R19, R2, 0x3340, R4 ;  /* 0x0000334002137816 */ /* 0x000fc80000000004 */
[----:B------:R-:W-:Y:S01]  /*143130*/  PRMT R9, R19, 0x5410, R9 ;  /* 0x0000541013097816 */ /* 0x000fe20000000009 */
[----:B------:R0:W-:Y:S01]  /*143140*/  STL [R1+0x4e8], R21 ;  /* 0x0004e81501007387 */ /* 0x0001e20000100800 */
[----:B------:R-:W-:-:S03]  /*143150*/  SHF.R.U32.HI R2, RZ, 0x8, R2 ;  /* 0x00000008ff027819 */ /* 0x000fc60000011602 */
[----:B------:R1:W-:Y:S01]  /*143160*/  STL [R1+0x4e4], R9 ;  /* 0x0004e40901007387 */ /* 0x0003e20000100800 */
[----:B------:R-:W-:Y:S02]  /*143170*/  SHF.R.U32.HI R19, RZ, 0x8, R4 ;  /* 0x00000008ff137819 */ /* 0x000fe40000011604 */
[----:B0-----:R-:W-:Y:S02]  /*143180*/  SHF.R.U32.HI R21, RZ, 0x8, R16 ;  /* 0x00000008ff157819 */ /* 0x001fe40000011610 */
[----:B-1----:R-:W-:Y:S02]  /*143190*/  SHF.R.U32.HI R9, RZ, 0x8, R10 ;  /* 0x00000008ff097819 */ /* 0x002fe4000001160a */
[----:B------:R-:W-:Y:S01]  /*1431a0*/  LOP3.LUT R21, R21, 0xffff, RZ, 0xc0, !PT ;  /* 0x0000ffff15157812 */ /* 0x000fe200078ec0ff */
[----:B------:R-:W3:Y:S01]  /*1431b0*/  LDL.LU R10, [R1+0x11c] ;  /* 0x00011c00010a7983 */ /* 0x000ee20000300800 */
[----:B------:R-:W-:Y:S02]  /*1431c0*/  LOP3.LUT R9, R9, 0xffff, RZ, 0xc0, !PT ;  /* 0x0000ffff09097812 */ /* 0x000fe400078ec0ff */
[----:B------:R-:W-:Y:S01]  /*1431d0*/  LOP3.LUT R16, R2, 0xffff, RZ, 0xc0, !PT ;  /* 0x0000ffff02107812 */ /* 0x000fe200078ec0ff */
[----:B------:R-:W4:Y:S01]  /*1431e0*/  LDL.LU R41, [R1+0x108] ;  /* 0x0001080001297983 */ /* 0x000f220000300800 */
[----:B------:R-:W-:-:S02]  /*1431f0*/  LOP3.LUT R19, R19, 0xffff, RZ, 0xc0, !PT ;  /* 0x0000ffff13137812 */ /* 0x000fc400078ec0ff */
[----:B------:R-:W-:Y:S01]  /*143200*/  PRMT R21, R21, 0x3340, R9 ;  /* 0x0000334015157816 */ /* 0x000fe20000000009 */
[----:B------:R-:W4:Y:S01]  /*143210*/  LDL.LU R23, [R1+0x29c] ;  /* 0x00029c0001177983 */ /* 0x000f220000300800 */
[----:B------:R-:W-:-:S03]  /*143220*/  PRMT R9, R16, 0x3340, R19 ;  /* 0x0000334010097816 */ /* 0x000fc60000000013 */
[----:B------:R-:W3:Y:S04]  /*143230*/  LDL.LU R4, [R1+0x278] ;  /* 0x0002780001047983 */ /* 0x000ee80000300800 */
[----:B------:R-:W3:Y:S04]  /*143240*/  LDL.LU R60, [R1+0x55a8] ;  /* 0x0055a800013c7983 */ /* 0x000ee80000300800 */
[----:B------:R-:W3:Y:S04]  /*143250*/  LDL.LU R2, [R1+0x5528] ;  /* 0x0055280001027983 */ /* 0x000ee80000300800 */
[----:B------:R-:W3:Y:S04]  /*143260*/  LDL.LU R27, [R1+0x54e0] ;  /* 0x0054e000011b7983 */ /* 0x000ee80000300800 */
[----:B------:R-:W-:Y:S01]  /*143270*/  STL [R1+0x408], R21 ;  /* 0x0004081501007387 */ /* 0x000fe20000100800 */
[----:B------:R-:W-:-:S03]  /*143280*/  SHF.R.U32.HI R16, RZ, 0x8, R5 ;  /* 0x00000008ff107819 */ /* 0x000fc60000011605 */
[----:B------:R0:W-:Y:S01]  /*143290*/  STL [R1+0x404], R9 ;  /* 0x0004040901007387 */ /* 0x0001e20000100800 */
[----:B------:R-:W-:-:S03]  /*1432a0*/  PRMT R47, R47, 0x5410, R50 ;  /* 0x000054102f2f7816 */ /* 0x000fc60000000032 */
[----:B------:R-:W3:Y:S01]  /*1432b0*/  LDL.LU R56, [R1+0x100] ;  /* 0x0001000001387983 */ /* 0x000ee20000300800 */
[----:B------:R-:W-:Y:S02]  /*1432c0*/  PRMT R40, R31, 0x5410, R40 ;  /* 0x000054101f287816 */ /* 0x000fe40000000028 */
[----:B0-----:R-:W-:Y:S02]  /*1432d0*/  SHF.R.U32.HI R9, RZ, 0x8, R8 ;  /* 0x00000008ff097819 */ /* 0x001fe40000011608 */
[----:B------:R-:W3:Y:S02]  /*1432e0*/  LDL.LU R8, [R1+0xcc] ;  /* 0x0000cc0001087983 */ /* 0x000ee40000300800 */
[----:B------:R-:W-:Y:S02]  /*1432f0*/  LOP3.LUT R9, R9, 0xffff, RZ, 0xc0, !PT ;  /* 0x0000ffff09097812 */ /* 0x000fe400078ec0ff */
[----:B------:R-:W3:Y:S01]  /*143300*/  LDL.LU R5, [R1+0x22c] ;  /* 0x00022c0001057983 */ /* 0x000ee20000300800 */
[----:B------:R-:W-:-:S03]  /*143310*/  LOP3.LUT R31, R16, 0xffff, RZ, 0xc0, !PT ;  /* 0x0000ffff101f7812 */ /* 0x000fc600078ec0ff */
[----:B------:R-:W3:Y:S01]  /*143320*/  LDL.LU R50, [R1+0xc8] ;  /* 0x0000c80001327983 */ /* 0x000ee20000300800 */
[----:B------:R-:W-:-:S03]  /*143330*/  PRMT R24, R9, 0x3340, R0 ;  /* 0x0000334009187816 */ /* 0x000fc60000000000 */
[----:B------:R-:W3:Y:S01]  /*143340*/  LDL.LU R28, [R1+0x254] ;  /* 0x00025400011c7983 */ /* 0x000ee20000300800 */
[----:B------:R-:W-:-:S03]  /*143350*/  PRMT R31, R31, 0x3340, R0 ;  /* 0x000033401f1f7816 */ /* 0x000fc60000000000 */
[----:B------:R-:W3:Y:S01]  /*143360*/  LDL.LU R46, [R1+0xc0] ;  /* 0x0000c000012e7983 */ /* 0x000ee20000300800 */
[----:B--2---:R-:W-:-:S03]  /*143370*/  PRMT R43, R43, 0x5410, R25 ;  /* 0x000054102b2b7816 */ /* 0x004fc60000000019 */
        /* <DEDUP_REMOVED lines=9> */
[----:B----4-:R-:W-:-:S02]  /*143410*/  PRMT R23, R23, 0x5410, R41 ;  /* 0x0000541017177816 */ /* 0x010fc40000000029 */
[----:B---3--:R-:W-:Y:S02]  /*143420*/  LOP3.LUT R2, R2, 0xffff, RZ, 0xc0, !PT ;  /* 0x0000ffff02027812 */ /* 0x008fe400078ec0ff */
[----:B--2---:R-:W-:Y:S02]  /*143430*/  PRMT R9, R4, 0x5410, R9 ;  /* 0x0000541004097816 */ /* 0x004fe40000000009 */
[----:B------:R-:W-:Y:S02]  /*143440*/  LOP3.LUT R4, R60, 0xffff, RZ, 0xc0, !PT ;  /* 0x0000ffff3c047812 */ /* 0x000fe400078ec0ff */
[----:B------:R-:W-:-:S04]  /*143450*/  LOP3.LUT R60, R27, 0xffff, RZ, 0xc0, !PT ;  /* 0x0000ffff1b3c7812 */ /* 0x000fc800078ec0ff */
[----:B------:R-:W-:Y:S02]  /*143460*/  PRMT R27, R4, 0x3340, R60 ;  /* 0x00003340041b7816 */ /* 0x000fe4000000003c */
[----:B------:R-:W-:Y:S02]  /*143470*/  PRMT R31, R31, 0x5410, R10 ;  /* 0x000054101f1f7816 */ /* 0x000fe4000000000a */
[----:B------:R-:W2:Y:S04]  /*143480*/  LDL.LU R10, [R1+0x68dc] ;  /* 0x0068dc00010a7983 */ /* 0x000ea80000300800 */
[----:B------:R-:W3:Y:S04]  /*143490*/  LDL.LU R41, [R1+0x68d8] ;  /* 0x0068d80001297983 */ /* 0x000ee80000300800 */
[----:B------:R0:W-:Y:S04]  /*1434a0*/  STL [R1+0x264], R23 ;  /* 0x0002641701007387 */ /* 0x0001e80000100800 */
[----:B0-----:R-:W4:Y:S04]  /*1434b0*/  LDL.LU R23, [R1+0x1f70] ;  /* 0x001f700001177983 */ /* 0x001f280000300800 */
[----:B------:R0:W-:Y:S02]  /*1434c0*/  STL [R1+0x274], R9 ;  /* 0x0002740901007387 */ /* 0x0001e40000100800 */
[----:B0-----:R-:W-:-:S04]  /*1434d0*/  PRMT R9, R2, 0x3340, R0 ;  /* 0x0000334002097816 */ /* 0x001fc80000000000 */
[----:B------:R-:W-:Y:S02]  /*1434e0*/  PRMT R9, R27, 0x5410, R9 ;  /* 0x000054101b097816 */ /* 0x000fe40000000009 */
[----:B------:R-:W2:Y:S01]  /*1434f0*/  LDL.LU R27, [R1+0x68d4] ;  /* 0x0068d400011b7983 */ /* 0x000ea20000300800 */
[----:B------:R-:W-:-:S03]  /*143500*/  SHF.R.U32.HI R4, RZ, 0x8, R4 ;  /* 0x00000008ff047819 */ /* 0x000fc60000011604 */
[----:B------:R0:W-:Y:S01]  /*143510*/  STL [R1+0x4d8], R9 ;  /* 0x0004d80901007387 */ /* 0x0001e20000100800 */
[----:B------:R-:W-:Y:S02]  /*143520*/  SHF.R.U32.HI R2, RZ, 0x8, R2 ;  /* 0x00000008ff027819 */ /* 0x000fe40000011602 */
[----:B------:R-:W-:Y:S02]  /*143530*/  LOP3.LUT R4, R4, 0xffff, RZ, 0xc0, !PT ;  /* 0x0000ffff04047812 */ /* 0x000fe400078ec0ff */
[----:B------:R-:W-:Y:S02]  /*143540*/  LOP3.LUT R2, R2, 0xffff, RZ, 0xc0, !PT ;  /* 0x0000ffff02027812 */ /* 0x000fe400078ec0ff */
[----:B0-----:R-:W-:-:S04]  /*143550*/  SHF.R.U32.HI R9, RZ, 0x8, R60 ;  /* 0x00000008ff097819 */ /* 0x001fc8000001163c */
[----:B------:R-:W-:-:S04]  /*143560*/  LOP3.LUT R9, R9, 0xffff, RZ, 0xc0, !PT ;  /* 0x0000ffff09097812 */ /* 0x000fc800078ec0ff */
[----:B------:R-:W-:Y:S02]  /*143570*/  PRMT R9, R4, 0x3340, R9 ;  /* 0x0000334004097816 */ /* 0x000fe40000000009 */
[----:B------:R-:W-:Y:S02]  /*143580*/  PRMT R4, R2, 0x3340, R0 ;  /* 0x0000334002047816 */ /* 0x000fe40000000000 */
[----:B------:R-:W-:Y:S01]  /*143590*/  PRMT R2, R5, 0x5410, R8 ;  /* 0x0000541005027816 */ /* 0x000fe20000000008 */
[----:B------:R-:W-:Y:S01]  /*1435a0*/  STL [R1+0x400], R9 ;  /* 0x0004000901007387 */ /* 0x000fe20000100800 */
[----:B------:R-:W-:-:S03]  /*1435b0*/  LOP3.LUT R25, R25, 0xffff, RZ, 0xc0, !PT ;  /* 0x0000ffff19197812 */ /* 0x000fc600078ec0ff */
[----:B------:R-:W-:Y:S01]  /*1435c0*/  STL [R1+0x280], R4 ;  /* 0x0002800401007387 */ /* 0x000fe20000100800 */
[----:B------:R-:W-:-:S03]  /*1435d0*/  LOP3.LUT R21, R21, 0xffff, RZ, 0xc0, !PT ;  /* 0x0000ffff15157812 */ /* 0x000fc600078ec0ff */
[----:B------:R0:W-:Y:S01]  /*1435e0*/  STL [R1+0x27c], R2 ;  /* 0x00027c0201007387 */ /* 0x0001e20000100800 */
[----:B------:R-:W-:Y:S02]  /*1435f0*/  PRMT R5, R25, 0x3340, R21 ;  /* 0x0000334019057816 */ /* 0x000fe40000000015 */
[----:B0-----:R-:W-:-:S04]  /*143600*/  LOP3.LUT R2, R19, 0xffff, RZ, 0xc0, !PT ;  /* 0x0000ffff13027812 */ /* 0x001fc800078ec0ff */
[----:B------:R-:W-:Y:S02]  /*143610*/  PRMT R9, R2, 0x3340, R0 ;  /* 0x0000334002097816 */ /* 0x000fe40000000000 */
[----:B------:R-:W-:Y:S02]  /*143620*/  LOP3.LUT R16, R16, 0xffff, RZ, 0xc0, !PT ;  /* 0x0000ffff10107812 */ /* 0x000fe400078ec0ff */
[----:B------:R-:W-:Y:S02]  /*143630*/  PRMT R9, R5, 0x5410, R9 ;  /* 0x0000541005097816 */ /* 0x000fe40000000009 */
[----:B------:R-:W-:Y:S02]  /*143640*/  LOP3.LUT R4, R24, 0xffff, RZ, 0xc0, !PT ;  /* 0x0000ffff18047812 */ /* 0x000fe400078ec0ff */
[----:B------:R-:W-:Y:S02]  /*143650*/  PRMT R28, R28, 0x5410, R50 ;  /* 0x000054101c1c7816 */ /* 0x000fe40000000032 */
[----:B------:R-:W-:-:S04]  /*143660*/  SHF.R.U32.HI R25, RZ, 0x8, R25 ;  /* 0x00000008ff197819 */ /* 0x000fc80000011619 */
[----:B------:R-:W-:Y:S02]  /*143670*/  LOP3.LUT R25, R25, 0xffff, RZ, 0xc0, !PT ;  /* 0x0000ffff19197812 */ /* 0x000fe400078ec0ff */
[----:B---3--:R-:W-:-:S05]  /*143680*/  PRMT R41, R41, 0x5410, R46 ;  /* 0x0000541029297816 */ /* 0x008fca000000002e */
[----:B------:R4:W-:Y:S04]  /*143690*/  STL [R1+0x66d8], R41 ;  /* 0x0066d82901007387 */ /* 0x0009e80000100800 */
[----:B------:R-:W3:Y:S04]  /*1436a0*/  LDL.LU R46, [R1+0xc4] ;  /* 0x0000c400012e7983 */ /* 0x000ee80000300800 */
[----:B------:R-:W3:Y:S01]  /*1436b0*/  LDL.LU R60, [R1+0x1cf0] ;  /* 0x001cf000013c7983 */ /* 0x000ee20000300800 */
[----:B----4-:R-:W-:-:S04]  /*1436c0*/  LOP3.LUT R41, R23, 0xffff, RZ, 0xc0, !PT ;  /* 0x0000ffff17297812 */ /* 0x010fc800078ec0ff */
[----:B------:R-:W-:Y:S02]  /*1436d0*/  PRMT R19, R16, 0x3340, R41 ;  /* 0x0000334010137816 */ /* 0x000fe40000000029 */
[----:B--2---:R-:W-:Y:S02]  /*1436e0*/  PRMT R27, R27, 0x5410, R56 ;  /* 0x000054101b1b7816 */ /* 0x004fe40000000038 */
[----:B------:R-:W2:Y:S04]  /*1436f0*/  LDL.LU R56, [R1+0x243c] ;  /* 0x00243c0001387983 */ /* 0x000ea80000300800 */
[----:B------:R-:W4:Y:S04]  /*143700*/  LDL.LU R8, [R1+0x5258] ;  /* 0x0052580001087983 */ /* 0x000f280000300800 */
[----:B------:R-:W4:Y:S04]  /*143710*/  LDL.LU R5, [R1+0x231c] ;  /* 0x00231c0001057983 */ /* 0x000f280000300800 */
[----:B------:R0:W-:Y:S04]  /*143720*/  STL [R1+0x494], R9 ;  /* 0x0004940901007387 */ /* 0x0001e80000100800 */
[----:B------:R-:W4:Y:S01]  /*143730*/  LDL.LU R50, [R1+0x525c] ;  /* 0x00525c0001327983 */ /* 0x000f220000300800 */
[----:B0-----:R-:W-:-:S04]  /*143740*/  PRMT R9, R4, 0x3340, R0 ;  /* 0x0000334004097816 */ /* 0x001fc80000000000 */
[----:B------:R-:W-:Y:S02]  /*143750*/  PRMT R9, R19, 0x5410, R9 ;  /* 0x0000541013097816 */ /* 0x000fe40000000009 */
[----:B------:R-:W4:Y:S04]  /*143760*/  LDL.LU R19, [R1+0x5218] ;  /* 0x0052180001137983 */ /* 0x000f280000300800 */
[----:B------:R0:W-:Y:S01]  /*143770*/  STL [R1+0x490], R9 ;  /* 0x0004900901007387 */ /* 0x0001e20000100800 */
[----:B------:R-:W-:-:S03]  /*143780*/  SHF.R.U32.HI R23, RZ, 0x8, R16 ;  /* 0x00000008ff177819 */ /* 0x000fc60000011610 */
[----:B------:R-:W4:Y:S04]  /*143790*/  LDL.LU R24, [R1+0x2318] ;  /* 0x0023180001187983 */ /* 0x000f280000300800 */
[----:B------:R-:W4:Y:S01]  /*1437a0*/  LDL.LU R16, [R1+0x22ec] ;  /* 0x0022ec0001107983 */ /* 0x000f220000300800 */
[----:B0-----:R-:W-:-:S03]  /*1437b0*/  SHF.R.U32.HI R9, RZ, 0x8, R21 ;  /* 0x00000008ff097819 */ /* 0x001fc60000011615 */
[----:B------:R-:W4:Y:S01]  /*1437c0*/  LDL.LU R21, [R1+0x1fb4] ;  /* 0x001fb40001157983 */ /* 0x000f220000300800 */
[----:B------:R-:W-:-:S04]  /*1437d0*/  LOP3.LUT R9, R9, 0xffff, RZ, 0xc0, !PT ;  /* 0x0000ffff09097812 */ /* 0x000fc800078ec0ff */
[----:B------:R-:W-:Y:S02]  /*1437e0*/  PRMT R9, R25, 0x3340, R9 ;  /* 0x0000334019097816 */ /* 0x000fe40000000009 */
[----:B------:R-:W3:Y:S01]  /*1437f0*/  LDL.LU R25, [R1+0x68d0] ;  /* 0x0068d00001197983 */ /* 0x000ee20000300800 */
[----:B------:R-:W-:Y:S02]  /*143800*/  SHF.R.U32.HI R41, RZ, 0x8, R41 ;  /* 0x00000008ff297819 */ /* 0x000fe40000011629 */
[----:B------:R-:W-:Y:S02]  /*143810*/  LOP3.LUT R23, R23, 0xffff, RZ, 0xc0, !PT ;  /* 0x0000ffff17177812 */ /* 0x000fe400078ec0ff */
[----:B------:R-:W-:Y:S01]  /*143820*/  LOP3.LUT R41, R41, 0xffff, RZ, 0xc0, !PT ;  /* 0x0000ffff29297812 */ /* 0x000fe200078ec0ff */
[----:B------:R0:W-:Y:S03]  /*143830*/  STL [R1+0x3f8], R9 ;  /* 0x0003f80901007387 */ /* 0x0001e60000100800 */
[----:B0-----:R-:W-:-:S02]  /*143840*/  PRMT R9, R23, 0x3340, R41 ;  /* 0x0000334017097816 */ /* 0x001fc40000000029 */
[----:B------:R-:W4:Y:S04]  /*143850*/  LDL.LU R23, [R1+0x1d2c] ;  /* 0x001d2c0001177983 */ /* 0x000f280000300800 */
[----:B------:R0:W-:Y:S01]  /*143860*/  STL [R1+0x3f4], R9 ;  /* 0x0003f40901007387 */ /* 0x0001e20000100800 */
[----:B------:R-:W-:Y:S02]  /*143870*/  SHF.R.U32.HI R4, RZ, 0x8, R4 ;  /* 0x00000008ff047819 */ /* 0x000fe40000011604 */
[----:B---3--:R-:W-:Y:S02]  /*143880*/  PRMT R25, R25, 0x5410, R46 ;  /* 0x0000541019197816 */ /* 0x008fe4000000002e */
[----:B------:R-:W3:Y:S01]  /*143890*/  LDL.LU R46, [R1+0x1f3c] ;  /* 0x001f3c00012e7983 */ /* 0x000ee20000300800 */
[----:B0-----:R-:W-:-:S03]  /*1438a0*/  LOP3.LUT R9, R60, 0xffff, RZ, 0xc0, !PT ;  /* 0x0000ffff3c097812 */ /* 0x001fc600078ec0ff */
[----:B------:R0:W-:Y:S01]  /*1438b0*/  STL [R1+0x66dc], R25 ;  /* 0x0066dc1901007387 */ /* 0x0001e20000100800 */
[--C-:B--2---:R-:W-:Y:S02]  /*1438c0*/  PRMT R41, R56, 0x4210, R9.reuse ;  /* 0x0000421038297816 */ /* 0x104fe40000000009 */
[----:B0-----:R-:W-:Y:S02]  /*1438d0*/  PRMT R25, R10, 0x5210, R9 ;  /* 0x000052100a197816 */ /* 0x001fe40000000009 */
[----:B------:R-:W-:Y:S02]  /*1438e0*/  LOP3.LUT R9, R4, 0xffff, RZ, 0xc0, !PT ;  /* 0x0000ffff04097812 */ /* 0x000fe400078ec0ff */
[----:B------:R-:W-:Y:S02]  /*1438f0*/  SHF.R.U32.HI R10, RZ, 0x8, R2 ;  /* 0x00000008ff0a7819 */ /* 0x000fe40000011602 */
[----:B------:R-:W-:Y:S02]  /*143900*/  PRMT R2, R9, 0x3340, R0 ;  /* 0x0000334009027816 */ /* 0x000fe40000000000 */
[----:B------:R-:W-:-:S02]  /*143910*/  LOP3.LUT R9, R10, 0xffff, RZ, 0xc0, !PT ;  /* 0x0000ffff0a097812 */ /* 0x000fc400078ec0ff */
[----:B----4-:R-:W-:Y:S01]  /*143920*/  LOP3.LUT R10, R8, 0xffff, RZ, 0xc0, !PT ;  /* 0x0000ffff080a7812 */ /* 0x010fe200078ec0ff */
[----:B------:R-:W-:Y:S01]  /*143930*/  STL [R1+0x890], R41 ;  /* 0x0008902901007387 */ /* 0x000fe20000100800 */
[----:B------:R-:W-:Y:S02]  /*143940*/  PRMT R8, R9, 0x3340, R0 ;  /* 0x0000334009087816 */ /* 0x000fe40000000000 */
[----:B------:R-:W-:Y:S01]  /*143950*/  PRMT R4, R5, 0x4210, R10 ;  /* 0x0000421005047816 */ /* 0x000fe2000000000a */
[----:B------:R-:W-:Y:S01]  /*143960*/  STL [R1+0x7e0], R25 ;  /* 0x0007e01901007387 */ /* 0x000fe20000100800 */
[----:B------:R-:W-:-:S03]  /*143970*/  LOP3.LUT R9, R50, 0xffff, RZ, 0xc0, !PT ;  /* 0x0000ffff32097812 */ /* 0x000fc600078ec0ff */
[----:B------:R0:W-:Y:S04]  /*143980*/  STL [R1+0x270], R2 ;  /* 0x0002700201007387 */ /* 0x0001e80000100800 */
[----:B------:R-:W-:Y:S01]  /*143990*/  STL [R1+0x278], R8 ;  /* 0x0002780801007387 */ /* 0x000fe20000100800 */
[----:B0-----:R-:W-:-:S03]  /*1439a0*/  PRMT R2, R11, 0x5210, R10 ;  /* 0x000052100b027816 */ /* 0x001fc6000000000a */
[----:B------:R-:W-:Y:S01]  /*1439b0*/  STL [R1+0x880], R4 ;  /* 0x0008800401007387 */ /* 0x000fe20000100800 */
[----:B------:R-:W-:-:S03]  /*1439c0*/  LOP3.LUT R10, R19, 0xffff, RZ, 0xc0, !PT ;  /* 0x0000ffff130a7812 */ /* 0x000fc600078ec0ff */
[----:B------:R0:W-:Y:S01]  /*1439d0*/  STL [R1+0x7b0], R2 ;  /* 0x0007b00201007387 */ /* 0x0001e20000100800 */
[--C-:B------:R-:W-:Y:S02]  /*1439e0*/  PRMT R5, R12, 0x5210, R9.reuse ;  /* 0x000052100c057816 */ /* 0x100fe40000000009 */
[----:B0-----:R-:W-:Y:S02]  /*1439f0*/  PRMT R2, R24, 0x4210, R9 ;  /* 0x0000421018027816 */ /* 0x001fe40000000009 */
[----:B------:R-:W-:-:S03]  /*143a00*/  PRMT R4, R16, 0x4210, R10 ;  /* 0x0000421010047816 */ /* 0x000fc6000000000a */
[----:B------:R0:W-:Y:S04]  /*143a10*/  STL [R1+0x884], R2 ;  /* 0x0008840201007387 */ /* 0x0001e80000100800 */
[----:B------:R-:W-:Y:S01]  /*143a20*/  STL [R1+0x7b4], R5 ;  /* 0x0007b40501007387 */ /* 0x000fe20000100800 */
[----:B------:R-:W-:-:S03]  /*143a30*/  LOP3.LUT R11, R23, 0xffff, RZ, 0xc0, !PT ;  /* 0x0000ffff170b7812 */ /* 0x000fc600078ec0ff */
[----:B------:R-:W2:Y:S01]  /*143a40*/  LDL.LU R25, [R1+0x2310] ;  /* 0x0023100001197983 */ /* 0x000ea20000300800 */
[----:B0-----:R-:W-:-:S03]  /*143a50*/  PRMT R2, R13, 0x5210, R10 ;  /* 0x000052100d027816 */ /* 0x001fc6000000000a */
[----:B------:R0:W-:Y:S01]  /*143a60*/  STL [R1+0x888], R4 ;  /* 0x0008880401007387 */ /* 0x0001e20000100800 */
[----:B------:R-:W-:-:S03]  /*143a70*/  LOP3.LUT R13, R21, 0xffff, RZ, 0xc0, !PT ;  /* 0x0000ffff150d7812 */ /* 0x000fc600078ec0ff */
[----:B------:R1:W-:Y:S04]  /*143a80*/  STL [R1+0x7b8], R2 ;  /* 0x0007b80201007387 */ /* 0x0003e80000100800 */
[----:B------:R-:W4:Y:S01]  /*143a90*/  LDL.LU R41, [R1+0x22e0] ;  /* 0x0022e00001297983 */ /* 0x000f220000300800 */
[----:B------:R-:W-:-:S03]  /*143aa0*/  PRMT R9, R11, 0x3340, R0 ;  /* 0x000033400b097816 */ /* 0x000fc60000000000 */
[----:B0-----:R-:W4:Y:S04]  /*143ab0*/  LDL.LU R4, [R1] ;  /* 0x0000000001047983 */ /* 0x001f280000300800 */
        /* <DEDUP_REMOVED lines=8> */
[----:B---3--:R-:W-:-:S03]  /*143b40*/  LOP3.LUT R12, R46, 0xffff, RZ, 0xc0, !PT ;  /* 0x0000ffff2e0c7812 */ /* 0x008fc600078ec0ff */
[----:B------:R-:W3:Y:S01]  /*143b50*/  LDL.LU R46, [R1+0x1f54] ;  /* 0x001f5400012e7983 */ /* 0x000ee20000300800 */
[----:B------:R-:W-:-:S03]  /*143b60*/  PRMT R10, R13, 0x3340, R12 ;  /* 0x000033400d0a7816 */ /* 0x000fc6000000000c */
[----:B------:R-:W3:Y:S01]  /*143b70*/  LDL.LU R60, [R1+0x537c] ;  /* 0x00537c00013c7983 */ /* 0x000ee20000300800 */
[----:B-1----:R-:W-:-:S03]  /*143b80*/  PRMT R2, R10, 0x5410, R9 ;  /* 0x000054100a027816 */ /* 0x002fc60000000009 */
[----:B------:R-:W3:Y:S01]  /*143b90*/  LDL.LU R16, [R1+0x52dc] ;  /* 0x0052dc0001107983 */ /* 0x000ee20000300800 */
[----:B------:R-:W-:-:S03]  /*143ba0*/  SHF.R.U32.HI R10, RZ, 0x8, R13 ;  /* 0x00000008ff0a7819 */ /* 0x000fc6000001160d */
[----:B------:R0:W-:Y:S01]  /*143bb0*/  STL [R1+0x488], R2 ;  /* 0x0004880201007387 */ /* 0x0001e20000100800 */
[----:B------:R-:W-:-:S03]  /*143bc0*/  SHF.R.U32.HI R9, RZ, 0x8, R12 ;  /* 0x00000008ff097819 */ /* 0x000fc6000001160c */
[----:B0-----:R-:W3:Y:S04]  /*143bd0*/  LDL.LU R2, [R1+0x5340] ;  /* 0x0053400001027983 */ /* 0x001ee80000300800 */
[----:B------:R-:W2:Y:S04]  /*143be0*/  LDL.LU R13, [R1+0x53ac] ;  /* 0x0053ac00010d7983 */ /* 0x000ea80000300800 */
[----:B------:R-:W4:Y:S01]  /*143bf0*/  LDL.LU R12, [R1+0x53b0] ;  /* 0x0053b000010c7983 */ /* 0x000f220000300800 */
[----:B------:R-:W-:Y:S02]  /*143c00*/  SHF.R.U32.HI R11, RZ, 0x8, R11 ;  /* 0x00000008ff0b7819 */ /* 0x000fe4000001160b */
[----:B------:R-:W-:-:S02]  /*143c10*/  LOP3.LUT R10, R10, 0xffff, RZ, 0xc0, !PT ;  /* 0x0000ffff0a0a7812 */ /* 0x000fc400078ec0ff */
[----:B------:R-:W-:Y:S02]  /*143c20*/  LOP3.LUT R9, R9, 0xffff, RZ, 0xc0, !PT ;  /* 0x0000ffff09097812 */ /* 0x000fe400078ec0ff */
[----:B------:R-:W-:Y:S02]  /*143c30*/  LOP3.LUT R11, R11, 0xffff, RZ, 0xc0, !PT ;  /* 0x0000ffff0b0b7812 */ /* 0x000fe400078ec0ff */
[----:B------:R-:W-:Y:S02]  /*143c40*/  PRMT R10, R10, 0x3340, R9 ;  /* 0x000033400a0a7816 */ /* 0x000fe40000000009 */
[----:B------:R-:W-:-:S03]  /*143c50*/  PRMT R11, R11, 0x3340, R0 ;  /* 0x000033400b0b7816 */ /* 0x000fc60000000000 */
[----:B------:R2:W-:Y:S04]  /*143c60*/  STL [R1+0x3f0], R10 ;  /* 0x0003f00a01007387 */ /* 0x0005e80000100800 */
[----:B------:R0:W-:Y:S01]  /*143c70*/  STL [R1+0x268], R11 ;  /* 0x0002680b01007387 */ /* 0x0001e20000100800 */
[----:B--2---:R-:W-:Y:S02]  /*143c80*/  LOP3.LUT R10, R13, 0xffff, RZ, 0xc0, !PT ;  /* 0x0000ffff0d0a7812 */ /* 0x004fe400078ec0ff */
[----:B----4-:R-:W-:-:S04]  /*143c90*/  LOP3.LUT R9, R12, 0xffff, RZ, 0xc0, !PT ;  /* 0x0000ffff0c097812 */ /* 0x010fc800078ec0ff */
[--C-:B------:R-:W-:Y:S02]  /*143ca0*/  PRMT R12, R25, 0x4210, R9.reuse ;  /* 0x00004210190c7816 */ /* 0x100fe40000000009 */
[----:B------:R-:W-:Y:S02]  /*143cb0*/  PRMT R9, R14, 0x5210, R9 ;  /* 0x000052100e097816 */ /* 0x000fe40000000009 */
[--C-:B0-----:R-:W-:Y:S01]  /*143cc0*/  PRMT R11, R41, 0x4210, R10.reuse ;  /* 0x00004210290b7816 */ /* 0x101fe2000000000a */
[----:B------:R-:W-:Y:S01]  /*143cd0*/  STL [R1+0x870], R12 ;  /* 0x0008700c01007387 */ /* 0x000fe20000100800 */
[----:B------:R-:W-:-:S03]  /*143ce0*/  PRMT R4, R4, 0x5210, R10 ;  /* 0x0000521004047816 */ /* 0x000fc6000000000a */
[----:B------:R0:W-:Y:S01]  /*143cf0*/  STL [R1+0x7a0], R9 ;  /* 0x0007a00901007387 */ /* 0x0001e20000100800 */
[----:B------:R-:W-:-:S03]  /*143d00*/  LOP3.LUT R10, R8, 0xffff, RZ, 0xc0, !PT ;  /* 0x0000ffff080a7812 */ /* 0x000fc600078ec0ff */
[----:B------:R-:W-:Y:S01]  /*143d10*/  STL [R1+0x874], R11 ;  /* 0x0008740b01007387 */ /* 0x000fe20000100800 */
[----:B0-----:R-:W-:-:S03]  /*143d20*/  LOP3.LUT R9, R56, 0xffff, RZ, 0xc0, !PT ;  /* 0x0000ffff38097812 */ /* 0x001fc600078ec0ff */
[----:B------:R0:W-:Y:S01]  /*143d30*/  STL [R1+0x7a4], R4 ;  /* 0x0007a40401007387 */ /* 0x0001e20000100800 */
[--C-:B------:R-:W-:Y:S02]  /*143d40*/  PRMT R8, R50, 0x5210, R9.reuse ;  /* 0x0000521032087816 */ /* 0x100fe40000000009 */
[----:B0-----:R-:W-:Y:S02]  /*143d50*/  PRMT R4, R5, 0x4210, R9 ;  /* 0x0000421005047816 */ /* 0x001fe40000000009 */
[----:B------:R-:W-:-:S03]  /*143d60*/  PRMT R5, R19, 0x4210, R10 ;  /* 0x0000421013057816 */ /* 0x000fc6000000000a */
[----:B------:R0:W-:Y:S04]  /*143d70*/  STL [R1+0x878], R4 ;  /* 0x0008780401007387 */ /* 0x0001e80000100800 */
[----:B------:R1:W-:Y:S04]  /*143d80*/  STL [R1+0x7a8], R8 ;  /* 0x0007a80801007387 */ /* 0x0003e80000100800 */
[----:B------:R2:W-:Y:S01]  /*143d90*/  STL [R1+0x800], R5 ;  /* 0x0008000501007387 */ /* 0x0005e20000100800 */
[----:B0-----:R-:W-:-:S03]  /*143da0*/  PRMT R4, R24, 0x5210, R10 ;  /* 0x0000521018047816 */ /* 0x001fc6000000000a */
[----:B------:R-:W4:Y:S04]  /*143db0*/  LDL.LU R56, [R1+0x5520] ;  /* 0x0055200001387983 */ /* 0x000f280000300800 */
[----:B------:R0:W-:Y:S04]  /*143dc0*/  STL [R1+0x6e0], R4 ;  /* 0x0006e00401007387 */ /* 0x0001e80000100800 */
[----:B-1----:R-:W4:Y:S04]  /*143dd0*/  LDL.LU R8, [R1+0x54dc] ;  /* 0x0054dc0001087983 */ /* 0x002f280000300800 */
[----:B------:R-:W4:Y:S04]  /*143de0*/  LDL.LU R19, [R1+0x22cc] ;  /* 0x0022cc0001137983 */ /* 0x000f280000300800 */
[----:B------:R-:W4:Y:S01]  /*143df0*/  LDL.LU R24, [R1+0xc] ;  /* 0x00000c0001187983 */ /* 0x000f220000300800 */
[----:B------:R-:W-:-:S03]  /*143e00*/  LOP3.LUT R12, R21, 0xffff, RZ, 0xc0, !PT ;  /* 0x0000ffff150c7812 */ /* 0x000fc600078ec0ff */
[----:B--2---:R-:W2:Y:S01]  /*143e10*/  LDL.LU R5, [R1+0x226c] ;  /* 0x00226c0001057983 */ /* 0x004ea20000300800 */
[----:B0-----:R-:W-:-:S03]  /*143e20*/  LOP3.LUT R4, R23, 0xffff, RZ, 0xc0, !PT ;  /* 0x0000ffff17047812 */ /* 0x001fc600078ec0ff */
[----:B------:R-:W2:Y:S01]  /*143e30*/  LDL.LU R50, [R1+0x10] ;  /* 0x0000100001327983 */ /* 0x000ea20000300800 */
[----:B---3--:R-:W-:-:S03]  /*143e40*/  LOP3.LUT R11, R46, 0xffff, RZ, 0xc0, !PT ;  /* 0x0000ffff2e0b7812 */ /* 0x008fc600078ec0ff */
[----:B------:R-:W3:Y:S04]  /*143e50*/  LDL.LU R21, [R1+0x538c] ;  /* 0x00538c0001157983 */ /* 0x000ee80000300800 */
[----:B------:R-:W3:Y:S04]  /*143e60*/  LDL.LU R23, [R1+0x52ec] ;  /* 0x0052ec0001177983 */ /* 0x000ee80000300800 */
[----:B------:R-:W3:Y:S01]  /*143e70*/  LDL.LU R46, [R1+0x534c] ;  /* 0x00534c00012e7983 */ /* 0x000ee20000300800 */
[----:B------:R-:W-:Y:S02]  /*143e80*/  PRMT R9, R4, 0x3340, R0 ;  /* 0x0000334004097816 */ /* 0x000fe40000000000 */
[----:B------:R-:W-:-:S02]  /*143e90*/  PRMT R10, R12, 0x3340, R11 ;  /* 0x000033400c0a7816 */ /* 0x000fc4000000000b */
[----:B------:R-:W-:Y:S02]  /*143ea0*/  LOP3.LUT R14, R60, 0xffff, RZ, 0xc0, !PT ;  /* 0x0000ffff3c0e7812 */ /* 0x000fe400078ec0ff */
[----:B------:R-:W-:Y:S02]  /*143eb0*/  LOP3.LUT R16, R16, 0xffff, RZ, 0xc0, !PT ;  /* 0x0000ffff10107812 */ /* 0x000fe400078ec0ff */
[----:B------:R-:W-:Y:S02]  /*143ec0*/  LOP3.LUT R13, R2, 0xffff, RZ, 0xc0, !PT ;  /* 0x0000ffff020d7812 */ /* 0x000fe400078ec0ff */
[----:B------:R-:W-:Y:S02]  /*143ed0*/  PRMT R2, R10, 0x5410, R9 ;  /* 0x000054100a027816 */ /* 0x000fe40000000009 */
[----:B------:R-:W-:Y:S02]  /*143ee0*/  PRMT R9, R16, 0x3340, R0 ;  /* 0x0000334010097816 */ /* 0x000fe40000000000 */
[----:B------:R-:W-:Y:S01]  /*143ef0*/  PRMT R10, R14, 0x3340, R13 ;  /* 0x000033400e0a7816 */ /* 0x000fe2000000000d */
[----:B------:R0:W-:Y:S03]  /*143f00*/  STL [R1+0x47c], R2 ;  /* 0x00047c0201007387 */ /* 0x0001e60000100800 */
[----:B0-----:R-:W-:-:S02]  /*143f10*/  PRMT R2, R10, 0x5410, R9 ;  /* 0x000054100a027816 */ /* 0x001fc40000000009 */
[----:B------:R-:W-:Y:S02]  /*143f20*/  SHF.R.U32.HI R10, RZ, 0x8, R12 ;  /* 0x00000008ff0a7819 */ /* 0x000fe4000001160c */
[----:B------:R-:W-:Y:S02]  /*143f30*/  SHF.R.U32.HI R9, RZ, 0x8, R11 ;  /* 0x00000008ff097819 */ /* 0x000fe4000001160b */
[----:B------:R-:W-:Y:S02]  /*143f40*/  SHF.R.U32.HI R12, RZ, 0x8, R14 ;  /* 0x00000008ff0c7819 */ /* 0x000fe4000001160e */
[----:B------:R-:W-:Y:S02]  /*143f50*/  SHF.R.U32.HI R11, RZ, 0x8, R13 ;  /* 0x00000008ff0b7819 */ /* 0x000fe4000001160d */
[----:B------:R-:W-:Y:S02]  /*143f60*/  LOP3.LUT R10, R10, 0xffff, RZ, 0xc0, !PT ;  /* 0x0000ffff0a0a7812 */ /* 0x000fe400078ec0ff */
[----:B------:R-:W-:-:S02]  /*143f70*/  LOP3.LUT R9, R9, 0xffff, RZ, 0xc0, !PT ;  /* 0x0000ffff09097812 */ /* 0x000fc400078ec0ff */
[----:B------:R-:W-:Y:S02]  /*143f80*/  LOP3.LUT R12, R12, 0xffff, RZ, 0xc0, !PT ;  /* 0x0000ffff0c0c7812 */ /* 0x000fe400078ec0ff */
[----:B------:R-:W-:Y:S01]  /*143f90*/  LOP3.LUT R11, R11, 0xffff, RZ, 0xc0, !PT ;  /* 0x0000ffff0b0b7812 */ /* 0x000fe200078ec0ff */
[----:B------:R0:W-:Y:S01]  /*143fa0*/  STL [R1+0x464], R2 ;  /* 0x0004640201007387 */ /* 0x0001e20000100800 */
[----:B------:R-:W-:-:S05]  /*143fb0*/  PRMT R41, R10, 0x3340, R9 ;  /* 0x000033400a297816 */ /* 0x000fca0000000009 */
[----:B------:R-:W-:Y:S01]  /*143fc0*/  STL [R1+0x66e0], R41 ;  /* 0x0066e02901007387 */ /* 0x000fe20000100800 */
[----:B0-----:R-:W-:-:S05]  /*143fd0*/  PRMT R2, R12, 0x3340, R11 ;  /* 0x000033400c027816 */ /* 0x001fca000000000b */
[----:B------:R0:W-:Y:S01]  /*143fe0*/  STL [R1+0x3ec], R2 ;  /* 0x0003ec0201007387 */ /* 0x0001e20000100800 */
[----:B----4-:R-:W-:Y:S02]  /*143ff0*/  LOP3.LUT R9, R56, 0xffff, RZ, 0xc0, !PT ;  /* 0x0000ffff38097812 */ /* 0x010fe400078ec0ff */
[----:B------:R-:W-:Y:S02]  /*144000*/  LOP3.LUT R10, R8, 0xffff, RZ, 0xc0, !PT ;  /* 0x0000ffff080a7812 */ /* 0x000fe400078ec0ff */
[--C-:B------:R-:W-:Y:S02]  /*144010*/  PRMT R8, R19, 0x4210, R9.reuse ;  /* 0x0000421013087816 */ /* 0x100fe40000000009 */
[----:B------:R-:W4:Y:S01]  /*144020*/  LDL.LU R19, [R1+0x22ac] ;  /* 0x0022ac0001137983 */ /* 0x000f220000300800 */
[----:B0-----:R-:W-:-:S03]  /*144030*/  PRMT R2, R24, 0x5210, R9 ;  /* 0x0000521018027816 */ /* 0x001fc60000000009 */
[----:B------:R-:W-:Y:S01]  /*144040*/  STL [R1+0x804], R8 ;  /* 0x0008040801007387 */ /* 0x000fe20000100800 */
[----:B--2---:R-:W-:-:S03]  /*144050*/  PRMT R5, R5, 0x4210, R10 ;  /* 0x0000421005057816 */ /* 0x004fc6000000000a */
[----:B------:R-:W2:Y:S04]  /*144060*/  LDL.LU R24, [R1+0x14] ;  /* 0x0000140001187983 */ /* 0x000ea80000300800 */
[----:B------:R0:W-:Y:S01]  /*144070*/  STL [R1+0x6e4], R2 ;  /* 0x0006e40201007387 */ /* 0x0001e20000100800 */
[----:B---3--:R-:W-:-:S03]  /*144080*/  LOP3.LUT R12, R21, 0xffff, RZ, 0xc0, !PT ;  /* 0x0000ffff150c7812 */ /* 0x008fc600078ec0ff */
[----:B------:R-:W-:Y:S01]  /*144090*/  STL [R1+0x808], R5 ;  /* 0x0008080501007387 */ /* 0x000fe20000100800 */
[----:B0-----:R-:W-:Y:S02]  /*1440a0*/  PRMT R2, R50, 0x5210, R10 ;  /* 0x0000521032027816 */ /* 0x001fe4000000000a */
[----:B------:R-:W-:Y:S02]  /*1440b0*/  LOP3.LUT R13, R23, 0xffff, RZ, 0xc0, !PT ;  /* 0x0000ffff170d7812 */ /* 0x000fe400078ec0ff */
[----:B------:R-:W-:Y:S01]  /*1440c0*/  LOP3.LUT R11, R46, 0xffff, RZ, 0xc0, !PT ;  /* 0x0000ffff2e0b7812 */ /* 0x000fe200078ec0ff */
[----:B------:R0:W-:Y:S01]  /*1440d0*/  STL [R1+0x6e8], R2 ;  /* 0x0006e80201007387 */ /* 0x0001e20000100800 */
[----:B------:R-:W-:-:S03]  /*1440e0*/  PRMT R9, R13, 0x3340, R0 ;  /* 0x000033400d097816 */ /* 0x000fc60000000000 */
[----:B------:R-:W3:Y:S01]  /*1440f0*/  LDL.LU R41, [R1+0x1d28] ;  /* 0x001d280001297983 */ /* 0x000ee20000300800 */
[----:B------:R-:W-:-:S03]  /*144100*/  PRMT R10, R12, 0x3340, R11 ;  /* 0x000033400c0a7816 */ /* 0x000fc6000000000b */
[----:B------:R-:W3:Y:S04]  /*144110*/  LDL.LU R14, [R1+0x2268] ;  /* 0x00226800010e7983 */ /* 0x000ee80000300800 */
[----:B------:R-:W3:Y:S04]  /*144120*/  LDL.LU R25, [R1+0x1c] ;  /* 0x00001c0001197983 */ /* 0x000ee80000300800 */
[----:B------:R-:W3:Y:S01]  /*144130*/  LDL.LU R60, [R1+0x5d4] ;  /* 0x0005d400013c7983 */ /* 0x000ee20000300800 */
[----:B------:R-:W-:-:S03]  /*144140*/  PRMT R9, R10, 0x5410, R9 ;  /* 0x000054100a097816 */ /* 0x000fc60000000009 */
[----:B0-----:R-:W3:Y:S04]  /*144150*/  LDL.LU R2, [R1+0x5290] ;  /* 0x0052900001027983 */ /* 0x001ee80000300800 */
[----:B------:R-:W3:Y:S04]  /*144160*/  LDL.LU R56, [R1+0x2260] ;  /* 0x0022600001387983 */ /* 0x000ee80000300800 */
[----:B------:R-:W3:Y:S04]  /*144170*/  LDL.LU R8, [R1+0x20] ;  /* 0x0000200001087983 */ /* 0x000ee80000300800 */
[----:B------:R-:W3:Y:S04]  /*144180*/  LDL.LU R5, [R1+0x2264] ;  /* 0x0022640001057983 */ /* 0x000ee80000300800 */
[----:B------:R-:W3:Y:S04]  /*144190*/  LDL.LU R50, [R1+0x24] ;  /* 0x0000240001327983 */ /* 0x000ee80000300800 */
[----:B------:R-:W3:Y:S01]  /*1441a0*/  LDL.LU R46, [R1+0x5378] ;  /* 0x00537800012e7983 */ /* 0x000ee20000300800 */
[----:B------:R-:W-:-:S03]  /*1441b0*/  SHF.R.U32.HI R10, RZ, 0x8, R12 ;  /* 0x00000008ff0a7819 */ /* 0x000fc6000001160c */
[----:B------:R-:W3:Y:S04]  /*1441c0*/  LDL.LU R21, [R1+0x52d4] ;  /* 0x0052d40001157983 */ /* 0x000ee80000300800 */
[----:B------:R-:W3:Y:S04]  /*1441d0*/  LDL.LU R23, [R1+0x533c] ;  /* 0x00533c0001177983 */ /* 0x000ee80000300800 */
[----:B------:R0:W-:Y:S01]  /*1441e0*/  STL [R1+0x460], R9 ;  /* 0x0004600901007387 */ /* 0x0001e20000100800 */
[----:B------:R-:W-:-:S03]  /*1441f0*/  LOP3.LUT R10, R10, 0xffff, RZ, 0xc0, !PT ;  /* 0x0000ffff0a0a7812 */ /* 0x000fc600078ec0ff */
[----:B------:R-:W3:Y:S01]  /*144200*/  LDL.LU R12, [R1+0x18] ;  /* 0x00001800010c7983 */ /* 0x000ee20000300800 */
[----:B0-----:R-:W-:-:S03]  /*144210*/  SHF.R.U32.HI R9, RZ, 0x8, R11 ;  /* 0x00000008ff097819 */ /* 0x001fc6000001160b */
[----:B------:R-:W4:Y:S01]  /*144220*/  LDL.LU R11, [R1+0x54e8] ;  /* 0x0054e800010b7983 */ /* 0x000f220000300800 */
[----:B------:R-:W-:-:S04]  /*144230*/  LOP3.LUT R9, R9, 0xffff, RZ, 0xc0, !PT ;  /* 0x0000ffff09097812 */ /* 0x000fc800078ec0ff */
[----:B------:R-:W-:Y:S02]  /*144240*/  PRMT R10, R10, 0x3340, R9 ;  /* 0x000033400a0a7816 */ /* 0x000fe40000000009 */
[----:B------:R-:W3:Y:S04]  /*144250*/  LDL.LU R9, [R1+0x1d24] ;  /* 0x001d240001097983 */ /* 0x000ee80000300800 */
[----:B------:R0:W-:Y:S04]  /*144260*/  STL [R1+0x3e8], R10 ;  /* 0x0003e80a01007387 */ /* 0x0001e80000100800 */
[----:B0-----:R-:W3:Y:S01]  /*144270*/  LDL.LU R10, [R1+0x2280] ;  /* 0x00228000010a7983 */ /* 0x001ee20000300800 */
[----:B------:R-:W-:-:S02]  /*144280*/  SHF.R.U32.HI R13, RZ, 0x8, R13 ;  /* 0x00000008ff0d7819 */ /* 0x000fc4000001160d */
[----:B----4-:R-:W-:-:S04]  /*144290*/  LOP3.LUT R11, R11, 0xffff, RZ, 0xc0, !PT ;  /* 0x0000ffff0b0b7812 */ /* 0x010fc800078ec0ff */
[--C-:B------:R-:W-:Y:S02]  /*1442a0*/  PRMT R19, R19, 0x4210, R11.reuse ;  /* 0x0000421013137816 */ /* 0x100fe4000000000b */
[----:B--2---:R-:W-:Y:S02]  /*1442b0*/  PRMT R11, R24, 0x5210, R11 ;  /* 0x00005210180b7816 */ /* 0x004fe4000000000b */
[----:B---3--:R-:W-:Y:S01]  /*1442c0*/  LOP3.LUT R9, R9, 0xffff, RZ, 0xc0, !PT ;  /* 0x0000ffff09097812 */ /* 0x008fe200078ec0ff */
[----:B------:R0:W-:Y:S04]  /*1442d0*/  STL [R1+0x80c], R19 ;  /* 0x00080c1301007387 */ /* 0x0001e80000100800 */
[----:B0-----:R-:W2:Y:S01]  /*1442e0*/  LDL.LU R19, [R1+0x68cc] ;  /* 0x0068cc0001137983 */ /* 0x001ea20000300800 */
[----:B------:R-:W-:-:S03]  /*1442f0*/  PRMT R10, R10, 0x4210, R9 ;  /* 0x000042100a0a7816 */ /* 0x000fc60000000009 */
[----:B------:R-:W3:Y:S04]  /*144300*/  LDL.LU R24, [R1+0x68c8] ;  /* 0x0068c80001187983 */ /* 0x000ee80000300800 */
[----:B------:R0:W-:Y:S04]  /*144310*/  STL [R1+0x6ec], R11 ;  /* 0x0006ec0b01007387 */ /* 0x0001e80000100800 */
[----:B------:R1:W-:Y:S01]  /*144320*/  STL [R1+0x860], R10 ;  /* 0x0008600a01007387 */ /* 0x0003e20000100800 */
[----:B0-----:R-:W-:Y:S02]  /*144330*/  PRMT R11, R12, 0x5210, R9 ;  /* 0x000052100c0b7816 */ /* 0x001fe40000000009 */
[----:B------:R-:W-:-:S02]  /*144340*/  LOP3.LUT R9, R13, 0xffff, RZ, 0xc0, !PT ;  /* 0x0000ffff0d097812 */ /* 0x000fc400078ec0ff */
[----:B-1----:R-:W-:Y:S01]  /*144350*/  SHF.R.U32.HI R10, RZ, 0x8, R16 ;  /* 0x00000008ff0a7819 */ /* 0x002fe20000011610 */
[----:B------:R0:W-:Y:S04]  /*144360*/  STL [R1+0x790], R11 ;  /* 0x0007900b01007387 */ /* 0x0001e80000100800 */
[----:B------:R-:W4:Y:S01]  /*144370*/  LDL.LU R16, [R1+0x68c4] ;  /* 0x0068c40001107983 */ /* 0x000f220000300800 */
[----:B0-----:R-:W-:Y:S02]  /*144380*/  PRMT R11, R9, 0x3340, R0 ;  /* 0x00003340090b7816 */ /* 0x001fe40000000000 */
[----:B------:R-:W-:-:S04]  /*144390*/  LOP3.LUT R9, R10, 0xffff, RZ, 0xc0, !PT ;  /* 0x0000ffff0a097812 */ /* 0x000fc800078ec0ff */
[----:B------:R-:W-:Y:S01]  /*1443a0*/  PRMT R9, R9, 0x3340, R0 ;  /* 0x0000334009097816 */ /* 0x000fe20000000000 */
[----:B------:R0:W-:Y:S01]  /*1443b0*/  STL [R1+0x24c], R11 ;  /* 0x00024c0b01007387 */ /* 0x0001e20000100800 */
[----:B------:R-:W-:-:S03]  /*1443c0*/  LOP3.LUT R10, R41, 0xffff, RZ, 0xc0, !PT ;  /* 0x0000ffff290a7812 */ /* 0x000fc600078ec0ff */
[----:B------:R1:W-:Y:S01]  /*1443d0*/  STL [R1+0x254], R9 ;  /* 0x0002540901007387 */ /* 0x0003e20000100800 */
[--C-:B------:R-:W-:Y:S02]  /*1443e0*/  PRMT R12, R14, 0x4210, R10.reuse ;  /* 0x000042100e0c7816 */ /* 0x100fe4000000000a */
[----:B0-----:R-:W-:Y:S02]  /*1443f0*/  PRMT R11, R25, 0x5210, R10 ;  /* 0x00005210190b7816 */ /* 0x001fe4000000000a */
[----:B-1----:R-:W-:Y:S02]  /*144400*/  LOP3.LUT R9, R60, 0xffff, RZ, 0xc0, !PT ;  /* 0x0000ffff3c097812 */ /* 0x002fe400078ec0ff */
[----:B------:R-:W-:Y:S02]  /*144410*/  LOP3.LUT R10, R2, 0xffff, RZ, 0xc0, !PT ;  /* 0x0000ffff020a7812 */ /* 0x000fe400078ec0ff */
[--C-:B------:R-:W-:Y:S01]  /*144420*/  PRMT R2, R56, 0x4210, R9.reuse ;  /* 0x0000421038027816 */ /* 0x100fe20000000009 */
[----:B------:R0:W-:Y:S01]  /*144430*/  STL [R1+0x864], R12 ;  /* 0x0008640c01007387 */ /* 0x0001e20000100800 */
[----:B------:R-:W-:-:S02]  /*144440*/  PRMT R9, R8, 0x5210, R9 ;  /* 0x0000521008097816 */ /* 0x000fc40000000009 */
[----:B------:R-:W-:Y:S01]  /*144450*/  LOP3.LUT R13, R46, 0xffff, RZ, 0xc0, !PT ;  /* 0x0000ffff2e0d7812 */ /* 0x000fe200078ec0ff */
[----:B------:R1:W-:Y:S01]  /*144460*/  STL [R1+0x794], R11 ;  /* 0x0007940b01007387 */ /* 0x0003e20000100800 */
[----:B------:R-:W-:-:S03]  /*144470*/  PRMT R8, R5, 0x4210, R10 ;  /* 0x0000421005087816 */ /* 0x000fc6000000000a */
[----:B------:R1:W-:Y:S01]  /*144480*/  STL [R1+0x868], R2 ;  /* 0x0008680201007387 */ /* 0x0003e20000100800 */
[----:B0-----:R-:W-:Y:S02]  /*144490*/  LOP3.LUT R12, R23, 0xffff, RZ, 0xc0, !PT ;  /* 0x0000ffff170c7812 */ /* 0x001fe400078ec0ff */
[----:B-1----:R-:W-:Y:S01]  /*1444a0*/  LOP3.LUT R11, R21, 0xffff, RZ, 0xc0, !PT ;  /* 0x0000ffff150b7812 */ /* 0x002fe200078ec0ff */
[----:B------:R0:W-:Y:S01]  /*1444b0*/  STL [R1+0x798], R9 ;  /* 0x0007980901007387 */ /* 0x0001e20000100800 */
[----:B------:R-:W-:-:S03]  /*1444c0*/  PRMT R2, R50, 0x5210, R10 ;  /* 0x0000521032027816 */ /* 0x000fc6000000000a */
[----:B------:R-:W2:Y:S01]  /*1444d0*/  LDL.LU R5, [R1+0x2244] ;  /* 0x0022440001057983 */ /* 0x000ea20000300800 */
[----:B------:R-:W-:-:S03]  /*1444e0*/  PRMT R10, R13, 0x3340, R12 ;  /* 0x000033400d0a7816 */ /* 0x000fc6000000000c */
[----:B------:R-:W-:Y:S01]  /*1444f0*/  STL [R1+0x850], R8 ;  /* 0x0008500801007387 */ /* 0x000fe20000100800 */
[----:B0-----:R-:W-:-:S03]  /*144500*/  PRMT R9, R11, 0x3340, R0 ;  /* 0x000033400b097816 */ /* 0x001fc60000000000 */
[----:B------:R0:W-:Y:S04]  /*144510*/  STL [R1+0x780], R2 ;  /* 0x0007800201007387 */ /* 0x0001e80000100800 */
[----:B------:R-:W3:Y:S04]  /*144520*/  LDL.LU R46, [R1+0x28] ;  /* 0x00002800012e7983 */ /* 0x000ee80000300800 */
[----:B------:R-:W4:Y:S01]  /*144530*/  LDL.LU R50, [R1+0x2220] ;  /* 0x0022200001327983 */ /* 0x000f220000300800 */
[----:B0-----:R-:W-:-:S03]  /*144540*/  PRMT R2, R10, 0x5410, R9 ;  /* 0x000054100a027816 */ /* 0x001fc60000000009 */
[----:B------:R-:W4:Y:S01]  /*144550*/  LDL.LU R41, [R1+0x53f4] ;  /* 0x0053f40001297983 */ /* 0x000f220000300800 */
[----:B------:R-:W-:-:S03]  /*144560*/  SHF.R.U32.HI R9, RZ, 0x8, R12 ;  /* 0x00000008ff097819 */ /* 0x000fc6000001160c */
[----:B------:R-:W4:Y:S01]  /*144570*/  LDL.LU R14, [R1+0x2224] ;  /* 0x00222400010e7983 */ /* 0x000f220000300800 */
[----:B------:R-:W-:-:S03]  /*144580*/  SHF.R.U32.HI R10, RZ, 0x8, R13 ;  /* 0x00000008ff0a7819 */ /* 0x000fc6000001160d */
[----:B------:R0:W-:Y:S01]  /*144590*/  STL [R1+0x45c], R2 ;  /* 0x00045c0201007387 */ /* 0x0001e20000100800 */
[----:B------:R-:W-:-:S03]  /*1445a0*/  LOP3.LUT R9, R9, 0xffff, RZ, 0xc0, !PT ;  /* 0x0000ffff09097812 */ /* 0x000fc600078ec0ff */
[----:B------:R-:W4:Y:S01]  /*1445b0*/  LDL.LU R25, [R1+0x30] ;  /* 0x0000300001197983 */ /* 0x000f220000300800 */
[----:B------:R-:W-:-:S03]  /*1445c0*/  LOP3.LUT R10, R10, 0xffff, RZ, 0xc0, !PT ;  /* 0x0000ffff0a0a7812 */ /* 0x000fc600078ec0ff */
[----:B------:R-:W4:Y:S04]  /*1445d0*/  LDL.LU R60, [R1+0x53fc] ;  /* 0x0053fc00013c7983 */ /* 0x000f280000300800 */
[----:B0-----:R-:W4:Y:S04]  /*1445e0*/  LDL.LU R2, [R1+0x53d0] ;  /* 0x0053d00001027983 */ /* 0x001f280000300800 */
[----:B------:R-:W4:Y:S04]  /*1445f0*/  LDL.LU R56, [R1+0x2208] ;  /* 0x0022080001387983 */ /* 0x000f280000300800 */
[----:B------:R-:W4:Y:S01]  /*144600*/  LDL.LU R8, [R1+0x34] ;  /* 0x0000340001087983 */ /* 0x000f220000300800 */
[----:B------:R-:W-:-:S03]  /*144610*/  PRMT R10, R10, 0x3340, R9 ;  /* 0x000033400a0a7816 */ /* 0x000fc60000000009 */
[----:B------:R-:W4:Y:S04]  /*144620*/  LDL.LU R21, [R1+0x2204] ;  /* 0x0022040001157983 */ /* 0x000f280000300800 */
[----:B------:R-:W4:Y:S04]  /*144630*/  LDL.LU R23, [R1+0x38] ;  /* 0x0000380001177983 */ /* 0x000f280000300800 */
[----:B------:R-:W4:Y:S04]  /*144640*/  LDL.LU R13, [R1+0x5458] ;  /* 0x00545800010d7983 */ /* 0x000f280000300800 */
[----:B------:R-:W4:Y:S04]  /*144650*/  LDL.LU R12, [R1+0x5510] ;  /* 0x00551000010c7983 */ /* 0x000f280000300800 */
[----:B------:R-:W2:Y:S01]  /*144660*/  LDL.LU R9, [R1+0x529c] ;  /* 0x00529c0001097983 */ /* 0x000ea20000300800 */
[----:B------:R-:W-:-:S04]  /*144670*/  SHF.R.U32.HI R11, RZ, 0x8, R11 ;  /* 0x00000008ff0b7819 */ /* 0x000fc8000001160b */
[----:B------:R-:W-:Y:S01]  /*144680*/  LOP3.LUT R11, R11, 0xffff, RZ, 0xc0, !PT ;  /* 0x0000ffff0b0b7812 */ /* 0x000fe200078ec0ff */
[----:B------:R0:W-:Y:S03]  /*144690*/  STL [R1+0x3e0], R10 ;  /* 0x0003e00a01007387 */ /* 0x0001e60000100800 */
[----:B------:R-:W-:Y:S01]  /*1446a0*/  PRMT R11, R11, 0x3340, R0 ;  /* 0x000033400b0b7816 */ /* 0x000fe20000000000 */
[----:B0-----:R-:W4:Y:S04]  /*1446b0*/  LDL.LU R10, [R1+0x5270] ;  /* 0x00527000010a7983 */ /* 0x001f280000300800 */
[----:B------:R0:W-:Y:S04]  /*1446c0*/  STL [R1+0x248], R11 ;  /* 0x0002480b01007387 */ /* 0x0001e80000100800 */
[----:B0-----:R-:W4:Y:S01]  /*1446d0*/  LDL.LU R11, [R1+0x54b0] ;  /* 0x0054b000010b7983 */ /* 0x001f220000300800 */
[----:B--2---:R-:W-:-:S04]  /*1446e0*/  LOP3.LUT R9, R9, 0xffff, RZ, 0xc0, !PT ;  /* 0x0000ffff09097812 */ /* 0x004fc800078ec0ff */
[--C-:B------:R-:W-:Y:S02]  /*1446f0*/  PRMT R5, R5, 0x4210, R9.reuse ;  /* 0x0000421005057816 */ /* 0x100fe40000000009 */
[----:B---3--:R-:W-:-:S03]  /*144700*/  PRMT R9, R46, 0x5210, R9 ;  /* 0x000052102e097816 */ /* 0x008fc60000000009 */
[----:B------:R0:W-:Y:S04]  /*144710*/  STL [R1+0x854], R5 ;  /* 0x0008540501007387 */ /* 0x0001e80000100800 */
[----:B0-----:R-:W2:Y:S04]  /*144720*/  LDL.LU R5, [R1+0x5390] ;  /* 0x0053900001057983 */ /* 0x001ea80000300800 */
[----:B------:R-:W3:Y:S01]  /*144730*/  LDL.LU R46, [R1+0x68c0] ;  /* 0x0068c000012e7983 */ /* 0x000ee20000300800 */
[----:B----4-:R-:W-:-:S04]  /*144740*/  LOP3.LUT R10, R10, 0xffff, RZ, 0xc0, !PT ;  /* 0x0000ffff0a0a7812 */ /* 0x010fc800078ec0ff */
[----:B------:R-:W-:Y:S01]  /*144750*/  PRMT R50, R50, 0x4210, R10 ;  /* 0x0000421032327816 */ /* 0x000fe2000000000a */
[----:B------:R-:W-:Y:S04]  /*144760*/  STL [R1+0x784], R9 ;  /* 0x0007840901007387 */ /* 0x000fe80000100800 */
[----:B------:R0:W-:Y:S04]  /*144770*/  STL [R1+0x858], R50 ;  /* 0x0008583201007387 */ /* 0x0001e80000100800 */
[----:B0-----:R-:W4:Y:S01]  /*144780*/  LDL.LU R50, [R1+0x52f4] ;  /* 0x0052f40001327983 */ /* 0x001f220000300800 */
[----:B------:R-:W-:-:S02]  /*144790*/  LOP3.LUT R12, R12, 0xffff, RZ, 0xc0, !PT ;  /* 0x0000ffff0c0c7812 */ /* 0x000fc400078ec0ff */
[----:B------:R-:W-:Y:S02]  /*1447a0*/  LOP3.LUT R13, R13, 0xffff, RZ, 0xc0, !PT ;  /* 0x0000ffff0d0d7812 */ /* 0x000fe400078ec0ff */
[----:B------:R-:W-:Y:S02]  /*1447b0*/  LOP3.LUT R11, R11, 0xffff, RZ, 0xc0, !PT ;  /* 0x0000ffff0b0b7812 */ /* 0x000fe400078ec0ff */
[----:B---3--:R-:W-:Y:S02]  /*1447c0*/  PRMT R9, R46, 0x5210, R10 ;  /* 0x000052102e097816 */ /* 0x008fe4000000000a */
[----:B------:R-:W3:Y:S01]  /*1447d0*/  LDL.LU R46, [R1+0x5350] ;  /* 0x00535000012e7983 */ /* 0x000ee20000300800 */
[----:B------:R-:W-:-:S03]  /*1447e0*/  PRMT R10, R12, 0x3340, R11 ;  /* 0x000033400c0a7816 */ /* 0x000fc6000000000b */
[----:B------:R0:W-:Y:S02]  /*1447f0*/  STL [R1+0x788], R9 ;  /* 0x0007880901007387 */ /* 0x0001e40000100800 */
[----:B0-----:R-:W-:-:S04]  /*144800*/  PRMT R9, R13, 0x3340, R0 ;  /* 0x000033400d097816 */ /* 0x001fc80000000000 */
[----:B------:R-:W-:Y:S02]  /*144810*/  PRMT R9, R10, 0x5410, R9 ;  /* 0x000054100a097816 */ /* 0x000fe40000000009 */
[----:B------:R-:W-:-:S03]  /*144820*/  SHF.R.U32.HI R10, RZ, 0x8, R12 ;  /* 0x00000008ff0a7819 */ /* 0x000fc6000001160c */
[----:B------:R0:W-:Y:S01]  /*144830*/  STL [R1+0x440], R9 ;  /* 0x0004400901007387 */ /* 0x0001e20000100800 */
[----:B------:R-:W-:Y:S02]  /*144840*/  LOP3.LUT R10, R10, 0xffff, RZ, 0xc0, !PT ;  /* 0x0000ffff0a0a7812 */ /* 0x000fe400078ec0ff */
[----:B0-----:R-:W-:-:S04]  /*144850*/  SHF.R.U32.HI R9, RZ, 0x8, R11 ;  /* 0x00000008ff097819 */ /* 0x001fc8000001160b */
[----:B------:R-:W-:Y:S02]  /*144860*/  LOP3.LUT R9, R9, 0xffff, RZ, 0xc0, !PT ;  /* 0x0000ffff09097812 */ /* 0x000fe400078ec0ff */
[----:B------:R-:W-:Y:S02]  /*144870*/  LOP3.LUT R11, R41, 0xffff, RZ, 0xc0, !PT ;  /* 0x0000ffff290b7812 */ /* 0x000fe400078ec0ff */
[----:B------:R-:W-:Y:S02]  /*144880*/  PRMT R9, R10, 0x3340, R9 ;  /* 0x000033400a097816 */ /* 0x000fe40000000009 */
[----:B------:R-:W-:-:S03]  /*144890*/  PRMT R10, R14, 0x4210, R11 ;  /* 0x000042100e0a7816 */ /* 0x000fc6000000000b */
[----:B------:R0:W-:Y:S01]  /*1448a0*/  STL [R1+0x3dc], R9 ;  /* 0x0003dc0901007387 */ /* 0x0001e20000100800 */
[----:B------:R-:W-:-:S03]  /*1448b0*/  PRMT R11, R25, 0x5210, R11 ;  /* 0x00005210190b7816 */ /* 0x000fc6000000000b */
[----:B------:R1:W-:Y:S01]  /*1448c0*/  STL [R1+0x840], R10 ;  /* 0x0008400a01007387 */ /* 0x0003e20000100800 */
[----:B0-----:R-:W-:Y:S02]  /*1448d0*/  LOP3.LUT R9, R60, 0xffff, RZ, 0xc0, !PT ;  /* 0x0000ffff3c097812 */ /* 0x001fe400078ec0ff */
[----:B-1----:R-:W-:Y:S02]  /*1448e0*/  LOP3.LUT R10, R2, 0xffff, RZ, 0xc0, !PT ;  /* 0x0000ffff020a7812 */ /* 0x002fe400078ec0ff */
[--C-:B------:R-:W-:Y:S02]  /*1448f0*/  PRMT R2, R56, 0x4210, R9.reuse ;  /* 0x0000421038027816 */ /* 0x100fe40000000009 */
[----:B------:R-:W-:Y:S01]  /*144900*/  PRMT R9, R8, 0x5210, R9 ;  /* 0x0000521008097816 */ /* 0x000fe20000000009 */
[----:B------:R-:W-:Y:S01]  /*144910*/  STL [R1+0x750], R11 ;  /* 0x0007500b01007387 */ /* 0x000fe20000100800 */
[----:B------:R-:W-:Y:S02]  /*144920*/  PRMT R8, R21, 0x4210, R10 ;  /* 0x0000421015087816 */ /* 0x000fe4000000000a */
[----:B--2---:R-:W-:Y:S01]  /*144930*/  LOP3.LUT R12, R5, 0xffff, RZ, 0xc0, !PT ;  /* 0x0000ffff050c7812 */ /* 0x004fe200078ec0ff */
[----:B------:R0:W-:Y:S01]  /*144940*/  STL [R1+0x844], R2 ;  /* 0x0008440201007387 */ /* 0x0001e20000100800 */
[----:B----4-:R-:W-:-:S03]  /*144950*/  LOP3.LUT R25, R50, 0xffff, RZ, 0xc0, !PT ;  /* 0x0000ffff32197812 */ /* 0x010fc600078ec0ff */
[----:B------:R1:W-:Y:S04]  /*144960*/  STL [R1+0x754], R9 ;  /* 0x0007540901007387 */ /* 0x0003e80000100800 */
[----:B------:R-:W2:Y:S01]  /*144970*/  LDL.LU R21, [R1+0x2200] ;  /* 0x0022000001157983 */ /* 0x000ea20000300800 */
[----:B0-----:R-:W-:-:S03]  /*144980*/  PRMT R2, R23, 0x5210, R10 ;  /* 0x0000521017027816 */ /* 0x001fc6000000000a */
[----:B------:R-:W-:Y:S01]  /*144990*/  STL [R1+0x848], R8 ;  /* 0x0008480801007387 */ /* 0x000fe20000100800 */
[----:B-1----:R-:W-:-:S03]  /*1449a0*/  PRMT R9, R25, 0x3340, R0 ;  /* 0x0000334019097816 */ /* 0x002fc60000000000 */
        /* <DEDUP_REMOVED lines=8> */
[----:B------:R-:W4:Y:S01]  /*144a30*/  LDL.LU R50, [R1+0x5508] ;  /* 0x0055080001327983 */ /* 0x000f220000300800 */
[----:B---3--:R-:W-:-:S03]  /*144a40*/  LOP3.LUT R11, R46, 0xffff, RZ, 0xc0, !PT ;  /* 0x0000ffff2e0b7812 */ /* 0x008fc600078ec0ff */
[----:B------:R-:W3:Y:S01]  /*144a50*/  LDL.LU R46, [R1+0x5454] ;  /* 0x00545400012e7983 */ /* 0x000ee20000300800 */
[----:B------:R-:W-:-:S04]  /*144a60*/  PRMT R10, R12, 0x3340, R11 ;  /* 0x000033400c0a7816 */ /* 0x000fc8000000000b */
[----:B------:R-:W-:Y:S02]  /*144a70*/  PRMT R10, R10, 0x5410, R9 ;  /* 0x000054100a0a7816 */ /* 0x000fe40000000009 */
[----:B------:R-:W-:Y:S02]  /*144a80*/  SHF.R.U32.HI R9, RZ, 0x8, R13 ;  /* 0x00000008ff097819 */ /* 0x000fe4000001160d */
[----:B------:R-:W-:Y:S01]  /*144a90*/  SHF.R.U32.HI R12, RZ, 0x8, R12 ;  /* 0x00000008ff0c7819 */ /* 0x000fe2000001160c */
[----:B------:R-:W3:Y:S01]  /*144aa0*/  LDL.LU R13, [R1+0x554c] ;  /* 0x00554c00010d7983 */ /* 0x000ee20000300800 */
[----:B------:R-:W-:-:S03]  /*144ab0*/  LOP3.LUT R9, R9, 0xffff, RZ, 0xc0, !PT ;  /* 0x0000ffff09097812 */ /* 0x000fc600078ec0ff */
[----:B------:R0:W-:Y:S01]  /*144ac0*/  STL [R1+0x44c], R10 ;  /* 0x00044c0a01007387 */ /* 0x0001e20000100800 */
[----:B------:R-:W-:Y:S02]  /*144ad0*/  PRMT R41, R9, 0x3340, R0 ;  /* 0x0000334009297816 */ /* 0x000fe40000000000 */
[----:B0-----:R-:W-:Y:S02]  /*144ae0*/  SHF.R.U32.HI R10, RZ, 0x8, R11 ;  /* 0x00000008ff0a7819 */ /* 0x001fe4000001160b */
[----:B------:R-:W-:Y:S02]  /*144af0*/  LOP3.LUT R11, R12, 0xffff, RZ, 0xc0, !PT ;  /* 0x0000ffff0c0b7812 */ /* 0x000fe400078ec0ff */
[----:B------:R-:W3:Y:S04]  /*144b00*/  LDL.LU R12, [R1+0x5554] ;  /* 0x00555400010c7983 */ /* 0x000ee80000300800 */
[----:B------:R-:W2:Y:S01]  /*144b10*/  LDL.LU R9, [R1+0x558c] ;  /* 0x00558c0001097983 */ /* 0x000ea20000300800 */
[----:B------:R-:W-:-:S03]  /*144b20*/  LOP3.LUT R10, R10, 0xffff, RZ, 0xc0, !PT ;  /* 0x0000ffff0a0a7812 */ /* 0x000fc600078ec0ff */
[----:B------:R0:W-:Y:S02]  /*144b30*/  STL [R1+0x220], R41 ;  /* 0x0002202901007387 */ /* 0x0001e40000100800 */
[----:B0-----:R-:W-:Y:S02]  /*144b40*/  PRMT R41, R11, 0x3340, R10 ;  /* 0x000033400b297816 */ /* 0x001fe4000000000a */
[----:B------:R-:W3:Y:S04]  /*144b50*/  LDL.LU R10, [R1+0x5584] ;  /* 0x00558400010a7983 */ /* 0x000ee80000300800 */
[----:B------:R-:W3:Y:S04]  /*144b60*/  LDL.LU R11, [R1+0x40] ;  /* 0x00004000010b7983 */ /* 0x000ee80000300800 */
[----:B------:R0:W-:Y:S04]  /*144b70*/  STL [R1+0x66e8], R41 ;  /* 0x0066e82901007387 */ /* 0x0001e80000100800 */
[----:B0-----:R-:W3:Y:S01]  /*144b80*/  LDL.LU R41, [R1+0x21e8] ;  /* 0x0021e80001297983 */ /* 0x001ee20000300800 */
[----:B--2---:R-:W-:-:S04]  /*144b90*/  LOP3.LUT R9, R9, 0xffff, RZ, 0xc0, !PT ;  /* 0x0000ffff09097812 */ /* 0x004fc800078ec0ff */
[--C-:B------:R-:W-:Y:S02]  /*144ba0*/  PRMT R21, R21, 0x4210, R9.reuse ;  /* 0x0000421015157816 */ /* 0x100fe40000000009 */
[----:B----4-:R-:W-:-:S03]  /*144bb0*/  PRMT R9, R23, 0x5210, R9 ;  /* 0x0000521017097816 */ /* 0x010fc60000000009 */
[----:B------:R0:W-:Y:S04]  /*144bc0*/  STL [R1+0x770], R21 ;  /* 0x0007701501007387 */ /* 0x0001e80000100800 */
[----:B0-----:R-:W2:Y:S04]  /*144bd0*/  LDL.LU R21, [R1+0x68bc] ;  /* 0x0068bc0001157983 */ /* 0x001ea80000300800 */
[----:B------:R-:W4:Y:S01]  /*144be0*/  LDL.LU R23, [R1+0x68b8] ;  /* 0x0068b80001177983 */ /* 0x000f220000300800 */
[----:B---3--:R-:W-:-:S03]  /*144bf0*/  LOP3.LUT R10, R10, 0xffff, RZ, 0xc0, !PT ;  /* 0x0000ffff0a0a7812 */ /* 0x008fc600078ec0ff */
[----:B------:R0:W-:Y:S01]  /*144c00*/  STL [R1+0x690], R9 ;  /* 0x0006900901007387 */ /* 0x0001e20000100800 */
[--C-:B------:R-:W-:Y:S02]  /*144c10*/  PRMT R11, R11, 0x5210, R10.reuse ;  /* 0x000052100b0b7816 */ /* 0x100fe4000000000a */
[----:B------:R-:W-:Y:S02]  /*144c20*/  PRMT R41, R41, 0x4210, R10 ;  /* 0x0000421029297816 */ /* 0x000fe4000000000a */
[----:B0-----:R-:W-:-:S03]  /*144c30*/  LOP3.LUT R9, R12, 0xffff, RZ, 0xc0, !PT ;  /* 0x0000ffff0c097812 */ /* 0x001fc600078ec0ff */
[----:B------:R-:W-:Y:S01]  /*144c40*/  STL [R1+0x774], R41 ;  /* 0x0007742901007387 */ /* 0x000fe20000100800 */
[----:B------:R-:W-:Y:S02]  /*144c50*/  LOP3.LUT R10, R13, 0xffff, RZ, 0xc0, !PT ;  /* 0x0000ffff0d0a7812 */ /* 0x000fe400078ec0ff */
[--C-:B------:R-:W-:Y:S01]  /*144c60*/  PRMT R12, R14, 0x4210, R9.reuse ;  /* 0x000042100e0c7816 */ /* 0x100fe20000000009 */
[----:B------:R0:W-:Y:S04]  /*144c70*/  STL [R1+0x694], R11 ;  /* 0x0006940b01007387 */ /* 0x0001e80000100800 */
[----:B------:R1:W-:Y:S01]  /*144c80*/  STL [R1+0x778], R12 ;  /* 0x0007780c01007387 */ /* 0x0003e20000100800 */
[----:B0-----:R-:W-:Y:S02]  /*144c90*/  PRMT R11, R60, 0x5210, R9 ;  /* 0x000052103c0b7816 */ /* 0x001fe40000000009 */
[----:B------:R-:W-:-:S03]  /*144ca0*/  PRMT R9, R2, 0x4210, R10 ;  /* 0x0000421002097816 */ /* 0x000fc6000000000a */
[----:B------:R-:W-:Y:S01]  /*144cb0*/  STL [R1+0x698], R11 ;  /* 0x0006980b01007387 */ /* 0x000fe20000100800 */
[----:B----4-:R-:W-:-:S03]  /*144cc0*/  PRMT R2, R23, 0x5210, R10 ;  /* 0x0000521017027816 */ /* 0x010fc6000000000a */
[----:B------:R-:W3:Y:S01]  /*144cd0*/  LDL.LU R23, [R1+0x68b4] ;  /* 0x0068b40001177983 */ /* 0x000ee20000300800 */
[----:B------:R-:W-:Y:S02]  /*144ce0*/  LOP3.LUT R14, R56, 0xffff, RZ, 0xc0, !PT ;  /* 0x0000ffff380e7812 */ /* 0x000fe400078ec0ff */
[----:B------:R-:W-:Y:S02]  /*144cf0*/  LOP3.LUT R5, R5, 0xffff, RZ, 0xc0, !PT ;  /* 0x0000ffff05057812 */ /* 0x000fe400078ec0ff */
[----:B-1----:R-:W-:Y:S01]  /*144d00*/  LOP3.LUT R12, R8, 0xffff, RZ, 0xc0, !PT ;  /* 0x0000ffff080c7812 */ /* 0x002fe200078ec0ff */
[----:B------:R0:W-:Y:S01]  /*144d10*/  STL [R1+0x77c], R9 ;  /* 0x00077c0901007387 */ /* 0x0001e20000100800 */
[----:B------:R-:W-:Y:S02]  /*144d20*/  LOP3.LUT R13, R50, 0xffff, RZ, 0xc0, !PT ;  /* 0x0000ffff320d7812 */ /* 0x000fe400078ec0ff */
[----:B------:R-:W-:Y:S01]  /*144d30*/  PRMT R10, R14, 0x3340, R12 ;  /* 0x000033400e0a7816 */ /* 0x000fe2000000000c */
[----:B------:R1:W-:Y:S04]  /*144d40*/  STL [R1+0x69c], R2 ;  /* 0x00069c0201007387 */ /* 0x0003e80000100800 */
[----:B------:R-:W4:Y:S01]  /*144d50*/  LDL.LU R41, [R1+0x1f04] ;  /* 0x001f040001297983 */ /* 0x000f220000300800 */
[----:B0-----:R-:W-:-:S03]  /*144d60*/  PRMT R9, R5, 0x3340, R0 ;  /* 0x0000334005097816 */ /* 0x001fc60000000000 */
[----:B------:R-:W2:Y:S01]  /*144d70*/  LDL.LU R60, [R1+0x21c8] ;  /* 0x0021c800013c7983 */ /* 0x000ea20000300800 */
[----:B-1----:R-:W-:-:S03]  /*144d80*/  LOP3.LUT R2, R46, 0xffff, RZ, 0xc0, !PT ;  /* 0x0000ffff2e027812 */ /* 0x002fc600078ec0ff */
[----:B------:R-:W2:Y:S04]  /*144d90*/  LDL.LU R56, [R1+0x4c] ;  /* 0x00004c0001387983 */ /* 0x000ea80000300800 */
[----:B------:R-:W2:Y:S01]  /*144da0*/  LDL.LU R8, [R1+0x724] ;  /* 0x0007240001087983 */ /* 0x000ea20000300800 */
[----:B---3--:R-:W-:Y:S02]  /*144db0*/  LOP3.LUT R11, R23, 0xffff, RZ, 0xc0, !PT ;  /* 0x0000ffff170b7812 */ /* 0x008fe400078ec0ff */
[----:B------:R-:W-:Y:S02]  /*144dc0*/  PRMT R23, R10, 0x5410, R9 ;  /* 0x000054100a177816 */ /* 0x000fe40000000009 */
[----:B------:R-:W-:Y:S02]  /*144dd0*/  PRMT R9, R2, 0x3340, R0 ;  /* 0x0000334002097816 */ /* 0x000fe40000000000 */
[----:B------:R-:W-:Y:S01]  /*144de0*/  PRMT R10, R13, 0x3340, R11 ;  /* 0x000033400d0a7816 */ /* 0x000fe2000000000b */
[----:B------:R-:W-:Y:S03]  /*144df0*/  STL [R1+0x434], R23 ;  /* 0x0004341701007387 */ /* 0x000fe60000100800 */
[----:B------:R-:W-:Y:S01]  /*144e00*/  PRMT R9, R10, 0x5410, R9 ;  /* 0x000054100a097816 */ /* 0x000fe20000000009 */
[----:B------:R-:W3:Y:S01]  /*144e10*/  LDL.LU R46, [R1+0x1d40] ;  /* 0x001d4000012e7983 */ /* 0x000ee20000300800 */
[----:B------:R-:W-:-:S03]  /*144e20*/  SHF.R.U32.HI R10, RZ, 0x8, R14 ;  /* 0x00000008ff0a7819 */ /* 0x000fc6000001160e */
[----:B------:R-:W3:Y:S04]  /*144e30*/  LDL.LU R50, [R1+0x50] ;  /* 0x0000500001327983 */ /* 0x000ee80000300800 */
[----:B------:R0:W-:Y:S01]  /*144e40*/  STL [R1+0x430], R9 ;  /* 0x0004300901007387 */ /* 0x0001e20000100800 */
[----:B------:R-:W-:Y:S02]  /*144e50*/  LOP3.LUT R10, R10, 0xffff, RZ, 0xc0, !PT ;  /* 0x0000ffff0a0a7812 */ /* 0x000fe400078ec0ff */
[----:B0-----:R-:W-:-:S04]  /*144e60*/  SHF.R.U32.HI R9, RZ, 0x8, R12 ;  /* 0x00000008ff097819 */ /* 0x001fc8000001160c */
[----:B------:R-:W-:-:S04]  /*144e70*/  LOP3.LUT R9, R9, 0xffff, RZ, 0xc0, !PT ;  /* 0x0000ffff09097812 */ /* 0x000fc800078ec0ff */
[----:B------:R-:W-:Y:S02]  /*144e80*/  PRMT R10, R10, 0x3340, R9 ;  /* 0x000033400a0a7816 */ /* 0x000fe40000000009 */
[----:B------:R-:W2:Y:S01]  /*144e90*/  LDL.LU R9, [R1+0x1f08] ;  /* 0x001f080001097983 */ /* 0x000ea20000300800 */
[----:B------:R-:W-:Y:S02]  /*144ea0*/  SHF.R.U32.HI R13, RZ, 0x8, R13 ;  /* 0x00000008ff0d7819 */ /* 0x000fe4000001160d */
[----:B------:R-:W-:Y:S02]  /*144eb0*/  SHF.R.U32.HI R11, RZ, 0x8, R11 ;  /* 0x00000008ff0b7819 */ /* 0x000fe4000001160b */
[----:B------:R-:W-:Y:S02]  /*144ec0*/  LOP3.LUT R12, R13, 0xffff, RZ, 0xc0, !PT ;  /* 0x0000ffff0d0c7812 */ /* 0x000fe400078ec0ff */
[----:B------:R-:W-:Y:S01]  /*144ed0*/  LOP3.LUT R11, R11, 0xffff, RZ, 0xc0, !PT ;  /* 0x0000ffff0b0b7812 */ /* 0x000fe200078ec0ff */
[----:B------:R-:W3:Y:S04]  /*144ee0*/  LDL.LU R13, [R1+0x5698] ;  /* 0x00569800010d7983 */ /* 0x000ee80000300800 */
[----:B------:R0:W-:Y:S04]  /*144ef0*/  STL [R1+0x3d8], R10 ;  /* 0x0003d80a01007387 */ /* 0x0001e80000100800 */
[----:B------:R-:W3:Y:S04]  /*144f00*/  LDL.LU R14, [R1+0x5664] ;  /* 0x00566400010e7983 */ /* 0x000ee80000300800 */
[----:B------:R-:W3:Y:S01]  /*144f10*/  LDL.LU R23, [R1+0x563c] ;  /* 0x00563c0001177983 */ /* 0x000ee20000300800 */
[----:B0-----:R-:W-:-:S03]  /*144f20*/  PRMT R10, R12, 0x3340, R11 ;  /* 0x000033400c0a7816 */ /* 0x001fc6000000000b */
[----:B------:R-:W3:Y:S04]  /*144f30*/  LDL.LU R12, [R1+0x52c8] ;  /* 0x0052c800010c7983 */ /* 0x000ee80000300800 */
[----:B------:R-:W3:Y:S04]  /*144f40*/  LDL.LU R11, [R1+0x728] ;  /* 0x00072800010b7983 */ /* 0x000ee80000300800 */
[----:B------:R4:W-:Y:S02]  /*144f50*/  STL [R1+0x3d4], R10 ;  /* 0x0003d40a01007387 */ /* 0x0009e40000100800 */
[----:B----4-:R-:W-:-:S02]  /*144f60*/  LOP3.LUT R10, R41, 0xffff, RZ, 0xc0, !PT ;  /* 0x0000ffff290a7812 */ /* 0x010fc400078ec0ff */
[----:B--2---:R-:W-:-:S04]  /*144f70*/  LOP3.LUT R9, R9, 0xffff, RZ, 0xc0, !PT ;  /* 0x0000ffff09097812 */ /* 0x004fc800078ec0ff */
[--C-:B------:R-:W-:Y:S02]  /*144f80*/  PRMT R60, R60, 0x4210, R9.reuse ;  /* 0x000042103c3c7816 */ /* 0x100fe40000000009 */
[----:B------:R-:W-:Y:S02]  /*144f90*/  PRMT R41, R56, 0x5210, R9 ;  /* 0x0000521038297816 */ /* 0x000fe40000000009 */
[--C-:B------:R-:W-:Y:S01]  /*144fa0*/  PRMT R9, R8, 0x4210, R10.reuse ;  /* 0x0000421008097816 */ /* 0x100fe2000000000a */
[----:B------:R-:W-:Y:S01]  /*144fb0*/  STL [R1+0x830], R60 ;  /* 0x0008303c01007387 */ /* 0x000fe20000100800 */
[----:B------:R-:W-:-:S03]  /*144fc0*/  PRMT R8, R21, 0x5210, R10 ;  /* 0x0000521015087816 */ /* 0x000fc6000000000a */
[----:B------:R-:W-:Y:S04]  /*144fd0*/  STL [R1+0x720], R41 ;  /* 0x0007202901007387 */ /* 0x000fe80000100800 */
[----:B------:R-:W2:Y:S04]  /*144fe0*/  LDL.LU R21, [R1+0x68b0] ;  /* 0x0068b00001157983 */ /* 0x000ea80000300800 */
[----:B------:R0:W-:Y:S01]  /*144ff0*/  STL [R1+0x834], R9 ;  /* 0x0008340901007387 */ /* 0x0001e20000100800 */
[----:B------:R-:W-:Y:S02]  /*145000*/  SHF.R.U32.HI R10, RZ, 0x8, R5 ;  /* 0x00000008ff0a7819 */ /* 0x000fe40000011605 */
[----:B0-----:R-:W-:-:S02]  /*145010*/  SHF.R.U32.HI R9, RZ, 0x8, R2 ;  /* 0x00000008ff097819 */ /* 0x001fc40000011602 */
[----:B------:R-:W4:Y:S02]  /*145020*/  LDL.LU R2, [R1+0x52d8] ;  /* 0x0052d80001027983 */ /* 0x000f240000300800 */
[----:B------:R-:W-:Y:S02]  /*145030*/  LOP3.LUT R9, R9, 0xffff, RZ, 0xc0, !PT ;  /* 0x0000ffff09097812 */ /* 0x000fe400078ec0ff */
[----:B------:R0:W-:Y:S02]  /*145040*/  STL [R1+0x724], R8 ;  /* 0x0007240801007387 */ /* 0x0001e40000100800 */
[----:B------:R-:W-:Y:S02]  /*145050*/  PRMT R9, R9, 0x3340, R0 ;  /* 0x0000334009097816 */ /* 0x000fe40000000000 */
[----:B------:R-:W4:Y:S01]  /*145060*/  LDL.LU R56, [R1+0x714] ;  /* 0x0007140001387983 */ /* 0x000f220000300800 */
[----:B------:R-:W-:-:S03]  /*145070*/  LOP3.LUT R10, R10, 0xffff, RZ, 0xc0, !PT ;  /* 0x0000ffff0a0a7812 */ /* 0x000fc600078ec0ff */
[----:B0-----:R-:W4:Y:S01]  /*145080*/  LDL.LU R8, [R1+0x5c] ;  /* 0x00005c0001087983 */ /* 0x001f220000300800 */
[----:B------:R-:W-:-:S03]  /*145090*/  PRMT R10, R10, 0x3340, R0 ;  /* 0x000033400a0a7816 */ /* 0x000fc60000000000 */
[----:B------:R-:W4:Y:S04]  /*1450a0*/  LDL.LU R5, [R1+0x52ac] ;  /* 0x0052ac0001057983 */ /* 0x000f280000300800 */
[----:B------:R-:W4:Y:S04]  /*1450b0*/  LDL.LU R41, [R1+0x542c] ;  /* 0x00542c0001297983 */ /* 0x000f280000300800 */
[----:B------:R3:W-:Y:S04]  /*1450c0*/  STL [R1+0x224], R9 ;  /* 0x0002240901007387 */ /* 0x0007e80000100800 */
[----:B------:R0:W-:Y:S04]  /*1450d0*/  STL [R1+0x22c], R10 ;  /* 0x00022c0a01007387 */ /* 0x0001e80000100800 */
[----:B------:R-:W4:Y:S01]  /*1450e0*/  LDL.LU R60, [R1+0x64] ;  /* 0x00006400013c7983 */ /* 0x000f220000300800 */
[----:B---3--:R-:W-:-:S03]  /*1450f0*/  LOP3.LUT R9, R46, 0xffff, RZ, 0xc0, !PT ;  /* 0x0000ffff2e097812 */ /* 0x008fc600078ec0ff */
[----:B------:R-:W3:Y:S01]  /*145100*/  LDL.LU R46, [R1+0x700] ;  /* 0x00070000012e7983 */ /* 0x000ee20000300800 */
[--C-:B------:R-:W-:Y:S02]  /*145110*/  PRMT R11, R11, 0x4210, R9.reuse ;  /* 0x000042100b0b7816 */ /* 0x100fe40000000009 */
[----:B0-----:R-:W-:Y:S02]  /*145120*/  LOP3.LUT R10, R12, 0xffff, RZ, 0xc0, !PT ;  /* 0x0000ffff0c0a7812 */ /* 0x001fe400078ec0ff */
[----:B------:R-:W-:Y:S02]  /*145130*/  PRMT R9, R50, 0x5210, R9 ;  /* 0x0000521032097816 */ /* 0x000fe40000000009 */
[----:B------:R-:W3:Y:S04]  /*145140*/  LDL.LU R50, [R1+0x56a4] ;  /* 0x0056a40001327983 */ /* 0x000ee80000300800 */
[----:B------:R-:W-:Y:S04]  /*145150*/  STL [R1+0x838], R11 ;  /* 0x0008380b01007387 */ /* 0x000fe80000100800 */
[----:B------:R0:W-:Y:S02]  /*145160*/  STL [R1+0x728], R9 ;  /* 0x0007280901007387 */ /* 0x0001e40000100800 */
[----:B0-----:R-:W-:-:S02]  /*145170*/  PRMT R9, R16, 0x5210, R10 ;  /* 0x0000521010097816 */ /* 0x001fc4000000000a */
[----:B--2---:R-:W-:Y:S02]  /*145180*/  PRMT R11, R21, 0x4210, R10 ;  /* 0x00004210150b7816 */ /* 0x004fe4000000000a */
[----:B------:R-:W2:Y:S04]  /*145190*/  LDL.LU R21, [R1+0x565c] ;  /* 0x00565c0001157983 */ /* 0x000ea80000300800 */
[----:B------:R0:W-:Y:S04]  /*1451a0*/  STL [R1+0x820], R11 ;  /* 0x0008200b01007387 */ /* 0x0001e80000100800 */
[----:B------:R-:W3:Y:S01]  /*1451b0*/  LDL.LU R16, [R1+0x68ac] ;  /* 0x0068ac0001107983 */ /* 0x000ee20000300800 */
[----:B------:R-:W-:-:S02]  /*1451c0*/  LOP3.LUT R12, R13, 0xffff, RZ, 0xc0, !PT ;  /* 0x0000ffff0d0c7812 */ /* 0x000fc400078ec0ff */
[----:B------:R-:W-:Y:S02]  /*1451d0*/  LOP3.LUT R14, R14, 0xffff, RZ, 0xc0, !PT ;  /* 0x0000ffff0e0e7812 */ /* 0x000fe400078ec0ff */
[----:B0-----:R-:W-:Y:S01]  /*1451e0*/  LOP3.LUT R11, R23, 0xffff, RZ, 0xc0, !PT ;  /* 0x0000ffff170b7812 */ /* 0x001fe200078ec0ff */
[----:B------:R0:W-:Y:S03]  /*1451f0*/  STL [R1+0x710], R9 ;  /* 0x0007100901007387 */ /* 0x0001e60000100800 */
[----:B------:R-:W-:Y:S02]  /*145200*/  PRMT R10, R12, 0x3340, R11 ;  /* 0x000033400c0a7816 */ /* 0x000fe4000000000b */
[----:B0-----:R-:W-:-:S04]  /*145210*/  PRMT R9, R14, 0x3340, R0 ;  /* 0x000033400e097816 */ /* 0x001fc80000000000 */
[----:B------:R-:W-:Y:S02]  /*145220*/  PRMT R23, R10, 0x5410, R9 ;  /* 0x000054100a177816 */ /* 0x000fe40000000009 */
[----:B------:R-:W-:Y:S02]  /*145230*/  SHF.R.U32.HI R10, RZ, 0x8, R12 ;  /* 0x00000008ff0a7819 */ /* 0x000fe4000001160c */
[----:B------:R-:W-:Y:S02]  /*145240*/  SHF.R.U32.HI R9, RZ, 0x8, R11 ;  /* 0x00000008ff097819 */ /* 0x000fe4000001160b */
[----:B------:R-:W-:Y:S02]  /*145250*/  LOP3.LUT R10, R10, 0xffff, RZ, 0xc0, !PT ;  /* 0x0000ffff0a0a7812 */ /* 0x000fe400078ec0ff */
[----:B------:R-:W-:Y:S02]  /*145260*/  LOP3.LUT R9, R9, 0xffff, RZ, 0xc0, !PT ;  /* 0x0000ffff09097812 */ /* 0x000fe400078ec0ff */
[----:B----4-:R-:W-:-:S02]  /*145270*/  LOP3.LUT R11, R2, 0xffff, RZ, 0xc0, !PT ;  /* 0x0000ffff020b7812 */ /* 0x010fc400078ec0ff */
[----:B------:R-:W-:Y:S02]  /*145280*/  PRMT R2, R10, 0x3340, R9 ;  /* 0x000033400a027816 */ /* 0x000fe40000000009 */
[--C-:B------:R-:W-:Y:S01]  /*145290*/  PRMT R9, R56, 0x4210, R11.reuse ;  /* 0x0000421038097816 */ /* 0x100fe2000000000b */
[----:B------:R-:W-:Y:S01]  /*1452a0*/  STL [R1+0x66e4], R23 ;  /* 0x0066e41701007387 */ /* 0x000fe20000100800 */
[----:B------:R-:W-:-:S03]  /*1452b0*/  PRMT R8, R8, 0x5210, R11 ;  /* 0x0000521008087816 */ /* 0x000fc6000000000b */
[----:B------:R0:W-:Y:S04]  /*1452c0*/  STL [R1+0x3d0], R2 ;  /* 0x0003d00201007387 */ /* 0x0001e80000100800 */
[----:B0-----:R-:W4:Y:S04]  /*1452d0*/  LDL.LU R2, [R1+0x5430] ;  /* 0x0054300001027983 */ /* 0x001f280000300800 */
[----:B------:R0:W-:Y:S04]  /*1452e0*/  STL [R1+0x824], R9 ;  /* 0x0008240901007387 */ /* 0x0001e80000100800 */
[----:B------:R1:W-:Y:S04]  /*1452f0*/  STL [R1+0x714], R8 ;  /* 0x0007140801007387 */ /* 0x0003e80000100800 */
[----:B------:R-:W4:Y:S01]  /*145300*/  LDL.LU R56, [R1+0x704] ;  /* 0x0007040001387983 */ /* 0x000f220000300800 */
[----:B0-----:R-:W-:-:S03]  /*145310*/  LOP3.LUT R9, R5, 0xffff, RZ, 0xc0, !PT ;  /* 0x0000ffff05097812 */ /* 0x001fc600078ec0ff */
[----:B-1----:R-:W4:Y:S04]  /*145320*/  LDL.LU R8, [R1+0x6c] ;  /* 0x00006c0001087983 */ /* 0x002f280000300800 */
[----:B------:R-:W4:Y:S01]  /*145330*/  LDL.LU R5, [R1+0x541c] ;  /* 0x00541c0001057983 */ /* 0x000f220000300800 */
[----:B---3--:R-:W-:-:S03]  /*145340*/  PRMT R13, R16, 0x4210, R9 ;  /* 0x00004210100d7816 */ /* 0x008fc60000000009 */
[----:B------:R-:W3:Y:S01]  /*145350*/  LDL.LU R16, [R1+0x68a8] ;  /* 0x0068a80001107983 */ /* 0x000ee20000300800 */
[----:B------:R-:W-:Y:S02]  /*145360*/  LOP3.LUT R10, R41, 0xffff, RZ, 0xc0, !PT ;  /* 0x0000ffff290a7812 */ /* 0x000fe400078ec0ff */
[----:B------:R-:W-:Y:S02]  /*145370*/  PRMT R12, R60, 0x5210, R9 ;  /* 0x000052103c0c7816 */ /* 0x000fe40000000009 */
[--C-:B------:R-:W-:Y:S01]  /*145380*/  PRMT R11, R46, 0x4210, R10.reuse ;  /* 0x000042102e0b7816 */ /* 0x100fe2000000000a */
[----:B------:R-:W-:Y:S01]  /*145390*/  STL [R1+0x828], R13 ;  /* 0x0008280d01007387 */ /* 0x000fe20000100800 */
[----:B------:R-:W-:-:S03]  /*1453a0*/  PRMT R9, R24, 0x5210, R10 ;  /* 0x0000521018097816 */ /* 0x000fc6000000000a */
[----:B------:R0:W-:Y:S04]  /*1453b0*/  STL [R1+0x718], R12 ;  /* 0x0007180c01007387 */ /* 0x0001e80000100800 */
[----:B------:R-:W4:Y:S04]  /*1453c0*/  LDL.LU R46, [R1+0x5414] ;  /* 0x00541400012e7983 */ /* 0x000f280000300800 */
[----:B------:R2:W-:Y:S01]  /*1453d0*/  STL [R1+0x700], R11 ;  /* 0x0007000b01007387 */ /* 0x0005e20000100800 */
[----:B0-----:R-:W-:-:S03]  /*1453e0*/  LOP3.LUT R12, R50, 0xffff, RZ, 0xc0, !PT ;  /* 0x0000ffff320c7812 */ /* 0x001fc600078ec0ff */
[----:B------:R-:W4:Y:S01]  /*1453f0*/  LDL.LU R24, [R1+0x708] ;  /* 0x0007080001187983 */ /* 0x000f220000300800 */
[----:B--2---:R-:W-:-:S03]  /*145400*/  LOP3.LUT R11, R21, 0xffff, RZ, 0xc0, !PT ;  /* 0x0000ffff150b7812 */ /* 0x004fc600078ec0ff */
[----:B------:R0:W-:Y:S01]  /*145410*/  STL [R1+0x680], R9 ;  /* 0x0006800901007387 */ /* 0x0001e20000100800 */
[----:B------:R-:W-:-:S03]  /*145420*/  PRMT R10, R12, 0x3340, R11 ;  /* 0x000033400c0a7816 */ /* 0x000fc6000000000b */
[----:B------:R-:W2:Y:S04]  /*145430*/  LDL.LU R23, [R1+0x5690] ;  /* 0x0056900001177983 */ /* 0x000ea80000300800 */
[----:B------:R-:W2:Y:S01]  /*145440*/  LDL.LU R50, [R1+0x5634] ;  /* 0x0056340001327983 */ /* 0x000ea20000300800 */
[----:B---3--:R-:W-:-:S03]  /*145450*/  LOP3.LUT R13, R16, 0xffff, RZ, 0xc0, !PT ;  /* 0x0000ffff100d7812 */ /* 0x008fc600078ec0ff */
[----:B------:R-:W3:Y:S01]  /*145460*/  LDL.LU R16, [R1+0x5620] ;  /* 0x0056200001107983 */ /* 0x000ee20000300800 */
[----:B0-----:R-:W-:-:S04]  /*145470*/  PRMT R9, R13, 0x3340, R0 ;  /* 0x000033400d097816 */ /* 0x001fc80000000000 */
[----:B------:R-:W-:Y:S02]  /*145480*/  PRMT R21, R10, 0x5410, R9 ;  /* 0x000054100a157816 */ /* 0x000fe40000000009 */
[----:B------:R-:W-:-:S03]  /*145490*/  SHF.R.U32.HI R10, RZ, 0x8, R12 ;  /* 0x00000008ff0a7819 */ /* 0x000fc6000001160c */
[----:B------:R0:W-:Y:S04]  /*1454a0*/  STL [R1+0x66ec], R21 ;  /* 0x0066ec1501007387 */ /* 0x0001e80000100800 */
[----:B0-----:R-:W3:Y:S04]  /*1454b0*/  LDL.LU R21, [R1+0x70] ;  /* 0x0000700001157983 */ /* 0x001ee80000300800 */
[----:B------:R-:W3:Y:S01]  /*1454c0*/  LDL.LU R12, [R1+0x2168] ;  /* 0x00216800010c7983 */ /* 0x000ee20000300800 */
[----:B------:R-:W-:Y:S02]  /*1454d0*/  SHF.R.U32.HI R9, RZ, 0x8, R11 ;  /* 0x00000008ff097819 */ /* 0x000fe4000001160b */
[----:B------:R-:W-:-:S02]  /*1454e0*/  LOP3.LUT R10, R10, 0xffff, RZ, 0xc0, !PT ;  /* 0x0000ffff0a0a7812 */ /* 0x000fc400078ec0ff */
[----:B------:R-:W-:Y:S02]  /*1454f0*/  LOP3.LUT R9, R9, 0xffff, RZ, 0xc0, !PT ;  /* 0x0000ffff09097812 */ /* 0x000fe400078ec0ff */
[----:B------:R-:W-:Y:S02]  /*145500*/  SHF.R.U32.HI R13, RZ, 0x8, R13 ;  /* 0x00000008ff0d7819 */ /* 0x000fe4000001160d */
[----:B------:R-:W-:Y:S02]  /*145510*/  PRMT R11, R10, 0x3340, R9 ;  /* 0x000033400a0b7816 */ /* 0x000fe40000000009 */
[----:B------:R-:W-:Y:S02]  /*145520*/  LOP3.LUT R9, R13, 0xffff, RZ, 0xc0, !PT ;  /* 0x0000ffff0d097812 */ /* 0x000fe400078ec0ff */
[----:B----4-:R-:W-:Y:S01]  /*145530*/  LOP3.LUT R10, R2, 0xffff, RZ, 0xc0, !PT ;  /* 0x0000ffff020a7812 */ /* 0x010fe200078ec0ff */
[----:B------:R0:W-:Y:S01]  /*145540*/  STL [R1+0x3cc], R11 ;  /* 0x0003cc0b01007387 */ /* 0x0001e20000100800 */
[----:B------:R-:W-:-:S02]  /*145550*/  PRMT R9, R9, 0x3340, R0 ;  /* 0x0000334009097816 */ /* 0x000fc40000000000 */
[----:B------:R-:W-:-:S03]  /*145560*/  PRMT R2, R8, 0x5210, R10 ;  /* 0x0000521008027816 */ /* 0x000fc6000000000a */
[----:B------:R-:W-:Y:S01]  /*145570*/  STL [R1+0x21c], R9 ;  /* 0x00021c0901007387 */ /* 0x000fe20000100800 */
[----:B0-----:R-:W-:-:S05]  /*145580*/  PRMT R11, R56, 0x4210, R10 ;  /* 0x00004210380b7816 */ /* 0x001fca000000000a */
[----:B------:R-:W-:Y:S04]  /*145590*/  STL [R1+0x704], R11 ;  /* 0x0007040b01007387 */ /* 0x000fe80000100800 */
[----:B------:R-:W4:Y:S04]  /*1455a0*/  LDL.LU R41, [R1+0x55f8] ;  /* 0x0055f80001297983 */ /* 0x000f280000300800 */
[----:B------:R0:W-:Y:S04]  /*1455b0*/  STL [R1+0x684], R2 ;  /* 0x0006840201007387 */ /* 0x0001e80000100800 */
[----:B------:R-:W4:Y:S04]  /*1455c0*/  LDL.LU R60, [R1+0x55f4] ;  /* 0x0055f400013c7983 */ /* 0x000f280000300800 */
[----:B0-----:R-:W4:Y:S04]  /*1455d0*/  LDL.LU R2, [R1+0x2144] ;  /* 0x0021440001027983 */ /* 0x001f280000300800 */
[----:B------:R-:W4:Y:S04]  /*1455e0*/  LDL.LU R56, [R1+0x74] ;  /* 0x0000740001387983 */ /* 0x000f280000300800 */
[----:B------:R-:W4:Y:S01]  /*1455f0*/  LDL.LU R8, [R1+0x2160] ;  /* 0x0021600001087983 */ /* 0x000f220000300800 */
[----:B------:R-:W-:-:S02]  /*145600*/  LOP3.LUT R9, R5, 0xffff, RZ, 0xc0, !PT ;  /* 0x0000ffff05097812 */ /* 0x000fc400078ec0ff */
[----:B------:R-:W-:Y:S01]  /*145610*/  LOP3.LUT R10, R46, 0xffff, RZ, 0xc0, !PT ;  /* 0x0000ffff2e0a7812 */ /* 0x000fe200078ec0ff */
[----:B------:R-:W4:Y:S01]  /*145620*/  LDL.LU R5, [R1+0x78] ;  /* 0x0000780001057983 */ /* 0x000f220000300800 */
[--C-:B------:R-:W-:Y:S02]  /*145630*/  PRMT R11, R24, 0x4210, R9.reuse ;  /* 0x00004210180b7816 */ /* 0x100fe40000000009 */
[----:B------:R-:W-:Y:S01]  /*145640*/  PRMT R9, R19, 0x5210, R9 ;  /* 0x0000521013097816 */ /* 0x000fe20000000009 */
[----:B------:R-:W4:Y:S04]  /*145650*/  LDL.LU R46, [R1+0x5694] ;  /* 0x00569400012e7983 */ /* 0x000f280000300800 */
[----:B------:R-:W-:Y:S04]  /*145660*/  STL [R1+0x708], R11 ;  /* 0x0007080b01007387 */ /* 0x000fe80000100800 */
[----:B------:R-:W4:Y:S04]  /*145670*/  LDL.LU R24, [R1+0x5660] ;  /* 0x0056600001187983 */ /* 0x000f280000300800 */
[----:B------:R-:W4:Y:S01]  /*145680*/  LDL.LU R19, [R1+0x5638] ;  /* 0x0056380001137983 */ /* 0x000f220000300800 */
[----:B--2---:R-:W-:-:S03]  /*145690*/  LOP3.LUT R50, R50, 0xffff, RZ, 0xc0, !PT ;  /* 0x0000ffff32327812 */ /* 0x004fc600078ec0ff */
[----:B------:R3:W-:Y:S02]  /*1456a0*/  STL [R1+0x688], R9 ;  /* 0x0006880901007387 */ /* 0x0007e40000100800 */
[--C-:B---3--:R-:W-:Y:S02]  /*1456b0*/  PRMT R9, R21, 0x5210, R10.reuse ;  /* 0x0000521015097816 */ /* 0x108fe4000000000a */
[----:B------:R-:W-:Y:S02]  /*1456c0*/  PRMT R11, R12, 0x4210, R10 ;  /* 0x000042100c0b7816 */ /* 0x000fe4000000000a */
[----:B------:R-:W-:-:S03]  /*1456d0*/  LOP3.LUT R12, R23, 0xffff, RZ, 0xc0, !PT ;  /* 0x0000ffff170c7812 */ /* 0x000fc600078ec0ff */
[----:B------:R0:W-:Y:S04]  /*1456e0*/  STL [R1+0x70c], R11 ;  /* 0x00070c0b01007387 */ /* 0x0001e80000100800 */
[----:B------:R1:W-:Y:S01]  /*1456f0*/  STL [R1+0x68c], R9 ;  /* 0x00068c0901007387 */ /* 0x0003e20000100800 */
[----:B0-----:R-:W-:Y:S02]  /*145700*/  LOP3.LUT R11, R16, 0xffff, RZ, 0xc0, !PT ;  /* 0x0000ffff100b7812 */ /* 0x001fe400078ec0ff */
[----:B-1----:R-:W-:Y:S02]  /*145710*/  PRMT R9, R50, 0x3340, R0 ;  /* 0x0000334032097816 */ /* 0x002fe40000000000 */
        /* <DEDUP_REMOVED lines=10> */
[----:B0-----:R-:W-:-:S05]  /*1457c0*/  PRMT R16, R11, 0x3340, R10 ;  /* 0x000033400b107816 */ /* 0x001fca000000000a */
[----:B------:R0:W-:Y:S04]  /*1457d0*/  STL [R1+0x66f8], R16 ;  /* 0x0066f81001007387 */ /* 0x0001e80000100800 */
[----:B------:R4:W-:Y:S04]  /*1457e0*/  STL [R1+0x218], R9 ;  /* 0x0002180901007387 */ /* 0x0009e80000100800 */
[----:B0-----:R-:W2:Y:S01]  /*1457f0*/  LDL.LU R16, [R1+0x55bc] ;  /* 0x0055bc0001107983 */ /* 0x001ea20000300800 */
[----:B----4-:R-:W-:-:S04]  /*145800*/  LOP3.LUT R9, R41, 0xffff, RZ, 0xc0, !PT ;  /* 0x0000ffff29097812 */ /* 0x010fc800078ec0ff */
[--C-:B------:R-:W-:Y:S02]  /*145810*/  PRMT R11, R2, 0x4210, R9.reuse ;  /* 0x00004210020b7816 */ /* 0x100fe40000000009 */
[----:B------:R-:W-:Y:S02]  /*145820*/  PRMT R9, R56, 0x5210, R9 ;  /* 0x0000521038097816 */ /* 0x000fe40000000009 */
[----:B------:R-:W-:Y:S01]  /*145830*/  LOP3.LUT R10, R60, 0xffff, RZ, 0xc0, !PT ;  /* 0x0000ffff3c0a7812 */ /* 0x000fe200078ec0ff */
[----:B------:R0:W-:Y:S04]  /*145840*/  STL [R1+0x810], R11 ;  /* 0x0008100b01007387 */ /* 0x0001e80000100800 */
[----:B------:R-:W3:Y:S01]  /*145850*/  LDL.LU R56, [R1+0x6f8] ;  /* 0x0006f80001387983 */ /* 0x000ee20000300800 */
[----:B------:R-:W-:-:S03]  /*145860*/  PRMT R2, R8, 0x4210, R10 ;  /* 0x0000421008027816 */ /* 0x000fc6000000000a */
[----:B------:R1:W-:Y:S04]  /*145870*/  STL [R1+0x6f0], R9 ;  /* 0x0006f00901007387 */ /* 0x0003e80000100800 */
[----:B------:R-:W4:Y:S01]  /*145880*/  LDL.LU R8, [R1+0x80] ;  /* 0x0000800001087983 */ /* 0x000f220000300800 */
[----:B------:R-:W-:Y:S02]  /*145890*/  LOP3.LUT R12, R46, 0xffff, RZ, 0xc0, !PT ;  /* 0x0000ffff2e0c7812 */ /* 0x000fe400078ec0ff */
[----:B------:R-:W-:Y:S01]  /*1458a0*/  LOP3.LUT R13, R24, 0xffff, RZ, 0xc0, !PT ;  /* 0x0000ffff180d7812 */ /* 0x000fe200078ec0ff */
[----:B------:R1:W-:Y:S01]  /*1458b0*/  STL [R1+0x814], R2 ;  /* 0x0008140201007387 */ /* 0x0003e20000100800 */
[----:B0-----:R-:W-:Y:S02]  /*1458c0*/  LOP3.LUT R11, R19, 0xffff, RZ, 0xc0, !PT ;  /* 0x0000ffff130b7812 */ /* 0x001fe400078ec0ff */
[----:B-1----:R-:W-:-:S02]  /*1458d0*/  PRMT R9, R13, 0x3340, R0 ;  /* 0x000033400d097816 */ /* 0x002fc40000000000 */
[----:B------:R-:W-:Y:S02]  /*1458e0*/  PRMT R2, R5, 0x5210, R10 ;  /* 0x0000521005027816 */ /* 0x000fe4000000000a */
[----:B------:R-:W-:Y:S01]  /*1458f0*/  PRMT R10, R12, 0x3340, R11 ;  /* 0x000033400c0a7816 */ /* 0x000fe2000000000b */
[----:B------:R-:W4:Y:S03]  /*145900*/  LDL.LU R5, [R1+0x2110] ;  /* 0x0021100001057983 */ /* 0x000f260000300800 */
[----:B------:R-:W-:Y:S01]  /*145910*/  PRMT R19, R10, 0x5410, R9 ;  /* 0x000054100a137816 */ /* 0x000fe20000000009 */
[----:B------:R0:W-:Y:S01]  /*145920*/  STL [R1+0x6f4], R2 ;  /* 0x0006f40201007387 */ /* 0x0001e20000100800 */
[----:B------:R-:W-:-:S03]  /*145930*/  SHF.R.U32.HI R9, RZ, 0x8, R11 ;  /* 0x00000008ff097819 */ /* 0x000fc6000001160b */
[----:B------:R-:W4:Y:S01]  /*145940*/  LDL.LU R14, [R1+0x5320] ;  /* 0x00532000010e7983 */ /* 0x000f220000300800 */
[----:B------:R-:W-:-:S03]  /*145950*/  SHF.R.U32.HI R10, RZ, 0x8, R12 ;  /* 0x00000008ff0a7819 */ /* 0x000fc6000001160c */
[----:B------:R-:W4:Y:S01]  /*145960*/  LDL.LU R21, [R1+0x20fc] ;  /* 0x0020fc0001157983 */ /* 0x000f220000300800 */
[----:B------:R-:W-:-:S03]  /*145970*/  LOP3.LUT R9, R9, 0xffff, RZ, 0xc0, !PT ;  /* 0x0000ffff09097812 */ /* 0x000fc600078ec0ff */
[----:B------:R-:W4:Y:S01]  /*145980*/  LDL.LU R23, [R1+0x88] ;  /* 0x0000880001177983 */ /* 0x000f220000300800 */
[----:B------:R-:W-:-:S03]  /*145990*/  LOP3.LUT R10, R10, 0xffff, RZ, 0xc0, !PT ;  /* 0x0000ffff0a0a7812 */ /* 0x000fc600078ec0ff */
[----:B------:R-:W4:Y:S04]  /*1459a0*/  LDL.LU R60, [R1+0x6c0] ;  /* 0x0006c000013c7983 */ /* 0x000f280000300800 */
[----:B------:R-:W4:Y:S04]  /*1459b0*/  LDL.LU R41, [R1+0x8c] ;  /* 0x00008c0001297983 */ /* 0x000f280000300800 */
[----:B0-----:R-:W4:Y:S04]  /*1459c0*/  LDL.LU R2, [R1+0x5580] ;  /* 0x0055800001027983 */ /* 0x001f280000300800 */
[----:B------:R-:W4:Y:S04]  /*1459d0*/  LDL.LU R46, [R1+0x549c] ;  /* 0x00549c00012e7983 */ /* 0x000f280000300800 */
[----:B------:R-:W4:Y:S04]  /*1459e0*/  LDL.LU R24, [R1+0x5504] ;  /* 0x0055040001187983 */ /* 0x000f280000300800 */
[----:B------:R0:W-:Y:S04]  /*1459f0*/  STL [R1+0x66f4], R19 ;  /* 0x0066f41301007387 */ /* 0x0001e80000100800 */
[----:B0-----:R-:W4:Y:S04]  /*145a00*/  LDL.LU R19, [R1+0x1f74] ;  /* 0x001f740001137983 */ /* 0x001f280000300800 */
[----:B------:R-:W4:Y:S01]  /*145a10*/  LDL.LU R12, [R1+0x1f30] ;  /* 0x001f3000010c7983 */ /* 0x000f220000300800 */
[----:B--2---:R-:W-:-:S02]  /*145a20*/  LOP3.LUT R11, R16, 0xffff, RZ, 0xc0, !PT ;  /* 0x0000ffff100b7812 */ /* 0x004fc400078ec0ff */
[----:B------:R-:W-:Y:S02]  /*145a30*/  PRMT R16, R10, 0x3340, R9 ;  /* 0x000033400a107816 */ /* 0x000fe40000000009 */
[----:B------:R-:W2:Y:S04]  /*145a40*/  LDL.LU R9, [R1+0x1f5c] ;  /* 0x001f5c0001097983 */ /* 0x000ea80000300800 */
[----:B------:R-:W2:Y:S04]  /*145a50*/  LDL.LU R10, [R1+0x7c] ;  /* 0x00007c00010a7983 */ /* 0x000ea80000300800 */
[----:B------:R0:W-:Y:S01]  /*145a60*/  STL [R1+0x6700], R16 ;  /* 0x0067001001007387 */ /* 0x0001e20000100800 */
[----:B---3--:R-:W-:-:S03]  /*145a70*/  PRMT R56, R56, 0x4210, R11 ;  /* 0x0000421038387816 */ /* 0x008fc6000000000b */
[----:B0-----:R-:W3:Y:S01]  /*145a80*/  LDL.LU R16, [R1+0x84] ;  /* 0x0000840001107983 */ /* 0x001ee20000300800 */
[----:B----4-:R-:W-:-:S03]  /*145a90*/  PRMT R11, R8, 0x5210, R11 ;  /* 0x00005210080b7816 */ /* 0x010fc6000000000b */
[----:B------:R0:W-:Y:S04]  /*145aa0*/  STL [R1+0x818], R56 ;  /* 0x0008183801007387 */ /* 0x0001e80000100800 */
[----:B0-----:R-:W4:Y:S04]  /*145ab0*/  LDL.LU R56, [R1+0x68a4] ;  /* 0x0068a40001387983 */ /* 0x001f280000300800 */
[----:B------:R-:W4:Y:S04]  /*145ac0*/  LDL.LU R8, [R1+0x68a0] ;  /* 0x0068a00001087983 */ /* 0x000f280000300800 */
[----:B------:R0:W-:Y:S04]  /*145ad0*/  STL [R1+0x6f8], R11 ;  /* 0x0006f80b01007387 */ /* 0x0001e80000100800 */
[----:B0-----:R-:W3:Y:S01]  /*145ae0*/  LDL.LU R11, [R1+0x2140] ;  /* 0x00214000010b7983 */ /* 0x001ee20000300800 */
[----:B------:R-:W-:-:S02]  /*145af0*/  SHF.R.U32.HI R13, RZ, 0x8, R13 ;  /* 0x00000008ff0d7819 */ /* 0x000fc4000001160d */
[----:B--2---:R-:W-:-:S04]  /*145b00*/  LOP3.LUT R9, R9, 0xffff, RZ, 0xc0, !PT ;  /* 0x0000ffff09097812 */ /* 0x004fc800078ec0ff */
[--C-:B------:R-:W-:Y:S02]  /*145b10*/  PRMT R5, R5, 0x4210, R9.reuse ;  /* 0x0000421005057816 */ /* 0x100fe40000000009 */
[----:B------:R-:W-:-:S03]  /*145b20*/  PRMT R10, R10, 0x5210, R9 ;  /* 0x000052100a0a7816 */ /* 0x000fc60000000009 */
[----:B------:R0:W-:Y:S01]  /*145b30*/  STL [R1+0x7f0], R5 ;  /* 0x0007f00501007387 */ /* 0x0001e20000100800 */
[----:B------:R-:W-:-:S04]  /*145b40*/  LOP3.LUT R9, R13, 0xffff, RZ, 0xc0, !PT ;  /* 0x0000ffff0d097812 */ /* 0x000fc800078ec0ff */
[----:B------:R-:W-:Y:S01]  /*145b50*/  PRMT R13, R9, 0x3340, R0 ;  /* 0x00003340090d7816 */ /* 0x000fe20000000000 */
[----:B0-----:R-:W2:Y:S04]  /*145b60*/  LDL.LU R5, [R1+0x689c] ;  /* 0x00689c0001057983 */ /* 0x001ea80000300800 */
[----:B------:R0:W-:Y:S02]  /*145b70*/  STL [R1+0x6d0], R10 ;  /* 0x0006d00a01007387 */ /* 0x0001e40000100800 */
[----:B0-----:R-:W-:Y:S02]  /*145b80*/  SHF.R.U32.HI R10, RZ, 0x8, R50 ;  /* 0x00000008ff0a7819 */ /* 0x001fe40000011632 */
[----:B------:R-:W4:Y:S02]  /*145b90*/  LDL.LU R50, [R1+0x6898] ;  /* 0x0068980001327983 */ /* 0x000f240000300800 */
[----:B------:R-:W-:-:S02]  /*145ba0*/  LOP3.LUT R9, R10, 0xffff, RZ, 0xc0, !PT ;  /* 0x0000ffff0a097812 */ /* 0x000fc400078ec0ff */
[----:B------:R-:W-:Y:S01]  /*145bb0*/  LOP3.LUT R10, R19, 0xffff, RZ, 0xc0, !PT ;  /* 0x0000ffff130a7812 */ /* 0x000fe200078ec0ff */
[----:B------:R3:W-:Y:S01]  /*145bc0*/  STL [R1+0x214], R13 ;  /* 0x0002140d01007387 */ /* 0x0007e20000100800 */
[----:B------:R-:W-:Y:S02]  /*145bd0*/  PRMT R19, R9, 0x3340, R0 ;  /* 0x0000334009137816 */ /* 0x000fe40000000000 */
[----:B------:R-:W-:-:S03]  /*145be0*/  LOP3.LUT R9, R12, 0xffff, RZ, 0xc0, !PT ;  /* 0x0000ffff0c097812 */ /* 0x000fc600078ec0ff */
[----:B------:R0:W-:Y:S01]  /*145bf0*/  STL [R1+0x66fc], R19 ;  /* 0x0066fc1301007387 */ /* 0x0001e20000100800 */
[--C-:B---3--:R-:W-:Y:S02]  /*145c00*/  PRMT R13, R11, 0x4210, R10.reuse ;  /* 0x000042100b0d7816 */ /* 0x108fe4000000000a */
[----:B------:R-:W-:Y:S02]  /*145c10*/  PRMT R11, R16, 0x5210, R10 ;  /* 0x00005210100b7816 */ /* 0x000fe4000000000a */
[----:B------:R-:W-:Y:S01]  /*145c20*/  LOP3.LUT R10, R14, 0xffff, RZ, 0xc0, !PT ;  /* 0x0000ffff0e0a7812 */ /* 0x000fe200078ec0ff */
[----:B------:R-:W-:Y:S01]  /*145c30*/  STL [R1+0x7f4], R13 ;  /* 0x0007f40d01007387 */ /* 0x000fe20000100800 */
[----:B------:R-:W-:-:S03]  /*145c40*/  PRMT R12, R21, 0x4210, R9 ;  /* 0x00004210150c7816 */ /* 0x000fc60000000009 */
[----:B------:R1:W-:Y:S04]  /*145c50*/  STL [R1+0x6d4], R11 ;  /* 0x0006d40b01007387 */ /* 0x0003e80000100800 */
[----:B------:R3:W-:Y:S04]  /*145c60*/  STL [R1+0x7f8], R12 ;  /* 0x0007f80c01007387 */ /* 0x0007e80000100800 */
[----:B0-----:R-:W2:Y:S01]  /*145c70*/  LDL.LU R19, [R1+0x20f8] ;  /* 0x0020f80001137983 */ /* 0x001ea20000300800 */
[----:B-1----:R-:W-:Y:S02]  /*145c80*/  PRMT R11, R23, 0x5210, R9 ;  /* 0x00005210170b7816 */ /* 0x002fe40000000009 */
[----:B------:R-:W-:-:S03]  /*145c90*/  PRMT R9, R60, 0x4210, R10 ;  /* 0x000042103c097816 */ /* 0x000fc6000000000a */
[----:B------:R0:W-:Y:S04]  /*145ca0*/  STL [R1+0x6d8], R11 ;  /* 0x0006d80b01007387 */ /* 0x0001e80000100800 */
[----:B------:R-:W4:Y:S01]  /*145cb0*/  LDL.LU R16, [R1+0x90] ;  /* 0x0000900001107983 */ /* 0x000f220000300800 */
[----:B------:R-:W-:-:S03]  /*145cc0*/  LOP3.LUT R13, R2, 0xffff, RZ, 0xc0, !PT ;  /* 0x0000ffff020d7812 */ /* 0x000fc600078ec0ff */
[----:B------:R1:W-:Y:S01]  /*145cd0*/  STL [R1+0x7d0], R9 ;  /* 0x0007d00901007387 */ /* 0x0003e20000100800 */
[----:B---3--:R-:W-:Y:S02]  /*145ce0*/  LOP3.LUT R12, R24, 0xffff, RZ, 0xc0, !PT ;  /* 0x0000ffff180c7812 */ /* 0x008fe400078ec0ff */
[----:B0-----:R-:W-:Y:S01]  /*145cf0*/  LOP3.LUT R11, R46, 0xffff, RZ, 0xc0, !PT ;  /* 0x0000ffff2e0b7812 */ /* 0x001fe200078ec0ff */
[----:B------:R-:W3:Y:S04]  /*145d00*/  LDL.LU R23, [R1+0x20f0] ;  /* 0x0020f00001177983 */ /* 0x000ee80000300800 */
[----:B------:R-:W3:Y:S01]  /*145d10*/  LDL.LU R60, [R1+0x94] ;  /* 0x00009400013c7983 */ /* 0x000ee20000300800 */
[----:B-1----:R-:W-:Y:S02]  /*145d20*/  PRMT R9, R41, 0x5210, R10 ;  /* 0x0000521029097816 */ /* 0x002fe4000000000a */
[----:B------:R-:W-:-:S03]  /*145d30*/  PRMT R10, R13, 0x3340, R12 ;  /* 0x000033400d0a7816 */ /* 0x000fc6000000000c */
[----:B------:R0:W-:Y:S04]  /*145d40*/  STL [R1+0x6c0], R9 ;  /* 0x0006c00901007387 */ /* 0x0001e80000100800 */
[----:B------:R-:W3:Y:S04]  /*145d50*/  LDL.LU R2, [R1+0x98] ;  /* 0x0000980001027983 */ /* 0x000ee80000300800 */
[----:B------:R-:W3:Y:S01]  /*145d60*/  LDL.LU R14, [R1+0x55a4] ;  /* 0x0055a400010e7983 */ /* 0x000ee20000300800 */
[----:B0-----:R-:W-:-:S04]  /*145d70*/  PRMT R9, R11, 0x3340, R0 ;  /* 0x000033400b097816 */ /* 0x001fc80000000000 */
[----:B------:R-:W-:Y:S02]  /*145d80*/  PRMT R9, R10, 0x5410, R9 ;  /* 0x000054100a097816 */ /* 0x000fe40000000009 */
[----:B------:R-:W-:-:S03]  /*145d90*/  SHF.R.U32.HI R10, RZ, 0x8, R13 ;  /* 0x00000008ff0a7819 */ /* 0x000fc6000001160d */
[----:B------:R0:W-:Y:S01]  /*145da0*/  STL [R1+0x418], R9 ;  /* 0x0004180901007387 */ /* 0x0001e20000100800 */
[----:B------:R-:W-:-:S03]  /*145db0*/  LOP3.LUT R10, R10, 0xffff, RZ, 0xc0, !PT ;  /* 0x0000ffff0a0a7812 */ /* 0x000fc600078ec0ff */
[----:B------:R-:W3:Y:S04]  /*145dc0*/  LDL.LU R46, [R1+0x54b4] ;  /* 0x0054b400012e7983 */ /* 0x000ee80000300800 */
[----:B------:R-:W3:Y:S01]  /*145dd0*/  LDL.LU R24, [R1+0x551c] ;  /* 0x00551c0001187983 */ /* 0x000ee20000300800 */
[----:B0-----:R-:W-:-:S03]  /*145de0*/  SHF.R.U32.HI R9, RZ, 0x8, R12 ;  /* 0x00000008ff097819 */ /* 0x001fc6000001160c */
[----:B------:R-:W3:Y:S01]  /*145df0*/  LDL.LU R13, [R1+0x9c] ;  /* 0x00009c00010d7983 */ /* 0x000ee20000300800 */
[----:B------:R-:W-:-:S03]  /*145e00*/  LOP3.LUT R9, R9, 0xffff, RZ, 0xc0, !PT ;  /* 0x0000ffff09097812 */ /* 0x000fc600078ec0ff */
[----:B------:R-:W3:Y:S01]  /*145e10*/  LDL.LU R12, [R1+0x20d0] ;  /* 0x0020d000010c7983 */ /* 0x000ee20000300800 */
[----:B------:R-:W-:-:S03]  /*145e20*/  PRMT R41, R10, 0x3340, R9 ;  /* 0x000033400a297816 */ /* 0x000fc60000000009 */
[----:B------:R-:W2:Y:S04]  /*145e30*/  LDL.LU R9, [R1+0x5328] ;  /* 0x0053280001097983 */ /* 0x000ea80000300800 */
[----:B------:R-:W4:Y:S01]  /*145e40*/  LDL.LU R10, [R1+0x52f8] ;  /* 0x0052f800010a7983 */ /* 0x000f220000300800 */
[----:B------:R-:W-:-:S04]  /*145e50*/  SHF.R.U32.HI R11, RZ, 0x8, R11 ;  /* 0x00000008ff0b7819 */ /* 0x000fc8000001160b */
[----:B------:R-:W-:Y:S01]  /*145e60*/  LOP3.LUT R11, R11, 0xffff, RZ, 0xc0, !PT ;  /* 0x0000ffff0b0b7812 */ /* 0x000fe200078ec0ff */
[----:B------:R-:W-:Y:S03]  /*145e70*/  STL [R1+0x6704], R41 ;  /* 0x0067042901007387 */ /* 0x000fe60000100800 */
[----:B------:R-:W-:Y:S02]  /*145e80*/  PRMT R21, R11, 0x3340, R0 ;  /* 0x000033400b157816 */ /* 0x000fe40000000000 */
[----:B------:R-:W3:Y:S04]  /*145e90*/  LDL.LU R11, [R1+0x20dc] ;  /* 0x0020dc00010b7983 */ /* 0x000ee80000300800 */
[----:B------:R0:W-:Y:S04]  /*145ea0*/  STL [R1+0x6708], R21 ;  /* 0x0067081501007387 */ /* 0x0001e80000100800 */
[----:B0-----:R-:W3:Y:S01]  /*145eb0*/  LDL.LU R21, [R1+0x546c] ;  /* 0x00546c0001157983 */ /* 0x001ee20000300800 */
[----:B--2---:R-:W-:-:S04]  /*145ec0*/  LOP3.LUT R9, R9, 0xffff, RZ, 0xc0, !PT ;  /* 0x0000ffff09097812 */ /* 0x004fc800078ec0ff */
[--C-:B------:R-:W-:Y:S02]  /*145ed0*/  PRMT R41, R19, 0x4210, R9.reuse ;  /* 0x0000421013297816 */ /* 0x100fe40000000009 */
[----:B----4-:R-:W-:Y:S02]  /*145ee0*/  LOP3.LUT R10, R10, 0xffff, RZ, 0xc0, !PT ;  /* 0x0000ffff0a0a7812 */ /* 0x010fe400078ec0ff */
[----:B------:R-:W-:Y:S01]  /*145ef0*/  PRMT R9, R16, 0x5210, R9 ;  /* 0x0000521010097816 */ /* 0x000fe20000000009 */
[----:B------:R-:W-:Y:S01]  /*145f00*/  STL [R1+0x7d4], R41 ;  /* 0x0007d42901007387 */ /* 0x000fe20000100800 */
[--C-:B---3--:R-:W-:Y:S02]  /*145f10*/  PRMT R19, R23, 0x4210, R10.reuse ;  /* 0x0000421017137816 */ /* 0x108fe4000000000a */
[----:B------:R-:W-:Y:S01]  /*145f20*/  PRMT R16, R60, 0x5210, R10 ;  /* 0x000052103c107816 */ /* 0x000fe2000000000a */
[----:B------:R0:W-:Y:S04]  /*145f30*/  STL [R1+0x6c4], R9 ;  /* 0x0006c40901007387 */ /* 0x0001e80000100800 */
[----:B------:R1:W-:Y:S01]  /*145f40*/  STL [R1+0x7d8], R19 ;  /* 0x0007d81301007387 */ /* 0x0003e20000100800 */
[----:B0-----:R-:W-:-:S03]  /*145f50*/  SHF.R.U32.HI R9, RZ, 0x8, R25 ;  /* 0x00000008ff097819 */ /* 0x001fc60000011619 */
[----:B------:R0:W-:Y:S01]  /*145f60*/  STL [R1+0x6c8], R16 ;  /* 0x0006c81001007387 */ /* 0x0001e20000100800 */
[----:B------:R-:W-:-:S03]  /*145f70*/  LOP3.LUT R9, R9, 0xffff, RZ, 0xc0, !PT ;  /* 0x0000ffff09097812 */ /* 0x000fc600078ec0ff */
[----:B------:R-:W2:Y:S01]  /*145f80*/  LDL.LU R60, [R1+0x5450] ;  /* 0x00545000013c7983 */ /* 0x000ea20000300800 */
[----:B------:R-:W-:-:S03]  /*145f90*/  SHF.R.U32.HI R10, RZ, 0x8, R4 ;  /* 0x00000008ff0a7819 */ /* 0x000fc60000011604 */
[----:B------:R-:W3:Y:S01]  /*145fa0*/  LDL.LU R41, [R1+0x20d8] ;  /* 0x0020d80001297983 */ /* 0x000ee20000300800 */
[----:B------:R-:W-:-:S03]  /*145fb0*/  PRMT R23, R9, 0x3340, R0 ;  /* 0x0000334009177816 */ /* 0x000fc60000000000 */
[----:B-1----:R-:W4:Y:S04]  /*145fc0*/  LDL.LU R19, [R1+0xa0] ;  /* 0x0000a00001137983 */ /* 0x002f280000300800 */
[----:B0-----:R-:W4:Y:S04]  /*145fd0*/  LDL.LU R16, [R1+0x5628] ;  /* 0x0056280001107983 */ /* 0x001f280000300800 */
[----:B------:R-:W4:Y:S04]  /*145fe0*/  LDL.LU R4, [R1+0x76c] ;  /* 0x00076c0001047983 */ /* 0x000f280000300800 */
[----:B------:R-:W2:Y:S01]  /*145ff0*/  LDL.LU R9, [R1+0x5470] ;  /* 0x0054700001097983 */ /* 0x000ea20000300800 */
[----:B------:R-:W-:-:S04]  /*146000*/  LOP3.LUT R10, R10, 0xffff, RZ, 0xc0, !PT ;  /* 0x0000ffff0a0a7812 */ /* 0x000fc800078ec0ff */
[----:B------:R-:W-:Y:S01]  /*146010*/  PRMT R25, R10, 0x3340, R0 ;  /* 0x000033400a197816 */ /* 0x000fe20000000000 */
[----:B------:R-:W-:Y:S01]  /*146020*/  STL [R1+0x670c], R23 ;  /* 0x00670c1701007387 */ /* 0x000fe20000100800 */
[----:B------:R-:W-:-:S03]  /*146030*/  LOP3.LUT R10, R21, 0xffff, RZ, 0xc0, !PT ;  /* 0x0000ffff150a7812 */ /* 0x000fc600078ec0ff */
[----:B------:R-:W-:Y:S01]  /*146040*/  STL [R1+0x6710], R25 ;  /* 0x0067101901007387 */ /* 0x000fe20000100800 */
[----:B--2---:R-:W-:-:S04]  /*146050*/  LOP3.LUT R9, R9, 0xffff, RZ, 0xc0, !PT ;  /* 0x0000ffff09097812 */ /* 0x004fc800078ec0ff */
[--C-:B------:R-:W-:Y:S02]  /*146060*/  PRMT R11, R11, 0x4210, R9.reuse ;  /* 0x000042100b0b7816 */ /* 0x100fe40000000009 */
[----:B------:R-:W-:Y:S02]  /*146070*/  PRMT R9, R2, 0x5210, R9 ;  /* 0x0000521002097816 */ /* 0x000fe40000000009 */
[----:B------:R-:W2:Y:S04]  /*146080*/  LDL.LU R2, [R1+0x5630] ;  /* 0x0056300001027983 */ /* 0x000ea80000300800 */
[----:B------:R0:W-:Y:S04]  /*146090*/  STL [R1+0x7c0], R11 ;  /* 0x0007c00b01007387 */ /* 0x0001e80000100800 */
[----:B------:R1:W-:Y:S01]  /*1460a0*/  STL [R1+0x6b0], R9 ;  /* 0x0006b00901007387 */ /* 0x0003e20000100800 */
[----:B0-----:R-:W-:-:S02]  /*1460b0*/  PRMT R11, R12, 0x4210, R10 ;  /* 0x000042100c0b7816 */ /* 0x001fc4000000000a */
[----:B------:R-:W-:Y:S02]  /*1460c0*/  LOP3.LUT R12, R14, 0xffff, RZ, 0xc0, !PT ;  /* 0x0000ffff0e0c7812 */ /* 0x000fe400078ec0ff */
[----:B-1----:R-:W-:Y:S01]  /*1460d0*/  PRMT R9, R13, 0x5210, R10 ;  /* 0x000052100d097816 */ /* 0x002fe2000000000a */
[----:B------:R0:W-:Y:S01]  /*1460e0*/  STL [R1+0x7c4], R11 ;  /* 0x0007c40b01007387 */ /* 0x0001e20000100800 */
[----:B------:R-:W-:-:S03]  /*1460f0*/  LOP3.LUT R13, R46, 0xffff, RZ, 0xc0, !PT ;  /* 0x0000ffff2e0d7812 */ /* 0x000fc600078ec0ff */
[----:B------:R1:W-:Y:S04]  /*146100*/  STL [R1+0x6b4], R9 ;  /* 0x0006b40901007387 */ /* 0x0003e80000100800 */
[----:B------:R-:W2:Y:S01]  /*146110*/  LDL.LU R14, [R1+0x20d4] ;  /* 0x0020d400010e7983 */ /* 0x000ea20000300800 */
[----:B0-----:R-:W-:-:S03]  /*146120*/  LOP3.LUT R11, R24, 0xffff, RZ, 0xc0, !PT ;  /* 0x0000ffff180b7812 */ /* 0x001fc600078ec0ff */
[----:B------:R-:W2:Y:S01]  /*146130*/  LDL.LU R46, [R1+0x5604] ;  /* 0x00560400012e7983 */ /* 0x000ea20000300800 */
[----:B-1----:R-:W-:Y:S02]  /*146140*/  PRMT R9, R13, 0x3340, R0 ;  /* 0x000033400d097816 */ /* 0x002fe40000000000 */
[----:B------:R-:W-:-:S04]  /*146150*/  PRMT R10, R12, 0x3340, R11 ;  /* 0x000033400c0a7816 */ /* 0x000fc8000000000b */
[----:B------:R-:W-:-:S05]  /*146160*/  PRMT R9, R10, 0x5410, R9 ;  /* 0x000054100a097816 */ /* 0x000fca0000000009 */
[----:B------:R0:W-:Y:S04]  /*146170*/  STL [R1+0x478], R9 ;  /* 0x0004780901007387 */ /* 0x0001e80000100800 */
[----:B------:R-:W2:Y:S01]  /*146180*/  LDL.LU R24, [R1+0x768] ;  /* 0x0007680001187983 */ /* 0x000ea20000300800 */
[----:B------:R-:W-:Y:S02]  /*146190*/  SHF.R.U32.HI R10, RZ, 0x8, R12 ;  /* 0x00000008ff0a7819 */ /* 0x000fe4000001160c */
[----:B0-----:R-:W-:Y:S02]  /*1461a0*/  SHF.R.U32.HI R9, RZ, 0x8, R11 ;  /* 0x00000008ff097819 */ /* 0x001fe4000001160b */
[----:B------:R-:W-:Y:S02]  /*1461b0*/  LOP3.LUT R10, R10, 0xffff, RZ, 0xc0, !PT ;  /* 0x0000ffff0a0a7812 */ /* 0x000fe400078ec0ff */
[----:B------:R-:W-:-:S02]  /*1461c0*/  LOP3.LUT R9, R9, 0xffff, RZ, 0xc0, !PT ;  /* 0x0000ffff09097812 */ /* 0x000fc400078ec0ff */
[----:B------:R-:W-:Y:S02]  /*1461d0*/  LOP3.LUT R11, R60, 0xffff, RZ, 0xc0, !PT ;  /* 0x0000ffff3c0b7812 */ /* 0x000fe400078ec0ff */
[----:B------:R-:W-:Y:S02]  /*1461e0*/  PRMT R60, R10, 0x3340, R9 ;  /* 0x000033400a3c7816 */ /* 0x000fe40000000009 */
[--C-:B---3--:R-:W-:Y:S02]  /*1461f0*/  PRMT R12, R41, 0x4210, R11.reuse ;  /* 0x00004210290c7816 */ /* 0x108fe4000000000b */
[----:B----4-:R-:W-:Y:S01]  /*146200*/  PRMT R10, R19, 0x5210, R11 ;  /* 0x00005210130a7816 */ /* 0x010fe2000000000b */
[----:B------:R-:W-:Y:S01]  /*146210*/  STL [R1+0x6714], R60 ;  /* 0x0067143c01007387 */ /* 0x000fe20000100800 */
[----:B------:R-:W-:-:S03]  /*146220*/  LOP3.LUT R9, R16, 0xffff, RZ, 0xc0, !PT ;  /* 0x0000ffff10097812 */ /* 0x000fc600078ec0ff */
[----:B------:R-:W-:Y:S04]  /*146230*/  STL [R1+0x7c8], R12 ;  /* 0x0007c80c01007387 */ /* 0x000fe80000100800 */
[----:B------:R0:W-:Y:S02]  /*146240*/  STL [R1+0x6b8], R10 ;  /* 0x0006b80a01007387 */ /* 0x0001e40000100800 */
[--C-:B0-----:R-:W-:Y:S02]  /*146250*/  PRMT R10, R4, 0x4210, R9.reuse ;  /* 0x00004210040a7816 */ /* 0x101fe40000000009 */
[----:B------:R-:W-:Y:S02]  /*146260*/  PRMT R4, R50, 0x5210, R9 ;  /* 0x0000521032047816 */ /* 0x000fe40000000009 */
[----:B------:R-:W3:Y:S01]  /*146270*/  LDL.LU R50, [R1+0x5608] ;  /* 0x0056080001327983 */ /* 0x000ee20000300800 */
[----:B------:R-:W-:-:S04]  /*146280*/  SHF.R.U32.HI R13, RZ, 0x8, R13 ;  /* 0x00000008ff0d7819 */ /* 0x000fc8000001160d */
[----:B------:R-:W-:Y:S01]  /*146290*/  LOP3.LUT R9, R13, 0xffff, RZ, 0xc0, !PT ;  /* 0x0000ffff0d097812 */ /* 0x000fe200078ec0ff */
[----:B------:R0:W-:Y:S04]  /*1462a0*/  STL [R1+0x6a0], R10 ;  /* 0x0006a00a01007387 */ /* 0x0001e80000100800 */
[----:B------:R1:W-:Y:S01]  /*1462b0*/  STL [R1+0xc0], R4 ;  /* 0x0000c00401007387 */ /* 0x0003e20000100800 */
[----:B0-----:R-:W-:-:S03]  /*1462c0*/  SHF.R.U32.HI R10, RZ, 0x8, R3 ;  /* 0x00000008ff0a7819 */ /* 0x001fc60000011603 */
[----:B------:R-:W4:Y:S01]  /*1462d0*/  LDL.LU R3, [R1+0x6894] ;  /* 0x0068940001037983 */ /* 0x000f220000300800 */
[----:B-1----:R-:W-:-:S05]  /*1462e0*/  PRMT R4, R9, 0x3340, R0 ;  /* 0x0000334009047816 */ /* 0x002fca0000000000 */
[----:B------:R-:W-:Y:S01]  /*1462f0*/  STL [R1+0x6718], R4 ;  /* 0x0067180401007387 */ /* 0x000fe20000100800 */
[----:B------:R-:W-:-:S03]  /*146300*/  LOP3.LUT R9, R10, 0xffff, RZ, 0xc0, !PT ;  /* 0x0000ffff0a097812 */ /* 0x000fc600078ec0ff */
[----:B------:R-:W4:Y:S04]  /*146310*/  LDL.LU R11, [R1+0x20bc] ;  /* 0x0020bc00010b7983 */ /* 0x000f280000300800 */
[----:B------:R-:W4:Y:S04]  /*146320*/  LDL.LU R60, [R1+0xb0] ;  /* 0x0000b000013c7983 */ /* 0x000f280000300800 */
[----:B------:R-:W4:Y:S04]  /*146330*/  LDL.LU R12, [R1+0x1f9c] ;  /* 0x001f9c00010c7983 */ /* 0x000f280000300800 */
[----:B------:R-:W4:Y:S04]  /*146340*/  LDL.LU R25, [R1+0x1a4] ;  /* 0x0001a40001197983 */ /* 0x000f280000300800 */
[----:B------:R-:W4:Y:S04]  /*146350*/  LDL.LU R23, [R1+0x760] ;  /* 0x0007600001177983 */ /* 0x000f280000300800 */
[----:B------:R-:W4:Y:S01]  /*146360*/  LDL.LU R21, [R1+0xb4] ;  /* 0x0000b40001157983 */ /* 0x000f220000300800 */
[----:B--2---:R-:W-:-:S02]  /*146370*/  LOP3.LUT R10, R2, 0xffff, RZ, 0xc0, !PT ;  /* 0x0000ffff020a7812 */ /* 0x004fc400078ec0ff */
[----:B------:R-:W-:-:S05]  /*146380*/  PRMT R2, R9, 0x3340, R0 ;  /* 0x0000334009027816 */ /* 0x000fca0000000000 */
[----:B------:R0:W-:Y:S02]  /*146390*/  STL [R1+0x671c], R2 ;  /* 0x00671c0201007387 */ /* 0x0001e40000100800 */
[--C-:B0-----:R-:W-:Y:S02]  /*1463a0*/  PRMT R2, R5, 0x5210, R10.reuse ;  /* 0x0000521005027816 */ /* 0x101fe4000000000a */
[----:B------:R-:W-:Y:S02]  /*1463b0*/  PRMT R4, R14, 0x4210, R10 ;  /* 0x000042100e047816 */ /* 0x000fe4000000000a */
[----:B------:R-:W-:-:S03]  /*1463c0*/  LOP3.LUT R9, R46, 0xffff, RZ, 0xc0, !PT ;  /* 0x0000ffff2e097812 */ /* 0x000fc600078ec0ff */
[----:B------:R0:W-:Y:S04]  /*1463d0*/  STL [R1+0x6a4], R4 ;  /* 0x0006a40401007387 */ /* 0x0001e80000100800 */
[----:B------:R-:W2:Y:S04]  /*1463e0*/  LDL.LU R5, [R1+0x1fb0] ;  /* 0x001fb00001057983 */ /* 0x000ea80000300800 */
[----:B------:R1:W-:Y:S04]  /*1463f0*/  STL [R1+0xc4], R2 ;  /* 0x0000c40201007387 */ /* 0x0003e80000100800 */
[----:B------:R-:W2:Y:S01]  /*146400*/  LDL.LU R41, [R1+0x764] ;  /* 0x0007640001297983 */ /* 0x000ea20000300800 */
[----:B0-----:R-:W-:-:S02]  /*146410*/  PRMT R4, R24, 0x4210, R9 ;  /* 0x0000421018047816 */ /* 0x001fc40000000009 */
[----:B-1----:R-:W-:-:S03]  /*146420*/  PRMT R2, R8, 0x5210, R9 ;  /* 0x0000521008027816 */ /* 0x002fc60000000009 */
[----:B------:R4:W-:Y:S01]  /*146430*/  STL [R1+0x6a8], R4 ;  /* 0x0006a80401007387 */ /* 0x0009e20000100800 */
[----:B------:R-:W-:-:S03]  /*146440*/  SHF.R.U32.HI R10, RZ, 0x8, R26 ;  /* 0x00000008ff0a7819 */ /* 0x000fc6000001161a */
[----:B------:R-:W2:Y:S04]  /*146450*/  LDL.LU R19, [R1+0x1f90] ;  /* 0x001f900001137983 */ /* 0x000ea80000300800 */
[----:B------:R-:W2:Y:S01]  /*146460*/  LDL.LU R16, [R1+0x5358] ;  /* 0x0053580001107983 */ /* 0x000ea20000300800 */
[----:B------:R-:W-:-:S03]  /*146470*/  LOP3.LUT R9, R10, 0xffff, RZ, 0xc0, !PT ;  /* 0x0000ffff0a097812 */ /* 0x000fc600078ec0ff */
[----:B------:R0:W-:Y:S04]  /*146480*/  STL [R1+0xc8], R2 ;  /* 0x0000c80201007387 */ /* 0x0001e80000100800 */
[----:B------:R-:W2:Y:S01]  /*146490*/  LDL.LU R14, [R1+0x740] ;  /* 0x00074000010e7983 */ /* 0x000ea20000300800 */
[----:B------:R-:W-:Y:S02]  /*1464a0*/  SHF.R.U32.HI R10, RZ, 0x8, R6 ;  /* 0x00000008ff0a7819 */ /* 0x000fe40000011606 */
[----:B------:R-:W-:Y:S02]  /*1464b0*/  PRMT R6, R9, 0x3340, R0 ;  /* 0x0000334009067816 */ /* 0x000fe40000000000 */
[----:B------:R-:W-:-:S03]  /*1464c0*/  LOP3.LUT R9, R10, 0xffff, RZ, 0xc0, !PT ;  /* 0x0000ffff0a097812 */ /* 0x000fc600078ec0ff */
[----:B------:R-:W-:Y:S04]  /*1464d0*/  STL [R1+0x6720], R6 ;  /* 0x0067200601007387 */ /* 0x000fe80000100800 */
[----:B------:R-:W2:Y:S04]  /*1464e0*/  LDL.LU R8, [R1+0x74c] ;  /* 0x00074c0001087983 */ /* 0x000ea80000300800 */
[----:B------:R-:W2:Y:S01]  /*1464f0*/  LDL.LU R46, [R1+0x55d0] ;  /* 0x0055d000012e7983 */ /* 0x000ea20000300800 */
[----:B---3--:R-:W-:-:S03]  /*146500*/  LOP3.LUT R10, R50, 0xffff, RZ, 0xc0, !PT ;  /* 0x0000ffff320a7812 */ /* 0x008fc600078ec0ff */
[----:B------:R-:W3:Y:S04]  /*146510*/  LDL.LU R24, [R1+0x54d0] ;  /* 0x0054d00001187983 */ /* 0x000ee80000300800 */
[----:B------:R-:W3:Y:S01]  /*146520*/  LDL.LU R50, [R1+0x555c] ;  /* 0x00555c0001327983 */ /* 0x000ee20000300800 */
[----:B------:R-:W-:-:S05]  /*146530*/  PRMT R26, R9, 0x3340, R0 ;  /* 0x00003340091a7816 */ /* 0x000fca0000000000 */
[----:B------:R-:W-:Y:S01]  /*146540*/  STL [R1+0x6724], R26 ;  /* 0x0067241a01007387 */ /* 0x000fe20000100800 */
[--C-:B----4-:R-:W-:Y:S02]  /*146550*/  PRMT R4, R11, 0x4210, R10.reuse ;  /* 0x000042100b047816 */ /* 0x110fe4000000000a */
[----:B0-----:R-:W-:-:S03]  /*146560*/  PRMT R2, R60, 0x5210, R10 ;  /* 0x000052103c027816 */ /* 0x001fc6000000000a */
[----:B------:R0:W-:Y:S01]  /*146570*/  STL [R1+0x6ac], R4 ;  /* 0x0006ac0401007387 */ /* 0x0001e20000100800 */
[----:B------:R-:W-:-:S03]  /*146580*/  LOP3.LUT R9, R12, 0xffff, RZ, 0xc0, !PT ;  /* 0x0000ffff0c097812 */ /* 0x000fc600078ec0ff */
[----:B------:R1:W-:Y:S01]  /*146590*/  STL [R1+0xcc], R2 ;  /* 0x0000cc0201007387 */ /* 0x0003e20000100800 */
[----:B------:R-:W-:Y:S02]  /*1465a0*/  SHF.R.U32.HI R10, RZ, 0x8, R25 ;  /* 0x00000008ff0a7819 */ /* 0x000fe40000011619 */
[--C-:B0-----:R-:W-:Y:S02]  /*1465b0*/  PRMT R4, R23, 0x4210, R9.reuse ;  /* 0x0000421017047816 */ /* 0x101fe40000000009 */
[----:B-1----:R-:W-:Y:S02]  /*1465c0*/  PRMT R2, R21, 0x5210, R9 ;  /* 0x0000521015027816 */ /* 0x002fe40000000009 */
[----:B------:R-:W-:Y:S02]  /*1465d0*/  LOP3.LUT R9, R10, 0xffff, RZ, 0xc0, !PT ;  /* 0x0000ffff0a097812 */ /* 0x000fe400078ec0ff */
[----:B------:R-:W-:Y:S02]  /*1465e0*/  SHF.R.U32.HI R10, RZ, 0x8, R3 ;  /* 0x00000008ff0a7819 */ /* 0x000fe40000011603 */
[----:B------:R-:W-:-:S02]  /*1465f0*/  PRMT R3, R9, 0x3340, R0 ;  /* 0x0000334009037816 */ /* 0x000fc40000000000 */
[----:B------:R-:W-:Y:S01]  /*146600*/  LOP3.LUT R9, R10, 0xffff, RZ, 0xc0, !PT ;  /* 0x0000ffff0a097812 */ /* 0x000fe200078ec0ff */
[----:B------:R-:W-:Y:S04]  /*146610*/  STL [R1+0x760], R4 ;  /* 0x0007600401007387 */ /* 0x000fe80000100800 */
[----:B------:R0:W-:Y:S04]  /*146620*/  STL [R1+0x160], R2 ;  /* 0x0001600201007387 */ /* 0x0001e80000100800 */
[----:B------:R1:W-:Y:S01]  /*146630*/  STL [R1+0x6728], R3 ;  /* 0x0067280301007387 */ /* 0x0003e20000100800 */
[----:B--2---:R-:W-:-:S02]  /*146640*/  LOP3.LUT R10, R5, 0xffff, RZ, 0xc0, !PT ;  /* 0x0000ffff050a7812 */ /* 0x004fc400078ec0ff */
[----:B------:R-:W-:Y:S02]  /*146650*/  PRMT R5, R9, 0x3340, R0 ;  /* 0x0000334009057816 */ /* 0x000fe40000000000 */
[--C-:B0-----:R-:W-:Y:S02]  /*146660*/  PRMT R2, R56, 0x5210, R10.reuse ;  /* 0x0000521038027816 */ /* 0x101fe4000000000a */
[----:B-1----:R-:W-:Y:S01]  /*146670*/  PRMT R3, R41, 0x4210, R10 ;  /* 0x0000421029037816 */ /* 0x002fe2000000000a */
[----:B------:R-:W-:Y:S04]  /*146680*/  STL [R1+0x672c], R5 ;  /* 0x00672c0501007387 */ /* 0x000fe80000100800 */
[----:B------:R-:W2:Y:S04]  /*146690*/  LDL.LU R56, [R1+0x6890] ;  /* 0x0068900001387983 */ /* 0x000ea80000300800 */
[----:B------:R-:W-:Y:S01]  /*1466a0*/  STL [R1+0x764], R3 ;  /* 0x0007640301007387 */ /* 0x000fe20000100800 */
[----:B------:R-:W-:-:S03]  /*1466b0*/  LOP3.LUT R9, R19, 0xffff, RZ, 0xc0, !PT ;  /* 0x0000ffff13097812 */ /* 0x000fc600078ec0ff */
[----:B------:R0:W-:Y:S04]  /*1466c0*/  STL [R1+0x164], R2 ;  /* 0x0001640201007387 */ /* 0x0001e80000100800 */
[----:B------:R-:W4:Y:S04]  /*1466d0*/  LDL.LU R4, [R1+0x5368] ;  /* 0x0053680001047983 */ /* 0x000f280000300800 */
[----:B------:R-:W2:Y:S01]  /*1466e0*/  LDL.LU R60, [R1+0x5338] ;  /* 0x00533800013c7983 */ /* 0x000ea20000300800 */
[----:B0-----:R-:W-:-:S05]  /*1466f0*/  PRMT R2, R14, 0x4210, R9 ;  /* 0x000042100e027816 */ /* 0x001fca0000000009 */
[----:B------:R0:W-:Y:S04]  /*146700*/  STL [R1+0x768], R2 ;  /* 0x0007680201007387 */ /* 0x0001e80000100800 */
[----:B------:R-:W2:Y:S01]  /*146710*/  LDL.LU R25, [R1+0x744] ;  /* 0x0007440001197983 */ /* 0x000ea20000300800 */
[----:B------:R-:W-:Y:S02]  /*146720*/  LOP3.LUT R10, R16, 0xffff, RZ, 0xc0, !PT ;  /* 0x0000ffff100a7812 */ /* 0x000fe400078ec0ff */
[----:B------:R-:W-:Y:S01]  /*146730*/  PRMT R5, R29, 0x5210, R9 ;  /* 0x000052101d057816 */ /* 0x000fe20000000009 */
[----:B------:R-:W2:Y:S04]  /*146740*/  LDL.LU R23, [R1+0xd4] ;  /* 0x0000d40001177983 */ /* 0x000ea80000300800 */
[----:B------:R-:W2:Y:S01]  /*146750*/  LDL.LU R21, [R1+0x748] ;  /* 0x0007480001157983 */ /* 0x000ea20000300800 */
[----:B------:R-:W-:-:S03]  /*146760*/  LOP3.LUT R13, R46, 0xffff, RZ, 0xc0, !PT ;  /* 0x0000ffff2e0d7812 */ /* 0x000fc600078ec0ff */
[----:B------:R-:W2:Y:S01]  /*146770*/  LDL.LU R29, [R1+0x688c] ;  /* 0x00688c00011d7983 */ /* 0x000ea20000300800 */
[----:B---3--:R-:W-:Y:S02]  /*146780*/  LOP3.LUT R11, R24, 0xffff, RZ, 0xc0, !PT ;  /* 0x0000ffff180b7812 */ /* 0x008fe400078ec0ff */
[--C-:B------:R-:W-:Y:S02]  /*146790*/  PRMT R3, R8, 0x4210, R10.reuse ;  /* 0x0000421008037816 */ /* 0x100fe4000000000a */
[----:B------:R-:W-:Y:S02]  /*1467a0*/  LOP3.LUT R12, R50, 0xffff, RZ, 0xc0, !PT ;  /* 0x0000ffff320c7812 */ /* 0x000fe400078ec0ff */
[----:B0-----:R-:W-:Y:S01]  /*1467b0*/  PRMT R2, R7, 0x5210, R10 ;  /* 0x0000521007027816 */ /* 0x001fe2000000000a */
[----:B------:R-:W-:Y:S01]  /*1467c0*/  STL [R1+0x168], R5 ;  /* 0x0001680501007387 */ /* 0x000fe20000100800 */
[----:B------:R-:W-:Y:S02]  /*1467d0*/  PRMT R9, R11, 0x3340, R0 ;  /* 0x000033400b097816 */ /* 0x000fe40000000000 */
[----:B------:R-:W-:Y:S01]  /*1467e0*/  PRMT R10, R13, 0x3340, R12 ;  /* 0x000033400d0a7816 */ /* 0x000fe2000000000c */
[----:B------:R-:W-:Y:S04]  /*1467f0*/  STL [R1+0x740], R3 ;  /* 0x0007400301007387 */ /* 0x000fe80000100800 */
[----:B------:R0:W-:Y:S04]  /*146800*/  STL [R1+0x150], R2 ;  /* 0x0001500201007387 */ /* 0x0001e80000100800 */
[----:B------:R-:W3:Y:S04]  /*146810*/  LDL.LU R41, [R1+0x54ac] ;  /* 0x0054ac0001297983 */ /* 0x000ee80000300800 */
[----:B------:R-:W3:Y:S01]  /*146820*/  LDL.LU R19, [R1+0x54a8] ;  /* 0x0054a80001137983 */ /* 0x000ee20000300800 */
[----:B0-----:R-:W-:-:S05]  /*146830*/  PRMT R2, R10, 0x5410, R9 ;  /* 0x000054100a027816 */ /* 0x001fca0000000009 */
[----:B------:R0:W-:Y:S04]  /*146840*/  STL [R1+0x74c], R2 ;  /* 0x00074c0201007387 */ /* 0x0001e80000100800 */
[----:B------:R-:W3:Y:S04]  /*146850*/  LDL.LU R16, [R1+0x730] ;  /* 0x0007300001107983 */ /* 0x000ee80000300800 */
[----:B------:R-:W3:Y:S04]  /*146860*/  LDL.LU R14, [R1+0x734] ;  /* 0x00073400010e7983 */ /* 0x000ee80000300800 */
[----:B------:R-:W3:Y:S04]  /*146870*/  LDL.LU R46, [R1+0x5438] ;  /* 0x00543800012e7983 */ /* 0x000ee80000300800 */
[----:B------:R-:W3:Y:S04]  /*146880*/  LDL.LU R24, [R1+0x5394] ;  /* 0x0053940001187983 */ /* 0x000ee80000300800 */
[----:B------:R-:W3:Y:S01]  /*146890*/  LDL.LU R50, [R1+0x53f0] ;  /* 0x0053f00001327983 */ /* 0x000ee20000300800 */
        /* <DEDUP_REMOVED lines=9> */
[----:B------:R-:W-:Y:S01]  /*146930*/  STL [R1+0x6734], R7 ;  /* 0x0067340701007387 */ /* 0x000fe20000100800 */
[----:B----4-:R-:W-:Y:S02]  /*146940*/  LOP3.LUT R9, R4, 0xffff, RZ, 0xc0, !PT ;  /* 0x0000ffff04097812 */ /* 0x010fe400078ec0ff */
[----:B--2---:R-:W-:Y:S02]  /*146950*/  LOP3.LUT R10, R60, 0xffff, RZ, 0xc0, !PT ;  /* 0x0000ffff3c0a7812 */ /* 0x004fe400078ec0ff */
[--C-:B0-----:R-:W-:Y:S02]  /*146960*/  PRMT R2, R25, 0x4210, R9.reuse ;  /* 0x0000421019027816 */ /* 0x101fe40000000009 */
[----:B------:R-:W-:-:S03]  /*146970*/  PRMT R4, R23, 0x5210, R9 ;  /* 0x0000521017047816 */ /* 0x000fc60000000009 */
[----:B------:R0:W-:Y:S01]  /*146980*/  STL [R1+0x744], R2 ;  /* 0x0007440201007387 */ /* 0x0001e20000100800 */
[----:B------:R-:W-:Y:S02]  /*146990*/  SHF.R.U32.HI R9, RZ, 0x8, R56 ;  /* 0x00000008ff097819 */ /* 0x000fe40000011638 */
[--C-:B------:R-:W-:Y:S02]  /*1469a0*/  PRMT R3, R21, 0x4210, R10.reuse ;  /* 0x0000421015037816 */ /* 0x100fe4000000000a */
[----:B------:R-:W-:Y:S02]  /*1469b0*/  LOP3.LUT R9, R9, 0xffff, RZ, 0xc0, !PT ;  /* 0x0000ffff09097812 */ /* 0x000fe400078ec0ff */
[----:B0-----:R-:W-:Y:S02]  /*1469c0*/  PRMT R2, R58, 0x5210, R10 ;  /* 0x000052103a027816 */ /* 0x001fe4000000000a */
[----:B------:R-:W-:Y:S01]  /*1469d0*/  SHF.R.U32.HI R10, RZ, 0x8, R29 ;  /* 0x00000008ff0a7819 */ /* 0x000fe2000001161d */
[----:B------:R-:W-:Y:S03]  /*1469e0*/  STL [R1+0x154], R4 ;  /* 0x0001540401007387 */ /* 0x000fe60000100800 */
[----:B------:R-:W-:Y:S01]  /*1469f0*/  LOP3.LUT R10, R10, 0xffff, RZ, 0xc0, !PT ;  /* 0x0000ffff0a0a7812 */ /* 0x000fe200078ec0ff */
[----:B------:R-:W-:Y:S01]  /*146a00*/  STL [R1+0x748], R3 ;  /* 0x0007480301007387 */ /* 0x000fe20000100800 */
[----:B------:R-:W-:-:S02]  /*146a10*/  PRMT R29, R9, 0x3340, R0 ;  /* 0x00003340091d7816 */ /* 0x000fc40000000000 */
[----:B------:R-:W-:Y:S01]  /*146a20*/  PRMT R56, R10, 0x3340, R0 ;  /* 0x000033400a387816 */ /* 0x000fe20000000000 */
[----:B------:R0:W-:Y:S04]  /*146a30*/  STL [R1+0x158], R2 ;  /* 0x0001580201007387 */ /* 0x0001e80000100800 */
[----:B------:R-:W2:Y:S01]  /*146a40*/  LDL.LU R58, [R1+0x5484] ;  /* 0x00548400013a7983 */ /* 0x000ea20000300800 */
[----:B---3--:R-:W-:-:S03]  /*146a50*/  LOP3.LUT R9, R41, 0xffff, RZ, 0xc0, !PT ;  /* 0x0000ffff29097812 */ /* 0x008fc600078ec0ff */
[----:B------:R-:W-:Y:S04]  /*146a60*/  STL [R1+0x6738], R29 ;  /* 0x0067381d01007387 */ /* 0x000fe80000100800 */
[----:B------:R-:W-:Y:S01]  /*146a70*/  STL [R1+0x673c], R56 ;  /* 0x00673c3801007387 */ /* 0x000fe20000100800 */
[----:B------:R-:W-:-:S03]  /*146a80*/  LOP3.LUT R10, R19, 0xffff, RZ, 0xc0, !PT ;  /* 0x0000ffff130a7812 */ /* 0x000fc600078ec0ff */
[----:B0-----:R-:W3:Y:S04]  /*146a90*/  LDL.LU R2, [R1+0x738] ;  /* 0x0007380001027983 */ /* 0x001ee80000300800 */
[----:B------:R-:W4:Y:S01]  /*146aa0*/  LDL.LU R4, [R1+0xe8] ;  /* 0x0000e80001047983 */ /* 0x000f220000300800 */
[----:B------:R-:W-:-:S03]  /*146ab0*/  PRMT R3, R16, 0x4210, R9 ;  /* 0x0000421010037816 */ /* 0x000fc60000000009 */
[----:B------:R-:W4:Y:S01]  /*146ac0*/  LDL.LU R60, [R1+0x567c] ;  /* 0x00567c00013c7983 */ /* 0x000f220000300800 */
[----:B------:R-:W-:Y:S02]  /*146ad0*/  PRMT R6, R39, 0x5210, R9 ;  /* 0x0000521027067816 */ /* 0x000fe40000000009 */
[----:B------:R-:W-:Y:S01]  /*146ae0*/  PRMT R5, R14, 0x4210, R10 ;  /* 0x000042100e057816 */ /* 0x000fe2000000000a */
[----:B------:R-:W4:Y:S01]  /*146af0*/  LDL.LU R25, [R1+0x2050] ;  /* 0x0020500001197983 */ /* 0x000f220000300800 */
[----:B------:R-:W-:-:S03]  /*146b00*/  LOP3.LUT R12, R46, 0xffff, RZ, 0xc0, !PT ;  /* 0x0000ffff2e0c7812 */ /* 0x000fc600078ec0ff */
[----:B------:R0:W-:Y:S01]  /*146b10*/  STL [R1+0x730], R3 ;  /* 0x0007300301007387 */ /* 0x0001e20000100800 */
[----:B------:R-:W-:-:S03]  /*146b20*/  LOP3.LUT R13, R24, 0xffff, RZ, 0xc0, !PT ;  /* 0x0000ffff180d7812 */ /* 0x000fc600078ec0ff */
[----:B------:R-:W4:Y:S01]  /*146b30*/  LDL.LU R39, [R1+0x6888] ;  /* 0x0068880001277983 */ /* 0x000f220000300800 */
[----:B------:R-:W-:Y:S02]  /*146b40*/  LOP3.LUT R11, R50, 0xffff, RZ, 0xc0, !PT ;  /* 0x0000ffff320b7812 */ /* 0x000fe400078ec0ff */
[----:B------:R-:W-:Y:S02]  /*146b50*/  PRMT R9, R13, 0x3340, R0 ;  /* 0x000033400d097816 */ /* 0x000fe40000000000 */
[----:B0-----:R-:W-:Y:S01]  /*146b60*/  PRMT R3, R45, 0x5210, R10 ;  /* 0x000052102d037816 */ /* 0x001fe2000000000a */
[----:B------:R-:W-:Y:S01]  /*146b70*/  STL [R1+0x140], R6 ;  /* 0x0001400601007387 */ /* 0x000fe20000100800 */
[----:B------:R-:W-:-:S03]  /*146b80*/  PRMT R10, R12, 0x3340, R11 ;  /* 0x000033400c0a7816 */ /* 0x000fc6000000000b */
[----:B------:R-:W-:Y:S04]  /*146b90*/  STL [R1+0x734], R5 ;  /* 0x0007340501007387 */ /* 0x000fe80000100800 */
[----:B------:R0:W-:Y:S04]  /*146ba0*/  STL [R1+0x144], R3 ;  /* 0x0001440301007387 */ /* 0x0001e80000100800 */
[----:B------:R-:W4:Y:S04]  /*146bb0*/  LDL.LU R50, [R1+0x5684] ;  /* 0x0056840001327983 */ /* 0x000f280000300800 */
[----:B------:R-:W4:Y:S01]  /*146bc0*/  LDL.LU R23, [R1+0x2034] ;  /* 0x0020340001177983 */ /* 0x000f220000300800 */
[----:B0-----:R-:W-:-:S03]  /*146bd0*/  PRMT R3, R10, 0x5410, R9 ;  /* 0x000054100a037816 */ /* 0x001fc60000000009 */
[----:B------:R-:W4:Y:S04]  /*146be0*/  LDL.LU R21, [R1+0xec] ;  /* 0x0000ec0001157983 */ /* 0x000f280000300800 */
[----:B------:R3:W-:Y:S04]  /*146bf0*/  STL [R1+0x76c], R3 ;  /* 0x00076c0301007387 */ /* 0x0007e80000100800 */
[----:B------:R-:W4:Y:S04]  /*146c00*/  LDL.LU R41, [R1+0x5668] ;  /* 0x0056680001297983 */ /* 0x000f280000300800 */
[----:B------:R-:W4:Y:S04]  /*146c10*/  LDL.LU R19, [R1+0x1fd8] ;  /* 0x001fd80001137983 */ /* 0x000f280000300800 */
[----:B------:R-:W4:Y:S04]  /*146c20*/  LDL.LU R16, [R1+0x201c] ;  /* 0x00201c0001107983 */ /* 0x000f280000300800 */
[----:B------:R-:W4:Y:S01]  /*146c30*/  LDL.LU R14, [R1+0x1ff8] ;  /* 0x001ff800010e7983 */ /* 0x000f220000300800 */
[----:B------:R-:W-:-:S02]  /*146c40*/  SHF.R.U32.HI R10, RZ, 0x8, R12 ;  /* 0x00000008ff0a7819 */ /* 0x000fc4000001160c */
[----:B------:R-:W-:Y:S01]  /*146c50*/  SHF.R.U32.HI R9, RZ, 0x8, R11 ;  /* 0x00000008ff097819 */ /* 0x000fe2000001160b */
[----:B------:R-:W4:Y:S01]  /*146c60*/  LDL.LU R46, [R1+0x55fc] ;  /* 0x0055fc00012e7983 */ /* 0x000f220000300800 */
[----:B------:R-:W-:Y:S02]  /*146c70*/  LOP3.LUT R10, R10, 0xffff, RZ, 0xc0, !PT ;  /* 0x0000ffff0a0a7812 */ /* 0x000fe400078ec0ff */
[----:B------:R-:W-:Y:S01]  /*146c80*/  LOP3.LUT R9, R9, 0xffff, RZ, 0xc0, !PT ;  /* 0x0000ffff09097812 */ /* 0x000fe200078ec0ff */
[----:B------:R-:W4:Y:S03]  /*146c90*/  LDL.LU R24, [R1+0x54fc] ;  /* 0x0054fc0001187983 */ /* 0x000f260000300800 */
[----:B------:R-:W-:Y:S02]  /*146ca0*/  PRMT R45, R10, 0x3340, R9 ;  /* 0x000033400a2d7816 */ /* 0x000fe40000000009 */
[----:B------:R-:W-:-:S02]  /*146cb0*/  SHF.R.U32.HI R13, RZ, 0x8, R13 ;  /* 0x00000008ff0d7819 */ /* 0x000fc4000001160d */
[----:B--2---:R-:W-:Y:S02]  /*146cc0*/  LOP3.LUT R11, R58, 0xffff, RZ, 0xc0, !PT ;  /* 0x0000ffff3a0b7812 */ /* 0x004fe400078ec0ff */
[----:B------:R-:W2:Y:S04]  /*146cd0*/  LDL.LU R58, [R1+0x557c] ;  /* 0x00557c00013a7983 */ /* 0x000ea80000300800 */
[----:B------:R-:W-:Y:S01]  /*146ce0*/  STL [R1+0x6740], R45 ;  /* 0x0067402d01007387 */ /* 0x000fe20000100800 */
[--C-:B---3--:R-:W-:Y:S02]  /*146cf0*/  PRMT R3, R2, 0x4210, R11.reuse ;  /* 0x0000421002037816 */ /* 0x108fe4000000000b */
[----:B----4-:R-:W-:-:S03]  /*146d00*/  PRMT R2, R4, 0x5210, R11 ;  /* 0x0000521004027816 */ /* 0x010fc6000000000b */
[----:B------:R0:W-:Y:S01]  /*146d10*/  STL [R1+0x738], R3 ;  /* 0x0007380301007387 */ /* 0x0001e20000100800 */
[----:B------:R-:W-:-:S03]  /*146d20*/  LOP3.LUT R9, R60, 0xffff, RZ, 0xc0, !PT ;  /* 0x0000ffff3c097812 */ /* 0x000fc600078ec0ff */
[----:B------:R1:W-:Y:S01]  /*146d30*/  STL [R1+0x148], R2 ;  /* 0x0001480201007387 */ /* 0x0003e20000100800 */
[--C-:B0-----:R-:W-:Y:S02]  /*146d40*/  PRMT R3, R25, 0x4210, R9.reuse ;  /* 0x0000421019037816 */ /* 0x101fe40000000009 */
[----:B-1----:R-:W-:Y:S02]  /*146d50*/  PRMT R2, R42, 0x5210, R9 ;  /* 0x000052102a027816 */ /* 0x002fe40000000009 */
[----:B------:R-:W-:Y:S02]  /*146d60*/  LOP3.LUT R9, R13, 0xffff, RZ, 0xc0, !PT ;  /* 0x0000ffff0d097812 */ /* 0x000fe400078ec0ff */
[----:B------:R-:W-:Y:S02]  /*146d70*/  SHF.R.U32.HI R10, RZ, 0x8, R39 ;  /* 0x00000008ff0a7819 */ /* 0x000fe40000011627 */
[--C-:B------:R-:W-:Y:S02]  /*146d80*/  PRMT R42, R9, 0x3340, R0.reuse ;  /* 0x00003340092a7816 */ /* 0x100fe40000000000 */
[----:B------:R-:W-:Y:S01]  /*146d90*/  LOP3.LUT R9, R10, 0xffff, RZ, 0xc0, !PT ;  /* 0x0000ffff0a097812 */ /* 0x000fe200078ec0ff */
[----:B------:R0:W-:Y:S03]  /*146da0*/  STL [R1+0x1e0], R3 ;  /* 0x0001e00301007387 */ /* 0x0001e60000100800 */
[----:B------:R-:W-:Y:S01]  /*146db0*/  PRMT R39, R9, 0x3340, R0 ;  /* 0x0000334009277816 */ /* 0x000fe20000000000 */
[----:B------:R1:W-:Y:S01]  /*146dc0*/  STL [R1+0x130], R2 ;  /* 0x0001300201007387 */ /* 0x0003e20000100800 */
[----:B------:R-:W-:-:S03]  /*146dd0*/  LOP3.LUT R10, R50, 0xffff, RZ, 0xc0, !PT ;  /* 0x0000ffff320a7812 */ /* 0x000fc600078ec0ff */
[----:B------:R-:W-:Y:S01]  /*146de0*/  STL [R1+0x6744], R42 ;  /* 0x0067442a01007387 */ /* 0x000fe20000100800 */
[----:B0-----:R-:W-:-:S03]  /*146df0*/  PRMT R3, R23, 0x4210, R10 ;  /* 0x0000421017037816 */ /* 0x001fc6000000000a */
[----:B------:R-:W3:Y:S01]  /*146e00*/  LDL.LU R50, [R1+0x1ffc] ;  /* 0x001ffc0001327983 */ /* 0x000ee20000300800 */
[----:B-1----:R-:W-:-:S03]  /*146e10*/  PRMT R2, R21, 0x5210, R10 ;  /* 0x0000521015027816 */ /* 0x002fc6000000000a */
[----:B------:R-:W-:Y:S04]  /*146e20*/  STL [R1+0x6748], R39 ;  /* 0x0067482701007387 */ /* 0x000fe80000100800 */
[----:B------:R0:W-:Y:S01]  /*146e30*/  STL [R1+0x1e4], R3 ;  /* 0x0001e40301007387 */ /* 0x0001e20000100800 */
[----:B------:R-:W-:-:S03]  /*146e40*/  LOP3.LUT R9, R41, 0xffff, RZ, 0xc0, !PT ;  /* 0x0000ffff29097812 */ /* 0x000fc600078ec0ff */
[----:B------:R1:W-:Y:S01]  /*146e50*/  STL [R1+0x134], R2 ;  /* 0x0001340201007387 */ /* 0x0003e20000100800 */
[----:B------:R-:W-:Y:S02]  /*146e60*/  LOP3.LUT R10, R19, 0xffff, RZ, 0xc0, !PT ;  /* 0x0000ffff130a7812 */ /* 0x000fe400078ec0ff */
[--C-:B0-----:R-:W-:Y:S02]  /*146e70*/  PRMT R3, R16, 0x4210, R9.reuse ;  /* 0x0000421010037816 */ /* 0x101fe40000000009 */
[----:B-1----:R-:W-:Y:S02]  /*146e80*/  PRMT R2, R44, 0x5210, R9 ;  /* 0x000052102c027816 */ /* 0x002fe40000000009 */
[----:B------:R-:W4:Y:S04]  /*146e90*/  LDL.LU R44, [R1+0x6884] ;  /* 0x00688400012c7983 */ /* 0x000f280000300800 */
[----:B------:R0:W-:Y:S04]  /*146ea0*/  STL [R1+0x1e8], R3 ;  /* 0x0001e80301007387 */ /* 0x0001e80000100800 */
[----:B------:R-:W4:Y:S04]  /*146eb0*/  LDL.LU R41, [R1+0x1ff0] ;  /* 0x001ff00001297983 */ /* 0x000f280000300800 */
[----:B------:R1:W-:Y:S01]  /*146ec0*/  STL [R1+0x138], R2 ;  /* 0x0001380201007387 */ /* 0x0003e20000100800 */
[----:B0-----:R-:W-:-:S03]  /*146ed0*/  PRMT R3, R14, 0x4210, R10 ;  /* 0x000042100e037816 */ /* 0x001fc6000000000a */
[----:B------:R-:W4:Y:S04]  /*146ee0*/  LDL.LU R19, [R1+0x1fbc] ;  /* 0x001fbc0001137983 */ /* 0x000f280000300800 */
[----:B------:R-:W-:Y:S01]  /*146ef0*/  STL [R1+0x1d0], R3 ;  /* 0x0001d00301007387 */ /* 0x000fe20000100800 */
[----:B-1----:R-:W-:-:S03]  /*146f00*/  PRMT R2, R15, 0x5210, R10 ;  /* 0x000052100f027816 */ /* 0x002fc6000000000a */
[----:B------:R-:W4:Y:S04]  /*146f10*/  LDL.LU R15, [R1+0x6880] ;  /* 0x00688000010f7983 */ /* 0x000f280000300800 */
[----:B------:R-:W4:Y:S01]  /*146f20*/  LDL.LU R16, [R1+0x1ff4] ;  /* 0x001ff40001107983 */ /* 0x000f220000300800 */
[----:B------:R-:W-:Y:S02]  /*146f30*/  LOP3.LUT R12, R46, 0xffff, RZ, 0xc0, !PT ;  /* 0x0000ffff2e0c7812 */ /* 0x000fe400078ec0ff */
[----:B------:R-:W-:Y:S01]  /*146f40*/  LOP3.LUT R13, R24, 0xffff, RZ, 0xc0, !PT ;  /* 0x0000ffff180d7812 */ /* 0x000fe200078ec0ff */
[----:B------:R0:W-:Y:S03]  /*146f50*/  STL [R1+0x100], R2 ;  /* 0x0001000201007387 */ /* 0x0001e60000100800 */
[----:B------:R-:W-:-:S02]  /*146f60*/  PRMT R9, R13, 0x3340, R0 ;  /* 0x000033400d097816 */ /* 0x000fc40000000000 */
[----:B------:R-:W-:Y:S02]  /*146f70*/  SHF.R.U32.HI R13, RZ, 0x8, R13 ;  /* 0x00000008ff0d7819 */ /* 0x000fe4000001160d */
[----:B--2---:R-:W-:Y:S02]  /*146f80*/  LOP3.LUT R11, R58, 0xffff, RZ, 0xc0, !PT ;  /* 0x0000ffff3a0b7812 */ /* 0x004fe400078ec0ff */
[----:B------:R-:W2:Y:S02]  /*146f90*/  LDL.LU R58, [R1+0x5384] ;  /* 0x00538400013a7983 */ /* 0x000ea40000300800 */
[----:B------:R-:W-:Y:S02]  /*146fa0*/  PRMT R10, R12, 0x3340, R11 ;  /* 0x000033400c0a7816 */ /* 0x000fe4000000000b */
[----:B------:R-:W2:Y:S02]  /*146fb0*/  LDL.LU R6, [R1+0x7ec] ;  /* 0x0007ec0001067983 */ /* 0x000ea40000300800 */
[----:B0-----:R-:W-:-:S02]  /*146fc0*/  PRMT R2, R10, 0x5410, R9 ;  /* 0x000054100a027816 */ /* 0x001fc40000000009 */
[----:B------:R-:W-:Y:S02]  /*146fd0*/  SHF.R.U32.HI R10, RZ, 0x8, R12 ;  /* 0x00000008ff0a7819 */ /* 0x000fe4000001160c */
[----:B------:R-:W-:Y:S02]  /*146fe0*/  SHF.R.U32.HI R9, RZ, 0x8, R11 ;  /* 0x00000008ff097819 */ /* 0x000fe4000001160b */
[----:B------:R-:W-:Y:S02]  /*146ff0*/  LOP3.LUT R10, R10, 0xffff, RZ, 0xc0, !PT ;  /* 0x0000ffff0a0a7812 */ /* 0x000fe400078ec0ff */
[----:B------:R-:W-:Y:S01]  /*147000*/  LOP3.LUT R9, R9, 0xffff, RZ, 0xc0, !PT ;  /* 0x0000ffff09097812 */ /* 0x000fe200078ec0ff */
[----:B------:R0:W-:Y:S03]  /*147010*/  STL [R1+0x7dc], R2 ;  /* 0x0007dc0201007387 */ /* 0x0001e60000100800 */
[----:B------:R-:W-:Y:S01]  /*147020*/  PRMT R24, R10, 0x3340, R9 ;  /* 0x000033400a187816 */ /* 0x000fe20000000009 */
[----:B0-----:R-:W2:Y:S04]  /*147030*/  LDL.LU R2, [R1+0x5388] ;  /* 0x0053880001027983 */ /* 0x001ea80000300800 */
[----:B------:R-:W2:Y:S04]  /*147040*/  LDL.LU R4, [R1+0x5370] ;  /* 0x0053700001047983 */ /* 0x000ea80000300800 */
[----:B------:R-:W2:Y:S04]  /*147050*/  LDL.LU R60, [R1+0x75c] ;  /* 0x00075c00013c7983 */ /* 0x000ea80000300800 */
[----:B------:R-:W-:Y:S04]  /*147060*/  STL [R1+0x674c], R24 ;  /* 0x00674c1801007387 */ /* 0x000fe80000100800 */
[----:B------:R-:W2:Y:S04]  /*147070*/  LDL.LU R25, [R1+0x71c] ;  /* 0x00071c0001197983 */ /* 0x000ea80000300800 */
[----:B------:R-:W2:Y:S01]  /*147080*/  LDL.LU R23, [R1+0x5614] ;  /* 0x0056140001177983 */ /* 0x000ea20000300800 */
[----:B------:R-:W-:-:S03]  /*147090*/  LOP3.LUT R9, R13, 0xffff, RZ, 0xc0, !PT ;  /* 0x0000ffff0d097812 */ /* 0x000fc600078ec0ff */
[----:B------:R-:W2:Y:S01]  /*1470a0*/  LDL.LU R14, [R1+0x5518] ;  /* 0x00551800010e7983 */ /* 0x000ea20000300800 */
[----:B---3--:R-:W-:-:S03]  /*1470b0*/  LOP3.LUT R10, R50, 0xffff, RZ, 0xc0, !PT ;  /* 0x0000ffff320a7812 */ /* 0x008fc600078ec0ff */
[----:B------:R-:W3:Y:S01]  /*1470c0*/  LDL.LU R50, [R1+0x55ac] ;  /* 0x0055ac0001327983 */ /* 0x000ee20000300800 */
[----:B------:R-:W-:Y:S02]  /*1470d0*/  PRMT R46, R9, 0x3340, R0 ;  /* 0x00003340092e7816 */ /* 0x000fe40000000000 */
[----:B------:R-:W-:-:S03]  /*1470e0*/  PRMT R3, R48, 0x5210, R10 ;  /* 0x0000521030037816 */ /* 0x000fc6000000000a */
[----:B------:R-:W-:Y:S04]  /*1470f0*/  STL [R1+0x6750], R46 ;  /* 0x0067502e01007387 */ /* 0x000fe80000100800 */
[----:B------:R-:W3:Y:S01]  /*147100*/  LDL.LU R48, [R1+0x687c] ;  /* 0x00687c0001307983 */ /* 0x000ee20000300800 */
[----:B----4-:R-:W-:-:S05]  /*147110*/  PRMT R5, R41, 0x4210, R10 ;  /* 0x0000421029057816 */ /* 0x010fca000000000a */
[----:B------:R-:W-:Y:S01]  /*147120*/  STL [R1+0x1d4], R5 ;  /* 0x0001d40501007387 */ /* 0x000fe20000100800 */
[----:B------:R-:W-:-:S03]  /*147130*/  LOP3.LUT R9, R19, 0xffff, RZ, 0xc0, !PT ;  /* 0x0000ffff13097812 */ /* 0x000fc600078ec0ff */
[----:B------:R0:W-:Y:S01]  /*147140*/  STL [R1+0x104], R3 ;  /* 0x0001040301007387 */ /* 0x0001e20000100800 */
[----:B------:R-:W-:-:S03]  /*147150*/  SHF.R.U32.HI R10, RZ, 0x8, R44 ;  /* 0x00000008ff0a7819 */ /* 0x000fc6000001162c */
[----:B------:R-:W4:Y:S01]  /*147160*/  LDL.LU R44, [R1+0x6878] ;  /* 0x00687800012c7983 */ /* 0x000f220000300800 */
[--C-:B0-----:R-:W-:Y:S02]  /*147170*/  PRMT R3, R52, 0x5210, R9.reuse ;  /* 0x0000521034037816 */ /* 0x101fe40000000009 */
[----:B------:R-:W-:-:S05]  /*147180*/  PRMT R5, R16, 0x4210, R9 ;  /* 0x0000421010057816 */ /* 0x000fca0000000009 */
[----:B------:R0:W-:Y:S01]  /*147190*/  STL [R1+0x1d8], R5 ;  /* 0x0001d80501007387 */ /* 0x0001e20000100800 */
[----:B------:R-:W-:-:S03]  /*1471a0*/  LOP3.LUT R9, R10, 0xffff, RZ, 0xc0, !PT ;  /* 0x0000ffff0a097812 */ /* 0x000fc600078ec0ff */
[----:B------:R1:W-:Y:S04]  /*1471b0*/  STL [R1+0x108], R3 ;  /* 0x0001080301007387 */ /* 0x0003e80000100800 */
[----:B------:R-:W4:Y:S01]  /*1471c0*/  LDL.LU R52, [R1+0x54d8] ;  /* 0x0054d80001347983 */ /* 0x000f220000300800 */
[----:B------:R-:W-:Y:S02]  /*1471d0*/  SHF.R.U32.HI R10, RZ, 0x8, R15 ;  /* 0x00000008ff0a7819 */ /* 0x000fe4000001160f */
[----:B------:R-:W-:-:S05]  /*1471e0*/  PRMT R15, R9, 0x3340, R0 ;  /* 0x00003340090f7816 */ /* 0x000fca0000000000 */
[----:B------:R-:W-:Y:S04]  /*1471f0*/  STL [R1+0x6754], R15 ;  /* 0x0067540f01007387 */ /* 0x000fe80000100800 */
[----:B------:R-:W4:Y:S04]  /*147200*/  LDL.LU R21, [R1+0x72c] ;  /* 0x00072c0001157983 */ /* 0x000f280000300800 */
[----:B------:R-:W4:Y:S04]  /*147210*/  LDL.LU R41, [R1+0x5618] ;  /* 0x0056180001297983 */ /* 0x000f280000300800 */
[----:B------:R-:W4:Y:S04]  /*147220*/  LDL.LU R19, [R1+0x5524] ;  /* 0x0055240001137983 */ /* 0x000f280000300800 */
[----:B------:R-:W4:Y:S01]  /*147230*/  LDL.LU R16, [R1+0x55b4] ;  /* 0x0055b40001107983 */ /* 0x000f220000300800 */
[----:B------:R-:W-:-:S02]  /*147240*/  LOP3.LUT R9, R10, 0xffff, RZ, 0xc0, !PT ;  /* 0x0000ffff0a097812 */ /* 0x000fc400078ec0ff */
[----:B--2---:R-:W-:Y:S02]  /*147250*/  LOP3.LUT R10, R58, 0xffff, RZ, 0xc0, !PT ;  /* 0x0000ffff3a0a7812 */ /* 0x004fe400078ec0ff */
[----:B------:R-:W-:Y:S02]  /*147260*/  PRMT R58, R9, 0x3340, R0 ;  /* 0x00003340093a7816 */ /* 0x000fe40000000000 */
[--C-:B0-----:R-:W-:Y:S02]  /*147270*/  PRMT R5, R6, 0x4210, R10.reuse ;  /* 0x0000421006057816 */ /* 0x101fe4000000000a */
[----:B-1----:R-:W-:Y:S01]  /*147280*/  PRMT R3, R32, 0x5210, R10 ;  /* 0x0000521020037816 */ /* 0x002fe2000000000a */
[----:B------:R-:W-:Y:S04]  /*147290*/  STL [R1+0x6758], R58 ;  /* 0x0067583a01007387 */ /* 0x000fe80000100800 */
[----:B------:R-:W2:Y:S04]  /*1472a0*/  LDL.LU R32, [R1+0x6874] ;  /* 0x0068740001207983 */ /* 0x000ea80000300800 */
[----:B------:R-:W-:Y:S01]  /*1472b0*/  STL [R1+0x1c0], R5 ;  /* 0x0001c00501007387 */ /* 0x000fe20000100800 */
[----:B------:R-:W-:-:S03]  /*1472c0*/  LOP3.LUT R9, R2, 0xffff, RZ, 0xc0, !PT ;  /* 0x0000ffff02097812 */ /* 0x000fc600078ec0ff */
[----:B------:R0:W-:Y:S01]  /*1472d0*/  STL [R1+0xf0], R3 ;  /* 0x0000f00301007387 */ /* 0x0001e20000100800 */
[----:B------:R-:W-:Y:S02]  /*1472e0*/  LOP3.LUT R10, R4, 0xffff, RZ, 0xc0, !PT ;  /* 0x0000ffff040a7812 */ /* 0x000fe400078ec0ff */
[--C-:B------:R-:W-:Y:S02]  /*1472f0*/  PRMT R2, R60, 0x4210, R9.reuse ;  /* 0x000042103c027816 */ /* 0x100fe40000000009 */
[----:B------:R-:W-:Y:S02]  /*147300*/  PRMT R4, R20, 0x5210, R9 ;  /* 0x0000521014047816 */ /* 0x000fe40000000009 */
[----:B------:R-:W2:Y:S04]  /*147310*/  LDL.LU R20, [R1+0x6870] ;  /* 0x0068700001147983 */ /* 0x000ea80000300800 */
[----:B------:R1:W-:Y:S01]  /*147320*/  STL [R1+0x1c4], R2 ;  /* 0x0001c40201007387 */ /* 0x0003e20000100800 */
[----:B0-----:R-:W-:-:S02]  /*147330*/  PRMT R3, R25, 0x4210, R10 ;  /* 0x0000421019037816 */ /* 0x001fc4000000000a */
[----:B------:R-:W-:Y:S02]  /*147340*/  LOP3.LUT R12, R23, 0xffff, RZ, 0xc0, !PT ;  /* 0x0000ffff170c7812 */ /* 0x000fe400078ec0ff */
[----:B------:R-:W-:Y:S02]  /*147350*/  LOP3.LUT R13, R14, 0xffff, RZ, 0xc0, !PT ;  /* 0x0000ffff0e0d7812 */ /* 0x000fe400078ec0ff */
[----:B-1----:R-:W-:Y:S02]  /*147360*/  PRMT R2, R34, 0x5210, R10 ;  /* 0x0000521022027816 */ /* 0x002fe4000000000a */
[----:B---3--:R-:W-:Y:S01]  /*147370*/  LOP3.LUT R11, R50, 0xffff, RZ, 0xc0, !PT ;  /* 0x0000ffff320b7812 */ /* 0x008fe200078ec0ff */
[----:B------:R-:W-:Y:S01]  /*147380*/  STL [R1+0xf4], R4 ;  /* 0x0000f40401007387 */ /* 0x000fe20000100800 */
[----:B------:R-:W-:Y:S02]  /*147390*/  PRMT R9, R13, 0x3340, R0 ;  /* 0x000033400d097816 */ /* 0x000fe40000000000 */
[----:B------:R-:W-:Y:S01]  /*1473a0*/  PRMT R10, R12, 0x3340, R11 ;  /* 0x000033400c0a7816 */ /* 0x000fe2000000000b */
[----:B------:R-:W3:Y:S04]  /*1473b0*/  LDL.LU R34, [R1+0x686c] ;  /* 0x00686c0001227983 */ /* 0x000ee80000300800 */
[----:B------:R-:W-:Y:S04]  /*1473c0*/  STL [R1+0x1c8], R3 ;  /* 0x0001c80301007387 */ /* 0x000fe80000100800 */
[----:B------:R0:W-:Y:S01]  /*1473d0*/  STL [R1+0xf8], R2 ;  /* 0x0000f80201007387 */ /* 0x0001e20000100800 */
[----:B------:R-:W-:-:S02]  /*1473e0*/  SHF.R.U32.HI R13, RZ, 0x8, R13 ;  /* 0x00000008ff0d7819 */ /* 0x000fc4000001160d */
[----:B0-----:R-:W-:Y:S02]  /*1473f0*/  PRMT R2, R10, 0x5410, R9 ;  /* 0x000054100a027816 */ /* 0x001fe40000000009 */
[----:B------:R-:W-:Y:S02]  /*147400*/  SHF.R.U32.HI R10, RZ, 0x8, R12 ;  /* 0x00000008ff0a7819 */ /* 0x000fe4000001160c */
[----:B------:R-:W-:Y:S02]  /*147410*/  SHF.R.U32.HI R9, RZ, 0x8, R11 ;  /* 0x00000008ff097819 */ /* 0x000fe4000001160b */
[----:B------:R-:W-:Y:S02]  /*147420*/  LOP3.LUT R10, R10, 0xffff, RZ, 0xc0, !PT ;  /* 0x0000ffff0a0a7812 */ /* 0x000fe400078ec0ff */
[----:B------:R-:W-:-:S04]  /*147430*/  LOP3.LUT R9, R9, 0xffff, RZ, 0xc0, !PT ;  /* 0x0000ffff09097812 */ /* 0x000fc800078ec0ff */
[----:B------:R-:W-:Y:S02]  /*147440*/  PRMT R50, R10, 0x3340, R9 ;  /* 0x000033400a327816 */ /* 0x000fe40000000009 */
[----:B------:R-:W-:Y:S01]  /*147450*/  LOP3.LUT R9, R13, 0xffff, RZ, 0xc0, !PT ;  /* 0x0000ffff0d097812 */ /* 0x000fe200078ec0ff */
[----:B------:R0:W-:Y:S04]  /*147460*/  STL [R1+0x86c], R2 ;  /* 0x00086c0201007387 */ /* 0x0001e80000100800 */
[----:B------:R-:W-:Y:S04]  /*147470*/  STL [R1+0x675c], R50 ;  /* 0x00675c3201007387 */ /* 0x000fe80000100800 */
[----:B------:R-:W3:Y:S01]  /*147480*/  LDL.LU R14, [R1+0x6dc] ;  /* 0x0006dc00010e7983 */ /* 0x000ee20000300800 */
[----:B----4-:R-:W-:-:S02]  /*147490*/  LOP3.LUT R10, R52, 0xffff, RZ, 0xc0, !PT ;  /* 0x0000ffff340a7812 */ /* 0x010fc400078ec0ff */
[----:B------:R-:W-:Y:S02]  /*1474a0*/  PRMT R52, R9, 0x3340, R0 ;  /* 0x0000334009347816 */ /* 0x000fe40000000000 */
[----:B0-----:R-:W-:-:S03]  /*1474b0*/  PRMT R2, R30, 0x5210, R10 ;  /* 0x000052101e027816 */ /* 0x001fc6000000000a */
[----:B------:R-:W-:Y:S04]  /*1474c0*/  STL [R1+0x6760], R52 ;  /* 0x0067603401007387 */ /* 0x000fe80000100800 */
[----:B------:R-:W4:Y:S01]  /*1474d0*/  LDL.LU R30, [R1+0x6868] ;  /* 0x00686800011e7983 */ /* 0x000f220000300800 */
[----:B------:R-:W-:-:S05]  /*1474e0*/  PRMT R3, R21, 0x4210, R10 ;  /* 0x0000421015037816 */ /* 0x000fca000000000a */
[----:B------:R-:W-:Y:S04]  /*1474f0*/  STL [R1+0x1b0], R3 ;  /* 0x0001b00301007387 */ /* 0x000fe80000100800 */
[----:B------:R0:W-:Y:S04]  /*147500*/  STL [R1+0xd0], R2 ;  /* 0x0000d00201007387 */ /* 0x0001e80000100800 */
[----:B------:R-:W3:Y:S01]  /*147510*/  LDL.LU R25, [R1+0x54cc] ;  /* 0x0054cc0001197983 */ /* 0x000ee20000300800 */
[----:B------:R-:W-:Y:S02]  /*147520*/  LOP3.LUT R12, R41, 0xffff, RZ, 0xc0, !PT ;  /* 0x0000ffff290c7812 */ /* 0x000fe400078ec0ff */
[----:B------:R-:W-:-:S02]  /*147530*/  LOP3.LUT R13, R19, 0xffff, RZ, 0xc0, !PT ;  /* 0x0000ffff130d7812 */ /* 0x000fc400078ec0ff */
[----:B------:R-:W-:Y:S02]  /*147540*/  LOP3.LUT R11, R16, 0xffff, RZ, 0xc0, !PT ;  /* 0x0000ffff100b7812 */ /* 0x000fe400078ec0ff */
[----:B------:R-:W-:Y:S02]  /*147550*/  PRMT R9, R13, 0x3340, R0 ;  /* 0x000033400d097816 */ /* 0x000fe40000000000 */
[----:B------:R-:W-:-:S04]  /*147560*/  PRMT R10, R12, 0x3340, R11 ;  /* 0x000033400c0a7816 */ /* 0x000fc8000000000b */
[----:B0-----:R-:W-:-:S05]  /*147570*/  PRMT R2, R10, 0x5410, R9 ;  /* 0x000054100a027816 */ /* 0x001fca0000000009 */
[----:B------:R0:W-:Y:S04]  /*147580*/  STL [R1+0x898], R2 ;  /* 0x0008980201007387 */ /* 0x0001e80000100800 */
[----:B------:R-:W3:Y:S01]  /*147590*/  LDL.LU R23, [R1+0x56c0] ;  /* 0x0056c00001177983 */ /* 0x000ee20000300800 */
[----:B------:R-:W-:Y:S02]  /*1475a0*/  SHF.R.U32.HI R9, RZ, 0x8, R48 ;  /* 0x00000008ff097819 */ /* 0x000fe40000011630 */
[----:B------:R-:W-:Y:S01]  /*1475b0*/  SHF.R.U32.HI R10, RZ, 0x8, R44 ;  /* 0x00000008ff0a7819 */ /* 0x000fe2000001162c */
[----:B------:R-:W3:Y:S01]  /*1475c0*/  LDL.LU R21, [R1+0x678] ;  /* 0x0006780001157983 */ /* 0x000ee20000300800 */
[----:B------:R-:W-:Y:S02]  /*1475d0*/  LOP3.LUT R9, R9, 0xffff, RZ, 0xc0, !PT ;  /* 0x0000ffff09097812 */ /* 0x000fe400078ec0ff */
[----:B------:R-:W-:Y:S01]  /*1475e0*/  LOP3.LUT R10, R10, 0xffff, RZ, 0xc0, !PT ;  /* 0x0000ffff0a0a7812 */ /* 0x000fe200078ec0ff */
[----:B------:R-:W3:Y:S01]  /*1475f0*/  LDL.LU R41, [R1+0x5624] ;  /* 0x0056240001297983 */ /* 0x000ee20000300800 */
[----:B------:R-:W-:-:S02]  /*147600*/  PRMT R48, R9, 0x3340, R0 ;  /* 0x0000334009307816 */ /* 0x000fc40000000000 */
[----:B------:R-:W-:Y:S01]  /*147610*/  PRMT R44, R10, 0x3340, R0 ;  /* 0x000033400a2c7816 */ /* 0x000fe20000000000 */
[----:B------:R-:W3:Y:S01]  /*147620*/  LDL.LU R19, [R1+0x5544] ;  /* 0x0055440001137983 */ /* 0x000ee20000300800 */
[----:B------:R-:W-:Y:S02]  /*147630*/  SHF.R.U32.HI R10, RZ, 0x8, R12 ;  /* 0x00000008ff0a7819 */ /* 0x000fe4000001160c */
[----:B------:R-:W-:Y:S02]  /*147640*/  SHF.R.U32.HI R9, RZ, 0x8, R11 ;  /* 0x00000008ff097819 */ /* 0x000fe4000001160b */
[----:B------:R-:W-:Y:S02]  /*147650*/  LOP3.LUT R10, R10, 0xffff, RZ, 0xc0, !PT ;  /* 0x0000ffff0a0a7812 */ /* 0x000fe400078ec0ff */
[----:B------:R-:W-:Y:S01]  /*147660*/  LOP3.LUT R9, R9, 0xffff, RZ, 0xc0, !PT ;  /* 0x0000ffff09097812 */ /* 0x000fe200078ec0ff */
[----:B------:R-:W-:Y:S04]  /*147670*/  STL [R1+0x6764], R48 ;  /* 0x0067643001007387 */ /* 0x000fe80000100800 */
[----:B------:R-:W-:Y:S01]  /*147680*/  STL [R1+0x6768], R44 ;  /* 0x0067682c01007387 */ /* 0x000fe20000100800 */
[----:B----4-:R-:W-:-:S02]  /*147690*/  LOP3.LUT R11, R30, 0xffff, RZ, 0xc0, !PT ;  /* 0x0000ffff1e0b7812 */ /* 0x010fc400078ec0ff */
[----:B------:R-:W-:Y:S02]  /*1476a0*/  PRMT R30, R10, 0x3340, R9 ;  /* 0x000033400a1e7816 */ /* 0x000fe40000000009 */
[----:B------:R-:W-:Y:S02]  /*1476b0*/  SHF.R.U32.HI R9, RZ, 0x8, R13 ;  /* 0x00000008ff097819 */ /* 0x000fe4000001160d */
[----:B--2---:R-:W-:Y:S02]  /*1476c0*/  SHF.R.U32.HI R10, RZ, 0x8, R32 ;  /* 0x00000008ff0a7819 */ /* 0x004fe40000011620 */
[--C-:B---3--:R-:W-:Y:S02]  /*1476d0*/  PRMT R3, R14, 0x4210, R11.reuse ;  /* 0x000042100e037816 */ /* 0x108fe4000000000b */
[----:B------:R-:W-:Y:S02]  /*1476e0*/  LOP3.LUT R9, R9, 0xffff, RZ, 0xc0, !PT ;  /* 0x0000ffff09097812 */ /* 0x000fe400078ec0ff */
[----:B0-----:R-:W-:-:S02]  /*1476f0*/  PRMT R2, R37, 0x5210, R11 ;  /* 0x0000521025027816 */ /* 0x001fc4000000000b */
[----:B------:R-:W-:Y:S01]  /*147700*/  LOP3.LUT R10, R10, 0xffff, RZ, 0xc0, !PT ;  /* 0x0000ffff0a0a7812 */ /* 0x000fe200078ec0ff */
[----:B------:R-:W-:Y:S01]  /*147710*/  STL [R1+0x676c], R30 ;  /* 0x00676c1e01007387 */ /* 0x000fe20000100800 */
[--C-:B------:R-:W-:Y:S02]  /*147720*/  PRMT R37, R9, 0x3340, R0.reuse ;  /* 0x0000334009257816 */ /* 0x100fe40000000000 */
[----:B------:R-:W-:Y:S01]  /*147730*/  PRMT R32, R10, 0x3340, R0 ;  /* 0x000033400a207816 */ /* 0x000fe20000000000 */
[----:B------:R-:W-:Y:S01]  /*147740*/  STL [R1+0x1b4], R3 ;  /* 0x0001b40301007387 */ /* 0x000fe20000100800 */
[----:B------:R-:W-:-:S03]  /*147750*/  LOP3.LUT R9, R25, 0xffff, RZ, 0xc0, !PT ;  /* 0x0000ffff19097812 */ /* 0x000fc600078ec0ff */
[----:B------:R0:W-:Y:S04]  /*147760*/  STL [R1+0xd4], R2 ;  /* 0x0000d40201007387 */ /* 0x0001e80000100800 */
[----:B------:R-:W2:Y:S04]  /*147770*/  LDL.LU R16, [R1+0x56c4] ;  /* 0x0056c40001107983 */ /* 0x000ea80000300800 */
[----:B------:R-:W3:Y:S01]  /*147780*/  LDL.LU R14, [R1+0x56a0] ;  /* 0x0056a000010e7983 */ /* 0x000ee20000300800 */
[----:B0-----:R-:W-:-:S03]  /*147790*/  PRMT R2, R34, 0x4210, R9 ;  /* 0x0000421022027816 */ /* 0x001fc60000000009 */
[----:B------:R-:W-:Y:S04]  /*1477a0*/  STL [R1+0x6770], R37 ;  /* 0x0067702501007387 */ /* 0x000fe80000100800 */
[----:B------:R-:W-:Y:S04]  /*1477b0*/  STL [R1+0x6774], R32 ;  /* 0x0067742001007387 */ /* 0x000fe80000100800 */
[----:B------:R-:W4:Y:S01]  /*1477c0*/  LDL.LU R34, [R1+0x6864] ;  /* 0x0068640001227983 */ /* 0x000f220000300800 */
[----:B------:R-:W-:Y:S02]  /*1477d0*/  PRMT R4, R59, 0x5210, R9 ;  /* 0x000052103b047816 */ /* 0x000fe40000000009 */
[----:B------:R-:W-:Y:S01]  /*1477e0*/  LOP3.LUT R10, R23, 0xffff, RZ, 0xc0, !PT ;  /* 0x0000ffff170a7812 */ /* 0x000fe200078ec0ff */
[----:B------:R-:W3:Y:S04]  /*1477f0*/  LDL.LU R59, [R1+0x6860] ;  /* 0x00686000013b7983 */ /* 0x000ee80000300800 */
[----:B------:R0:W-:Y:S04]  /*147800*/  STL [R1+0x1b8], R2 ;  /* 0x0001b80201007387 */ /* 0x0001e80000100800 */
[----:B------:R-:W-:Y:S01]  /*147810*/  STL [R1+0xd8], R4 ;  /* 0x0000d80401007387 */ /* 0x000fe20000100800 */
[----:B0-----:R-:W-:-:S03]  /*147820*/  PRMT R2, R17, 0x5210, R10 ;  /* 0x0000521011027816 */ /* 0x001fc6000000000a */
[----:B------:R-:W3:Y:S01]  /*147830*/  LDL.LU R17, [R1+0x685c] ;  /* 0x00685c0001117983 */ /* 0x000ee20000300800 */
[----:B------:R-:W-:Y:S02]  /*147840*/  LOP3.LUT R12, R41, 0xffff, RZ, 0xc0, !PT ;  /* 0x0000ffff290c7812 */ /* 0x000fe400078ec0ff */
[----:B------:R-:W-:Y:S02]  /*147850*/  LOP3.LUT R13, R19, 0xffff, RZ, 0xc0, !PT ;  /* 0x0000ffff130d7812 */ /* 0x000fe400078ec0ff */
[----:B------:R-:W-:Y:S02]  /*147860*/  PRMT R3, R21, 0x4210, R10 ;  /* 0x0000421015037816 */ /* 0x000fe4000000000a */
[----:B------:R-:W-:-:S03]  /*147870*/  PRMT R9, R13, 0x3340, R0 ;  /* 0x000033400d097816 */ /* 0x000fc60000000000 */
[----:B------:R-:W-:Y:S04]  /*147880*/  STL [R1+0xa0], R3 ;  /* 0x0000a00301007387 */ /* 0x000fe80000100800 */
[----:B------:R0:W-:Y:S04]  /*147890*/  STL [R1+0x30], R2 ;  /* 0x0000300201007387 */ /* 0x0001e80000100800 */
[----:B------:R-:W3:Y:S01]  /*1478a0*/  LDL.LU R41, [R1+0x56a8] ;  /* 0x0056a80001297983 */ /* 0x000ee20000300800 */
[----:B----4-:R-:W-:-:S04]  /*1478b0*/  LOP3.LUT R11, R34, 0xffff, RZ, 0xc0, !PT ;  /* 0x0000ffff220b7812 */ /* 0x010fc800078ec0ff */
[----:B------:R-:W-:Y:S02]  /*1478c0*/  PRMT R10, R12, 0x3340, R11 ;  /* 0x000033400c0a7816 */ /* 0x000fe4000000000b */
[----:B------:R-:W-:Y:S02]  /*1478d0*/  SHF.R.U32.HI R12, RZ, 0x8, R12 ;  /* 0x00000008ff0c7819 */ /* 0x000fe4000001160c */
[----:B0-----:R-:W-:Y:S02]  /*1478e0*/  PRMT R2, R10, 0x5410, R9 ;  /* 0x000054100a027816 */ /* 0x001fe40000000009 */
[----:B------:R-:W-:Y:S02]  /*1478f0*/  SHF.R.U32.HI R9, RZ, 0x8, R20 ;  /* 0x00000008ff097819 */ /* 0x000fe40000011614 */
[----:B------:R-:W-:Y:S02]  /*147900*/  SHF.R.U32.HI R10, RZ, 0x8, R11 ;  /* 0x00000008ff0a7819 */ /* 0x000fe4000001160b */
[----:B------:R-:W-:-:S02]  /*147910*/  LOP3.LUT R9, R9, 0xffff, RZ, 0xc0, !PT ;  /* 0x0000ffff09097812 */ /* 0x000fc400078ec0ff */
[----:B------:R-:W-:Y:S02]  /*147920*/  LOP3.LUT R11, R12, 0xffff, RZ, 0xc0, !PT ;  /* 0x0000ffff0c0b7812 */ /* 0x000fe400078ec0ff */
[----:B------:R-:W-:Y:S01]  /*147930*/  LOP3.LUT R10, R10, 0xffff, RZ, 0xc0, !PT ;  /* 0x0000ffff0a0a7812 */ /* 0x000fe200078ec0ff */
[----:B------:R0:W-:Y:S01]  /*147940*/  STL [R1+0x89c], R2 ;  /* 0x00089c0201007387 */ /* 0x0001e20000100800 */
[----:B------:R-:W-:Y:S02]  /*147950*/  PRMT R34, R9, 0x3340, R0 ;  /* 0x0000334009227816 */ /* 0x000fe40000000000 */
[----:B------:R-:W-:Y:S01]  /*147960*/  PRMT R20, R11, 0x3340, R10 ;  /* 0x000033400b147816 */ /* 0x000fe2000000000a */
[----:B------:R-:W4:Y:S01]  /*147970*/  LDL.LU R5, [R1+0x562c] ;  /* 0x00562c0001057983 */ /* 0x000f220000300800 */
[----:B--2---:R-:W-:-:S03]  /*147980*/  LOP3.LUT R9, R16, 0xffff, RZ, 0xc0, !PT ;  /* 0x0000ffff10097812 */ /* 0x004fc600078ec0ff */
[----:B------:R-:W2:Y:S01]  /*147990*/  LDL.LU R19, [R1+0x5548] ;  /* 0x0055480001137983 */ /* 0x000ea20000300800 */
[----:B---3--:R-:W-:-:S03]  /*1479a0*/  PRMT R3, R17, 0x4210, R9 ;  /* 0x0000421011037816 */ /* 0x008fc60000000009 */
[----:B0-----:R-:W3:Y:S04]  /*1479b0*/  LDL.LU R2, [R1+0x55cc] ;  /* 0x0055cc0001027983 */ /* 0x001ee80000300800 */
[----:B------:R-:W-:Y:S04]  /*1479c0*/  STL [R1+0x6778], R34 ;  /* 0x0067782201007387 */ /* 0x000fe80000100800 */
[----:B------:R-:W-:Y:S04]  /*1479d0*/  STL [R1+0x677c], R20 ;  /* 0x00677c1401007387 */ /* 0x000fe80000100800 */
[----:B------:R-:W3:Y:S01]  /*1479e0*/  LDL.LU R17, [R1+0x6858] ;  /* 0x0068580001117983 */ /* 0x000ee20000300800 */
[----:B------:R-:W-:-:S03]  /*1479f0*/  LOP3.LUT R10, R14, 0xffff, RZ, 0xc0, !PT ;  /* 0x0000ffff0e0a7812 */ /* 0x000fc600078ec0ff */
[----:B------:R-:W3:Y:S04]  /*147a00*/  LDL.LU R14, [R1+0x5644] ;  /* 0x00564400010e7983 */ /* 0x000ee80000300800 */
[----:B------:R-:W3:Y:S04]  /*147a10*/  LDL.LU R16, [R1+0x5564] ;  /* 0x0055640001107983 */ /* 0x000ee80000300800 */
[----:B------:R0:W-:Y:S02]  /*147a20*/  STL [R1+0xa4], R3 ;  /* 0x0000a40301007387 */ /* 0x0001e40000100800 */
[----:B0-----:R-:W-:-:S02]  /*147a30*/  PRMT R3, R61, 0x5210, R9 ;  /* 0x000052103d037816 */ /* 0x001fc40000000009 */
[----:B------:R-:W3:Y:S01]  /*147a40*/  LDL.LU R61, [R1+0x6854] ;  /* 0x00685400013d7983 */ /* 0x000ee20000300800 */
[----:B------:R-:W-:-:S03]  /*147a50*/  PRMT R6, R59, 0x4210, R10 ;  /* 0x000042103b067816 */ /* 0x000fc6000000000a */
[----:B------:R-:W3:Y:S04]  /*147a60*/  LDL.LU R59, [R1+0x6850] ;  /* 0x00685000013b7983 */ /* 0x000ee80000300800 */
[----:B------:R0:W-:Y:S04]  /*147a70*/  STL [R1+0x34], R3 ;  /* 0x0000340301007387 */ /* 0x0001e80000100800 */
[----:B------:R-:W3:Y:S01]  /*147a80*/  LDL.LU R4, [R1+0x55e4] ;  /* 0x0055e40001047983 */ /* 0x000ee20000300800 */
[----:B------:R-:W-:Y:S02]  /*147a90*/  SHF.R.U32.HI R9, RZ, 0x8, R13 ;  /* 0x00000008ff097819 */ /* 0x000fe4000001160d */
[----:B0-----:R-:W-:Y:S01]  /*147aa0*/  PRMT R3, R22, 0x5210, R10 ;  /* 0x0000521016037816 */ /* 0x001fe2000000000a */
[----:B------:R-:W-:Y:S04]  /*147ab0*/  STL [R1+0xa8], R6 ;  /* 0x0000a80601007387 */ /* 0x000fe80000100800 */
[----:B------:R-:W3:Y:S04]  /*147ac0*/  LDL.LU R26, [R1+0x5488] ;  /* 0x00548800011a7983 */ /* 0x000ee80000300800 */
[----:B------:R0:W-:Y:S01]  /*147ad0*/  STL [R1+0x38], R3 ;  /* 0x0000380301007387 */ /* 0x0001e20000100800 */
[----:B------:R-:W-:-:S03]  /*147ae0*/  LOP3.LUT R9, R9, 0xffff, RZ, 0xc0, !PT ;  /* 0x0000ffff09097812 */ /* 0x000fc600078ec0ff */
[----:B------:R-:W3:Y:S04]  /*147af0*/  LDL.LU R25, [R1+0x53ec] ;  /* 0x0053ec0001197983 */ /* 0x000ee80000300800 */
[----:B0-----:R-:W3:Y:S04]  /*147b00*/  LDL.LU R3, [R1+0x5434] ;  /* 0x0054340001037983 */ /* 0x001ee80000300800 */
[----:B------:R-:W3:Y:S04]  /*147b10*/  LDL.LU R6, [R1+0x5658] ;  /* 0x0056580001067983 */ /* 0x000ee80000300800 */
[----:B------:R-:W3:Y:S04]  /*147b20*/  LDL.LU R60, [R1+0x556c] ;  /* 0x00556c00013c7983 */ /* 0x000ee80000300800 */
[----:B------:R-:W3:Y:S04]  /*147b30*/  LDL.LU R23, [R1+0x55ec] ;  /* 0x0055ec0001177983 */ /* 0x000ee80000300800 */
[----:B------:R-:W3:Y:S01]  /*147b40*/  LDL.LU R21, [R1+0x5654] ;  /* 0x0056540001157983 */ /* 0x000ee20000300800 */
[----:B----4-:R-:W-:-:S02]  /*147b50*/  LOP3.LUT R7, R5, 0xffff, RZ, 0xc0, !PT ;  /* 0x0000ffff05077812 */ /* 0x010fc400078ec0ff */
[----:B--2---:R-:W-:Y:S02]  /*147b60*/  LOP3.LUT R8, R19, 0xffff, RZ, 0xc0, !PT ;  /* 0x0000ffff13087812 */ /* 0x004fe400078ec0ff */
[----:B---3--:R-:W-:-:S04]  /*147b70*/  SHF.R.U32.HI R10, RZ, 0x8, R17 ;  /* 0x00000008ff0a7819 */ /* 0x008fc80000011611 */
[----:B------:R-:W-:Y:S02]  /*147b80*/  LOP3.LUT R10, R10, 0xffff, RZ, 0xc0, !PT ;  /* 0x0000ffff0a0a7812 */ /* 0x000fe400078ec0ff */
[--C-:B------:R-:W-:Y:S02]  /*147b90*/  PRMT R17, R9, 0x3340, R0.reuse ;  /* 0x0000334009117816 */ /* 0x100fe40000000000 */
[----:B------:R-:W-:Y:S02]  /*147ba0*/  PRMT R22, R10, 0x3340, R0 ;  /* 0x000033400a167816 */ /* 0x000fe40000000000 */
[----:B------:R-:W-:Y:S01]  /*147bb0*/  LOP3.LUT R9, R41, 0xffff, RZ, 0xc0, !PT ;  /* 0x0000ffff29097812 */ /* 0x000fe200078ec0ff */
[----:B------:R-:W-:Y:S01]  /*147bc0*/  STL [R1+0x6780], R17 ;  /* 0x0067801101007387 */ /* 0x000fe20000100800 */
[----:B------:R-:W-:Y:S02]  /*147bd0*/  LOP3.LUT R15, R2, 0xffff, RZ, 0xc0, !PT ;  /* 0x0000ffff020f7812 */ /* 0x000fe400078ec0ff */
[--C-:B------:R-:W-:Y:S01]  /*147be0*/  PRMT R2, R18, 0x5210, R9.reuse ;  /* 0x0000521012027816 */ /* 0x100fe20000000009 */
[----:B------:R-:W-:Y:S04]  /*147bf0*/  STL [R1+0x6784], R22 ;  /* 0x0067841601007387 */ /* 0x000fe80000100800 */
[----:B------:R-:W2:Y:S04]  /*147c00*/  LDL.LU R41, [R1+0x5570] ;  /* 0x0055700001297983 */ /* 0x000ea80000300800 */
[----:B------:R-:W3:Y:S01]  /*147c10*/  LDL.LU R19, [R1+0x55f0] ;  /* 0x0055f00001137983 */ /* 0x000ee20000300800 */
[----:B------:R-:W-:-:S03]  /*147c20*/  PRMT R5, R61, 0x4210, R9 ;  /* 0x000042103d057816 */ /* 0x000fc60000000009 */
[----:B------:R-:W4:Y:S01]  /*147c30*/  LDL.LU R61, [R1+0x684c] ;  /* 0x00684c00013d7983 */ /* 0x000f220000300800 */
[----:B------:R-:W-:-:S03]  /*147c40*/  LOP3.LUT R12, R16, 0xffff, RZ, 0xc0, !PT ;  /* 0x0000ffff100c7812 */ /* 0x000fc600078ec0ff */
[----:B------:R-:W4:Y:S04]  /*147c50*/  LDL.LU R18, [R1+0x6848] ;  /* 0x0068480001127983 */ /* 0x000f280000300800 */
[----:B------:R-:W-:Y:S04]  /*147c60*/  STL [R1+0xac], R5 ;  /* 0x0000ac0501007387 */ /* 0x000fe80000100800 */
[----:B------:R0:W-:Y:S04]  /*147c70*/  STL [R1+0x3c], R2 ;  /* 0x00003c0201007387 */ /* 0x0001e80000100800 */
[----:B0-----:R-:W4:Y:S04]  /*147c80*/  LDL.LU R2, [R1+0x5650] ;  /* 0x0056500001027983 */ /* 0x001f280000300800 */
[----:B------:R-:W4:Y:S01]  /*147c90*/  LDL.LU R16, [R1+0x5568] ;  /* 0x0055680001107983 */ /* 0x000f220000300800 */
[----:B------:R-:W-:-:S02]  /*147ca0*/  PRMT R9, R8, 0x3340, R0 ;  /* 0x0000334008097816 */ /* 0x000fc40000000000 */
[----:B------:R-:W-:Y:S02]  /*147cb0*/  PRMT R10, R7, 0x3340, R15 ;  /* 0x00003340070a7816 */ /* 0x000fe4000000000f */
[----:B------:R-:W-:Y:S02]  /*147cc0*/  LOP3.LUT R14, R14, 0xffff, RZ, 0xc0, !PT ;  /* 0x0000ffff0e0e7812 */ /* 0x000fe400078ec0ff */
[----:B------:R-:W-:Y:S02]  /*147cd0*/  LOP3.LUT R13, R4, 0xffff, RZ, 0xc0, !PT ;  /* 0x0000ffff040d7812 */ /* 0x000fe400078ec0ff */
[----:B------:R-:W-:Y:S01]  /*147ce0*/  PRMT R5, R10, 0x5410, R9 ;  /* 0x000054100a057816 */ /* 0x000fe20000000009 */
[----:B------:R-:W4:Y:S01]  /*147cf0*/  LDL.LU R4, [R1+0x55e8] ;  /* 0x0055e80001047983 */ /* 0x000f220000300800 */
        /* <DEDUP_REMOVED lines=8> */
[----:B------:R-:W-:Y:S01]  /*147d80*/  STL [R1+0x1e44], R5 ;  /* 0x001e440501007387 */ /* 0x000fe20000100800 */
[----:B------:R-:W-:-:S02]  /*147d90*/  LOP3.LUT R24, R6, 0xffff, RZ, 0xc0, !PT ;  /* 0x0000ffff06187812 */ /* 0x000fc400078ec0ff */
[----:B------:R-:W-:Y:S01]  /*147da0*/  LOP3.LUT R20, R60, 0xffff, RZ, 0xc0, !PT ;  /* 0x0000ffff3c147812 */ /* 0x000fe200078ec0ff */
[----:B------:R0:W-:Y:S01]  /*147db0*/  STL [R1+0x1e24], R3 ;  /* 0x001e240301007387 */ /* 0x0001e20000100800 */
[----:B------:R-:W-:Y:S02]  /*147dc0*/  LOP3.LUT R22, R23, 0xffff, RZ, 0xc0, !PT ;  /* 0x0000ffff17167812 */ /* 0x000fe400078ec0ff */
[----:B0-----:R-:W-:Y:S02]  /*147dd0*/  PRMT R3, R10, 0x5410, R9 ;  /* 0x000054100a037816 */ /* 0x001fe40000000009 */
[----:B------:R-:W-:Y:S02]  /*147de0*/  PRMT R9, R20, 0x3340, R0 ;  /* 0x0000334014097816 */ /* 0x000fe40000000000 */
[----:B------:R-:W-:Y:S01]  /*147df0*/  PRMT R10, R24, 0x3340, R22 ;  /* 0x00003340180a7816 */ /* 0x000fe20000000016 */
[----:B------:R2:W-:Y:S01]  /*147e00*/  STL [R1+0x1e28], R3 ;  /* 0x001e280301007387 */ /* 0x0005e20000100800 */
[----:B------:R-:W-:-:S02]  /*147e10*/  LOP3.LUT R5, R21, 0xffff, RZ, 0xc0, !PT ;  /* 0x0000ffff15057812 */ /* 0x000fc400078ec0ff */
[----:B------:R-:W-:Y:S01]  /*147e20*/  PRMT R9, R10, 0x5410, R9 ;  /* 0x000054100a097816 */ /* 0x000fe20000000009 */
[----:B------:R-:W4:Y:S04]  /*147e30*/  LDL.LU R29, [R1+0x2070] ;  /* 0x00207000011d7983 */ /* 0x000f280000300800 */
[----:B------:R-:W4:Y:S04]  /*147e40*/  LDL.LU R60, [R1+0x6bc] ;  /* 0x0006bc00013c7983 */ /* 0x000f280000300800 */
[----:B------:R-:W4:Y:S04]  /*147e50*/  LDL.LU R23, [R1+0x203c] ;  /* 0x00203c0001177983 */ /* 0x000f280000300800 */
[----:B------:R-:W4:Y:S01]  /*147e60*/  LDL.LU R21, [R1+0x67c] ;  /* 0x00067c0001157983 */ /* 0x000f220000300800 */
[----:B------:R-:W-:-:S02]  /*147e70*/  SHF.R.U32.HI R11, RZ, 0x8, R59 ;  /* 0x00000008ff0b7819 */ /* 0x000fc4000001163b */
[----:B--2---:R-:W-:Y:S02]  /*147e80*/  LOP3.LUT R3, R41, 0xffff, RZ, 0xc0, !PT ;  /* 0x0000ffff29037812 */ /* 0x004fe400078ec0ff */
[----:B------:R-:W2:Y:S01]  /*147e90*/  LDL.LU R41, [R1+0x53e8] ;  /* 0x0053e80001297983 */ /* 0x000ea20000300800 */
[----:B---3--:R-:W-:-:S03]  /*147ea0*/  LOP3.LUT R6, R19, 0xffff, RZ, 0xc0, !PT ;  /* 0x0000ffff13067812 */ /* 0x008fc600078ec0ff */
[----:B------:R-:W3:Y:S04]  /*147eb0*/  LDL.LU R19, [R1+0x53e4] ;  /* 0x0053e40001137983 */ /* 0x000ee80000300800 */
[----:B------:R0:W-:Y:S01]  /*147ec0*/  STL [R1+0x1e2c], R9 ;  /* 0x001e2c0901007387 */ /* 0x0001e20000100800 */
[----:B----4-:R-:W-:-:S03]  /*147ed0*/  LOP3.LUT R17, R16, 0xffff, RZ, 0xc0, !PT ;  /* 0x0000ffff10117812 */ /* 0x010fc600078ec0ff */
[----:B------:R-:W4:Y:S04]  /*147ee0*/  LDL.LU R16, [R1+0x668] ;  /* 0x0006680001107983 */ /* 0x000f280000300800 */
[----:B------:R-:W2:Y:S01]  /*147ef0*/  LDL.LU R59, [R1+0x6844] ;  /* 0x00684400013b7983 */ /* 0x000ea20000300800 */
[----:B0-----:R-:W-:Y:S02]  /*147f00*/  PRMT R9, R3, 0x3340, R0 ;  /* 0x0000334003097816 */ /* 0x001fe40000000000 */
[----:B------:R-:W-:Y:S02]  /*147f10*/  PRMT R10, R5, 0x3340, R6 ;  /* 0x00003340050a7816 */ /* 0x000fe40000000006 */
[----:B------:R-:W-:Y:S02]  /*147f20*/  LOP3.LUT R2, R2, 0xffff, RZ, 0xc0, !PT ;  /* 0x0000ffff02027812 */ /* 0x000fe400078ec0ff */
[----:B------:R-:W-:-:S02]  /*147f30*/  PRMT R9, R10, 0x5410, R9 ;  /* 0x000054100a097816 */ /* 0x000fc40000000009 */
[----:B------:R-:W-:-:S03]  /*147f40*/  LOP3.LUT R4, R4, 0xffff, RZ, 0xc0, !PT ;  /* 0x0000ffff04047812 */ /* 0x000fc600078ec0ff */
[----:B------:R0:W-:Y:S01]  /*147f50*/  STL [R1+0x1e40], R9 ;  /* 0x001e400901007387 */ /* 0x0001e20000100800 */
[----:B------:R-:W-:Y:S02]  /*147f60*/  PRMT R10, R2, 0x3340, R4 ;  /* 0x00003340020a7816 */ /* 0x000fe40000000004 */
[----:B------:R-:W-:Y:S02]  /*147f70*/  SHF.R.U32.HI R32, RZ, 0x8, R61 ;  /* 0x00000008ff207819 */ /* 0x000fe4000001163d */
[----:B------:R-:W-:Y:S02]  /*147f80*/  SHF.R.U32.HI R18, RZ, 0x8, R18 ;  /* 0x00000008ff127819 */ /* 0x000fe40000011612 */
[----:B------:R-:W-:Y:S02]  /*147f90*/  LOP3.LUT R11, R11, 0xffff, RZ, 0xc0, !PT ;  /* 0x0000ffff0b0b7812 */ /* 0x000fe400078ec0ff */
[----:B0-----:R-:W-:-:S04]  /*147fa0*/  PRMT R9, R17, 0x3340, R0 ;  /* 0x0000334011097816 */ /* 0x001fc80000000000 */
[----:B------:R-:W-:Y:S02]  /*147fb0*/  PRMT R34, R10, 0x5410, R9 ;  /* 0x000054100a227816 */ /* 0x000fe40000000009 */
[----:B------:R-:W-:Y:S02]  /*147fc0*/  LOP3.LUT R9, R32, 0xffff, RZ, 0xc0, !PT ;  /* 0x0000ffff20097812 */ /* 0x000fe400078ec0ff */
[----:B------:R-:W-:Y:S02]  /*147fd0*/  LOP3.LUT R10, R18, 0xffff, RZ, 0xc0, !PT ;  /* 0x0000ffff120a7812 */ /* 0x000fe400078ec0ff */
[--C-:B------:R-:W-:Y:S02]  /*147fe0*/  PRMT R18, R11, 0x3340, R0.reuse ;  /* 0x000033400b127816 */ /* 0x100fe40000000000 */
[----:B------:R-:W-:Y:S01]  /*147ff0*/  PRMT R61, R9, 0x3340, R0 ;  /* 0x00003340093d7816 */ /* 0x000fe20000000000 */
[----:B------:R-:W-:Y:S04]  /*148000*/  STL [R1+0x1e48], R34 ;  /* 0x001e482201007387 */ /* 0x000fe80000100800 */
[----:B------:R0:W-:Y:S04]  /*148010*/  STL [R1+0x6788], R18 ;  /* 0x0067881201007387 */ /* 0x0001e80000100800 */
[----:B------:R-:W-:Y:S01]  /*148020*/  STL [R1+0x678c], R61 ;  /* 0x00678c3d01007387 */ /* 0x000fe20000100800 */
[----:B--2---:R-:W-:-:S02]  /*148030*/  LOP3.LUT R11, R59, 0xffff, RZ, 0xc0, !PT ;  /* 0x0000ffff3b0b7812 */ /* 0x004fc400078ec0ff */
[----:B------:R-:W-:Y:S02]  /*148040*/  PRMT R59, R10, 0x3340, R0 ;  /* 0x000033400a3b7816 */ /* 0x000fe40000000000 */
[--C-:B------:R-:W-:Y:S02]  /*148050*/  PRMT R9, R60, 0x4210, R11.reuse ;  /* 0x000042103c097816 */ /* 0x100fe4000000000b */
[----:B0-----:R-:W-:Y:S01]  /*148060*/  PRMT R18, R53, 0x5210, R11 ;  /* 0x0000521035127816 */ /* 0x001fe2000000000b */
[----:B------:R-:W-:Y:S01]  /*148070*/  STL [R1+0x6790], R59 ;  /* 0x0067903b01007387 */ /* 0x000fe20000100800 */
[----:B------:R-:W-:-:S03]  /*148080*/  LOP3.LUT R10, R29, 0xffff, RZ, 0xc0, !PT ;  /* 0x0000ffff1d0a7812 */ /* 0x000fc600078ec0ff */
[----:B------:R-:W2:Y:S04]  /*148090*/  LDL.LU R53, [R1+0x6840] ;  /* 0x0068400001357983 */ /* 0x000ea80000300800 */
[----:B------:R-:W-:Y:S04]  /*1480a0*/  STL [R1+0x1a0], R9 ;  /* 0x0001a00901007387 */ /* 0x000fe80000100800 */
[----:B------:R0:W-:Y:S02]  /*1480b0*/  STL [R1+0xb0], R18 ;  /* 0x0000b01201007387 */ /* 0x0001e40000100800 */
[----:B0-----:R-:W-:-:S02]  /*1480c0*/  PRMT R18, R55, 0x5210, R10 ;  /* 0x0000521037127816 */ /* 0x001fc4000000000a */
[----:B------:R-:W2:Y:S01]  /*1480d0*/  LDL.LU R55, [R1+0x683c] ;  /* 0x00683c0001377983 */ /* 0x000ea20000300800 */
[----:B------:R-:W-:Y:S02]  /*1480e0*/  PRMT R11, R21, 0x4210, R10 ;  /* 0x00004210150b7816 */ /* 0x000fe4000000000a */
[----:B------:R-:W-:-:S03]  /*1480f0*/  LOP3.LUT R9, R23, 0xffff, RZ, 0xc0, !PT ;  /* 0x0000ffff17097812 */ /* 0x000fc600078ec0ff */
[----:B------:R3:W-:Y:S01]  /*148100*/  STL [R1+0x1a4], R11 ;  /* 0x0001a40b01007387 */ /* 0x0007e20000100800 */
[----:B----4-:R-:W-:-:S03]  /*148110*/  PRMT R16, R16, 0x4210, R9 ;  /* 0x0000421010107816 */ /* 0x010fc60000000009 */
[----:B------:R-:W-:Y:S01]  /*148120*/  STL [R1+0xb4], R18 ;  /* 0x0000b41201007387 */ /* 0x000fe20000100800 */
[----:B------:R-:W-:-:S03]  /*148130*/  LOP3.LUT R10, R41, 0xffff, RZ, 0xc0, !PT ;  /* 0x0000ffff290a7812 */ /* 0x000fc600078ec0ff */
[----:B------:R-:W4:Y:S01]  /*148140*/  LDL.LU R23, [R1+0x5578] ;  /* 0x0055780001177983 */ /* 0x000f220000300800 */
[----:B------:R-:W-:Y:S02]  /*148150*/  PRMT R9, R51, 0x5210, R9 ;  /* 0x0000521033097816 */ /* 0x000fe40000000009 */
[----:B---3--:R-:W-:Y:S01]  /*148160*/  LOP3.LUT R11, R19, 0xffff, RZ, 0xc0, !PT ;  /* 0x0000ffff130b7812 */ /* 0x008fe200078ec0ff */
[----:B------:R-:W3:Y:S04]  /*148170*/  LDL.LU R21, [R1+0x5574] ;  /* 0x0055740001157983 */ /* 0x000ee80000300800 */
[----:B------:R-:W4:Y:S04]  /*148180*/  LDL.LU R41, [R1+0x654] ;  /* 0x0006540001297983 */ /* 0x000f280000300800 */
[----:B------:R-:W3:Y:S04]  /*148190*/  LDL.LU R19, [R1+0x1dc] ;  /* 0x0001dc0001137983 */ /* 0x000ee80000300800 */
[----:B------:R-:W3:Y:S04]  /*1481a0*/  LDL.LU R51, [R1+0x6838] ;  /* 0x0068380001337983 */ /* 0x000ee80000300800 */
[----:B------:R2:W-:Y:S02]  /*1481b0*/  STL [R1+0x1a8], R16 ;  /* 0x0001a81001007387 */ /* 0x0005e40000100800 */
[----:B--2---:R-:W-:-:S02]  /*1481c0*/  PRMT R16, R55, 0x4210, R10 ;  /* 0x0000421037107816 */ /* 0x004fc4000000000a */
[----:B------:R-:W2:Y:S04]  /*1481d0*/  LDL.LU R55, [R1+0x6834] ;  /* 0x0068340001377983 */ /* 0x000ea80000300800 */
[----:B------:R0:W-:Y:S02]  /*1481e0*/  STL [R1+0xb8], R9 ;  /* 0x0000b80901007387 */ /* 0x0001e40000100800 */
[----:B0-----:R-:W-:Y:S02]  /*1481f0*/  PRMT R9, R54, 0x5210, R10 ;  /* 0x0000521036097816 */ /* 0x001fe4000000000a */
[----:B------:R-:W4:Y:S01]  /*148200*/  LDL.LU R54, [R1+0x6830] ;  /* 0x0068300001367983 */ /* 0x000f220000300800 */
[----:B------:R-:W-:-:S03]  /*148210*/  PRMT R10, R53, 0x4210, R11 ;  /* 0x00004210350a7816 */ /* 0x000fc6000000000b */
[----:B------:R0:W-:Y:S04]  /*148220*/  STL [R1+0x190], R16 ;  /* 0x0001901001007387 */ /* 0x0001e80000100800 */
[----:B------:R-:W3:Y:S04]  /*148230*/  LDL.LU R53, [R1+0x682c] ;  /* 0x00682c0001357983 */ /* 0x000ee80000300800 */
[----:B------:R1:W-:Y:S04]  /*148240*/  STL [R1+0x90], R9 ;  /* 0x0000900901007387 */ /* 0x0003e80000100800 */
[----:B------:R-:W3:Y:S04]  /*148250*/  LDL.LU R60, [R1+0x1bc] ;  /* 0x0001bc00013c7983 */ /* 0x000ee80000300800 */
[----:B------:R1:W-:Y:S04]  /*148260*/  STL [R1+0x194], R10 ;  /* 0x0001940a01007387 */ /* 0x0003e80000100800 */
[----:B0-----:R-:W3:Y:S01]  /*148270*/  LDL.LU R16, [R1+0x644] ;  /* 0x0006440001107983 */ /* 0x001ee20000300800 */
[----:B-1----:R-:W-:-:S02]  /*148280*/  PRMT R9, R57, 0x5210, R11 ;  /* 0x0000521039097816 */ /* 0x002fc4000000000b */
[----:B------:R-:W-:-:S03]  /*148290*/  SHF.R.U32.HI R11, RZ, 0x8, R14 ;  /* 0x00000008ff0b7819 */ /* 0x000fc6000001160e */
[----:B------:R2:W-:Y:S01]  /*1482a0*/  STL [R1+0x94], R9 ;  /* 0x0000940901007387 */ /* 0x0005e20000100800 */
[----:B------:R-:W-:Y:S02]  /*1482b0*/  SHF.R.U32.HI R10, RZ, 0x8, R13 ;  /* 0x00000008ff0a7819 */ /* 0x000fe4000001160d */
[----:B------:R-:W-:Y:S02]  /*1482c0*/  SHF.R.U32.HI R12, RZ, 0x8, R12 ;  /* 0x00000008ff0c7819 */ /* 0x000fe4000001160c */
[----:B------:R-:W-:Y:S02]  /*1482d0*/  LOP3.LUT R11, R11, 0xffff, RZ, 0xc0, !PT ;  /* 0x0000ffff0b0b7812 */ /* 0x000fe400078ec0ff */
[----:B------:R-:W-:Y:S02]  /*1482e0*/  LOP3.LUT R10, R10, 0xffff, RZ, 0xc0, !PT ;  /* 0x0000ffff0a0a7812 */ /* 0x000fe400078ec0ff */
[----:B------:R-:W-:Y:S02]  /*1482f0*/  LOP3.LUT R12, R12, 0xffff, RZ, 0xc0, !PT ;  /* 0x0000ffff0c0c7812 */ /* 0x000fe400078ec0ff */
[----:B--2---:R-:W-:-:S04]  /*148300*/  SHF.R.U32.HI R9, RZ, 0x8, R55 ;  /* 0x00000008ff097819 */ /* 0x004fc80000011637 */
[----:B------:R-:W-:Y:S02]  /*148310*/  LOP3.LUT R9, R9, 0xffff, RZ, 0xc0, !PT ;  /* 0x0000ffff09097812 */ /* 0x000fe400078ec0ff */
[--C-:B------:R-:W-:Y:S02]  /*148320*/  PRMT R55, R12, 0x3340, R0.reuse ;  /* 0x000033400c377816 */ /* 0x100fe40000000000 */
[----:B------:R-:W-:Y:S02]  /*148330*/  PRMT R57, R9, 0x3340, R0 ;  /* 0x0000334009397816 */ /* 0x000fe40000000000 */
[----:B----4-:R-:W-:Y:S02]  /*148340*/  SHF.R.U32.HI R13, RZ, 0x8, R54 ;  /* 0x00000008ff0d7819 */ /* 0x010fe40000011636 */
[----:B------:R-:W-:Y:S02]  /*148350*/  PRMT R54, R11, 0x3340, R10 ;  /* 0x000033400b367816 */ /* 0x000fe4000000000a */
[----:B------:R-:W-:-:S02]  /*148360*/  LOP3.LUT R13, R13, 0xffff, RZ, 0xc0, !PT ;  /* 0x0000ffff0d0d7812 */ /* 0x000fc400078ec0ff */
[----:B---3--:R-:W-:Y:S02]  /*148370*/  LOP3.LUT R9, R53, 0xffff, RZ, 0xc0, !PT ;  /* 0x0000ffff35097812 */ /* 0x008fe400078ec0ff */
[----:B------:R-:W-:Y:S01]  /*148380*/  PRMT R53, R13, 0x3340, R0 ;  /* 0x000033400d357816 */ /* 0x000fe20000000000 */
[----:B------:R-:W-:Y:S01]  /*148390*/  STL [R1+0x6794], R57 ;  /* 0x0067943901007387 */ /* 0x000fe20000100800 */
[--C-:B------:R-:W-:Y:S02]  /*1483a0*/  PRMT R12, R41, 0x4210, R9.reuse ;  /* 0x00004210290c7816 */ /* 0x100fe40000000009 */
[----:B------:R-:W-:Y:S01]  /*1483b0*/  PRMT R9, R19, 0x5210, R9 ;  /* 0x0000521013097816 */ /* 0x000fe20000000009 */
[----:B------:R-:W-:Y:S01]  /*1483c0*/  STL [R1+0x6798], R54 ;  /* 0x0067983601007387 */ /* 0x000fe20000100800 */
[----:B------:R-:W-:-:S03]  /*1483d0*/  LOP3.LUT R10, R23, 0xffff, RZ, 0xc0, !PT ;  /* 0x0000ffff170a7812 */ /* 0x000fc600078ec0ff */
[----:B------:R-:W-:Y:S04]  /*1483e0*/  STL [R1+0x679c], R55 ;  /* 0x00679c3701007387 */ /* 0x000fe80000100800 */
[----:B------:R-:W-:Y:S04]  /*1483f0*/  STL [R1+0x67a0], R53 ;  /* 0x0067a03501007387 */ /* 0x000fe80000100800 */
[----:B------:R-:W2:Y:S01]  /*148400*/  LDL.LU R42, [R1+0x56f0] ;  /* 0x0056f000012a7983 */ /* 0x000ea20000300800 */
[----:B------:R-:W-:-:S03]  /*148410*/  LOP3.LUT R11, R21, 0xffff, RZ, 0xc0, !PT ;  /* 0x0000ffff150b7812 */ /* 0x000fc600078ec0ff */
[----:B------:R0:W-:Y:S04]  /*148420*/  STL [R1+0x198], R12 ;  /* 0x0001980c01007387 */ /* 0x0001e80000100800 */
[----:B------:R-:W3:Y:S04]  /*148430*/  LDL.LU R45, [R1+0x64c] ;  /* 0x00064c00012d7983 */ /* 0x000ee80000300800 */
[----:B------:R1:W-:Y:S04]  /*148440*/  STL [R1+0x98], R9 ;  /* 0x0000980901007387 */ /* 0x0003e80000100800 */
[----:B------:R-:W4:Y:S01]  /*148450*/  LDL.LU R23, [R1+0x238] ;  /* 0x0002380001177983 */ /* 0x000f220000300800 */
[----:B0-----:R-:W-:-:S03]  /*148460*/  PRMT R12, R60, 0x5210, R10 ;  /* 0x000052103c0c7816 */ /* 0x001fc6000000000a */
[----:B------:R-:W4:Y:S01]  /*148470*/  LDL.LU R21, [R1+0x56f4] ;  /* 0x0056f40001157983 */ /* 0x000f220000300800 */
[----:B-1----:R-:W-:-:S03]  /*148480*/  PRMT R9, R51, 0x4210, R10 ;  /* 0x0000421033097816 */ /* 0x002fc6000000000a */
[----:B------:R-:W2:Y:S01]  /*148490*/  LDL.LU R51, [R1+0x6828] ;  /* 0x0068280001337983 */ /* 0x000ea20000300800 */
[----:B------:R-:W-:-:S03]  /*1484a0*/  PRMT R10, R49, 0x5210, R11 ;  /* 0x00005210310a7816 */ /* 0x000fc6000000000b */
[----:B------:R-:W4:Y:S04]  /*1484b0*/  LDL.LU R41, [R1+0x634] ;  /* 0x0006340001297983 */ /* 0x000f280000300800 */
[----:B------:R-:W4:Y:S04]  /*1484c0*/  LDL.LU R19, [R1+0x228] ;  /* 0x0002280001137983 */ /* 0x000f280000300800 */
[----:B------:R0:W-:Y:S04]  /*1484d0*/  STL [R1+0x180], R9 ;  /* 0x0001800901007387 */ /* 0x0001e80000100800 */
[----:B------:R-:W-:Y:S04]  /*1484e0*/  STL [R1+0x80], R12 ;  /* 0x0000800c01007387 */ /* 0x000fe80000100800 */
[----:B------:R-:W3:Y:S01]  /*1484f0*/  LDL.LU R49, [R1+0x6824] ;  /* 0x0068240001317983 */ /* 0x000ee20000300800 */
[----:B0-----:R-:W-:-:S05]  /*148500*/  PRMT R9, R16, 0x4210, R11 ;  /* 0x0000421010097816 */ /* 0x001fca000000000b */
[----:B------:R-:W-:Y:S04]  /*148510*/  STL [R1+0x184], R9 ;  /* 0x0001840901007387 */ /* 0x000fe80000100800 */
[----:B------:R-:W4:Y:S04]  /*148520*/  LDL.LU R16, [R1+0x56dc] ;  /* 0x0056dc0001107983 */ /* 0x000f280000300800 */
[----:B------:R0:W-:Y:S04]  /*148530*/  STL [R1+0x84], R10 ;  /* 0x0000840a01007387 */ /* 0x0001e80000100800 */
[----:B------:R-:W4:Y:S04]  /*148540*/  LDL.LU R56, [R1+0x2094] ;  /* 0x0020940001387983 */ /* 0x000f280000300800 */
[----:B------:R-:W4:Y:S01]  /*148550*/  LDL.LU R29, [R1+0x63c] ;  /* 0x00063c00011d7983 */ /* 0x000f220000300800 */
[----:B------:R-:W-:-:S03]  /*148560*/  SHF.R.U32.HI R11, RZ, 0x8, R26 ;  /* 0x00000008ff0b7819 */ /* 0x000fc6000001161a */
[----:B------:R-:W4:Y:S01]  /*148570*/  LDL.LU R26, [R1+0x630] ;  /* 0x00063000011a7983 */ /* 0x000f220000300800 */
[----:B0-----:R-:W-:Y:S02]  /*148580*/  SHF.R.U32.HI R10, RZ, 0x8, R30 ;  /* 0x00000008ff0a7819 */ /* 0x001fe4000001161e */
[----:B------:R-:W-:Y:S01]  /*148590*/  SHF.R.U32.HI R14, RZ, 0x8, R25 ;  /* 0x00000008ff0e7819 */ /* 0x000fe20000011619 */
[----:B------:R-:W4:Y:S01]  /*1485a0*/  LDL.LU R60, [R1+0x618] ;  /* 0x00061800013c7983 */ /* 0x000f220000300800 */
[----:B------:R-:W-:Y:S02]  /*1485b0*/  LOP3.LUT R11, R11, 0xffff, RZ, 0xc0, !PT ;  /* 0x0000ffff0b0b7812 */ /* 0x000fe400078ec0ff */
[----:B------:R-:W-:Y:S01]  /*1485c0*/  LOP3.LUT R10, R10, 0xffff, RZ, 0xc0, !PT ;  /* 0x0000ffff0a0a7812 */ /* 0x000fe200078ec0ff */
[----:B------:R-:W4:Y:S01]  /*1485d0*/  LDL.LU R25, [R1+0x2540] ;  /* 0x0025400001197983 */ /* 0x000f220000300800 */
[----:B------:R-:W-:-:S04]  /*1485e0*/  LOP3.LUT R14, R14, 0xffff, RZ, 0xc0, !PT ;  /* 0x0000ffff0e0e7812 */ /* 0x000fc800078ec0ff */
[----:B------:R-:W-:Y:S02]  /*1485f0*/  PRMT R14, R14, 0x3340, R0 ;  /* 0x000033400e0e7816 */ /* 0x000fe40000000000 */
[----:B--2---:R-:W-:-:S04]  /*148600*/  SHF.R.U32.HI R9, RZ, 0x8, R51 ;  /* 0x00000008ff097819 */ /* 0x004fc80000011633 */
[----:B------:R-:W-:-:S04]  /*148610*/  LOP3.LUT R9, R9, 0xffff, RZ, 0xc0, !PT ;  /* 0x0000ffff09097812 */ /* 0x000fc800078ec0ff */
[----:B------:R-:W-:Y:S02]  /*148620*/  PRMT R51, R9, 0x3340, R0 ;  /* 0x0000334009337816 */ /* 0x000fe40000000000 */
[----:B------:R-:W-:-:S03]  /*148630*/  LOP3.LUT R9, R42, 0xffff, RZ, 0xc0, !PT ;  /* 0x0000ffff2a097812 */ /* 0x000fc600078ec0ff */
[----:B------:R-:W-:Y:S01]  /*148640*/  STL [R1+0x67a4], R51 ;  /* 0x0067a43301007387 */ /* 0x000fe20000100800 */
[----:B---3--:R-:W-:Y:S02]  /*148650*/  LOP3.LUT R12, R49, 0xffff, RZ, 0xc0, !PT ;  /* 0x0000ffff310c7812 */ /* 0x008fe400078ec0ff */
[----:B------:R-:W-:Y:S02]  /*148660*/  PRMT R49, R11, 0x3340, R10 ;  /* 0x000033400b317816 */ /* 0x000fe4000000000a */
[--C-:B------:R-:W-:Y:S02]  /*148670*/  PRMT R13, R45, 0x4210, R12.reuse ;  /* 0x000042102d0d7816 */ /* 0x100fe4000000000c */
[----:B----4-:R-:W-:Y:S01]  /*148680*/  PRMT R11, R23, 0x5210, R12 ;  /* 0x00005210170b7816 */ /* 0x010fe2000000000c */
[----:B------:R-:W-:Y:S04]  /*148690*/  STL [R1+0x67a8], R49 ;  /* 0x0067a83101007387 */ /* 0x000fe80000100800 */
[----:B------:R-:W-:Y:S04]  /*1486a0*/  STL [R1+0x67ac], R14 ;  /* 0x0067ac0e01007387 */ /* 0x000fe80000100800 */
[----:B------:R-:W-:Y:S04]  /*1486b0*/  STL [R1+0x188], R13 ;  /* 0x0001880d01007387 */ /* 0x000fe80000100800 */
[----:B------:R-:W2:Y:S01]  /*1486c0*/  LDL.LU R23, [R1+0x209c] ;  /* 0x00209c0001177983 */ /* 0x000ea20000300800 */
[----:B------:R-:W-:-:S03]  /*1486d0*/  LOP3.LUT R10, R21, 0xffff, RZ, 0xc0, !PT ;  /* 0x0000ffff150a7812 */ /* 0x000fc600078ec0ff */
[----:B------:R0:W-:Y:S01]  /*1486e0*/  STL [R1+0x88], R11 ;  /* 0x0000880b01007387 */ /* 0x0001e20000100800 */
[----:B------:R-:W-:-:S03]  /*1486f0*/  PRMT R12, R29, 0x4210, R10 ;  /* 0x000042101d0c7816 */ /* 0x000fc6000000000a */
[----:B------:R-:W3:Y:S01]  /*148700*/  LDL.LU R21, [R1+0x207c] ;  /* 0x00207c0001157983 */ /* 0x000ee20000300800 */
[--C-:B0-----:R-:W-:Y:S02]  /*148710*/  PRMT R11, R41, 0x4210, R9.reuse ;  /* 0x00004210290b7816 */ /* 0x101fe40000000009 */
[----:B------:R-:W-:-:S03]  /*148720*/  PRMT R9, R19, 0x5210, R9 ;  /* 0x0000521013097816 */ /* 0x000fc60000000009 */
[----:B------:R-:W-:Y:S01]  /*148730*/  STL [R1+0x170], R11 ;  /* 0x0001700b01007387 */ /* 0x000fe20000100800 */
[----:B------:R-:W-:-:S03]  /*148740*/  PRMT R13, R33, 0x5210, R10 ;  /* 0x00005210210d7816 */ /* 0x000fc6000000000a */
[----:B------:R-:W4:Y:S04]  /*148750*/  LDL.LU R41, [R1+0x5424] ;  /* 0x0054240001297983 */ /* 0x000f280000300800 */
[----:B------:R0:W-:Y:S04]  /*148760*/  STL [R1+0x70], R9 ;  /* 0x0000700901007387 */ /* 0x0001e80000100800 */
[----:B------:R-:W4:Y:S01]  /*148770*/  LDL.LU R19, [R1+0x614] ;  /* 0x0006140001137983 */ /* 0x000f220000300800 */
[----:B0-----:R-:W-:-:S03]  /*148780*/  LOP3.LUT R9, R16, 0xffff, RZ, 0xc0, !PT ;  /* 0x0000ffff10097812 */ /* 0x001fc600078ec0ff */
[----:B------:R-:W4:Y:S04]  /*148790*/  LDL.LU R16, [R1+0x610] ;  /* 0x0006100001107983 */ /* 0x000f280000300800 */
[----:B------:R-:W4:Y:S04]  /*1487a0*/  LDL.LU R33, [R1+0x6820] ;  /* 0x0068200001217983 */ /* 0x000f280000300800 */
[----:B------:R0:W-:Y:S04]  /*1487b0*/  STL [R1+0x174], R12 ;  /* 0x0001740c01007387 */ /* 0x0001e80000100800 */
[----:B------:R-:W-:Y:S01]  /*1487c0*/  STL [R1+0x74], R13 ;  /* 0x0000740d01007387 */ /* 0x000fe20000100800 */
[----:B0-----:R-:W-:-:S03]  /*1487d0*/  PRMT R12, R47, 0x5210, R9 ;  /* 0x000052102f0c7816 */ /* 0x001fc60000000009 */
[----:B------:R-:W2:Y:S01]  /*1487e0*/  LDL.LU R47, [R1+0x681c] ;  /* 0x00681c00012f7983 */ /* 0x000ea20000300800 */
[----:B------:R-:W-:Y:S02]  /*1487f0*/  PRMT R10, R26, 0x4210, R9 ;  /* 0x000042101a0a7816 */ /* 0x000fe40000000009 */
[----:B------:R-:W-:-:S03]  /*148800*/  LOP3.LUT R11, R56, 0xffff, RZ, 0xc0, !PT ;  /* 0x0000ffff380b7812 */ /* 0x000fc600078ec0ff */
[----:B------:R0:W-:Y:S01]  /*148810*/  STL [R1+0x178], R10 ;  /* 0x0001780a01007387 */ /* 0x0001e20000100800 */
[----:B------:R-:W-:-:S03]  /*148820*/  PRMT R9, R38, 0x5210, R11 ;  /* 0x0000521026097816 */ /* 0x000fc6000000000b */
[----:B------:R1:W-:Y:S04]  /*148830*/  STL [R1+0x78], R12 ;  /* 0x0000780c01007387 */ /* 0x0003e80000100800 */
[----:B------:R-:W4:Y:S01]  /*148840*/  LDL.LU R38, [R1+0x6818] ;  /* 0x0068180001267983 */ /* 0x000f220000300800 */
[----:B0-----:R-:W-:Y:S02]  /*148850*/  PRMT R10, R60, 0x4210, R11 ;  /* 0x000042103c0a7816 */ /* 0x001fe4000000000b */
[----:B------:R-:W-:-:S03]  /*148860*/  SHF.R.U32.HI R13, RZ, 0x8, R25 ;  /* 0x00000008ff0d7819 */ /* 0x000fc60000011619 */
[----:B------:R0:W-:Y:S01]  /*148870*/  STL [R1+0x120], R10 ;  /* 0x0001200a01007387 */ /* 0x0001e20000100800 */
[----:B-1----:R-:W-:-:S03]  /*148880*/  SHF.R.U32.HI R12, RZ, 0x8, R20 ;  /* 0x00000008ff0c7819 */ /* 0x002fc60000011614 */
[----:B------:R1:W-:Y:S01]  /*148890*/  STL [R1+0x60], R9 ;  /* 0x0000600901007387 */ /* 0x0003e20000100800 */
[----:B------:R-:W-:Y:S02]  /*1488a0*/  LOP3.LUT R13, R13, 0xffff, RZ, 0xc0, !PT ;  /* 0x0000ffff0d0d7812 */ /* 0x000fe400078ec0ff */
[----:B0-----:R-:W-:Y:S02]  /*1488b0*/  SHF.R.U32.HI R10, RZ, 0x8, R24 ;  /* 0x00000008ff0a7819 */ /* 0x001fe40000011618 */
[----:B-1----:R-:W-:Y:S02]  /*1488c0*/  SHF.R.U32.HI R9, RZ, 0x8, R22 ;  /* 0x00000008ff097819 */ /* 0x002fe40000011616 */
[----:B------:R-:W-:Y:S02]  /*1488d0*/  LOP3.LUT R10, R10, 0xffff, RZ, 0xc0, !PT ;  /* 0x0000ffff0a0a7812 */ /* 0x000fe400078ec0ff */
[----:B------:R-:W-:Y:S02]  /*1488e0*/  LOP3.LUT R9, R9, 0xffff, RZ, 0xc0, !PT ;  /* 0x0000ffff09097812 */ /* 0x000fe400078ec0ff */
[----:B------:R-:W-:-:S02]  /*1488f0*/  LOP3.LUT R12, R12, 0xffff, RZ, 0xc0, !PT ;  /* 0x0000ffff0c0c7812 */ /* 0x000fc400078ec0ff */
[--C-:B------:R-:W-:Y:S02]  /*148900*/  PRMT R13, R13, 0x3340, R0.reuse ;  /* 0x000033400d0d7816 */ /* 0x100fe40000000000 */
[----:B------:R-:W-:-:S03]  /*148910*/  PRMT R12, R12, 0x3340, R0 ;  /* 0x000033400c0c7816 */ /* 0x000fc60000000000 */
[----:B------:R0:W-:Y:S01]  /*148920*/  STL [R1+0x67b0], R13 ;  /* 0x0067b00d01007387 */ /* 0x0001e20000100800 */
[----:B--2---:R-:W-:Y:S02]  /*148930*/  SHF.R.U32.HI R11, RZ, 0x8, R47 ;  /* 0x00000008ff0b7819 */ /* 0x004fe4000001162f */
[----:B------:R-:W-:Y:S02]  /*148940*/  PRMT R47, R10, 0x3340, R9 ;  /* 0x000033400a2f7816 */ /* 0x000fe40000000009 */
[----:B------:R-:W-:Y:S02]  /*148950*/  LOP3.LUT R11, R11, 0xffff, RZ, 0xc0, !PT ;  /* 0x0000ffff0b0b7812 */ /* 0x000fe400078ec0ff */
[----:B------:R-:W-:Y:S01]  /*148960*/  LOP3.LUT R9, R23, 0xffff, RZ, 0xc0, !PT ;  /* 0x0000ffff17097812 */ /* 0x000fe200078ec0ff */
[----:B------:R-:W-:Y:S01]  /*148970*/  STL [R1+0x67b4], R47 ;  /* 0x0067b42f01007387 */ /* 0x000fe20000100800 */
[----:B------:R-:W-:-:S03]  /*148980*/  PRMT R11, R11, 0x3340, R0 ;  /* 0x000033400b0b7816 */ /* 0x000fc60000000000 */
[----:B------:R4:W-:Y:S01]  /*148990*/  STL [R1+0x67b8], R12 ;  /* 0x0067b80c01007387 */ /* 0x0009e20000100800 */
[----:B---3--:R-:W-:Y:S02]  /*1489a0*/  LOP3.LUT R10, R21, 0xffff, RZ, 0xc0, !PT ;  /* 0x0000ffff150a7812 */ /* 0x008fe400078ec0ff */
[--C-:B0-----:R-:W-:Y:S01]  /*1489b0*/  PRMT R13, R35, 0x5210, R9.reuse ;  /* 0x00005210230d7816 */ /* 0x101fe20000000009 */
[----:B------:R0:W-:Y:S04]  /*1489c0*/  STL [R1+0x67bc], R11 ;  /* 0x0067bc0b01007387 */ /* 0x0001e80000100800 */
[----:B------:R-:W2:Y:S01]  /*1489d0*/  LDL.LU R35, [R1+0x6814] ;  /* 0x0068140001237983 */ /* 0x000ea20000300800 */
[----:B----4-:R-:W-:Y:S02]  /*1489e0*/  PRMT R12, R19, 0x4210, R9 ;  /* 0x00004210130c7816 */ /* 0x010fe40000000009 */
[----:B------:R-:W-:-:S03]  /*1489f0*/  PRMT R9, R36, 0x5210, R10 ;  /* 0x0000521024097816 */ /* 0x000fc6000000000a */
[----:B------:R1:W-:Y:S01]  /*148a00*/  STL [R1+0x124], R12 ;  /* 0x0001240c01007387 */ /* 0x0003e20000100800 */
[----:B0-----:R-:W-:-:S03]  /*148a10*/  LOP3.LUT R11, R41, 0xffff, RZ, 0xc0, !PT ;  /* 0x0000ffff290b7812 */ /* 0x001fc600078ec0ff */
[----:B------:R-:W-:Y:S04]  /*148a20*/  STL [R1+0x64], R13 ;  /* 0x0000640d01007387 */ /* 0x000fe80000100800 */
[----:B------:R-:W3:Y:S01]  /*148a30*/  LDL.LU R36, [R1+0x6810] ;  /* 0x0068100001247983 */ /* 0x000ee20000300800 */
[----:B-1----:R-:W-:Y:S02]  /*148a40*/  PRMT R12, R16, 0x4210, R10 ;  /* 0x00004210100c7816 */ /* 0x002fe4000000000a */
[----:B------:R-:W-:-:S03]  /*148a50*/  PRMT R10, R38, 0x4210, R11 ;  /* 0x00004210260a7816 */ /* 0x000fc6000000000b */
[----:B------:R-:W-:Y:S04]  /*148a60*/  STL [R1+0x128], R12 ;  /* 0x0001280c01007387 */ /* 0x000fe80000100800 */
[----:B------:R-:W4:Y:S04]  /*148a70*/  LDL.LU R38, [R1+0x680c] ;  /* 0x00680c0001267983 */ /* 0x000f280000300800 */
[----:B------:R0:W-:Y:S02]  /*148a80*/  STL [R1+0x68], R9 ;  /* 0x0000680901007387 */ /* 0x0001e40000100800 */
[----:B0-----:R-:W-:-:S02]  /*148a90*/  PRMT R9, R43, 0x5210, R11 ;  /* 0x000052102b097816 */ /* 0x001fc4000000000b */
[----:B------:R-:W3:Y:S04]  /*148aa0*/  LDL.LU R43, [R1+0x6808] ;  /* 0x00680800012b7983 */ /* 0x000ee80000300800 */
[----:B------:R2:W-:Y:S01]  /*148ab0*/  STL [R1+0x110], R10 ;  /* 0x0001100a01007387 */ /* 0x0005e20000100800 */
[----:B------:R-:W-:Y:S02]  /*148ac0*/  SHF.R.U32.HI R5, RZ, 0x8, R5 ;  /* 0x00000008ff057819 */ /* 0x000fe40000011605 */
[----:B------:R-:W-:Y:S02]  /*148ad0*/  SHF.R.U32.HI R3, RZ, 0x8, R3 ;  /* 0x00000008ff037819 */ /* 0x000fe40000011603 */
[----:B------:R-:W-:Y:S02]  /*148ae0*/  LOP3.LUT R5, R5, 0xffff, RZ, 0xc0, !PT ;  /* 0x0000ffff05057812 */ /* 0x000fe400078ec0ff */
[----:B------:R-:W-:-:S02]  /*148af0*/  LOP3.LUT R3, R3, 0xffff, RZ, 0xc0, !PT ;  /* 0x0000ffff03037812 */ /* 0x000fc400078ec0ff */
[----:B--2---:R-:W-:Y:S02]  /*148b00*/  SHF.R.U32.HI R10, RZ, 0x8, R35 ;  /* 0x00000008ff0a7819 */ /* 0x004fe40000011623 */
[----:B------:R-:W2:Y:S04]  /*148b10*/  LDL.LU R35, [R1+0x6804] ;  /* 0x0068040001237983 */ /* 0x000ea80000300800 */
[----:B------:R0:W-:Y:S01]  /*148b20*/  STL [R1+0x50], R9 ;  /* 0x0000500901007387 */ /* 0x0001e20000100800 */
[----:B------:R-:W-:Y:S02]  /*148b30*/  LOP3.LUT R10, R10, 0xffff, RZ, 0xc0, !PT ;  /* 0x0000ffff0a0a7812 */ /* 0x000fe400078ec0ff */
[----:B0-----:R-:W-:-:S04]  /*148b40*/  SHF.R.U32.HI R9, RZ, 0x8, R6 ;  /* 0x00000008ff097819 */ /* 0x001fc80000011606 */
[----:B------:R-:W-:Y:S02]  /*148b50*/  LOP3.LUT R9, R9, 0xffff, RZ, 0xc0, !PT ;  /* 0x0000ffff09097812 */ /* 0x000fe400078ec0ff */
[----:B------:R-:W-:-:S05]  /*148b60*/  PRMT R10, R10, 0x3340, R0 ;  /* 0x000033400a0a7816 */ /* 0x000fca0000000000 */
[----:B------:R-:W-:Y:S01]  /*148b70*/  STL [R1+0x67c0], R10 ;  /* 0x0067c00a01007387 */ /* 0x000fe20000100800 */
[----:B---3--:R-:W-:Y:S02]  /*148b80*/  LOP3.LUT R6, R43, 0xffff, RZ, 0xc0, !PT ;  /* 0x0000ffff2b067812 */ /* 0x008fe400078ec0ff */
[----:B------:R-:W-:Y:S02]  /*148b90*/  PRMT R43, R5, 0x3340, R9 ;  /* 0x00003340052b7816 */ /* 0x000fe40000000009 */
[----:B------:R-:W-:-:S03]  /*148ba0*/  PRMT R9, R3, 0x3340, R0 ;  /* 0x0000334003097816 */ /* 0x000fc60000000000 */
[----:B------:R-:W-:Y:S04]  /*148bb0*/  STL [R1+0x67c4], R43 ;  /* 0x0067c42b01007387 */ /* 0x000fe80000100800 */
[----:B------:R0:W-:Y:S02]  /*148bc0*/  STL [R1+0x67c8], R9 ;  /* 0x0067c80901007387 */ /* 0x0001e40000100800 */
[--C-:B0-----:R-:W-:Y:S02]  /*148bd0*/  PRMT R9, R36, 0x4210, R6.reuse ;  /* 0x0000421024097816 */ /* 0x101fe40000000006 */
[----:B------:R-:W3:Y:S04]  /*148be0*/  LDL.LU R36, [R1+0x6800] ;  /* 0x0068000001247983 */ /* 0x000ee80000300800 */
[----:B------:R-:W3:Y:S04]  /*148bf0*/  LDL.LU R5, [R1+0x55c4] ;  /* 0x0055c40001057983 */ /* 0x000ee80000300800 */
[----:B------:R-:W3:Y:S04]  /*148c00*/  LDL.LU R3, [R1+0x55c0] ;  /* 0x0055c00001037983 */ /* 0x000ee80000300800 */
[----:B------:R0:W-:Y:S04]  /*148c10*/  STL [R1+0x114], R9 ;  /* 0x0001140901007387 */ /* 0x0001e80000100800 */
[----:B------:R-:W3:Y:S01]  /*148c20*/  LDL.LU R26, [R1+0x60c] ;  /* 0x00060c00011a7983 */ /* 0x000ee20000300800 */
[----:B0-----:R-:W-:-:S03]  /*148c30*/  PRMT R9, R40, 0x5210, R6 ;  /* 0x0000521028097816 */ /* 0x001fc60000000006 */
[----:B------:R-:W3:Y:S04]  /*148c40*/  LDL.LU R6, [R1+0x5fc] ;  /* 0x0005fc0001067983 */ /* 0x000ee80000300800 */
[----:B------:R-:W3:Y:S01]  /*148c50*/  LDL.LU R60, [R1+0x264] ;  /* 0x00026400013c7983 */ /* 0x000ee20000300800 */
[----:B----4-:R-:W-:Y:S02]  /*148c60*/  SHF.R.U32.HI R11, RZ, 0x8, R38 ;  /* 0x00000008ff0b7819 */ /* 0x010fe40000011626 */
[----:B------:R-:W-:Y:S01]  /*148c70*/  SHF.R.U32.HI R7, RZ, 0x8, R7 ;  /* 0x00000008ff077819 */ /* 0x000fe20000011607 */
[----:B------:R0:W-:Y:S01]  /*148c80*/  STL [R1+0x54], R9 ;  /* 0x0000540901007387 */ /* 0x0001e20000100800 */
[----:B------:R-:W-:Y:S02]  /*148c90*/  LOP3.LUT R11, R11, 0xffff, RZ, 0xc0, !PT ;  /* 0x0000ffff0b0b7812 */ /* 0x000fe400078ec0ff */
[----:B------:R-:W-:Y:S01]  /*148ca0*/  SHF.R.U32.HI R8, RZ, 0x8, R8 ;  /* 0x00000008ff087819 */ /* 0x000fe20000011608 */
[----:B------:R-:W4:Y:S01]  /*148cb0*/  LDL.LU R25, [R1+0x5ec] ;  /* 0x0005ec0001197983 */ /* 0x000f220000300800 */
[----:B------:R-:W-:-:S02]  /*148cc0*/  PRMT R40, R11, 0x3340, R0 ;  /* 0x000033400b287816 */ /* 0x000fc40000000000 */
[----:B0-----:R-:W-:Y:S02]  /*148cd0*/  SHF.R.U32.HI R9, RZ, 0x8, R15 ;  /* 0x00000008ff097819 */ /* 0x001fe4000001160f */
[----:B------:R-:W-:Y:S02]  /*148ce0*/  LOP3.LUT R7, R7, 0xffff, RZ, 0xc0, !PT ;  /* 0x0000ffff07077812 */ /* 0x000fe400078ec0ff */
[----:B------:R-:W-:Y:S01]  /*148cf0*/  LOP3.LUT R9, R9, 0xffff, RZ, 0xc0, !PT ;  /* 0x0000ffff09097812 */ /* 0x000fe200078ec0ff */
[----:B------:R-:W-:Y:S01]  /*148d00*/  STL [R1+0x67cc], R40 ;  /* 0x0067cc2801007387 */ /* 0x000fe20000100800 */
[----:B------:R-:W-:Y:S02]  /*148d10*/  LOP3.LUT R8, R8, 0xffff, RZ, 0xc0, !PT ;  /* 0x0000ffff08087812 */ /* 0x000fe400078ec0ff */
[----:B--2---:R-:W-:-:S04]  /*148d20*/  SHF.R.U32.HI R10, RZ, 0x8, R35 ;  /* 0x00000008ff0a7819 */ /* 0x004fc80000011623 */
[----:B------:R-:W-:-:S04]  /*148d30*/  LOP3.LUT R10, R10, 0xffff, RZ, 0xc0, !PT ;  /* 0x0000ffff0a0a7812 */ /* 0x000fc800078ec0ff */
[----:B------:R-:W-:Y:S02]  /*148d40*/  PRMT R38, R10, 0x3340, R0 ;  /* 0x000033400a267816 */ /* 0x000fe40000000000 */
[----:B------:R-:W-:-:S03]  /*148d50*/  PRMT R35, R7, 0x3340, R9 ;  /* 0x0000334007237816 */ /* 0x000fc60000000009 */
[----:B------:R-:W-:Y:S04]  /*148d60*/  STL [R1+0x67d0], R38 ;  /* 0x0067d02601007387 */ /* 0x000fe80000100800 */
[----:B------:R-:W2:Y:S04]  /*148d70*/  LDL.LU R23, [R1+0x572c] ;  /* 0x00572c0001177983 */ /* 0x000ea80000300800 */
[----:B------:R-:W2:Y:S04]  /*148d80*/  LDL.LU R21, [R1+0x5728] ;  /* 0x0057280001157983 */ /* 0x000ea80000300800 */
[----:B------:R-:W2:Y:S04]  /*148d90*/  LDL.LU R41, [R1+0x5f0] ;  /* 0x0005f00001297983 */ /* 0x000ea80000300800 */
[----:B------:R-:W2:Y:S04]  /*148da0*/  LDL.LU R19, [R1+0x274] ;  /* 0x0002740001137983 */ /* 0x000ea80000300800 */
[----:B------:R-:W2:Y:S04]  /*148db0*/  LDL.LU R16, [R1+0x5dc] ;  /* 0x0005dc0001107983 */ /* 0x000ea80000300800 */
[----:B------:R-:W-:Y:S01]  /*148dc0*/  STL [R1+0x67d4], R35 ;  /* 0x0067d42301007387 */ /* 0x000fe20000100800 */
[----:B---3--:R-:W-:-:S02]  /*148dd0*/  LOP3.LUT R7, R36, 0xffff, RZ, 0xc0, !PT ;  /* 0x0000ffff24077812 */ /* 0x008fc400078ec0ff */
[----:B------:R-:W-:Y:S02]  /*148de0*/  PRMT R36, R8, 0x3340, R0 ;  /* 0x0000334008247816 */ /* 0x000fe40000000000 */
[----:B------:R-:W-:Y:S02]  /*148df0*/  LOP3.LUT R5, R5, 0xffff, RZ, 0xc0, !PT ;  /* 0x0000ffff05057812 */ /* 0x000fe400078ec0ff */
[----:B------:R-:W-:Y:S01]  /*148e00*/  PRMT R8, R31, 0x5210, R7 ;  /* 0x000052101f087816 */ /* 0x000fe20000000007 */
[----:B------:R-:W-:Y:S04]  /*148e10*/  STL [R1+0x67d8], R36 ;  /* 0x0067d82401007387 */ /* 0x000fe80000100800 */
[----:B------:R-:W3:Y:S01]  /*148e20*/  LDL.LU R31, [R1+0x67fc] ;  /* 0x0067fc00011f7983 */ /* 0x000ee20000300800 */
[----:B------:R-:W-:-:S02]  /*148e30*/  LOP3.LUT R3, R3, 0xffff, RZ, 0xc0, !PT ;  /* 0x0000ffff03037812 */ /* 0x000fc400078ec0ff */
[----:B------:R-:W-:-:S05]  /*148e40*/  PRMT R9, R26, 0x4210, R7 ;  /* 0x000042101a097816 */ /* 0x000fca0000000007 */
[----:B------:R-:W-:Y:S01]  /*148e50*/  STL [R1+0x118], R9 ;  /* 0x0001180901007387 */ /* 0x000fe20000100800 */
[----:B------:R-:W-:-:S03]  /*148e60*/  PRMT R6, R6, 0x4210, R5 ;  /* 0x0000421006067816 */ /* 0x000fc60000000005 */
[----:B------:R-:W-:Y:S01]  /*148e70*/  STL [R1+0x58], R8 ;  /* 0x0000580801007387 */ /* 0x000fe20000100800 */
[----:B------:R-:W-:-:S03]  /*148e80*/  PRMT R7, R60, 0x5210, R5 ;  /* 0x000052103c077816 */ /* 0x000fc60000000005 */
[----:B------:R0:W-:Y:S04]  /*148e90*/  STL [R1+0xe0], R6 ;  /* 0x0000e00601007387 */ /* 0x0001e80000100800 */
[----:B------:R-:W-:Y:S01]  /*148ea0*/  STL [R1+0x40], R7 ;  /* 0x0000400701007387 */ /* 0x000fe20000100800 */
[----:B0-----:R-:W-:-:S03]  /*148eb0*/  PRMT R6, R27, 0x5210, R3 ;  /* 0x000052101b067816 */ /* 0x001fc60000000003 */
[----:B------:R-:W2:Y:S01]  /*148ec0*/  LDL.LU R27, [R1+0x67f8] ;  /* 0x0067f800011b7983 */ /* 0x000ea20000300800 */
[----:B----4-:R-:W-:Y:S02]  /*148ed0*/  PRMT R5, R25, 0x4210, R3 ;  /* 0x0000421019057816 */ /* 0x010fe40000000003 */
[----:B------:R-:W-:-:S03]  /*148ee0*/  SHF.R.U32.HI R2, RZ, 0x8, R2 ;  /* 0x00000008ff027819 */ /* 0x000fc60000011602 */
[----:B------:R0:W-:Y:S01]  /*148ef0*/  STL [R1+0xe4], R5 ;  /* 0x0000e40501007387 */ /* 0x0001e20000100800 */
[----:B------:R-:W-:Y:S02]  /*148f00*/  SHF.R.U32.HI R4, RZ, 0x8, R4 ;  /* 0x00000008ff047819 */ /* 0x000fe40000011604 */
[----:B------:R-:W-:Y:S02]  /*148f10*/  LOP3.LUT R2, R2, 0xffff, RZ, 0xc0, !PT ;  /* 0x0000ffff02027812 */ /* 0x000fe400078ec0ff */
[----:B------:R-:W-:Y:S02]  /*148f20*/  LOP3.LUT R4, R4, 0xffff, RZ, 0xc0, !PT ;  /* 0x0000ffff04047812 */ /* 0x000fe400078ec0ff */
[----:B0-----:R-:W-:-:S04]  /*148f30*/  SHF.R.U32.HI R5, RZ, 0x8, R33 ;  /* 0x00000008ff057819 */ /* 0x001fc80000011621 */
[----:B------:R-:W-:-:S04]  /*148f40*/  LOP3.LUT R5, R5, 0xffff, RZ, 0xc0, !PT ;  /* 0x0000ffff05057812 */ /* 0x000fc800078ec0ff */
[----:B------:R-:W-:Y:S01]  /*148f50*/  PRMT R33, R5, 0x3340, R0 ;  /* 0x0000334005217816 */ /* 0x000fe20000000000 */
[----:B------:R-:W-:Y:S04]  /*148f60*/  STL [R1+0x44], R6 ;  /* 0x0000440601007387 */ /* 0x000fe80000100800 */
[----:B------:R-:W-:Y:S01]  /*148f70*/  STL [R1+0x67dc], R33 ;  /* 0x0067dc2101007387 */ /* 0x000fe20000100800 */
[----:B---3--:R-:W-:-:S04]  /*148f80*/  SHF.R.U32.HI R3, RZ, 0x8, R31 ;  /* 0x00000008ff037819 */ /* 0x008fc8000001161f */
[----:B------:R-:W-:-:S04]  /*148f90*/  LOP3.LUT R3, R3, 0xffff, RZ, 0xc0, !PT ;  /* 0x0000ffff03037812 */ /* 0x000fc800078ec0ff */
[----:B------:R-:W-:-:S05]  /*148fa0*/  PRMT R31, R3, 0x3340, R0 ;  /* 0x00003340031f7816 */ /* 0x000fca0000000000 */
[----:B------:R-:W-:Y:S01]  /*148fb0*/  STL [R1+0x67e0], R31 ;  /* 0x0067e01f01007387 */ /* 0x000fe20000100800 */
[----:B--2---:R-:W-:Y:S02]  /*148fc0*/  LOP3.LUT R3, R27, 0xffff, RZ, 0xc0, !PT ;  /* 0x0000ffff1b037812 */ /* 0x004fe400078ec0ff */
[----:B------:R-:W-:Y:S02]  /*148fd0*/  PRMT R27, R2, 0x3340, R4 ;  /* 0x00003340021b7816 */ /* 0x000fe40000000004 */
[----:B------:R-:W-:Y:S02]  /*148fe0*/  LOP3.LUT R2, R23, 0xffff, RZ, 0xc0, !PT ;  /* 0x0000ffff17027812 */ /* 0x000fe400078ec0ff */
[--C-:B------:R-:W-:Y:S02]  /*148ff0*/  PRMT R5, R41, 0x4210, R3.reuse ;  /* 0x0000421029057816 */ /* 0x100fe40000000003 */
[----:B------:R-:W-:Y:S01]  /*149000*/  PRMT R4, R19, 0x5210, R3 ;  /* 0x0000521013047816 */ /* 0x000fe20000000003 */
[----:B------:R-:W-:Y:S01]  /*149010*/  STL [R1+0x67e4], R27 ;  /* 0x0067e41b01007387 */ /* 0x000fe20000100800 */
[----:B------:R-:W-:-:S02]  /*149020*/  PRMT R3, R16, 0x4210, R2 ;  /* 0x0000421010037816 */ /* 0x000fc40000000002 */
[----:B------:R-:W-:Y:S01]  /*149030*/  PRMT R2, R28, 0x5210, R2 ;  /* 0x000052101c027816 */ /* 0x000fe20000000002 */
[----:B------:R0:W-:Y:S04]  /*149040*/  STL [R1+0xe8], R5 ;  /* 0x0000e80501007387 */ /* 0x0001e80000100800 */
[----:B------:R-:W-:Y:S04]  /*149050*/  STL [R1+0x48], R4 ;  /* 0x0000480401007387 */ /* 0x000fe80000100800 */
[----:B------:R-:W2:Y:S04]  /*149060*/  LDL.LU R28, [R1+0x67f4] ;  /* 0x0067f400011c7983 */ /* 0x000ea80000300800 */
[----:B------:R1:W-:Y:S04]  /*149070*/  STL [R1+0x20], R3 ;  /* 0x0000200301007387 */ /* 0x0003e80000100800 */
[----:B------:R-:W3:Y:S04]  /*149080*/  LDL.LU R22, [R1+0x5d8] ;  /* 0x0005d80001167983 */ /* 0x000ee80000300800 */
[----:B------:R-:W4:Y:S04]  /*149090*/  LDL.LU R20, [R1+0x27c] ;  /* 0x00027c0001147983 */ /* 0x000f280000300800 */
        /* <DEDUP_REMOVED lines=21> */
[----:B-1----:R-:W2:Y:S04]  /*1491f0*/  LDL.LU R3, [R1+0x364] ;  /* 0x0003640001037983 */ /* 0x002ea80000300800 */
[----:B------:R-:W2:Y:S04]  /*149200*/  LDL.LU R26, [R1+0x5a4] ;  /* 0x0005a400011a7983 */ /* 0x000ea80000300800 */
[----:B------:R-:W2:Y:S04]  /*149210*/  LDL.LU R6, [R1+0x360] ;  /* 0x0003600001067983 */ /* 0x000ea80000300800 */
[----:B------:R-:W2:Y:S01]  /*149220*/  LDL.LU R2, [R1+0x59c] ;  /* 0x00059c0001027983 */ /* 0x000ea20000300800 */
[----:B------:R-:W-:-:S03]  /*149230*/  LOP3.LUT R9, R21, 0xffff, RZ, 0xc0, !PT ;  /* 0x0000ffff15097812 */ /* 0x000fc600078ec0ff */
[----:B------:R-:W2:Y:S04]  /*149240*/  LDL.LU R4, [R1+0x35c] ;  /* 0x00035c0001047983 */ /* 0x000ea80000300800 */
[----:B------:R-:W2:Y:S04]  /*149250*/  LDL.LU R60, [R1+0x594] ;  /* 0x00059400013c7983 */ /* 0x000ea80000300800 */
[----:B------:R-:W2:Y:S04]  /*149260*/  LDL.LU R25, [R1+0x358] ;  /* 0x0003580001197983 */ /* 0x000ea80000300800 */
[----:B------:R-:W2:Y:S04]  /*149270*/  LDL.LU R23, [R1+0x590] ;  /* 0x0005900001177983 */ /* 0x000ea80000300800 */
[----:B------:R-:W2:Y:S04]  /*149280*/  LDL.LU R21, [R1+0x354] ;  /* 0x0003540001157983 */ /* 0x000ea80000300800 */
[----:B------:R-:W2:Y:S01]  /*149290*/  LDL.LU R41, [R1+0x58c] ;  /* 0x00058c0001297983 */ /* 0x000ea20000300800 */
[----:B------:R-:W-:-:S03]  /*1492a0*/  SHF.R.U32.HI R12, RZ, 0x8, R17 ;  /* 0x00000008ff0c7819 */ /* 0x000fc60000011611 */
[----:B------:R-:W2:Y:S01]  /*1492b0*/  LDL.LU R19, [R1+0x350] ;  /* 0x0003500001137983 */ /* 0x000ea20000300800 */
[----:B------:R-:W-:-:S03]  /*1492c0*/  LOP3.LUT R12, R12, 0xffff, RZ, 0xc0, !PT ;  /* 0x0000ffff0c0c7812 */ /* 0x000fc600078ec0ff */
[----:B------:R-:W2:Y:S01]  /*1492d0*/  LDL.LU R16, [R1+0x584] ;  /* 0x0005840001107983 */ /* 0x000ea20000300800 */
[--C-:B---3--:R-:W-:Y:S02]  /*1492e0*/  PRMT R10, R22, 0x4210, R9.reuse ;  /* 0x00004210160a7816 */ /* 0x108fe40000000009 */
[----:B----4-:R-:W-:-:S03]  /*1492f0*/  PRMT R9, R20, 0x5210, R9 ;  /* 0x0000521014097816 */ /* 0x010fc60000000009 */
[----:B------:R0:W-:Y:S01]  /*149300*/  STL [R1+0x24], R10 ;  /* 0x0000240a01007387 */ /* 0x0001e20000100800 */
[----:B--2---:R-:W-:-:S03]  /*149310*/  SHF.R.U32.HI R11, RZ, 0x8, R34 ;  /* 0x00000008ff0b7819 */ /* 0x004fc60000011622 */
[----:B------:R1:W-:Y:S01]  /*149320*/  STL [R1+0x14], R9 ;  /* 0x0000140901007387 */ /* 0x0003e20000100800 */
[----:B------:R-:W-:Y:S02]  /*149330*/  LOP3.LUT R11, R11, 0xffff, RZ, 0xc0, !PT ;  /* 0x0000ffff0b0b7812 */ /* 0x000fe400078ec0ff */
[----:B0-----:R-:W-:Y:S02]  /*149340*/  SHF.R.U32.HI R10, RZ, 0x8, R32 ;  /* 0x00000008ff0a7819 */ /* 0x001fe40000011620 */
[----:B------:R-:W-:Y:S02]  /*149350*/  PRMT R11, R11, 0x3340, R0 ;  /* 0x000033400b0b7816 */ /* 0x000fe40000000000 */
[----:B-1----:R-:W-:Y:S02]  /*149360*/  SHF.R.U32.HI R9, RZ, 0x8, R28 ;  /* 0x00000008ff097819 */ /* 0x002fe4000001161c */
[----:B------:R-:W-:Y:S02]  /*149370*/  PRMT R28, R12, 0x3340, R0 ;  /* 0x000033400c1c7816 */ /* 0x000fe40000000000 */
[----:B------:R-:W-:-:S02]  /*149380*/  LOP3.LUT R10, R10, 0xffff, RZ, 0xc0, !PT ;  /* 0x0000ffff0a0a7812 */ /* 0x000fc400078ec0ff */
[----:B------:R-:W-:Y:S01]  /*149390*/  LOP3.LUT R9, R9, 0xffff, RZ, 0xc0, !PT ;  /* 0x0000ffff09097812 */ /* 0x000fe200078ec0ff */
[----:B------:R-:W-:Y:S01]  /*1493a0*/  STL [R1+0x67e8], R28 ;  /* 0x0067e81c01007387 */ /* 0x000fe20000100800 */
[--C-:B------:R-:W-:Y:S02]  /*1493b0*/  PRMT R10, R10, 0x3340, R0.reuse ;  /* 0x000033400a0a7816 */ /* 0x100fe40000000000 */
[----:B------:R-:W-:Y:S01]  /*1493c0*/  PRMT R9, R9, 0x3340, R0 ;  /* 0x0000334009097816 */ /* 0x000fe20000000000 */
[----:B------:R-:W-:Y:S04]  /*1493d0*/  STL [R1+0x1bc], R11 ;  /* 0x0001bc0b01007387 */ /* 0x000fe80000100800 */
[----:B------:R0:W-:Y:S04]  /*1493e0*/  STL [R1+0x67ec], R0 ;  /* 0x0067ec0001007387 */ /* 0x0001e80000100800 */
[----:B------:R1:W-:Y:S01]  /*1493f0*/  STL [R1+0x1ac], R10 ;  /* 0x0001ac0a01007387 */ /* 0x0003e20000100800 */
[----:B0-----:R-:W-:-:S03]  /*149400*/  PRMT R0, R30, 0x5410, R37 ;  /* 0x000054101e007816 */ /* 0x001fc60000000025 */
[----:B------:R0:W-:Y:S01]  /*149410*/  STL [R1+0x1dc], R9 ;  /* 0x0001dc0901007387 */ /* 0x0001e20000100800 */
[----:B-1----:R-:W-:-:S03]  /*149420*/  PRMT R10, R48, 0x5410, R44 ;  /* 0x00005410300a7816 */ /* 0x002fc6000000002c */
[----:B------:R1:W-:Y:S01]  /*149430*/  STL [R1+0x388], R0 ;  /* 0x0003880001007387 */ /* 0x0003e20000100800 */
[----:B0-----:R-:W-:-:S03]  /*149440*/  PRMT R9, R50, 0x5410, R52 ;  /* 0x0000541032097816 */ /* 0x001fc60000000034 */
[----:B------:R0:W-:Y:S01]  /*149450*/  STL [R1+0x384], R10 ;  /* 0x0003840a01007387 */ /* 0x0001e20000100800 */
[----:B-1----:R-:W-:-:S03]  /*149460*/  PRMT R0, R15, 0x5410, R58 ;  /* 0x000054100f007816 */ /* 0x002fc6000000003a */
[----:B------:R1:W-:Y:S04]  /*149470*/  STL [R1+0x380], R9 ;  /* 0x0003800901007387 */ /* 0x0003e80000100800 */
[----:B------:R2:W-:Y:S01]  /*149480*/  STL [R1+0x37c], R0 ;  /* 0x00037c0001007387 */ /* 0x0005e20000100800 */
[----:B0-----:R-:W-:Y:S02]  /*149490*/  PRMT R10, R24, 0x5410, R46 ;  /* 0x00005410180a7816 */ /* 0x001fe4000000002e */
[----:B-1----:R-:W-:-:S03]  /*1494a0*/  PRMT R9, R42, 0x5410, R39 ;  /* 0x000054102a097816 */ /* 0x002fc60000000027 */
[----:B------:R-:W-:Y:S01]  /*1494b0*/  STL [R1+0x378], R10 ;  /* 0x0003780a01007387 */ /* 0x000fe20000100800 */
[----:B--2---:R-:W-:-:S03]  /*1494c0*/  PRMT R0, R56, 0x5410, R45 ;  /* 0x0000541038007816 */ /* 0x004fc6000000002d */
[----:B------:R-:W-:Y:S01]  /*1494d0*/  STL [R1+0x374], R9 ;  /* 0x0003740901007387 */ /* 0x000fe20000100800 */
[----:B------:R-:W-:-:S03]  /*1494e0*/  PRMT R7, R7, 0x5410, R29 ;  /* 0x0000541007077816 */ /* 0x000fc6000000001d */
[----:B------:R0:W-:Y:S01]  /*1494f0*/  STL [R1+0x370], R0 ;  /* 0x0003700001007387 */ /* 0x0001e20000100800 */
[----:B------:R-:W-:-:S03]  /*149500*/  PRMT R5, R5, 0x5410, R8 ;  /* 0x0000541005057816 */ /* 0x000fc60000000008 */
[----:B------:R-:W-:Y:S01]  /*149510*/  STL [R1+0x36c], R7 ;  /* 0x00036c0701007387 */ /* 0x000fe20000100800 */
[----:B0-----:R-:W-:-:S03]  /*149520*/  PRMT R0, R26, 0x5410, R3 ;  /* 0x000054101a007816 */ /* 0x001fc60000000003 */
[----:B------:R-:W-:Y:S04]  /*149530*/  STL [R1+0x368], R5 ;  /* 0x0003680501007387 */ /* 0x000fe80000100800 */
[----:B------:R0:W-:Y:S01]  /*149540*/  STL [R1+0x364], R0 ;  /* 0x0003640001007387 */ /* 0x0001e20000100800 */
[----:B------:R-:W-:-:S05]  /*149550*/  PRMT R3, R2, 0x5410, R6 ;  /* 0x0000541002037816 */ /* 0x000fca0000000006 */
[----:B------:R1:W-:Y:S01]  /*149560*/  STL [R1+0x360], R3 ;  /* 0x0003600301007387 */ /* 0x0003e20000100800 */
[----:B------:R-:W-:Y:S02]  /*149570*/  PRMT R2, R60, 0x5410, R4 ;  /* 0x000054103c027816 */ /* 0x000fe40000000004 */
[----:B0-----:R-:W-:-:S03]  /*149580*/  PRMT R0, R23, 0x5410, R25 ;  /* 0x0000541017007816 */ /* 0x001fc60000000019 */
[----:B------:R-:W-:Y:S04]  /*149590*/  STL [R1+0x35c], R2 ;  /* 0x00035c0201007387 */ /* 0x000fe80000100800 */
[----:B------:R0:W-:Y:S01]  /*1495a0*/  STL [R1+0x358], R0 ;  /* 0x0003580001007387 */ /* 0x0001e20000100800 */
[----:B-1----:R-:W-:-:S03]  /*1495b0*/  PRMT R3, R41, 0x5410, R21 ;  /* 0x0000541029037816 */ /* 0x002fc60000000015 */
[----:B0-----:R-:W2:Y:S04]  /*1495c0*/  LDL.LU R0, [R1+0x588] ;  /* 0x0005880001007983 */ /* 0x001ea80000300800 */
[----:B------:R-:W-:Y:S04]  /*1495d0*/  STL [R1+0x354], R3 ;  /* 0x0003540301007387 */ /* 0x000fe80000100800 */
[----:B------:R-:W3:Y:S01]  /*1495e0*/  LDL.LU R28, [R1+0x348] ;  /* 0x00034800011c7983 */ /* 0x000ee20000300800 */
[----:B------:R-:W-:-:S05]  /*1495f0*/  PRMT R2, R16, 0x5410, R19 ;  /* 0x0000541010027816 */ /* 0x000fca0000000013 */
[----:B------:R-:W-:Y:S04]  /*149600*/  STL [R1+0x350], R2 ;  /* 0x0003500201007387 */ /* 0x000fe80000100800 */
[----:B---3--:R0:W-:Y:S04]  /*149610*/  STL [R1+0x67f0], R28 ;  /* 0x0067f01c01007387 */ /* 0x0081e80000100800 */
        /* <DEDUP_REMOVED lines=60> */
[----:B--2---:R-:W-:-:S03]  /*1499e0*/  PRMT R0, R0, 0x5410, R28 ;  /* 0x0000541000007816 */ /* 0x004fc6000000001c */
[----:B------:R-:W2:Y:S04]  /*1499f0*/  LDL.LU R28, [R1+0x67f0] ;  /* 0x0067f000011c7983 */ /* 0x000ea80000300800 */
[----:B------:R2:W-:Y:S01]  /*149a00*/  STL [R1+0x34c], R0 ;  /* 0x00034c0001007387 */ /* 0x0005e20000100800 */
[----:B---3--:R-:W-:Y:S02]  /*149a10*/  PRMT R7, R7, 0x5410, R29 ;  /* 0x0000541007077816 */ /* 0x008fe4000000001d */
[----:B----4-:R-:W-:Y:S02]  /*149a20*/  PRMT R5, R5, 0x5410, R8 ;  /* 0x0000541005057816 */ /* 0x010fe40000000008 */
[----:B--2---:R-:W-:Y:S02]  /*149a30*/  PRMT R0, R27, 0x5410, R28 ;  /* 0x000054101b007816 */ /* 0x004fe4000000001c */
[----:B------:R-:W-:-:S02]  /*149a40*/  PRMT R27, R33, 0x5410, R31 ;  /* 0x00005410211b7816 */ /* 0x000fc4000000001f */
[----:B------:R-:W-:Y:S01]  /*149a50*/  PRMT R28, R35, 0x5410, R36 ;  /* 0x00005410231c7816 */ /* 0x000fe20000000024 */
[----:B------:R0:W-:Y:S04]  /*149a60*/  STL [R1+0x348], R0 ;  /* 0x0003480001007387 */ /* 0x0001e80000100800 */
[----:B------:R1:W-:Y:S01]  /*149a70*/  STL [R1+0x344], R27 ;  /* 0x0003441b01007387 */ /* 0x0003e20000100800 */
[----:B0-----:R-:W-:-:S03]  /*149a80*/  PRMT R0, R40, 0x5410, R38 ;  /* 0x0000541028007816 */ /* 0x001fc60000000026 */
[----:B------:R-:W-:Y:S01]  /*149a90*/  STL [R1+0x340], R28 ;  /* 0x0003401c01007387 */ /* 0x000fe20000100800 */
[----:B-1----:R-:W-:-:S03]  /*149aa0*/  PRMT R27, R43, 0x5410, R9 ;  /* 0x000054102b1b7816 */ /* 0x002fc60000000009 */
[----:B------:R0:W-:Y:S01]  /*149ab0*/  STL [R1+0x33c], R0 ;  /* 0x00033c0001007387 */ /* 0x0001e20000100800 */
[----:B------:R-:W-:Y:S02]  /*149ac0*/  PRMT R9, R11, 0x5410, R10 ;  /* 0x000054100b097816 */ /* 0x000fe4000000000a */
[----:B------:R-:W-:Y:S01]  /*149ad0*/  PRMT R10, R14, 0x5410, R13 ;  /* 0x000054100e0a7816 */ /* 0x000fe2000000000d */
[----:B------:R-:W-:Y:S01]  /*149ae0*/  STL [R1+0x338], R27 ;  /* 0x0003381b01007387 */ /* 0x000fe20000100800 */
[----:B0-----:R-:W-:-:S03]  /*149af0*/  PRMT R0, R47, 0x5410, R12 ;  /* 0x000054102f007816 */ /* 0x001fc6000000000c */
[----:B------:R0:W-:Y:S04]  /*149b00*/  STL [R1+0x334], R9 ;  /* 0x0003340901007387 */ /* 0x0001e80000100800 */
        /* <DEDUP_REMOVED lines=8> */
[----:B------:R0:W-:Y:S01]  /*149b90*/  STL [R1+0x320], R10 ;  /* 0x0003200a01007387 */ /* 0x0001e20000100800 */
[----:B--2---:R-:W-:-:S03]  /*149ba0*/  PRMT R0, R22, 0x5410, R18 ;  /* 0x0000541016007816 */ /* 0x004fc60000000012 */
        /* <DEDUP_REMOVED lines=16> */
[----:B------:R-:W-:Y:S01]  /*149cb0*/  STL [R1+0x2fc], R10 ;  /* 0x0002fc0a01007387 */ /* 0x000fe20000100800 */
[----:B--2---:R-:W-:-:S03]  /*149cc0*/  PRMT R0, R56, 0x5410, R45 ;  /* 0x0000541038007816 */ /* 0x004fc6000000002d */
[----:B------:R-:W-:Y:S04]  /*149cd0*/  STL [R1+0x2f8], R9 ;  /* 0x0002f80901007387 */ /* 0x000fe80000100800 */
[----:B------:R0:W-:Y:S04]  /*149ce0*/  STL [R1+0x2f4], R0 ;  /* 0x0002f40001007387 */ /* 0x0001e80000100800 */
[----:B------:R-:W-:Y:S01]  /*149cf0*/  STL [R1+0x2f0], R7 ;  /* 0x0002f00701007387 */ /* 0x000fe20000100800 */
[----:B0-----:R-:W-:Y:S02]  /*149d00*/  PRMT R0, R26, 0x5410, R3 ;  /* 0x000054101a007816 */ /* 0x001fe40000000003 */
[----:B------:R-:W-:Y:S01]  /*149d10*/  PRMT R3, R2, 0x5410, R6 ;  /* 0x0000541002037816 */ /* 0x000fe20000000006 */
[----:B------:R-:W-:Y:S01]  /*149d20*/  STL [R1+0x2ec], R5 ;  /* 0x0002ec0501007387 */ /* 0x000fe20000100800 */
[----:B------:R-:W-:-:S03]  /*149d30*/  PRMT R2, R60, 0x5410, R4 ;  /* 0x000054103c027816 */ /* 0x000fc60000000004 */
[----:B------:R0:W-:Y:S04]  /*149d40*/  STL [R1+0x2e8], R0 ;  /* 0x0002e80001007387 */ /* 0x0001e80000100800 */
[----:B------:R1:W-:Y:S01]  /*149d50*/  STL [R1+0x2e4], R3 ;  /* 0x0002e40301007387 */ /* 0x0003e20000100800 */
[----:B0-----:R-:W-:-:S03]  /*149d60*/  PRMT R0, R23, 0x5410, R25 ;  /* 0x0000541017007816 */ /* 0x001fc60000000019 */
[----:B------:R0:W-:Y:S01]  /*149d70*/  STL [R1+0x2e0], R2 ;  /* 0x0002e00201007387 */ /* 0x0001e20000100800 */
[----:B-1----:R-:W-:-:S03]  /*149d80*/  PRMT R3, R41, 0x5410, R21 ;  /* 0x0000541029037816 */ /* 0x002fc60000000015 */
[----:B------:R1:W-:Y:S01]  /*149d90*/  STL [R1+0x2dc], R0 ;  /* 0x0002dc0001007387 */ /* 0x0003e20000100800 */
[----:B0-----:R-:W-:-:S03]  /*149da0*/  PRMT R2, R16, 0x5410, R19 ;  /* 0x0000541010027816 */ /* 0x001fc60000000013 */
[----:B-1----:R-:W2:Y:S04]  /*149db0*/  LDL.LU R0, [R1+0x2d0] ;  /* 0x0002d00001007983 */ /* 0x002ea80000300800 */
[----:B------:R0:W-:Y:S04]  /*149dc0*/  STL [R1+0x2d8], R3 ;  /* 0x0002d80301007387 */ /* 0x0001e80000100800 */
[----:B------:R-:W2:Y:S04]  /*149dd0*/  LDL.LU R28, [R1+0x484] ;  /* 0x00048400011c7983 */ /* 0x000ea80000300800 */
[----:B------:R1:W-:Y:S04]  /*149de0*/  STL [R1+0x2d4], R2 ;  /* 0x0002d40201007387 */ /* 0x0003e80000100800 */
        /* <DEDUP_REMOVED lines=62> */
[----:B---3--:R-:W-:-:S03]  /*14a1d0*/  PRMT R31, R31, 0x5410, R27 ;  /* 0x000054101f1f7816 */ /* 0x008fc6000000001b */
[----:B0-----:R-:W3:Y:S01]  /*14a1e0*/  LDL.LU R28, [R1+0x67e8] ;  /* 0x0067e800011c7983 */ /* 0x001ee20000300800 */
[----:B----4-:R-:W-:-:S03]  /*14a1f0*/  PRMT R36, R36, 0x5410, R33 ;  /* 0x0000541024247816 */ /* 0x010fc60000000021 */
[----:B------:R-:W3:Y:S04]  /*14a200*/  LDL.LU R27, [R1+0x67e4] ;  /* 0x0067e400011b7983 */ /* 0x000ee80000300800 */
[----:B------:R0:W-:Y:S01]  /*14a210*/  STL [R1+0x2cc], R31 ;  /* 0x0002cc1f01007387 */ /* 0x0001e20000100800 */
[----:B------:R-:W-:-:S03]  /*14a220*/  PRMT R38, R38, 0x5410, R35 ;  /* 0x0000541026267816 */ /* 0x000fc60000000023 */
[----:B0-----:R-:W4:Y:S01]  /*14a230*/  LDL.LU R31, [R1+0x67e0] ;  /* 0x0067e000011f7983 */ /* 0x001f220000300800 */
[----:B------:R-:W-:-:S03]  /*14a240*/  PRMT R9, R9, 0x5410, R40 ;  /* 0x0000541009097816 */ /* 0x000fc60000000028 */
[----:B------:R-:W2:Y:S04]  /*14a250*/  LDL.LU R33, [R1+0x67dc] ;  /* 0x0067dc0001217983 */ /* 0x000ea80000300800 */
[----:B------:R0:W-:Y:S01]  /*14a260*/  STL [R1+0x2c8], R36 ;  /* 0x0002c82401007387 */ /* 0x0001e20000100800 */
[----:B------:R-:W-:-:S03]  /*14a270*/  PRMT R10, R10, 0x5410, R43 ;  /* 0x000054100a0a7816 */ /* 0x000fc6000000002b */
[----:B0-----:R-:W3:Y:S04]  /*14a280*/  LDL.LU R36, [R1+0x67d8] ;  /* 0x0067d80001247983 */ /* 0x001ee80000300800 */
[----:B------:R-:W3:Y:S04]  /*14a290*/  LDL.LU R35, [R1+0x67d4] ;  /* 0x0067d40001237983 */ /* 0x000ee80000300800 */
[----:B------:R0:W-:Y:S01]  /*14a2a0*/  STL [R1+0x2c4], R38 ;  /* 0x0002c42601007387 */ /* 0x0001e20000100800 */
[----:B------:R-:W-:Y:S02]  /*14a2b0*/  PRMT R12, R12, 0x5410, R11 ;  /* 0x000054100c0c7816 */ /* 0x000fe4000000000b */
[----:B------:R-:W-:Y:S01]  /*14a2c0*/  PRMT R13, R13, 0x5410, R47 ;  /* 0x000054100d0d7816 */ /* 0x000fe2000000002f */
[----:B0-----:R-:W4:Y:S04]  /*14a2d0*/  LDL.LU R38, [R1+0x67d0] ;  /* 0x0067d00001267983 */ /* 0x001f280000300800 */
[----:B------:R-:W2:Y:S04]  /*14a2e0*/  LDL.LU R40, [R1+0x67cc] ;  /* 0x0067cc0001287983 */ /* 0x000ea80000300800 */
[----:B------:R0:W-:Y:S01]  /*14a2f0*/  STL [R1+0x2c0], R9 ;  /* 0x0002c00901007387 */ /* 0x0001e20000100800 */
[----:B------:R-:W-:-:S03]  /*14a300*/  PRMT R49, R49, 0x5410, R14 ;  /* 0x0000541031317816 */ /* 0x000fc6000000000e */
[----:B0-----:R-:W3:Y:S04]  /*14a310*/  LDL.LU R9, [R1+0x67c8] ;  /* 0x0067c80001097983 */ /* 0x001ee80000300800 */
[----:B------:R-:W3:Y:S04]  /*14a320*/  LDL.LU R43, [R1+0x67c4] ;  /* 0x0067c400012b7983 */ /* 0x000ee80000300800 */
[----:B------:R0:W-:Y:S01]  /*14a330*/  STL [R1+0x2bc], R10 ;  /* 0x0002bc0a01007387 */ /* 0x0001e20000100800 */
[----:B------:R-:W-:-:S03]  /*14a340*/  PRMT R53, R53, 0x5410, R51 ;  /* 0x0000541035357816 */ /* 0x000fc60000000033 */
[----:B0-----:R-:W4:Y:S04]  /*14a350*/  LDL.LU R10, [R1+0x67c0] ;  /* 0x0067c000010a7983 */ /* 0x001f280000300800 */
[----:B------:R-:W2:Y:S04]  /*14a360*/  LDL.LU R11, [R1+0x67bc] ;  /* 0x0067bc00010b7983 */ /* 0x000ea80000300800 */
[----:B------:R0:W-:Y:S01]  /*14a370*/  STL [R1+0x2ac], R12 ;  /* 0x0002ac0c01007387 */ /* 0x0001e20000100800 */
[----:B------:R-:W-:-:S03]  /*14a380*/  PRMT R54, R54, 0x5410, R55 ;  /* 0x0000541036367816 */ /* 0x000fc60000000037 */
[----:B0-----:R-:W4:Y:S04]  /*14a390*/  LDL.LU R12, [R1+0x67b8] ;  /* 0x0067b800010c7983 */ /* 0x001f280000300800 */
[----:B------:R-:W4:Y:S04]  /*14a3a0*/  LDL.LU R47, [R1+0x67b4] ;  /* 0x0067b400012f7983 */ /* 0x000f280000300800 */
[----:B------:R0:W-:Y:S01]  /*14a3b0*/  STL [R1+0x2b0], R13 ;  /* 0x0002b00d01007387 */ /* 0x0001e20000100800 */
[----:B------:R-:W-:-:S03]  /*14a3c0*/  PRMT R59, R59, 0x5410, R57 ;  /* 0x000054103b3b7816 */ /* 0x000fc60000000039 */
[----:B0-----:R-:W2:Y:S04]  /*14a3d0*/  LDL.LU R13, [R1+0x67b0] ;  /* 0x0067b000010d7983 */ /* 0x001ea80000300800 */
[----:B------:R-:W3:Y:S04]  /*14a3e0*/  LDL.LU R14, [R1+0x67ac] ;  /* 0x0067ac00010e7983 */ /* 0x000ee80000300800 */
[----:B------:R0:W-:Y:S01]  /*14a3f0*/  STL [R1+0x2b4], R49 ;  /* 0x0002b43101007387 */ /* 0x0001e20000100800 */
[----:B------:R-:W-:-:S03]  /*14a400*/  PRMT R18, R18, 0x5410, R61 ;  /* 0x0000541012127816 */ /* 0x000fc6000000003d */
[----:B0-----:R-:W3:Y:S04]  /*14a410*/  LDL.LU R49, [R1+0x67a8] ;  /* 0x0067a80001317983 */ /* 0x001ee80000300800 */
        /* <DEDUP_REMOVED lines=51> */
[----:B0-----:R-:W2:Y:S04]  /*14a750*/  LDL.LU R45, [R1+0x6740] ;  /* 0x00674000012d7983 */ /* 0x001ea80000300800 */
[----:B------:R-:W4:Y:S04]  /*14a760*/  LDL.LU R56, [R1+0x673c] ;  /* 0x00673c0001387983 */ /* 0x000f280000300800 */
[----:B------:R0:W-:Y:S01]  /*14a770*/  STL [R1+0x234], R29 ;  /* 0x0002341d01007387 */ /* 0x0001e20000100800 */
[----:B------:R-:W-:-:S03]  /*14a780*/  PRMT R4, R4, 0x5410, R2 ;  /* 0x0000541004047816 */ /* 0x000fc60000000002 */
[----:B0-----:R-:W3:Y:S04]  /*14a790*/  LDL.LU R29, [R1+0x6738] ;  /* 0x00673800011d7983 */ /* 0x001ee80000300800 */
        /* <DEDUP_REMOVED lines=13> */
[----:B------:R0:W-:Y:S04]  /*14a870*/  STL [R1+0x228], R4 ;  /* 0x0002280401007387 */ /* 0x0001e80000100800 */
[----:B0-----:R-:W4:Y:S04]  /*14a880*/  LDL.LU R4, [R1+0x6718] ;  /* 0x0067180001047983 */ /* 0x001f280000300800 */
[----:B------:R-:W4:Y:S04]  /*14a890*/  LDL.LU R60, [R1+0x6714] ;  /* 0x00671400013c7983 */ /* 0x000f280000300800 */
[----:B------:R0:W-:Y:S04]  /*14a8a0*/  STL [R1+0x224], R25 ;  /* 0x0002241901007387 */ /* 0x0001e80000100800 */
[----:B0-----:R-:W2:Y:S04]  /*14a8b0*/  LDL.LU R25, [R1+0x6710] ;  /* 0x0067100001197983 */ /* 0x001ea80000300800 */
[----:B------:R-:W3:Y:S04]  /*14a8c0*/  LDL.LU R23, [R1+0x670c] ;  /* 0x00670c0001177983 */ /* 0x000ee80000300800 */
[----:B------:R0:W-:Y:S04]  /*14a8d0*/  STL [R1+0x21c], R21 ;  /* 0x00021c1501007387 */ /* 0x0001e80000100800 */
[----:B0-----:R-:W4:Y:S04]  /*14a8e0*/  LDL.LU R21, [R1+0x6708] ;  /* 0x0067080001157983 */ /* 0x001f280000300800 */
[----:B------:R-:W4:Y:S04]  /*14a8f0*/  LDL.LU R41, [R1+0x6704] ;  /* 0x0067040001297983 */ /* 0x000f280000300800 */
[----:B------:R0:W-:Y:S04]  /*14a900*/  STL [R1+0x218], R16 ;  /* 0x0002181001007387 */ /* 0x0001e80000100800 */
[----:B0-----:R-:W2:Y:S02]  /*14a910*/  LDL.LU R16, [R1+0x6700] ;  /* 0x0067000001107983 */ /* 0x001ea40000300800 */
[----:B--2---:R-:W-:-:S02]  /*14a920*/  PRMT R16, R16, 0x5410, R19 ;  /* 0x0000541010107816 */ /* 0x004fc40000000013 */
[----:B------:R-:W2:Y:S04]  /*14a930*/  LDL.LU R19, [R1+0x66fc] ;  /* 0x0066fc0001137983 */ /* 0x000ea80000300800 */
[----:B------:R0:W-:Y:S04]  /*14a940*/  STL [R1+0x214], R16 ;  /* 0x0002141001007387 */ /* 0x0001e80000100800 */
[----:B0-----:R-:W2:Y:S01]  /*14a950*/  LDL.LU R16, [R1+0x66f8] ;  /* 0x0066f80001107983 */ /* 0x001ea20000300800 */
[----:B----4-:R-:W-:Y:S02]  /*14a960*/  PRMT R41, R41, 0x5410, R21 ;  /* 0x0000541029297816 */ /* 0x010fe40000000015 */
[----:B--2---:R-:W-:-:S02]  /*14a970*/  PRMT R16, R16, 0x5410, R19 ;  /* 0x0000541010107816 */ /* 0x004fc40000000013 */
[----:B------:R-:W2:Y:S04]  /*14a980*/  LDL.LU R19, [R1+0x66f4] ;  /* 0x0066f40001137983 */ /* 0x000ea80000300800 */
[----:B------:R0:W-:Y:S04]  /*14a990*/  STL [R1+0x210], R16 ;  /* 0x0002101001007387 */ /* 0x0001e80000100800 */
[----:B0-----:R-:W4:Y:S04]  /*14a9a0*/  LDL.LU R16, [R1+0x66f0] ;  /* 0x0066f00001107983 */ /* 0x001f280000300800 */
[----:B------:R-:W2:Y:S04]  /*14a9b0*/  LDL.LU R21, [R1+0x66ec] ;  /* 0x0066ec0001157983 */ /* 0x000ea80000300800 */
[----:B------:R0:W-:Y:S04]  /*14a9c0*/  STL [R1+0x20c], R41 ;  /* 0x00020c2901007387 */ /* 0x0001e80000100800 */
[----:B0-----:R-:W3:Y:S02]  /*14a9d0*/  LDL.LU R41, [R1+0x66e8] ;  /* 0x0066e80001297983 */ /* 0x001ee40000300800 */
[----:B---3--:R-:W-:-:S02]  /*14a9e0*/  PRMT R41, R41, 0x5410, R23 ;  /* 0x0000541029297816 */ /* 0x008fc40000000017 */
[----:B------:R-:W3:Y:S04]  /*14a9f0*/  LDL.LU R23, [R1+0x66e4] ;  /* 0x0066e40001177983 */ /* 0x000ee80000300800 */
[----:B------:R0:W-:Y:S04]  /*14aa00*/  STL [R1+0x208], R41 ;  /* 0x0002082901007387 */ /* 0x0001e80000100800 */
[----:B0-----:R-:W4:Y:S01]  /*14aa10*/  LDL.LU R41, [R1+0x66e0] ;  /* 0x0066e00001297983 */ /* 0x001f220000300800 */
[----:B------:R-:W-:Y:S02]  /*14aa20*/  PRMT R60, R60, 0x5410, R4 ;  /* 0x000054103c3c7816 */ /* 0x000fe40000000004 */
[----:B----4-:R-:W-:-:S02]  /*14aa30*/  PRMT R41, R41, 0x5410, R25 ;  /* 0x0000541029297816 */ /* 0x010fc40000000019 */
[----:B------:R-:W4:Y:S04]  /*14aa40*/  LDL.LU R25, [R1+0x66dc] ;  /* 0x0066dc0001197983 */ /* 0x000f280000300800 */
[----:B------:R0:W-:Y:S04]  /*14aa50*/  STL [R1+0x204], R41 ;  /* 0x0002042901007387 */ /* 0x0001e80000100800 */
[----:B0-----:R-:W2:Y:S04]  /*14aa60*/  LDL.LU R41, [R1+0x66d8] ;  /* 0x0066d80001297983 */ /* 0x001ea80000300800 */
[----:B------:R-:W3:Y:S04]  /*14aa70*/  LDL.LU R4, [R1+0x66d4] ;  /* 0x0066d40001047983 */ /* 0x000ee80000300800 */
[----:B------:R0:W-:Y:S04]  /*14aa80*/  STL [R1+0x200], R60 ;  /* 0x0002003c01007387 */ /* 0x0001e80000100800 */
[----:B0-----:R-:W4:Y:S01]  /*14aa90*/  LDL.LU R60, [R1+0x66d0] ;  /* 0x0066d000013c7983 */ /* 0x001f220000300800 */
[----:B---3--:R-:W-:-:S03]  /*14aaa0*/  PRMT R4, R4, 0x5410, R2 ;  /* 0x0000541004047816 */ /* 0x008fc60000000002 */
[----:B------:R-:W3:Y:S04]  /*14aab0*/  LDL.LU R2, [R1+0x66cc] ;  /* 0x0066cc0001027983 */ /* 0x000ee80000300800 */
[----:B------:R0:W-:Y:S01]  /*14aac0*/  STL [R1+0x1fc], R4 ;  /* 0x0001fc0401007387 */ /* 0x0001e20000100800 */
[----:B----4-:R-:W-:-:S03]  /*14aad0*/  PRMT R60, R60, 0x5410, R6 ;  /* 0x000054103c3c7816 */ /* 0x010fc60000000006 */
[----:B0-----:R-:W4:Y:S04]  /*14aae0*/  LDL.LU R4, [R1+0x66c8] ;  /* 0x0066c80001047983 */ /* 0x001f280000300800 */
[----:B------:R-:W2:Y:S04]  /*14aaf0*/  LDL.LU R6, [R1+0x66c4] ;  /* 0x0066c40001067983 */ /* 0x000ea80000300800 */
[----:B------:R0:W-:Y:S04]  /*14ab00*/  STL [R1+0x1f8], R60 ;  /* 0x0001f83c01007387 */ /* 0x0001e80000100800 */
[----:B0-----:R-:W2:Y:S01]  /*14ab10*/  LDL.LU R60, [R1+0x66c0] ;  /* 0x0066c000013c7983 */ /* 0x001ea20000300800 */
[----:B------:R-:W-:-:S02]  /*14ab20*/  PRMT R8, R8, 0x5410, R7 ;  /* 0x0000541008087816 */ /* 0x000fc40000000007 */
[----:B---3--:R-:W-:Y:S02]  /*14ab30*/  PRMT R2, R2, 0x5410, R26 ;  /* 0x0000541002027816 */ /* 0x008fe4000000001a */
[----:B------:R-:W3:Y:S04]  /*14ab40*/  LDL.LU R26, [R1+0x66bc] ;  /* 0x0066bc00011a7983 */ /* 0x000ee80000300800 */
[----:B------:R0:W-:Y:S01]  /*14ab50*/  STL [R1+0x1f4], R2 ;  /* 0x0001f40201007387 */ /* 0x0001e20000100800 */
[----:B----4-:R-:W-:-:S03]  /*14ab60*/  PRMT R4, R4, 0x5410, R3 ;  /* 0x0000541004047816 */ /* 0x010fc60000000003 */
[----:B0-----:R-:W4:Y:S01]  /*14ab70*/  LDL.LU R2, [R1+0x66b8] ;  /* 0x0066b80001027983 */ /* 0x001f220000300800 */
[----:B--2---:R-:W-:-:S03]  /*14ab80*/  PRMT R6, R6, 0x5410, R5 ;  /* 0x0000541006067816 */ /* 0x004fc60000000005 */
[----:B------:R-:W2:Y:S04]  /*14ab90*/  LDL.LU R3, [R1+0x66b4] ;  /* 0x0066b40001037983 */ /* 0x000ea80000300800 */
[----:B------:R0:W-:Y:S04]  /*14aba0*/  STL [R1+0x1f0], R4 ;  /* 0x0001f00401007387 */ /* 0x0001e80000100800 */
[----:B0-----:R-:W4:Y:S04]  /*14abb0*/  LDL.LU R4, [R1+0x66b0] ;  /* 0x0066b00001047983 */ /* 0x001f280000300800 */
[----:B------:R-:W2:Y:S04]  /*14abc0*/  LDL.LU R5, [R1+0x66ac] ;  /* 0x0066ac0001057983 */ /* 0x000ea80000300800 */
[----:B------:R0:W-:Y:S01]  /*14abd0*/  STL [R1+0x1ec], R6 ;  /* 0x0001ec0601007387 */ /* 0x0001e20000100800 */
[----:B------:R-:W-:-:S03]  /*14abe0*/  PRMT R60, R60, 0x5410, R29 ;  /* 0x000054103c3c7816 */ /* 0x000fc6000000001d */
[----:B0-----:R-:W4:Y:S04]  /*14abf0*/  LDL.LU R6, [R1+0x66a8] ;  /* 0x0066a80001067983 */ /* 0x001f280000300800 */
[----:B------:R-:W2:Y:S04]  /*14ac00*/  LDL.LU R7, [R1+0x66a4] ;  /* 0x0066a40001077983 */ /* 0x000ea80000300800 */
[----:B------:R0:W-:Y:S04]  /*14ac10*/  STL [R1+0x1cc], R8 ;  /* 0x0001cc0801007387 */ /* 0x0001e80000100800 */
[----:B0-----:R-:W4:Y:S04]  /*14ac20*/  LDL.LU R8, [R1+0x66a0] ;  /* 0x0066a00001087983 */ /* 0x001f280000300800 */
[----:B------:R-:W2:Y:S04]  /*14ac30*/  LDL.LU R29, [R1+0x669c] ;  /* 0x00669c00011d7983 */ /* 0x000ea80000300800 */
[----:B------:R0:W-:Y:S04]  /*14ac40*/  STL [R1+0x19c], R60 ;  /* 0x00019c3c01007387 */ /* 0x0001e80000100800 */
[----:B0-----:R-:W4:Y:S01]  /*14ac50*/  LDL.LU R60, [R1+0x6698] ;  /* 0x00669800013c7983 */ /* 0x001f220000300800 */
[----:B------:R-:W-:-:S02]  /*14ac60*/  PRMT R45, R45, 0x5410, R42 ;  /* 0x000054102d2d7816 */ /* 0x000fc4000000002a */
[----:B------:R-:W-:Y:S02]  /*14ac70*/  PRMT R24, R24, 0x5410, R46 ;  /* 0x0000541018187816 */ /* 0x000fe4000000002e */
[----:B---3--:R-:W-:Y:S02]  /*14ac80*/  PRMT R26, R26, 0x5410, R56 ;  /* 0x000054101a1a7816 */ /* 0x008fe40000000038 */
[----:B------:R-:W3:Y:S04]  /*14ac90*/  LDL.LU R56, [R1+0x6694] ;  /* 0x0066940001387983 */ /* 0x000ee80000300800 */
[----:B------:R0:W-:Y:S04]  /*14aca0*/  STL [R1+0x18c], R26 ;  /* 0x00018c1a01007387 */ /* 0x0001e80000100800 */
[----:B0-----:R-:W3:Y:S04]  /*14acb0*/  LDL.LU R26, [R1+0x6690] ;  /* 0x00669000011a7983 */ /* 0x001ee80000300800 */
[----:B------:R-:W3:Y:S04]  /*14acc0*/  LDL.LU R42, [R1+0x668c] ;  /* 0x00668c00012a7983 */ /* 0x000ee80000300800 */
[----:B------:R0:W-:Y:S04]  /*14acd0*/  STL [R1+0x17c], R45 ;  /* 0x00017c2d01007387 */ /* 0x0001e80000100800 */
[----:B0-----:R-:W3:Y:S01]  /*14ace0*/  LDL.LU R45, [R1+0x6688] ;  /* 0x00668800012d7983 */ /* 0x001ee20000300800 */
[----:B--2---:R-:W-:-:S03]  /*14acf0*/  PRMT R29, R29, 0x5410, R39 ;  /* 0x000054101d1d7816 */ /* 0x004fc60000000027 */
[----:B------:R-:W2:Y:S04]  /*14ad00*/  LDL.LU R39, [R1+0x6684] ;  /* 0x0066840001277983 */ /* 0x000ea80000300800 */
[----:B------:R0:W-:Y:S04]  /*14ad10*/  STL [R1+0x16c], R29 ;  /* 0x00016c1d01007387 */ /* 0x0001e80000100800 */
[----:B0-----:R-:W2:Y:S04]  /*14ad20*/  LDL.LU R29, [R1+0x6680] ;  /* 0x00668000011d7983 */ /* 0x001ea80000300800 */
[----:B------:R-:W2:Y:S04]  /*14ad30*/  LDL.LU R46, [R1+0x667c] ;  /* 0x00667c00012e7983 */ /* 0x000ea80000300800 */
[----:B------:R0:W-:Y:S04]  /*14ad40*/  STL [R1+0x15c], R24 ;  /* 0x00015c1801007387 */ /* 0x0001e80000100800 */
[----:B0-----:R-:W2:Y:S01]  /*14ad50*/  LDL.LU R24, [R1+0x6678] ;  /* 0x0066780001187983 */ /* 0x001ea20000300800 */
[----:B----4-:R-:W-:-:S03]  /*14ad60*/  PRMT R60, R60, 0x5410, R15 ;  /* 0x000054103c3c7816 */ /* 0x010fc6000000000f */
[----:B------:R-:W4:Y:S04]  /*14ad70*/  LDL.LU R15, [R1+0x6674] ;  /* 0x00667400010f7983 */ /* 0x000f280000300800 */
[----:B------:R0:W-:Y:S01]  /*14ad80*/  STL [R1+0x14c], R60 ;  /* 0x00014c3c01007387 */ /* 0x0001e20000100800 */
[----:B------:R-:W-:-:S03]  /*14ad90*/  PRMT R50, R50, 0x5410, R52 ;  /* 0x0000541032327816 */ /* 0x000fc60000000034 */
[----:B0-----:R-:W4:Y:S01]  /*14ada0*/  LDL.LU R60, [R1+0x6670] ;  /* 0x00667000013c7983 */ /* 0x001f220000300800 */
[----:B------:R-:W-:Y:S02]  /*14adb0*/  PRMT R30, R30, 0x5410, R37 ;  /* 0x000054101e1e7816 */ /* 0x000fe40000000025 */
[----:B------:R-:W-:Y:S02]  /*14adc0*/  PRMT R20, R20, 0x5410, R17 ;  /* 0x0000541014147816 */ /* 0x000fe40000000011 */
[----:B---3--:R-:W-:Y:S02]  /*14add0*/  PRMT R56, R56, 0x5410, R58 ;  /* 0x0000541038387816 */ /* 0x008fe4000000003a */
[----:B------:R-:W3:Y:S04]  /*14ade0*/  LDL.LU R58, [R1+0x666c] ;  /* 0x00666c00013a7983 */ /* 0x000ee80000300800 */
[----:B------:R0:W-:Y:S04]  /*14adf0*/  STL [R1+0x13c], R56 ;  /* 0x00013c3801007387 */ /* 0x0001e80000100800 */
[----:B0-----:R-:W3:Y:S04]  /*14ae00*/  LDL.LU R56, [R1+0x6668] ;  /* 0x0066680001387983 */ /* 0x001ee80000300800 */
[----:B------:R-:W3:Y:S04]  /*14ae10*/  LDL.LU R52, [R1+0x6664] ;  /* 0x0066640001347983 */ /* 0x000ee80000300800 */
[----:B------:R0:W-:Y:S01]  /*14ae20*/  STL [R1+0x22c], R50 ;  /* 0x00022c3201007387 */ /* 0x0001e20000100800 */
[----:B------:R-:W-:-:S03]  /*14ae30*/  PRMT R45, R45, 0x5410, R48 ;  /* 0x000054102d2d7816 */ /* 0x000fc60000000030 */
[----:B0-----:R-:W3:Y:S04]  /*14ae40*/  LDL.LU R50, [R1+0x6660] ;  /* 0x0066600001327983 */ /* 0x001ee80000300800 */
[----:B------:R-:W3:Y:S04]  /*14ae50*/  LDL.LU R48, [R1+0x665c] ;  /* 0x00665c0001307983 */ /* 0x000ee80000300800 */
[----:B------:R0:W-:Y:S04]  /*14ae60*/  STL [R1+0x248], R45 ;  /* 0x0002482d01007387 */ /* 0x0001e80000100800 */
[----:B0-----:R-:W3:Y:S01]  /*14ae70*/  LDL.LU R45, [R1+0x6658] ;  /* 0x00665800012d7983 */ /* 0x001ee20000300800 */
[----:B--2---:R-:W-:-:S03]  /*14ae80*/  PRMT R39, R39, 0x5410, R44 ;  /* 0x0000541027277816 */ /* 0x004fc6000000002c */
[----:B------:R-:W2:Y:S04]  /*14ae90*/  LDL.LU R44, [R1+0x6654] ;  /* 0x00665400012c7983 */ /* 0x000ea80000300800 */
[----:B------:R0:W-:Y:S01]  /*14aea0*/  STL [R1+0x24c], R39 ;  /* 0x00024c2701007387 */ /* 0x0001e20000100800 */
[----:B------:R-:W-:-:S03]  /*14aeb0*/  PRMT R29, R29, 0x5410, R32 ;  /* 0x000054101d1d7816 */ /* 0x000fc60000000020 */
[----:B0-----:R-:W2:Y:S01]  /*14aec0*/  LDL.LU R39, [R1+0x6650] ;  /* 0x0066500001277983 */ /* 0x001ea20000300800 */
[----:B------:R-:W-:-:S03]  /*14aed0*/  PRMT R46, R46, 0x5410, R34 ;  /* 0x000054102e2e7816 */ /* 0x000fc60000000022 */
[----:B------:R-:W2:Y:S04]  /*14aee0*/  LDL.LU R37, [R1+0x664c] ;  /* 0x00664c0001257983 */ /* 0x000ea80000300800 */
[----:B------:R0:W-:Y:S04]  /*14aef0*/  STL [R1+0x254], R30 ;  /* 0x0002541e01007387 */ /* 0x0001e80000100800 */
[----:B0-----:R-:W2:Y:S04]  /*14af00*/  LDL R30, [R1+0x2e30] ;  /* 0x002e3000011e7983 */ /* 0x001ea80000100800 */
[----:B------:R-:W2:Y:S04]  /*14af10*/  LDL.LU R32, [R1+0x6648] ;  /* 0x0066480001207983 */ /* 0x000ea80000300800 */
[----:B------:R0:W-:Y:S04]  /*14af20*/  STL [R1+0x268], R29 ;  /* 0x0002681d01007387 */ /* 0x0001e80000100800 */
[----:B0-----:R-:W2:Y:S04]  /*14af30*/  LDL.LU R29, [R1+0x6644] ;  /* 0x00664400011d7983 */ /* 0x001ea80000300800 */
[----:B------:R-:W2:Y:S04]  /*14af40*/  LDL.LU R34, [R1+0x6640] ;  /* 0x0066400001227983 */ /* 0x000ea80000300800 */
[----:B------:R0:W-:Y:S04]  /*14af50*/  STL [R1+0x270], R46 ;  /* 0x0002702e01007387 */ /* 0x0001e80000100800 */
[----:B0-----:R-:W2:Y:S01]  /*14af60*/  LDL.LU R46, [R1+0x663c] ;  /* 0x00663c00012e7983 */ /* 0x001ea20000300800 */
[----:B------:R-:W-:-:S03]  /*14af70*/  PRMT R24, R24, 0x5410, R22 ;  /* 0x0000541018187816 */ /* 0x000fc60000000016 */
[----:B------:R-:W2:Y:S04]  /*14af80*/  LDL.LU R17, [R1+0x6638] ;  /* 0x0066380001117983 */ /* 0x000ea80000300800 */
[----:B------:R0:W-:Y:S04]  /*14af90*/  STL [R1+0x6bc], R20 ;  /* 0x0006bc1401007387 */ /* 0x0001e80000100800 */
[----:B0-----:R-:W2:Y:S04]  /*14afa0*/  LDL.LU R20, [R1+0x6634] ;  /* 0x0066340001147983 */ /* 0x001ea80000300800 */
[----:B------:R-:W2:Y:S04]  /*14afb0*/  LDL.LU R22, [R1+0x6630] ;  /* 0x0066300001167983 */ /* 0x000ea80000300800 */
[----:B------:R0:W-:Y:S04]  /*14afc0*/  STL [R1+0x6cc], R24 ;  /* 0x0006cc1801007387 */ /* 0x0001e80000100800 */
[----:B0-----:R-:W2:Y:S01]  /*14afd0*/  LDL.LU R24, [R1+0x662c] ;  /* 0x00662c0001187983 */ /* 0x001ea20000300800 */
[----:B----4-:R-:W-:-:S02]  /*14afe0*/  PRMT R15, R15, 0x5410, R18 ;  /* 0x000054100f0f7816 */ /* 0x010fc40000000012 */
[----:B------:R-:W-:Y:S01]  /*14aff0*/  PRMT R60, R60, 0x5410, R61 ;  /* 0x000054103c3c7816 */ /* 0x000fe2000000003d */
[----:B------:R-:W4:Y:S04]  /*14b000*/  LDL.LU R18, [R1+0x6628] ;  /* 0x0066280001127983 */ /* 0x000f280000300800 */
[----:B------:R0:W-:Y:S01]  /*14b010*/  STL [R1+0x6dc], R15 ;  /* 0x0006dc0f01007387 */ /* 0x0001e20000100800 */
[----:B------:R-:W-:-:S03]  /*14b020*/  PRMT R54, R54, 0x5410, R55 ;  /* 0x0000541036367816 */ /* 0x000fc60000000037 */
[----:B0-----:R-:W4:Y:S04]  /*14b030*/  LDL.LU R15, [R1+0x6624] ;  /* 0x00662400010f7983 */ /* 0x001f280000300800 */
[----:B------:R-:W4:Y:S04]  /*14b040*/  LDL.LU R61, [R1+0x6620] ;  /* 0x00662000013d7983 */ /* 0x000f280000300800 */
[----:B------:R0:W-:Y:S04]  /*14b050*/  STL [R1+0x6fc], R60 ;  /* 0x0006fc3c01007387 */ /* 0x0001e80000100800 */
[----:B0-----:R-:W4:Y:S01]  /*14b060*/  LDL.LU R60, [R1+0x661c] ;  /* 0x00661c00013c7983 */ /* 0x001f220000300800 */
[----:B------:R-:W-:-:S02]  /*14b070*/  PRMT R14, R49, 0x5410, R14 ;  /* 0x00005410310e7816 */ /* 0x000fc4000000000e */
[----:B------:R-:W-:Y:S02]  /*14b080*/  PRMT R9, R43, 0x5410, R9 ;  /* 0x000054102b097816 */ /* 0x000fe40000000009 */
[----:B---3--:R-:W-:Y:S02]  /*14b090*/  PRMT R58, R58, 0x5410, R59 ;  /* 0x000054103a3a7816 */ /* 0x008fe4000000003b */
[----:B------:R-:W3:Y:S04]  /*14b0a0*/  LDL.LU R59, [R1+0x6618] ;  /* 0x00661800013b7983 */ /* 0x000ee80000300800 */
[----:B------:R0:W-:Y:S01]  /*14b0b0*/  STL [R1+0x71c], R58 ;  /* 0x00071c3a01007387 */ /* 0x0001e20000100800 */
[----:B------:R-:W-:-:S03]  /*14b0c0*/  PRMT R56, R56, 0x5410, R57 ;  /* 0x0000541038387816 */ /* 0x000fc60000000039 */
[----:B0-----:R-:W3:Y:S01]  /*14b0d0*/  LDL.LU R58, [R1+0x6614] ;  /* 0x00661400013a7983 */ /* 0x001ee20000300800 */
[----:B------:R-:W-:-:S03]  /*14b0e0*/  PRMT R52, R52, 0x5410, R53 ;  /* 0x0000541034347816 */ /* 0x000fc60000000035 */
[----:B------:R-:W3:Y:S04]  /*14b0f0*/  LDL.LU R57, [R1+0x6610] ;  /* 0x0066100001397983 */ /* 0x000ee80000300800 */
[----:B------:R0:W-:Y:S04]  /*14b100*/  STL [R1+0x72c], R56 ;  /* 0x00072c3801007387 */ /* 0x0001e80000100800 */
[----:B0-----:R-:W3:Y:S01]  /*14b110*/  LDL.LU R56, [R1+0x660c] ;  /* 0x00660c0001387983 */ /* 0x001ee20000300800 */
[----:B------:R-:W-:-:S03]  /*14b120*/  PRMT R50, R50, 0x5410, R51 ;  /* 0x0000541032327816 */ /* 0x000fc60000000033 */
        /* <DEDUP_REMOVED lines=10> */
[----:B------:R0:W-:Y:S02]  /*14b1d0*/  STL [R1+0x7ac], R14 ;  /* 0x0007ac0e01007387 */ /* 0x0001e40000100800 */
[----:B0-----:R-:W-:-:S02]  /*14b1e0*/  PRMT R14, R48, 0x5410, R13 ;  /* 0x00005410300e7816 */ /* 0x001fc4000000000d */
[----:B------:R-:W-:Y:S01]  /*14b1f0*/  PRMT R13, R47, 0x5410, R12 ;  /* 0x000054102f0d7816 */ /* 0x000fe2000000000c */
[----:B------:R-:W3:Y:S04]  /*14b200*/  LDL.LU R48, [R1+0x65ec] ;  /* 0x0065ec0001307983 */ /* 0x000ee80000300800 */
[----:B------:R-:W3:Y:S04]  /*14b210*/  LDL.LU R47, [R1+0x65e8] ;  /* 0x0065e800012f7983 */ /* 0x000ee80000300800 */
[----:B------:R-:W-:Y:S01]  /*14b220*/  STL [R1+0x7bc], R14 ;  /* 0x0007bc0e01007387 */ /* 0x000fe20000100800 */
[----:B--2---:R-:W-:-:S03]  /*14b230*/  LOP3.LUT R12, R46, 0xffff, RZ, 0xc0, !PT ;  /* 0x0000ffff2e0c7812 */ /* 0x004fc600078ec0ff */
[----:B------:R-:W2:Y:S04]  /*14b240*/  LDL.LU R46, [R1+0x65e4] ;  /* 0x0065e400012e7983 */ /* 0x000ea80000300800 */
[----:B------:R0:W-:Y:S02]  /*14b250*/  STL [R1+0x7e4], R13 ;  /* 0x0007e40d01007387 */ /* 0x0001e40000100800 */
[----:B0-----:R-:W-:Y:S02]  /*14b260*/  PRMT R13, R45, 0x5410, R11 ;  /* 0x000054102d0d7816 */ /* 0x001fe4000000000b */
[----:B------:R-:W-:Y:S01]  /*14b270*/  PRMT R11, R44, 0x5410, R10 ;  /* 0x000054102c0b7816 */ /* 0x000fe2000000000a */
[----:B------:R-:W3:Y:S01]  /*14b280*/  LDL.LU R45, [R1+0x65e0] ;  /* 0x0065e000012d7983 */ /* 0x000ee20000300800 */
[----:B------:R-:W-:-:S03]  /*14b290*/  PRMT R10, R42, 0x4210, R12 ;  /* 0x000042102a0a7816 */ /* 0x000fc6000000000c */
[----:B------:R-:W-:Y:S04]  /*14b2a0*/  STL [R1+0x7e8], R13 ;  /* 0x0007e80d01007387 */ /* 0x000fe80000100800 */
[----:B------:R0:W-:Y:S04]  /*14b2b0*/  STL [R1+0x7ec], R11 ;  /* 0x0007ec0b01007387 */ /* 0x0001e80000100800 */
[----:B------:R1:W-:Y:S04]  /*14b2c0*/  STL [R1+0x1cf0], R9 ;  /* 0x001cf00901007387 */ /* 0x0003e80000100800 */
[----:B------:R1:W-:Y:S01]  /*14b2d0*/  STL [R1+0x28], R10 ;  /* 0x0000280a01007387 */ /* 0x0003e20000100800 */
[----:B0-----:R-:W-:-:S02]  /*14b2e0*/  PRMT R11, R41, 0x5210, R12 ;  /* 0x00005210290b7816 */ /* 0x001fc4000000000c */
[----:B-1----:R-:W-:-:S03]  /*14b2f0*/  PRMT R9, R39, 0x5410, R40 ;  /* 0x0000541027097816 */ /* 0x002fc60000000028 */
[----:B------:R0:W-:Y:S01]  /*14b300*/  STL [R1+0x18], R11 ;  /* 0x0000180b01007387 */ /* 0x0001e20000100800 */
[----:B------:R-:W-:-:S03]  /*14b310*/  PRMT R10, R37, 0x5410, R38 ;  /* 0x00005410250a7816 */ /* 0x000fc60000000026 */
[----:B------:R1:W-:Y:S04]  /*14b320*/  STL [R1+0x1cf4], R9 ;  /* 0x001cf40901007387 */ /* 0x0003e80000100800 */
[----:B------:R1:W-:Y:S01]  /*14b330*/  STL [R1+0x1cf8], R10 ;  /* 0x001cf80a01007387 */ /* 0x0003e20000100800 */
[----:B0-----:R-:W-:Y:S02]  /*14b340*/  PRMT R11, R35, 0x5410, R36 ;  /* 0x00005410230b7816 */ /* 0x001fe40000000024 */
[----:B------:R-:W-:Y:S02]  /*14b350*/  PRMT R12, R29, 0x5410, R31 ;  /* 0x000054101d0c7816 */ /* 0x000fe4000000001f */
[----:B-1----:R-:W-:Y:S02]  /*14b360*/  LOP3.LUT R9, R34, 0xffff, RZ, 0xc0, !PT ;  /* 0x0000ffff22097812 */ /* 0x002fe400078ec0ff */
[----:B------:R-:W-:Y:S01]  /*14b370*/  PRMT R10, R32, 0x5410, R33 ;  /* 0x00005410200a7816 */ /* 0x000fe20000000021 */
[----:B------:R0:W-:Y:S01]  /*14b380*/  STL [R1+0x1cfc], R11 ;  /* 0x001cfc0b01007387 */ /* 0x0001e20000100800 */
[----:B------:R-:W-:-:S03]  /*14b390*/  LOP3.LUT R24, R24, 0xffff, RZ, 0xc0, !PT ;  /* 0x0000ffff18187812 */ /* 0x000fc600078ec0ff */
[----:B------:R1:W-:Y:S01]  /*14b3a0*/  STL [R1+0x1d20], R10 ;  /* 0x001d200a01007387 */ /* 0x0003e20000100800 */
[----:B------:R-:W-:Y:S02]  /*14b3b0*/  LOP3.LUT R22, R22, 0xffff, RZ, 0xc0, !PT ;  /* 0x0000ffff16167812 */ /* 0x000fe400078ec0ff */
[----:B0-----:R-:W-:Y:S01]  /*14b3c0*/  PRMT R11, R27, 0x5410, R28 ;  /* 0x000054101b0b7816 */ /* 0x001fe2000000001c */
[----:B------:R-:W-:Y:S01]  /*14b3d0*/  STL [R1+0x1d24], R12 ;  /* 0x001d240c01007387 */ /* 0x000fe20000100800 */
[--C-:B-1----:R-:W-:Y:S02]  /*14b3e0*/  PRMT R10, R26, 0x4210, R9.reuse ;  /* 0x000042101a0a7816 */ /* 0x102fe40000000009 */
[----:B------:R-:W-:Y:S01]  /*14b3f0*/  PRMT R9, R25, 0x5210, R9 ;  /* 0x0000521019097816 */ /* 0x000fe20000000009 */
[----:B------:R-:W-:Y:S01]  /*14b400*/  STL [R1+0x1d28], R11 ;  /* 0x001d280b01007387 */ /* 0x000fe20000100800 */
[----:B------:R-:W-:Y:S02]  /*14b410*/  LOP3.LUT R20, R20, 0xffff, RZ, 0xc0, !PT ;  /* 0x0000ffff14147812 */ /* 0x000fe400078ec0ff */
[----:B------:R-:W-:Y:S01]  /*14b420*/  PRMT R23, R23, 0x4210, R24 ;  /* 0x0000421017177816 */ /* 0x000fe20000000018 */
[----:B------:R-:W-:Y:S01]  /*14b430*/  STL [R1+0x2c], R10 ;  /* 0x00002c0a01007387 */ /* 0x000fe20000100800 */
[----:B------:R-:W-:-:S02]  /*14b440*/  LOP3.LUT R17, R17, 0xffff, RZ, 0xc0, !PT ;  /* 0x0000ffff11117812 */ /* 0x000fc400078ec0ff */
[----:B------:R-:W-:Y:S01]  /*14b450*/  PRMT R21, R21, 0x4210, R22 ;  /* 0x0000421015157816 */ /* 0x000fe20000000016 */
[----:B------:R-:W-:Y:S01]  /*14b460*/  STL [R1+0x1c], R9 ;  /* 0x00001c0901007387 */ /* 0x000fe20000100800 */
[----:B------:R-:W-:-:S03]  /*14b470*/  PRMT R19, R19, 0x4210, R20 ;  /* 0x0000421013137816 */ /* 0x000fc60000000014 */
[----:B------:R-:W-:Y:S01]  /*14b480*/  STL [R1+0x12c], R24 ;  /* 0x00012c1801007387 */ /* 0x000fe20000100800 */
[----:B------:R-:W-:-:S03]  /*14b490*/  PRMT R16, R16, 0x4210, R17 ;  /* 0x0000421010107816 */ /* 0x000fc60000000011 */
[----:B------:R0:W-:Y:S04]  /*14b4a0*/  STL [R1+0x278], R22 ;  /* 0x0002781601007387 */ /* 0x0001e80000100800 */
[----:B------:R-:W-:Y:S04]  /*14b4b0*/  STL [R1+0x280], R20 ;  /* 0x0002801401007387 */ /* 0x000fe80000100800 */
[----:B------:R-:W-:Y:S04]  /*14b4c0*/  STL [R1], R23 ;  /* 0x0000001701007387 */ /* 0x000fe80000100800 */
[----:B------:R-:W-:Y:S04]  /*14b4d0*/  STL [R1+0x284], R17 ;  /* 0x0002841101007387 */ /* 0x000fe80000100800 */
[----:B------:R1:W-:Y:S04]  /*14b4e0*/  STL [R1+0x4], R21 ;  /* 0x0000041501007387 */ /* 0x0003e80000100800 */
[----:B------:R-:W2:Y:S04]  /*14b4f0*/  LDL R32, [R1+0x2fd0] ;  /* 0x002fd00001207983 */ /* 0x000ea80000100800 */
[----:B------:R4:W-:Y:S04]  /*14b500*/  STL [R1+0x8], R19 ;  /* 0x0000081301007387 */ /* 0x0009e80000100800 */
[----:B------:R-:W3:Y:S04]  /*14b510*/  LDL R31, [R1+0x2f4c] ;  /* 0x002f4c00011f7983 */ /* 0x000ee80000100800 */
[----:B------:R4:W-:Y:S04]  /*14b520*/  STL [R1+0xc], R16 ;  /* 0x00000c1001007387 */ /* 0x0009e80000100800 */
[----:B0-----:R-:W2:Y:S04]  /*14b530*/  LDL R22, [R1+0x2ff4] ;  /* 0x002ff40001167983 */ /* 0x001ea80000100800 */
[----:B-1----:R-:W3:Y:S04]  /*14b540*/  LDL R21, [R1+0x2ff8] ;  /* 0x002ff80001157983 */ /* 0x002ee80000100800 */
[----:B------:R-:W3:Y:S04]  /*14b550*/  LDL R20, [R1+0x2ffc] ;  /* 0x002ffc0001147983 */ /* 0x000ee80000100800 */
[----:B----4-:R-:W4:Y:S04]  /*14b560*/  LDL R19, [R1+0x3000] ;  /* 0x0030000001137983 */ /* 0x010f280000100800 */
[----:B------:R-:W4:Y:S04]  /*14b570*/  LDL R17, [R1+0x3004] ;  /* 0x0030040001117983 */ /* 0x000f280000100800 */
[----:B------:R-:W4:Y:S01]  /*14b580*/  LDL R16, [R1+0x3008] ;  /* 0x0030080001107983 */ /* 0x000f220000100800 */
[----:B------:R-:W-:-:S03]  /*14b590*/  LOP3.LUT R18, R18, 0xfffdffff, RZ, 0xc0, !PT ;  /* 0xfffdffff12127812 */ /* 0x000fc600078ec0ff */
[----:B------:R-:W4:Y:S04]  /*14b5a0*/  LDL R25, [R1+0x2fe4] ;  /* 0x002fe40001197983 */ /* 0x000f280000100800 */
[----:B------:R-:W4:Y:S04]  /*14b5b0*/  LDL R28, [R1+0x2fd4] ;  /* 0x002fd400011c7983 */ /* 0x000f280000100800 */
[----:B------:R-:W4:Y:S04]  /*14b5c0*/  LDL R27, [R1+0x2fd8] ;  /* 0x002fd800011b7983 */ /* 0x000f280000100800 */
[----:B------:R-:W4:Y:S04]  /*14b5d0*/  LDL R29, [R1+0x2fdc] ;  /* 0x002fdc00011d7983 */ /* 0x000f280000100800 */
[----:B------:R-:W4:Y:S04]  /*14b5e0*/  LDL R26, [R1+0x2fe0] ;  /* 0x002fe000011a7983 */ /* 0x000f280000100800 */
[----:B------:R-:W4:Y:S01]  /*14b5f0*/  LDL R24, [R1+0x2fe8] ;  /* 0x002fe80001187983 */ /* 0x000f220000100800 */
[----:B------:R-:W-:-:S03]  /*14b600*/  VIADD R9, R30, 0x12 ;  /* 0x000000121e097836 */ /* 0x000fc60000000000 */
[----:B------:R-:W4:Y:S01]  /*14b610*/  LDL R23, [R1+0x2fec] ;  /* 0x002fec0001177983 */ /* 0x000f220000100800 */
[----:B--2---:R-:W-:Y:S02]  /*14b620*/  ISETP.LT.AND P1, PT, R22, UR7, !P0 ;  /* 0x0000000716007c0c */ /* 0x004fe4000c721270 */
[----:B---3--:R-:W-:Y:S01]  /*14b630*/  ISETP.LT.AND P3, PT, R21, UR6, !P0 ;  /* 0x0000000615007c0c */ /* 0x008fe2000c761270 */
[----:B------:R-:W-:Y:S01]  /*14b640*/  ULDC.64 UR6, c[0x0][0x228] ;  /* 0x00008a0000067ab9 */ /* 0x000fe20000000a00 */
[----:B------:R-:W-:Y:S02]  /*14b650*/  ISETP.LT.AND P2, PT, R20, UR53, !P0 ;  /* 0x0000003514007c0c */ /* 0x000fe4000c741270 */
[----:B------:R-:W-:Y:S01]  /*14b660*/  LOP3.LUT R0, R0, 0x7fffffff, RZ, 0xc0, !PT ;  /* 0x7fffffff00007812 */ /* 0x000fe200078ec0ff */
[----:B------:R-:W-:Y:S01]  /*14b670*/  VIADD R10, R30, 0x11 ;  /* 0x000000111e0a7836 */ /* 0x000fe20000000000 */
[----:B------:R-:W-:Y:S01]  /*14b680*/  LOP3.LUT R8, R8, 0x7fffffff, RZ, 0xc0, !PT ;  /* 0x7fffffff08087812 */ /* 0x000fe200078ec0ff */
[----:B------:R-:W-:-:S04]  /*14b690*/  VIADD R11, R30, 0x10 ;  /* 0x000000101e0b7836 */ /* 0x000fc80000000000 */
[----:B------:R-:W-:Y:S01]  /*14b6a0*/  @P1 LOP3.LUT R18, R18, 0x20000, RZ, 0xfc, !PT ;  /* 0x0002000012121812 */ /* 0x000fe200078efcff */
[----:B------:R-:W-:Y:S01]  /*14b6b0*/  VIADD R12, R30, 0xf ;  /* 0x0000000f1e0c7836 */ /* 0x000fe20000000000 */
[----:B------:R-:W-:Y:S02]  /*14b6c0*/  ULDC UR53, c[0x0][0x228] ;  /* 0x00008a0000357ab9 */ /* 0x000fe40000000800 */
        /* <DEDUP_REMOVED lines=25> */
[----:B------:R-:W-:Y:S01]  /*14b860*/  ULDC UR43, c[0x0][0x228] ;  /* 0x00008a00002b7ab9 */ /* 0x000fe20000000800 */
[----:B------:R-:W2:Y:S02]  /*14b870*/  LDL R9, [R1+0x2ff0] ;  /* 0x002ff00001097983 */ /* 0x000ea40000100800 */
[----:B------:R-:W-:Y:S02]  /*14b880*/  ISETP.LT.AND P3, PT, R25, UR6, !P0 ;  /* 0x0000000619007c0c */ /* 0x000fe4000c761270 */
[----:B------:R-:W-:Y:S01]  /*14b890*/  ISETP.LT.AND P2, PT, R28, UR56, !P0 ;  /* 0x000000381c007c0c */ /* 0x000fe2000c741270 */
[----:B------:R-:W-:Y:S01]  /*14b8a0*/  ULDC UR56, c[0x0][0x228] ;  /* 0x00008a0000387ab9 */ /* 0x000fe20000000800 */
[----:B------:R-:W-:-:S02]  /*14b8b0*/  LOP3.LUT R18, R18, 0xffffffdf, RZ, 0xc0, !PT ;  /* 0xffffffdf12127812 */ /* 0x000fc400078ec0ff */
[----:B------:R-:W-:Y:S01]  /*14b8c0*/  ISETP.LT.AND P1, PT, R27, UR42, !P0 ;  /* 0x0000002a1b007c0c */ /* 0x000fe2000c721270 */
[----:B------:R-:W-:Y:S01]  /*14b8d0*/  VIADD R13, R30, 0xe ;  /* 0x0000000e1e0d7836 */ /* 0x000fe20000000000 */
[----:B------:R-:W-:-:S05]  /*14b8e0*/  ULDC UR42, c[0x0][0x228] ;  /* 0x00008a00002a7ab9 */ /* 0x000fca0000000800 */
        /* <DEDUP_REMOVED lines=25> */
[----:B------:R-:W-:Y:S01]  /*14ba80*/  ULDC UR57, c[0x0][0x228] ;  /* 0x00008a0000397ab9 */ /* 0x000fe20000000800 */
[----:B--2---:R-:W-:Y:S01]  /*14ba90*/  ISETP.LT.AND P2, PT, R9, UR32, !P0 ;  /* 0x0000002009007c0c */ /* 0x004fe2000c741270 */
[----:B------:R-:W-:-:S12]  /*14baa0*/  ULDC UR32, c[0x0][0x228] ;  /* 0x00008a0000207ab9 */ /* 0x000fd80000000800 */
[----:B------:R-:W-:Y:S02]  /*14bab0*/  @P2 LOP3.LUT R18, R18, 0x4, RZ, 0xfc, !PT ;  /* 0x0000000412122812 */ /* 0x000fe400078efcff */
[----:B------:R-:W-:Y:S01]  /*14bac0*/  ISETP.LT.AND P2, PT, R20, UR58, !P0 ;  /* 0x0000003a14007c0c */ /* 0x000fe2000c741270 */
[----:B------:R-:W-:Y:S01]  /*14bad0*/  ULDC UR58, c[0x0][0x228] ;  /* 0x00008a00003a7ab9 */ /* 0x000fe20000000800 */
[----:B------:R-:W-:-:S04]  /*14bae0*/  LOP3.LUT R18, R18, 0xfffffffd, RZ, 0xc0, !PT ;  /* 0xfffffffd12127812 */ /* 0x000fc800078ec0ff */
[----:B------:R-:W-:Y:S02]  /*14baf0*/  @P1 LOP3.LUT R18, R18, 0x2, RZ, 0xfc, !PT ;  /* 0x0000000212121812 */ /* 0x000fe400078efcff */
[----:B------:R-:W-:Y:S02]  /*14bb00*/  ISETP.LT.AND P1, PT, R19, UR59, !P0 ;  /* 0x0000003b13007c0c */ /* 0x000fe4000c721270 */
[----:B------:R-:W-:Y:S01]  /*14bb10*/  LOP3.LUT R7, R7, 0x7fffffff, RZ, 0xc0, !PT ;  /* 0x7fffffff07077812 */ /* 0x000fe200078ec0ff */
[----:B------:R-:W-:Y:S01]  /*14bb20*/  VIADD R14, R30, 0xd ;  /* 0x0000000d1e0e7836 */ /* 0x000fe20000000000 */
[----:B------:R-:W-:Y:S01]  /*14bb30*/  LOP3.LUT R18, R18, 0xfffffffe, RZ, 0xc0, !PT ;  /* 0xfffffffe12127812 */ /* 0x000fe200078ec0ff */
[----:B------:R-:W-:Y:S01]  /*14bb40*/  VIADD R44, R30, 0xc ;  /* 0x0000000c1e2c7836 */ /* 0x000fe20000000000 */
[----:B------:R-:W-:Y:S02]  /*14bb50*/  @P2 LOP3.LUT R0, R0, 0x80000000, RZ, 0xfc, !PT ;  /* 0x8000000000002812 */ /* 0x000fe400078efcff */
[----:B------:R-:W-:Y:S01]  /*14bb60*/  LOP3.LUT R6, R6, 0x7fffffff, RZ, 0xc0, !PT ;  /* 0x7fffffff06067812 */ /* 0x000fe200078ec0ff */
[----:B------:R-:W-:Y:S01]  /*14bb70*/  VIADD R43, R30, 0xb ;  /* 0x0000000b1e2b7836 */ /* 0x000fe20000000000 */
[----:B------:R-:W-:Y:S01]  /*14bb80*/  @P3 LOP3.LUT R18, R18, 0x1, RZ, 0xfc, !PT ;  /* 0x0000000112123812 */ /* 0x000fe200078efcff */
[----:B------:R-:W-:Y:S01]  /*14bb90*/  VIADD R42, R30, 0xa ;  /* 0x0000000a1e2a7836 */ /* 0x000fe20000000000 */
[----:B------:R-:W-:Y:S01]  /*14bba0*/  ISETP.LT.AND P3, PT, R17, UR60, !P0 ;  /* 0x0000003c11007c0c */ /* 0x000fe2000c761270 */
[----:B------:R-:W-:Y:S01]  /*14bbb0*/  ULDC UR60, c[0x0][0x228] ;  /* 0x00008a00003c7ab9 */ /* 0x000fe20000000800 */
[----:B------:R-:W-:Y:S01]  /*14bbc0*/  LOP3.LUT R0, R0, 0xbfffffff, RZ, 0xc0, !PT ;  /* 0xbfffffff00007812 */ /* 0x000fe200078ec0ff */
[----:B------:R-:W-:-:S03]  /*14bbd0*/  ULDC UR59, c[0x0][0x228] ;  /* 0x00008a00003b7ab9 */ /* 0x000fc60000000800 */
        /* <DEDUP_REMOVED lines=14> */
[----:B------:R-:W-:Y:S01]  /*14bcc0*/  ISETP.GE.AND P0, PT, R10, UR7, PT ;  /* 0x000000070a007c0c */ /* 0x000fe2000bf06270 */
[----:B------:R-:W-:-:S03]  /*14bcd0*/  ULDC.64 UR6, c[0x0][0x228] ;  /* 0x00008a0000067ab9 */ /* 0x000fc60000000a00 */
[----:B------:R-:W-:Y:S02]  /*14bce0*/  ISETP.LT.AND P3, PT, R25, UR8, !P0 ;  /* 0x0000000819007c0c */ /* 0x000fe4000c761270 */
        /* <DEDUP_REMOVED lines=216> */
[----:B------:R-:W-:Y:S02]  /*14ca70*/  ISETP.LT.AND P3, PT, R23, UR9, !P0 ;  /* 0x0000000917007c0c */ /* 0x000fe4000c761270 */
[----:B------:R-:W-:Y:S02]  /*14ca80*/  LOP3.LUT R8, R8, 0xffffffef, RZ, 0xc0, !PT ;  /* 0xffffffef08087812 */ /* 0x000fe400078ec0ff */
[----:B------:R-:W-:Y:S01]  /*14ca90*/  ISETP.LT.AND P2, PT, R9, UR8, !P0 ;  /* 0x0000000809007c0c */ /* 0x000fe2000c741270 */
[----:B------:R-:W-:-:S06]  /*14caa0*/  ULDC.64 UR8, c[0x0][0x228] ;  /* 0x00008a0000087ab9 */ /* 0x000fcc0000000a00 */
        /* <DEDUP_REMOVED lines=61> */
[----:B------:R-:W-:Y:S01]  /*14ce80*/  LOP3.LUT R5, R5, 0x7fffffff, RZ, 0xc0, !PT ;  /* 0x7fffffff05057812 */ /* 0x000fe200078ec0ff */
[C---:B------:R-:W-:Y:S01]  /*14ce90*/  VIADD R41, R30.reuse, 0x9 ;  /* 0x000000091e297836 */ /* 0x040fe20000000000 */
[----:B------:R-:W-:Y:S01]  /*14cea0*/  LOP3.LUT R7, R7, 0xffefffff, RZ, 0xc0, !PT ;  /* 0xffefffff07077812 */ /* 0x000fe200078ec0ff */
[----:B------:R-:W-:Y:S01]  /*14ceb0*/  VIADD R40, R30, 0x8 ;  /* 0x000000081e287836 */ /* 0x000fe20000000000 */
[----:B------:R-:W-:-:S02]  /*14cec0*/  ISETP.LT.AND P2, PT, R9, UR7, !P0 ;  /* 0x0000000709007c0c */ /* 0x000fc4000c741270 */
[----:B------:R-:W-:Y:S01]  /*14ced0*/  LOP3.LUT R4, R4, 0x7fffffff, RZ, 0xc0, !PT ;  /* 0x7fffffff04047812 */ /* 0x000fe200078ec0ff */
[----:B------:R-:W-:Y:S01]  /*14cee0*/  VIADD R39, R30, 0x7 ;  /* 0x000000071e277836 */ /* 0x000fe20000000000 */
[----:B------:R-:W-:Y:S01]  /*14cef0*/  ULDC UR8, c[0x0][0x228] ;  /* 0x00008a0000087ab9 */ /* 0x000fe20000000800 */
[----:B------:R-:W-:-:S04]  /*14cf00*/  @P1 LOP3.LUT R7, R7, 0x100000, RZ, 0xfc, !PT ;  /* 0x0010000007071812 */ /* 0x000fc800078efcff */
        /* <DEDUP_REMOVED lines=38> */
[----:B------:R-:W-:Y:S01]  /*14d170*/  LOP3.LUT R7, R7, 0xffffffdf, RZ, 0xc0, !PT ;  /* 0xffffffdf07077812 */ /* 0x000fe200078ec0ff */
[C---:B------:R-:W-:Y:S01]  /*14d180*/  VIADD R38, R30.reuse, 0x6 ;  /* 0x000000061e267836 */ /* 0x040fe20000000000 */
[----:B------:R-:W-:Y:S02]  /*14d190*/  ISETP.LT.AND P3, PT, R25, UR6, !P0 ;  /* 0x0000000619007c0c */ /* 0x000fe4000c761270 */
[----:B------:R-:W-:Y:S01]  /*14d1a0*/  LOP3.LUT R3, R3, 0x7fffffff, RZ, 0xc0, !PT ;  /* 0x7fffffff03037812 */ /* 0x000fe200078ec0ff */
[----:B------:R-:W-:Y:S01]  /*14d1b0*/  VIADD R37, R30, 0x5 ;  /* 0x000000051e257836 */ /* 0x000fe20000000000 */
[----:B------:R-:W-:Y:S01]  /*14d1c0*/  ISETP.LT.AND P2, PT, R28, UR10, !P0 ;  /* 0x0000000a1c007c0c */ /* 0x000fe2000c741270 */
[----:B------:R-:W-:Y:S01]  /*14d1d0*/  ULDC UR10, c[0x0][0x228] ;  /* 0x00008a00000a7ab9 */ /* 0x000fe20000000800 */
[----:B------:R-:W-:Y:S01]  /*14d1e0*/  ISETP.LT.AND P1, PT, R27, UR17, !P0 ;  /* 0x000000111b007c0c */ /* 0x000fe2000c721270 */
[----:B------:R-:W-:Y:S01]  /*14d1f0*/  ULDC UR17, c[0x0][0x228] ;  /* 0x00008a0000117ab9 */ /* 0x000fe20000000800 */
[----:B------:R-:W-:Y:S01]  /*14d200*/  VIADD R36, R30, 0x4 ;  /* 0x000000041e247836 */ /* 0x000fe20000000000 */
[----:B------:R-:W-:Y:S01]  /*14d210*/  LOP3.LUT R2, R2, 0x7fffffff, RZ, 0xc0, !PT ;  /* 0x7fffffff02027812 */ /* 0x000fe200078ec0ff */
[----:B------:R-:W-:Y:S01]  /*14d220*/  VIADD R35, R30, 0x3 ;  /* 0x000000031e237836 */ /* 0x000fe20000000000 */
[----:B------:R-:W2:Y:S02]  /*14d230*/  LDL.LU R44, [R1+0x65dc] ;  /* 0x0065dc00012c7983 */ /* 0x000ea40000300800 */
        /* <DEDUP_REMOVED lines=56> */
[----:B------:R-:W-:Y:S01]  /*14d5c0*/  ULDC.64 UR6, c[0x0][0x228] ;  /* 0x00008a0000067ab9 */ /* 0x000fe20000000a00 */
[----:B------:R-:W-:Y:S01]  /*14d5d0*/  LOP3.LUT R6, R6, 0xffdfffff, RZ, 0xc0, !PT ;  /* 0xffdfffff06067812 */ /* 0x000fe200078ec0ff */
[C---:B------:R-:W-:Y:S01]  /*14d5e0*/  VIADD R34, R30.reuse, 0x2 ;  /* 0x000000021e227836 */ /* 0x040fe20000000000 */
[----:B------:R-:W-:Y:S01]  /*14d5f0*/  ISETP.LT.AND P3, PT, R25, UR12, !P0 ;  /* 0x0000000c19007c0c */ /* 0x000fe2000c761270 */
[----:B------:R-:W-:Y:S01]  /*14d600*/  VIADD R33, R30, 0x1 ;  /* 0x000000011e217836 */ /* 0x000fe20000000000 */
[----:B------:R-:W-:Y:S01]  /*14d610*/  ISETP.LT.AND P2, PT, R28, UR20, !P0 ;  /* 0x000000141c007c0c */ /* 0x000fe2000c741270 */
[----:B------:R-:W-:Y:S01]  /*14d620*/  ULDC UR20, c[0x0][0x228] ;  /* 0x00008a0000147ab9 */ /* 0x000fe20000000800 */
[----:B------:R-:W-:Y:S01]  /*14d630*/  ISETP.LT.AND P1, PT, R27, UR21, !P0 ;  /* 0x000000151b007c0c */ /* 0x000fe2000c721270 */
[----:B------:R-:W-:Y:S01]  /*14d640*/  ULDC UR21, c[0x0][0x228] ;  /* 0x00008a0000157ab9 */ /* 0x000fe20000000800 */
[----:B------:R-:W3:Y:S07]  /*14d650*/  LDL.LU R43, [R1+0x65d8] ;  /* 0x0065d800012b7983 */ /* 0x000eee0000300800 */
        /* <DEDUP_REMOVED lines=60> */
[----:B------:R-:W4:Y:S01]  /*14da20*/  LDL.LU R42, [R1+0x65d4] ;  /* 0x0065d400012a7983 */ /* 0x000f220000300800 */
        /* <DEDUP_REMOVED lines=64> */
[----:B------:R-:W2:Y:S01]  /*14de30*/  LDL.LU R41, [R1+0x65d0] ;  /* 0x0065d00001297983 */ /* 0x000ea20000300800 */
        /* <DEDUP_REMOVED lines=66> */
[----:B------:R-:W3:Y:S01]  /*14e260*/  LDL.LU R40, [R1+0x65cc] ;  /* 0x0065cc0001287983 */ /* 0x000ee20000300800 */
        /* <DEDUP_REMOVED lines=130> */
[----:B------:R-:W2:Y:S01]  /*14ea90*/  LDL.LU R38, [R1+0x65c4] ;  /* 0x0065c40001267983 */ /* 0x000ea20000300800 */
[----:B------:R-:W-:Y:S02]  /*14eaa0*/  ISETP.LT.AND P3, PT, R25, UR30, !P0 ;  /* 0x0000001e19007c0c */ /* 0x000fe4000c761270 */
        /* <DEDUP_REMOVED lines=62> */
[----:B------:R-:W3:Y:S01]  /*14ee90*/  LDL.LU R37, [R1+0x65c0] ;  /* 0x0065c00001257983 */ /* 0x000ee20000300800 */
        /* <DEDUP_REMOVED lines=64> */
[----:B------:R-:W4:Y:S01]  /*14f2a0*/  LDL.LU R36, [R1+0x65bc] ;  /* 0x0065bc0001247983 */ /* 0x000f220000300800 */
        /* <DEDUP_REMOVED lines=58> */
[----:B------:R-:W-:Y:S02]  /*14f650*/  LOP3.LUT R2, R2, 0xfbffffff, RZ, 0xc0, !PT ;  /* 0xfbffffff02027812 */ /* 0x000fe400078ec0ff */
[----:B------:R-:W-:Y:S02]  /*14f660*/  LOP3.LUT P2, RZ, R15, 0x8000000, RZ, 0xc0, !PT ;  /* 0x080000000fff7812 */ /* 0x000fe4000784c0ff */
[----:B------:R-:W-:Y:S02]  /*14f670*/  @P1 LOP3.LUT R2, R2, 0x4000000, RZ, 0xfc, !PT ;  /* 0x0400000002021812 */ /* 0x000fe400078efcff */
[----:B------:R-:W-:Y:S01]  /*14f680*/  ISETP.GE.AND P1, PT, R35, UR31, PT ;  /* 0x0000001f23007c0c */ /* 0x000fe2000bf26270 */
[----:B------:R-:W-:Y:S01]  /*14f690*/  ULDC UR31, c[0x0][0x228] ;  /* 0x00008a00001f7ab9 */ /* 0x000fe20000000800 */
[----:B------:R-:W-:Y:S01]  /*14f6a0*/  ISETP.LT.AND P0, PT, R30, UR33, !P2 ;  /* 0x000000211e007c0c */ /* 0x000fe2000d701270 */
[----:B------:R-:W-:Y:S01]  /*14f6b0*/  ULDC UR33, c[0x0][0x228] ;  /* 0x00008a0000217ab9 */ /* 0x000fe20000000800 */
[----:B------:R-:W-:Y:S01]  /*14f6c0*/  ISETP.LT.AND P2, PT, R25, UR34, !P1 ;  /* 0x0000002219007c0c */ /* 0x000fe2000cf41270 */
[----:B------:R-:W-:Y:S01]  /*14f6d0*/  ULDC UR34, c[0x0][0x228] ;  /* 0x00008a0000227ab9 */ /* 0x000fe20000000800 */
[----:B------:R-:W-:Y:S01]  /*14f6e0*/  ISETP.LT.AND P3, PT, R28, UR31, !P1 ;  /* 0x0000001f1c007c0c */ /* 0x000fe2000cf61270 */
[----:B------:R-:W-:Y:S01]  /*14f6f0*/  ULDC UR31, c[0x0][0x228] ;  /* 0x00008a00001f7ab9 */ /* 0x000fe20000000800 */
[----:B------:R-:W-:Y:S01]  /*14f700*/  LOP3.LUT R2, R2, 0xffdfffff, RZ, 0xc0, !PT ;  /* 0xffdfffff02027812 */ /* 0x000fe200078ec0ff */
[----:B------:R-:W2:Y:S08]  /*14f710*/  LDL.LU R35, [R1+0x65b8] ;  /* 0x0065b80001237983 */ /* 0x000eb00000300800 */
[----:B------:R-:W-:-:S02]  /*14f720*/  @P2 LOP3.LUT R2, R2, 0x200000, RZ, 0xfc, !PT ;  /* 0x0020000002022812 */ /* 0x000fc400078efcff */
        /* <DEDUP_REMOVED lines=47> */
[----:B------:R-:W-:Y:S02]  /*14fa20*/  LOP3.LUT R2, R2, 0xfffff7ff, RZ, 0xc0, !PT ;  /* 0xfffff7ff02027812 */ /* 0x000fe400078ec0ff */
[----:B------:R-:W-:Y:S02]  /*14fa30*/  ISETP.GE.AND P1, PT, R34, UR35, PT ;  /* 0x0000002322007c0c */ /* 0x000fe4000bf26270 */
[----:B------:R-:W-:Y:S01]  /*14fa40*/  @P3 LOP3.LUT R2, R2, 0x800, RZ, 0xfc, !PT ;  /* 0x0000080002023812 */ /* 0x000fe200078efcff */
[----:B------:R-:W3:Y:S01]  /*14fa50*/  LDL.LU R34, [R1+0x65b4] ;  /* 0x0065b40001227983 */ /* 0x000ee20000300800 */
        /* <DEDUP_REMOVED lines=29> */
[----:B------:R-:W-:Y:S02]  /*14fc30*/  LOP3.LUT R2, R2, 0xfffffffd, RZ, 0xc0, !PT ;  /* 0xfffffffd02027812 */ /* 0x000fe400078ec0ff */
[----:B------:R-:W-:Y:S02]  /*14fc40*/  LOP3.LUT R15, R15, 0x7fffffff, RZ, 0xc0, !PT ;  /* 0x7fffffff0f0f7812 */ /* 0x000fe400078ec0ff */
[----:B------:R-:W-:-:S02]  /*14fc50*/  @P2 LOP3.LUT R2, R2, 0x2, RZ, 0xfc, !PT ;  /* 0x0000000202022812 */ /* 0x000fc400078efcff */
[----:B------:R-:W-:Y:S02]  /*14fc60*/  ISETP.LT.AND P2, PT, R19, UR21, !P1 ;  /* 0x0000001513007c0c */ /* 0x000fe4000cf41270 */
[----:B------:R-:W-:Y:S02]  /*14fc70*/  LOP3.LUT R2, R2, 0xfffffffe, RZ, 0xc0, !PT ;  /* 0xfffffffe02027812 */ /* 0x000fe400078ec0ff */
[----:B------:R-:W-:Y:S02]  /*14fc80*/  @P4 LOP3.LUT R15, R15, 0x80000000, RZ, 0xfc, !PT ;  /* 0x800000000f0f4812 */ /* 0x000fe400078efcff */
        /* <DEDUP_REMOVED lines=14> */
[----:B------:R-:W4:Y:S01]  /*14fd70*/  LDL.LU R33, [R1+0x65b0] ;  /* 0x0065b00001217983 */ /* 0x000f220000300800 */
        /* <DEDUP_REMOVED lines=44> */
[----:B------:R-:W2:Y:S03]  /*150040*/  LDL.LU R32, [R1+0x65ac] ;  /* 0x0065ac0001207983 */ /* 0x000ea60000300800 */
[----:B------:R-:W-:Y:S02]  /*150050*/  @P4 LOP3.LUT R15, R15, 0x800, RZ, 0xfc, !PT ;  /* 0x000008000f0f4812 */ /* 0x000fe400078efcff */
[----:B------:R-:W-:-:S02]  /*150060*/  ISETP.LT.AND P2, PT, R31, UR50, !P1 ;  /* 0x000000321f007c0c */ /* 0x000fc4000cf41270 */
[----:B------:R-:W-:Y:S01]  /*150070*/  LOP3.LUT R15, R15, 0xfffffbff, RZ, 0xc0, !PT ;  /* 0xfffffbff0f0f7812 */ /* 0x000fe200078ec0ff */
[----:B------:R-:W3:Y:S01]  /*150080*/  LDL.LU R31, [R1+0x65a8] ;  /* 0x0065a800011f7983 */ /* 0x000ee20000300800 */
[----:B------:R-:W-:Y:S02]  /*150090*/  ISETP.GE.AND P5, PT, R30, UR39, PT ;  /* 0x000000271e007c0c */ /* 0x000fe4000bfa6270 */
[----:B------:R-:W-:Y:S01]  /*1500a0*/  @P3 LOP3.LUT R15, R15, 0x400, RZ, 0xfc, !PT ;  /* 0x000004000f0f3812 */ /* 0x000fe200078efcff */
[----:B------:R-:W4:Y:S01]  /*1500b0*/  LDL.LU R30, [R1+0x65a4] ;  /* 0x0065a400011e7983 */ /* 0x000f220000300800 */
[----:B------:R-:W-:Y:S02]  /*1500c0*/  ISETP.LT.AND P1, PT, R29, UR32, !P5 ;  /* 0x000000201d007c0c */ /* 0x000fe4000ef21270 */
[----:B------:R-:W-:Y:S01]  /*1500d0*/  LOP3.LUT R15, R15, 0xfffffdff, RZ, 0xc0, !PT ;  /* 0xfffffdff0f0f7812 */ /* 0x000fe200078ec0ff */
[----:B------:R-:W2:Y:S03]  /*1500e0*/  LDL.LU R29, [R1+0x65a0] ;  /* 0x0065a000011d7983 */ /* 0x000ea60000300800 */
[----:B------:R-:W-:-:S02]  /*1500f0*/  @P2 LOP3.LUT R15, R15, 0x200, RZ, 0xfc, !PT ;  /* 0x000002000f0f2812 */ /* 0x000fc400078efcff */
[----:B------:R-:W-:Y:S02]  /*150100*/  ISETP.LT.AND P2, PT, R28, UR51, !P5 ;  /* 0x000000331c007c0c */ /* 0x000fe4000ef41270 */
[----:B------:R-:W-:Y:S01]  /*150110*/  LOP3.LUT R15, R15, 0xffffffbf, RZ, 0xc0, !PT ;  /* 0xffffffbf0f0f7812 */ /* 0x000fe200078ec0ff */
[----:B------:R-:W3:Y:S03]  /*150120*/  LDL.LU R28, [R1+0x659c] ;  /* 0x00659c00011c7983 */ /* 0x000ee60000300800 */
[----:B------:R-:W-:Y:S02]  /*150130*/  @P1 LOP3.LUT R15, R15, 0x40, RZ, 0xfc, !PT ;  /* 0x000000400f0f1812 */ /* 0x000fe400078efcff */
[----:B------:R-:W-:Y:S02]  /*150140*/  ISETP.LT.AND P3, PT, R27, UR52, !P5 ;  /* 0x000000341b007c0c */ /* 0x000fe4000ef61270 */
[----:B------:R-:W-:Y:S01]  /*150150*/  LOP3.LUT R15, R15, 0xfffffeff, RZ, 0xc0, !PT ;  /* 0xfffffeff0f0f7812 */ /* 0x000fe200078ec0ff */
[----:B------:R-:W4:Y:S03]  /*150160*/  LDL.LU R27, [R1+0x6598] ;  /* 0x00659800011b7983 */ /* 0x000f260000300800 */
[----:B------:R-:W-:-:S02]  /*150170*/  @P2 LOP3.LUT R15, R15, 0x100, RZ, 0xfc, !PT ;  /* 0x000001000f0f2812 */ /* 0x000fc400078efcff */
[----:B------:R-:W-:Y:S02]  /*150180*/  ISETP.LT.AND P1, PT, R26, UR53, !P5 ;  /* 0x000000351a007c0c */ /* 0x000fe4000ef21270 */
[----:B------:R-:W-:Y:S01]  /*150190*/  LOP3.LUT R15, R15, 0xffffff7f, RZ, 0xc0, !PT ;  /* 0xffffff7f0f0f7812 */ /* 0x000fe200078ec0ff */
[----:B------:R-:W2:Y:S03]  /*1501a0*/  LDL.LU R26, [R1+0x6594] ;  /* 0x00659400011a7983 */ /* 0x000ea60000300800 */
[----:B------:R-:W-:Y:S02]  /*1501b0*/  @P3 LOP3.LUT R15, R15, 0x80, RZ, 0xfc, !PT ;  /* 0x000000800f0f3812 */ /* 0x000fe400078efcff */
[----:B------:R-:W-:Y:S02]  /*1501c0*/  ISETP.LT.AND P2, PT, R25, UR54, !P5 ;  /* 0x0000003619007c0c */ /* 0x000fe4000ef41270 */
[----:B------:R-:W-:Y:S01]  /*1501d0*/  LOP3.LUT R15, R15, 0xffffffdf, RZ, 0xc0, !PT ;  /* 0xffffffdf0f0f7812 */ /* 0x000fe200078ec0ff */
[----:B------:R-:W3:Y:S03]  /*1501e0*/  LDL.LU R25, [R1+0x6590] ;  /* 0x0065900001197983 */ /* 0x000ee60000300800 */
[----:B------:R-:W-:-:S02]  /*1501f0*/  @P1 LOP3.LUT R15, R15, 0x20, RZ, 0xfc, !PT ;  /* 0x000000200f0f1812 */ /* 0x000fc400078efcff */
[----:B------:R-:W-:Y:S02]  /*150200*/  ISETP.LT.AND P3, PT, R24, UR55, !P5 ;  /* 0x0000003718007c0c */ /* 0x000fe4000ef61270 */
[----:B------:R-:W-:Y:S01]  /*150210*/  LOP3.LUT R15, R15, 0xffffffef, RZ, 0xc0, !PT ;  /* 0xffffffef0f0f7812 */ /* 0x000fe200078ec0ff */
[----:B------:R-:W4:Y:S03]  /*150220*/  LDL.LU R24, [R1+0x658c] ;  /* 0x00658c0001187983 */ /* 0x000f260000300800 */
[----:B------:R-:W-:Y:S02]  /*150230*/  @P2 LOP3.LUT R15, R15, 0x10, RZ, 0xfc, !PT ;  /* 0x000000100f0f2812 */ /* 0x000fe400078efcff */
[----:B------:R-:W-:Y:S02]  /*150240*/  ISETP.LT.AND P1, PT, R23, UR56, !P5 ;  /* 0x0000003817007c0c */ /* 0x000fe4000ef21270 */
[----:B------:R-:W-:Y:S01]  /*150250*/  LOP3.LUT R15, R15, 0xfffffff7, RZ, 0xc0, !PT ;  /* 0xfffffff70f0f7812 */ /* 0x000fe200078ec0ff */
[----:B------:R-:W2:Y:S03]  /*150260*/  LDL.LU R23, [R1+0x6588] ;  /* 0x0065880001177983 */ /* 0x000ea60000300800 */
[----:B------:R-:W-:-:S02]  /*150270*/  @P3 LOP3.LUT R15, R15, 0x8, RZ, 0xfc, !PT ;  /* 0x000000080f0f3812 */ /* 0x000fc400078efcff */
        /* <DEDUP_REMOVED lines=12> */
[----:B------:R-:W2:Y:S01]  /*150340*/  LDL.LU R20, [R1+0x657c] ;  /* 0x00657c0001147983 */ /* 0x000ea20000300800 */
[----:B------:R-:W-:Y:S02]  /*150350*/  ISETP.LT.AND P3, PT, R19, UR59, !P5 ;  /* 0x0000003b13007c0c */ /* 0x000fe4000ef61270 */
[----:B------:R-:W-:Y:S01]  /*150360*/  ISETP.LT.AND P4, PT, R17, UR60, !P5 ;  /* 0x0000003c11007c0c */ /* 0x000fe2000ef81270 */
[----:B------:R-:W3:Y:S01]  /*150370*/  LDL.LU R19, [R1+0x6578] ;  /* 0x0065780001137983 */ /* 0x000ee20000300800 */
[----:B------:R-:W-:-:S03]  /*150380*/  ISETP.LT.AND P5, PT, R16, UR61, !P5 ;  /* 0x0000003d10007c0c */ /* 0x000fc6000efa1270 */
[----:B------:R-:W4:Y:S04]  /*150390*/  LDL.LU R17, [R1+0x6574] ;  /* 0x0065740001117983 */ /* 0x000f280000300800 */
[----:B------:R-:W2:Y:S04]  /*1503a0*/  LDL.LU R16, [R1+0x6570] ;  /* 0x0065700001107983 */ /* 0x000ea80000300800 */
[----:B------:R-:W3:Y:S01]  /*1503b0*/  LDL.LU R9, [R1+0x7e0] ;  /* 0x0007e00001097983 */ /* 0x000ee20000300800 */
[----:B----4-:R-:W-:Y:S01]  /*1503c0*/  LOP3.LUT P6, RZ, R17, 0x40, RZ, 0xc0, !PT ;  /* 0x0000004011ff7812 */ /* 0x010fe200078cc0ff */
        /* <DEDUP_REMOVED lines=12> */
[----:B0-----:R-:W4:Y:S04]  /*150490*/  LDL.LU R15, [R1+0x890] ;  /* 0x00089000010f7983 */ /* 0x001f280000300800 */
[----:B--2---:R0:W-:Y:S04]  /*1504a0*/  STL [R1+0x6778], R16 ;  /* 0x0067781001007387 */ /* 0x0041e80000100800 */
[----:B0-----:R-:W2:Y:S04]  /*1504b0*/  LDL.LU R16, [R1+0x418] ;  /* 0x0004180001107983 */ /* 0x001ea80000300800 */
[----:B------:R-:W-:Y:S04]  /*1504c0*/  STL [R1+0x6774], R2 ;  /* 0x0067740201007387 */ /* 0x000fe80000100800 */
[----:B------:R-:W-:Y:S04]  /*1504d0*/  STL [R1+0x676c], R3 ;  /* 0x00676c0301007387 */ /* 0x000fe80000100800 */
[----:B------:R0:W-:Y:S04]  /*1504e0*/  STL [R1+0x6768], R10 ;  /* 0x0067680a01007387 */ /* 0x0001e80000100800 */
[----:B0-----:R-:W2:Y:S04]  /*1504f0*/  LDL.LU R10, [R1+0x430] ;  /* 0x00043000010a7983 */ /* 0x001ea80000300800 */
[----:B------:R0:W-:Y:S04]  /*150500*/  STL [R1+0x6758], R4 ;  /* 0x0067580401007387 */ /* 0x0001e80000100800 */
[----:B0-----:R-:W2:Y:S04]  /*150510*/  LDL.LU R4, [R1+0x434] ;  /* 0x0004340001047983 */ /* 0x001ea80000300800 */
[----:B------:R-:W-:Y:S04]  /*150520*/  STL [R1+0x6754], R5 ;  /* 0x0067540501007387 */ /* 0x000fe80000100800 */
[----:B------:R-:W-:Y:S04]  /*150530*/  STL [R1+0x6750], R6 ;  /* 0x0067500601007387 */ /* 0x000fe80000100800 */
[----:B------:R-:W-:Y:S04]  /*150540*/  STL [R1+0x6740], R7 ;  /* 0x0067400701007387 */ /* 0x000fe80000100800 */
[----:B------:R0:W-:Y:S04]  /*150550*/  STL [R1+0x673c], R8 ;  /* 0x00673c0801007387 */ /* 0x0001e80000100800 */
[----:B0-----:R-:W2:Y:S04]  /*150560*/  LDL.LU R8, [R1+0x440] ;  /* 0x0004400001087983 */ /* 0x001ea80000300800 */
[----:B------:R0:W-:Y:S04]  /*150570*/  STL [R1+0x6734], R0 ;  /* 0x0067340001007387 */ /* 0x0001e80000100800 */
[----:B0-----:R-:W2:Y:S04]  /*150580*/  LDL.LU R0, [R1+0x5678] ;  /* 0x0056780001007983 */ /* 0x001ea80000300800 */
[----:B------:R0:W-:Y:S04]  /*150590*/  STL [R1+0x672c], R18 ;  /* 0x00672c1201007387 */ /* 0x0001e80000100800 */
[----:B0-----:R-:W2:Y:S04]  /*1505a0*/  LDL.LU R18, [R1+0x5648] ;  /* 0x0056480001127983 */ /* 0x001ea80000300800 */
[----:B---3--:R0:W-:Y:S04]  /*1505b0*/  STL [R1+0x6728], R19 ;  /* 0x0067281301007387 */ /* 0x0081e80000100800 */
[----:B0-----:R-:W3:Y:S04]  /*1505c0*/  LDL.LU R19, [R1+0x564c] ;  /* 0x00564c0001137983 */ /* 0x001ee80000300800 */
[----:B------:R-:W-:Y:S04]  /*1505d0*/  STL [R1+0x6720], R20 ;  /* 0x0067201401007387 */ /* 0x000fe80000100800 */
[----:B------:R0:W-:Y:S04]  /*1505e0*/  STL [R1+0x6714], R21 ;  /* 0x0067141501007387 */ /* 0x0001e80000100800 */
[----:B0-----:R-:W3:Y:S04]  /*1505f0*/  LDL.LU R21, [R1+0x5674] ;  /* 0x0056740001157983 */ /* 0x001ee80000300800 */
[----:B------:R-:W-:Y:S04]  /*150600*/  STL [R1+0x6710], R22 ;  /* 0x0067101601007387 */ /* 0x000fe80000100800 */
[----:B------:R-:W-:Y:S04]  /*150610*/  STL [R1+0x6708], R23 ;  /* 0x0067081701007387 */ /* 0x000fe80000100800 */
[----:B------:R0:W-:Y:S04]  /*150620*/  STL [R1+0x66fc], R24 ;  /* 0x0066fc1801007387 */ /* 0x0001e80000100800 */
[----:B------:R1:W-:Y:S04]  /*150630*/  STL [R1+0x66f8], R25 ;  /* 0x0066f81901007387 */ /* 0x0003e80000100800 */
[----:B------:R1:W-:Y:S04]  /*150640*/  STL [R1+0x66ec], R26 ;  /* 0x0066ec1a01007387 */ /* 0x0003e80000100800 */
[----:B------:R1:W-:Y:S04]  /*150650*/  STL [R1+0x66e8], R27 ;  /* 0x0066e81b01007387 */ /* 0x0003e80000100800 */
[----:B0-----:R-:W2:Y:S04]  /*150660*/  LDL.LU R24, [R1] ;  /* 0x0000000001187983 */ /* 0x001ea80000300800 */
[----:B-1----:R-:W2:Y:S04]  /*150670*/  LDL.LU R25, [R1+0x4] ;  /* 0x0000040001197983 */ /* 0x002ea80000300800 */
[----:B------:R-:W2:Y:S04]  /*150680*/  LDL.LU R26, [R1+0x8] ;  /* 0x00000800011a7983 */ /* 0x000ea80000300800 */
[----:B------:R-:W2:Y:S04]  /*150690*/  LDL.LU R27, [R1+0xc] ;  /* 0x00000c00011b7983 */ /* 0x000ea80000300800 */
[----:B------:R-:W3:Y:S04]  /*1506a0*/  LDL.LU R2, [R1+0x5730] ;  /* 0x0057300001027983 */ /* 0x000ee80000300800 */
[----:B------:R-:W2:Y:S01]  /*1506b0*/  LDL.LU R23, [R1+0x1ac] ;  /* 0x0001ac0001177983 */ /* 0x000ea20000300800 */
[----:B------:R-:W-:-:S02]  /*1506c0*/  IMAD.MOV.U32 R6, RZ, RZ, R9 ;  /* 0x000000ffff067224 */ /* 0x000fc400078e0009 */
[----:B----4-:R-:W-:Y:S02]  /*1506d0*/  IMAD.MOV.U32 R7, RZ, RZ, R15 ;  /* 0x000000ffff077224 */ /* 0x010fe400078e000f */
[----:B------:R-:W4:Y:S04]  /*1506e0*/  LDL.LU R15, [R1+0x24fc] ;  /* 0x0024fc00010f7983 */ /* 0x000f280000300800 */
[----:B------:R-:W4:Y:S04]  /*1506f0*/  LDL.LU R22, [R1+0x1dc] ;  /* 0x0001dc0001167983 */ /* 0x000f280000300800 */
[----:B------:R-:W4:Y:S04]  /*150700*/  LDL.LU R20, [R1+0x61c] ;  /* 0x00061c0001147983 */ /* 0x000f280000300800 */
[----:B------:R0:W-:Y:S04]  /*150710*/  STL [R1+0x66cc], R28 ;  /* 0x0066cc1c01007387 */ /* 0x0001e80000100800 */
[----:B0-----:R-:W4:Y:S04]  /*150720*/  LDL.LU R28, [R1+0x24f4] ;  /* 0x0024f400011c7983 */ /* 0x001f280000300800 */
[----:B------:R0:W-:Y:S04]  /*150730*/  STL [R1+0x66c8], R29 ;  /* 0x0066c81d01007387 */ /* 0x0001e80000100800 */
[----:B0-----:R-:W4:Y:S04]  /*150740*/  LDL.LU R29, [R1+0x1bc] ;  /* 0x0001bc00011d7983 */ /* 0x001f280000300800 */
        /* <DEDUP_REMOVED lines=9> */
[----:B------:R-:W0:Y:S03]  /*1507e0*/  S2R R9, SR_TID.X ;  /* 0x0000000000097919 */ /* 0x000e260000002100 */
        /* <DEDUP_REMOVED lines=25> */
[----:B---3--:R-:W-:-:S03]  /*150980*/  R2UR UR6, R2 ;  /* 0x00000000020672ca */ /* 0x008fc600000e0000 */
[----:B------:R-:W-:Y:S04]  /*150990*/  STL [R1+0x6574], R60 ;  /* 0x0065743c01007387 */ /* 0x000fe80000100800 */
[----:B------:R-:W-:Y:S04]  /*1509a0*/  STL [R1+0x6570], R61 ;  /* 0x0065703d01007387 */ /* 0x000fe80000100800 */
[----:B------:R-:W-:Y:S01]  /*1509b0*/  STL [R1+0x65d4], R17 ;  /* 0x0065d41101007387 */ /* 0x000fe20000100800 */
[----:B0-----:R-:W-:-:S03]  /*1509c0*/  LOP3.LUT R9, R9, 0x1f, RZ, 0xc0, !PT ;  /* 0x0000001f09097812 */ /* 0x001fc600078ec0ff */
[----:B------:R-:W3:Y:S04]  /*1509d0*/  LDL.LU R5, [R1+0x54bc] ;  /* 0x0054bc0001057983 */ /* 0x000ee80000300800 */
[----:B------:R-:W3:Y:S04]  /*1509e0*/  LDL.LU R3, [R1+0x54b8] ;  /* 0x0054b80001037983 */ /* 0x000ee80000300800 */
[----:B------:R-:W3:Y:S01]  /*1509f0*/  LDL.LU R2, [R1+0x5494] ;  /* 0x0054940001027983 */ /* 0x000ee20000300800 */
[----:B------:R-:W-:Y:S01]  /*150a00*/  LEA R9, R9, UR6, 0x4 ;  /* 0x0000000609097c11 */ /* 0x000fe2000f8e20ff */
[----:B------:R-:W-:Y:S01]  /*150a10*/  ULDC UR6, c[0x0][0x22c] ;  /* 0x00008b0000067ab9 */ /* 0x000fe20000000800 */
[----:B------:R-:W-:Y:S06]  /*150a20*/  BAR.SYNC.DEFER_BLOCKING 0x0 ;  /* 0x0000000000007b1d */ /* 0x000fec0000010000 */
[----:B--2---:R0:W-:Y:S01]  /*150a30*/  STSM.16.M88.4 [R9], R24 ;  /* 0x0000001809007844 */ /* 0x0041e20000000200 */
[----:B------:R-:W-:-:S03]  /*150a40*/  NOP ;  /* 0x0000000000007918 */ /* 0x000fc60000000000 */
[----:B------:R-:W1:Y:S01]  /*150a50*/  LDS.128 R32, [R9] ;  /* 0x0000000009207984 */ /* 0x000e620000000c00 */
[----:B0-----:R-:W-:Y:S02]  /*150a60*/  LOP3.LUT R26, R0, 0xffff, RZ, 0xc0, !PT ;  /* 0x0000ffff001a7812 */ /* 0x001fe400078ec0ff */
[----:B------:R-:W-:Y:S02]  /*150a70*/  LOP3.LUT R25, R21, 0xffff, RZ, 0xc0, !PT ;  /* 0x0000ffff15197812 */ /* 0x000fe400078ec0ff */
[----:B------:R-:W-:-:S04]  /*150a80*/  LOP3.LUT R21, R19, 0xffff, RZ, 0xc0, !PT ;  /* 0x0000ffff13157812 */ /* 0x000fc800078ec0ff */
[----:B------:R-:W-:Y:S02]  /*150a90*/  PRMT R30, R10, 0x4210, R21 ;  /* 0x000042100a1e7816 */ /* 0x000fe40000000015 */
[----:B------:R-:W-:Y:S02]  /*150aa0*/  LOP3.LUT R19, R18, 0xffff, RZ, 0xc0, !PT ;  /* 0x0000ffff12137812 */ /* 0x000fe400078ec0ff */
[----:B----4-:R-:W-:Y:S02]  /*150ab0*/  PRMT R15, R15, 0x5410, R23 ;  /* 0x000054100f0f7816 */ /* 0x010fe40000000017 */
[----:B------:R-:W-:Y:S02]  /*150ac0*/  PRMT R14, R20, 0x5410, R22 ;  /* 0x00005410140e7816 */ /* 0x000fe40000000016 */
[----:B------:R-:W-:-:S05]  /*150ad0*/  PRMT R11, R28, 0x5410, R29 ;  /* 0x000054101c0b7816 */ /* 0x000fca000000001d */
[----:B------:R0:W-:Y:S04]  /*150ae0*/  STL [R1+0x1d2c], R11 ;  /* 0x001d2c0b01007387 */ /* 0x0001e80000100800 */
[----:B------:R-:W2:Y:S04]  /*150af0*/  LDL.LU R0, [R1+0x548c] ;  /* 0x00548c0001007983 */ /* 0x000ea80000300800 */
[----:B------:R-:W4:Y:S04]  /*150b00*/  LDL.LU R24, [R1+0x464] ;  /* 0x0004640001187983 */ /* 0x000f280000300800 */
[----:B------:R-:W4:Y:S01]  /*150b10*/  LDL.LU R23, [R1+0x460] ;  /* 0x0004600001177983 */ /* 0x000f220000300800 */
[----:B------:R-:W-:-:S03]  /*150b20*/  PRMT R29, R4, 0x4210, R25 ;  /* 0x00004210041d7816 */ /* 0x000fc60000000019 */
[----:B------:R-:W4:Y:S01]  /*150b30*/  LDL.LU R20, [R1+0x45c] ;  /* 0x00045c0001147983 */ /* 0x000f220000300800 */
[----:B-1----:R-:W-:-:S03]  /*150b40*/  IMAD.MOV.U32 R4, RZ, RZ, R35 ;  /* 0x000000ffff047224 */ /* 0x002fc600078e0023 */
[----:B------:R-:W4:Y:S04]  /*150b50*/  LDL.LU R10, [R1+0x44c] ;  /* 0x00044c00010a7983 */ /* 0x000f280000300800 */
[----:B------:R-:W-:Y:S04]  /*150b60*/  STL [R1+0x674], R33 ;  /* 0x0006742101007387 */ /* 0x000fe80000100800 */
[----:B------:R1:W-:Y:S04]  /*150b70*/  STL [R1+0x678], R34 ;  /* 0x0006782201007387 */ /* 0x0003e80000100800 */
[----:B------:R-:W-:Y:S04]  /*150b80*/  STL [R1+0x6760], R4 ;  /* 0x0067600401007387 */ /* 0x000fe80000100800 */
[----:B------:R-:W4:Y:S04]  /*150b90*/  LDL.LU R36, [R1+0x2164] ;  /* 0x0021640001247983 */ /* 0x000f280000300800 */
[----:B------:R-:W4:Y:S04]  /*150ba0*/  LDL.LU R12, [R1+0x214c] ;  /* 0x00214c00010c7983 */ /* 0x000f280000300800 */
[----:B0-----:R-:W4:Y:S04]  /*150bb0*/  LDL.LU R11, [R1+0x2118] ;  /* 0x00211800010b7983 */ /* 0x001f280000300800 */
[----:B------:R-:W4:Y:S01]  /*150bc0*/  LDL.LU R18, [R1+0x2114] ;  /* 0x0021140001127983 */ /* 0x000f220000300800 */
[----:B------:R-:W-:-:S02]  /*150bd0*/  PRMT R28, R8, 0x4210, R26 ;  /* 0x00004210081c7816 */ /* 0x000fc4000000001a */
[----:B------:R-:W-:Y:S01]  /*150be0*/  PRMT R31, R16, 0x4210, R19 ;  /* 0x00004210101f7816 */ /* 0x000fe20000000013 */
[----:B------:R-:W4:Y:S01]  /*150bf0*/  LDL.LU R8, [R1+0x494] ;  /* 0x0004940001087983 */ /* 0x000f220000300800 */
[----:B------:R-:W-:-:S03]  /*150c00*/  NOP ;  /* 0x0000000000007918 */ /* 0x000fc60000000000 */
[----:B------:R0:W-:Y:S01]  /*150c10*/  STSM.16.M88.4 [R9], R28 ;  /* 0x0000001c09007844 */ /* 0x0001e20000000200 */
[----:B------:R-:W-:Y:S01]  /*150c20*/  IMAD.MOV.U32 R16, RZ, RZ, R32 ;  /* 0x000000ffff107224 */ /* 0x000fe200078e0020 */
[----:B------:R-:W-:Y:S02]  /*150c30*/  NOP ;  /* 0x0000000000007918 */ /* 0x000fe40000000000 */
[----:B------:R-:W4:Y:S01]  /*150c40*/  LDS.128 R44, [R9] ;  /* 0x00000000092c7984 */ /* 0x000f220000000c00 */
[----:B---3--:R-:W-:Y:S02]  /*150c50*/  LOP3.LUT R22, R5, 0xffff, RZ, 0xc0, !PT ;  /* 0x0000ffff05167812 */ /* 0x008fe400078ec0ff */
[----:B------:R-:W-:Y:S02]  /*150c60*/  LOP3.LUT R17, R3, 0xffff, RZ, 0xc0, !PT ;  /* 0x0000ffff03117812 */ /* 0x000fe400078ec0ff */
[----:B------:R-:W3:Y:S01]  /*150c70*/  LDL.LU R3, [R1+0x490] ;  /* 0x0004900001037983 */ /* 0x000ee20000300800 */
[----:B------:R-:W-:-:S03]  /*150c80*/  LOP3.LUT R5, R2, 0xffff, RZ, 0xc0, !PT ;  /* 0x0000ffff02057812 */ /* 0x000fc600078ec0ff */
        /* <DEDUP_REMOVED lines=9> */
[----:B------:R-:W3:Y:S01]  /*150d20*/  LDL.LU R27, [R1+0x210] ;  /* 0x00021000011b7983 */ /* 0x000ee20000300800 */
[----:B--2---:R-:W-:-:S02]  /*150d30*/  LOP3.LUT R0, R0, 0xffff, RZ, 0xc0, !PT ;  /* 0x0000ffff00007812 */ /* 0x004fc400078ec0ff */
[----:B----4-:R-:W-:Y:S02]  /*150d40*/  PRMT R40, R24, 0x4210, R22 ;  /* 0x0000421018287816 */ /* 0x010fe40000000016 */
[----:B------:R-:W2:Y:S01]  /*150d50*/  LDL.LU R24, [R1+0x220] ;  /* 0x0002200001187983 */ /* 0x000ea20000300800 */
[----:B------:R-:W-:-:S03]  /*150d60*/  PRMT R41, R23, 0x4210, R17 ;  /* 0x0000421017297816 */ /* 0x000fc60000000011 */
[----:B------:R-:W4:Y:S01]  /*150d70*/  LDL.LU R23, [R1+0x224] ;  /* 0x0002240001177983 */ /* 0x000f220000300800 */
[----:B------:R-:W-:-:S03]  /*150d80*/  PRMT R42, R20, 0x4210, R5 ;  /* 0x00004210142a7816 */ /* 0x000fc60000000005 */
[----:B------:R-:W-:Y:S01]  /*150d90*/  STL.64 [R1+0x660], R44 ;  /* 0x0006602c01007387 */ /* 0x000fe20000100a00 */
[----:B------:R-:W-:Y:S01]  /*150da0*/  PRMT R43, R10, 0x4210, R0 ;  /* 0x000042100a2b7816 */ /* 0x000fe20000000000 */
[----:B------:R-:W-:Y:S02]  /*150db0*/  NOP ;  /* 0x0000000000007918 */ /* 0x000fe40000000000 */
[----:B------:R-:W-:Y:S04]  /*150dc0*/  STL.64 [R1+0x668], R46 ;  /* 0x0006682e01007387 */ /* 0x000fe80000100a00 */
[----:B------:R-:W4:Y:S04]  /*150dd0*/  LDL.LU R20, [R1+0x228] ;  /* 0x0002280001147983 */ /* 0x000f280000300800 */
[----:B------:R-:W4:Y:S01]  /*150de0*/  LDL.LU R10, [R1+0x20c] ;  /* 0x00020c00010a7983 */ /* 0x000f220000300800 */
[----:B------:R-:W-:-:S03]  /*150df0*/  LOP3.LUT R4, R18, 0xffff, RZ, 0xc0, !PT ;  /* 0x0000ffff12047812 */ /* 0x000fc600078ec0ff */
[----:B------:R-:W4:Y:S01]  /*150e00*/  LDL.LU R18, [R1+0x230] ;  /* 0x0002300001127983 */ /* 0x000f220000300800 */
[----:B------:R-:W-:Y:S02]  /*150e10*/  LOP3.LUT R13, R36, 0xffff, RZ, 0xc0, !PT ;  /* 0x0000ffff240d7812 */ /* 0x000fe400078ec0ff */
[----:B------:R-:W-:Y:S02]  /*150e20*/  LOP3.LUT R12, R12, 0xffff, RZ, 0xc0, !PT ;  /* 0x0000ffff0c0c7812 */ /* 0x000fe400078ec0ff */
[----:B------:R-:W-:Y:S01]  /*150e30*/  LOP3.LUT R11, R11, 0xffff, RZ, 0xc0, !PT ;  /* 0x0000ffff0b0b7812 */ /* 0x000fe200078ec0ff */
[----:B------:R-:W-:Y:S01]  /*150e40*/  STSM.16.M88.4 [R9], R40 ;  /* 0x0000002809007844 */ /* 0x000fe20000000200 */
[----:B------:R-:W-:Y:S01]  /*150e50*/  PRMT R36, R8, 0x4210, R13 ;  /* 0x0000421008247816 */ /* 0x000fe2000000000d */
[----:B------:R-:W-:Y:S02]  /*150e60*/  NOP ;  /* 0x0000000000007918 */ /* 0x000fe40000000000 */
[----:B------:R-:W0:Y:S04]  /*150e70*/  LDS.128 R40, [R9] ;  /* 0x0000000009287984 */ /* 0x000e280000000c00 */
[----:B------:R-:W4:Y:S01]  /*150e80*/  LDL.LU R8, [R1+0x234] ;  /* 0x0002340001087983 */ /* 0x000f220000300800 */
[----:B---3--:R-:W-:-:S03]  /*150e90*/  PRMT R37, R3, 0x4210, R12 ;  /* 0x0000421003257816 */ /* 0x008fc6000000000c */
[----:B------:R-:W3:Y:S01]  /*150ea0*/  LDL.LU R3, [R1+0x238] ;  /* 0x0002380001037983 */ /* 0x000ee20000300800 */
[----:B------:R-:W-:-:S03]  /*150eb0*/  PRMT R38, R2, 0x4210, R11 ;  /* 0x0000421002267816 */ /* 0x000fc6000000000b */
[----:B------:R-:W3:Y:S01]  /*150ec0*/  LDL.LU R2, [R1+0x208] ;  /* 0x0002080001027983 */ /* 0x000ee20000300800 */
[----:B------:R-:W-:Y:S01]  /*150ed0*/  PRMT R39, R35, 0x4210, R4 ;  /* 0x0000421023277816 */ /* 0x000fe20000000004 */
[----:B------:R-:W-:-:S04]  /*150ee0*/  NOP ;  /* 0x0000000000007918 */ /* 0x000fc80000000000 */
[----:B------:R-:W-:Y:S01]  /*150ef0*/  STSM.16.M88.4 [R9], R36 ;  /* 0x0000002409007844 */ /* 0x000fe20000000200 */
[----:B------:R-:W-:Y:S01]  /*150f00*/  PRMT R28, R28, 0x5210, R34 ;  /* 0x000052101c1c7816 */ /* 0x000fe20000000022 */
[----:B------:R-:W-:Y:S01]  /*150f10*/  NOP ;  /* 0x0000000000007918 */ /* 0x000fe20000000000 */
[----:B------:R-:W-:Y:S02]  /*150f20*/  PRMT R29, R29, 0x5210, R33 ;  /* 0x000052101d1d7816 */ /* 0x000fe40000000021 */
[----:B------:R-:W-:Y:S02]  /*150f30*/  PRMT R30, R30, 0x5210, R32 ;  /* 0x000052101e1e7816 */ /* 0x000fe40000000020 */
[----:B------:R-:W1:Y:S01]  /*150f40*/  LDS.128 R32, [R9] ;  /* 0x0000000009207984 */ /* 0x000e620000000c00 */
[----:B------:R-:W-:Y:S01]  /*150f50*/  PRMT R31, R27, 0x5210, R31 ;  /* 0x000052101b1f7816 */ /* 0x000fe2000000001f */
[----:B------:R-:W-:-:S04]  /*150f60*/  NOP ;  /* 0x0000000000007918 */ /* 0x000fc80000000000 */
[----:B------:R-:W-:Y:S01]  /*150f70*/  STSM.16.M88.4 [R9], R28 ;  /* 0x0000001c09007844 */ /* 0x000fe20000000200 */
[----:B------:R-:W-:-:S03]  /*150f80*/  NOP ;  /* 0x0000000000007918 */ /* 0x000fc60000000000 */
[----:B------:R-:W4:Y:S04]  /*150f90*/  LDS.128 R28, [R9] ;  /* 0x00000000091c7984 */ /* 0x000f280000000c00 */
[----:B0-----:R-:W-:Y:S04]  /*150fa0*/  STL.64 [R1+0x650], R40 ;  /* 0x0006502801007387 */ /* 0x001fe80000100a00 */
[----:B------:R-:W-:Y:S04]  /*150fb0*/  STL.64 [R1+0x658], R42 ;  /* 0x0006582a01007387 */ /* 0x000fe80000100a00 */
[----:B-1----:R0:W-:Y:S04]  /*150fc0*/  STL.64 [R1+0x640], R32 ;  /* 0x0006402001007387 */ /* 0x0021e80000100a00 */
[----:B------:R3:W-:Y:S01]  /*150fd0*/  STL.64 [R1+0x648], R34 ;  /* 0x0006482201007387 */ /* 0x0007e20000100a00 */
[----:B--2---:R-:W-:-:S02]  /*150fe0*/  PRMT R24, R24, 0x5210, R26 ;  /* 0x0000521018187816 */ /* 0x004fc4000000001a */
[----:B----4-:R-:W-:Y:S02]  /*150ff0*/  PRMT R26, R20, 0x5210, R21 ;  /* 0x00005210141a7816 */ /* 0x010fe40000000015 */
[----:B------:R-:W2:Y:S01]  /*151000*/  LDL.LU R21, [R1+0x23c] ;  /* 0x00023c0001157983 */ /* 0x000ea20000300800 */
[----:B------:R-:W-:-:S03]  /*151010*/  PRMT R27, R10, 0x5210, R19 ;  /* 0x000052100a1b7816 */ /* 0x000fc60000000013 */
[----:B------:R-:W4:Y:S04]  /*151020*/  LDL.LU R20, [R1+0x240] ;  /* 0x0002400001147983 */ /* 0x000f280000300800 */
[----:B------:R-:W4:Y:S04]  /*151030*/  LDL.LU R19, [R1+0x244] ;  /* 0x0002440001137983 */ /* 0x000f280000300800 */
[----:B------:R-:W4:Y:S04]  /*151040*/  LDL.LU R10, [R1+0x204] ;  /* 0x00020400010a7983 */ /* 0x000f280000300800 */
[----:B------:R-:W-:Y:S01]  /*151050*/  STL.64 [R1+0x630], R28 ;  /* 0x0006301c01007387 */ /* 0x000fe20000100a00 */
[----:B0-----:R-:W-:-:S03]  /*151060*/  PRMT R32, R18, 0x5210, R22 ;  /* 0x0000521012207816 */ /* 0x001fc60000000016 */
[----:B------:R-:W-:Y:S04]  /*151070*/  STL.64 [R1+0x638], R30 ;  /* 0x0006381e01007387 */ /* 0x000fe80000100a00 */
[----:B------:R-:W4:Y:S01]  /*151080*/  LDL.LU R18, [R1+0x5774] ;  /* 0x0057740001127983 */ /* 0x000f220000300800 */
[----:B------:R-:W-:Y:S01]  /*151090*/  PRMT R25, R23, 0x5210, R25 ;  /* 0x0000521017197816 */ /* 0x000fe20000000019 */
[----:B------:R-:W-:-:S04]  /*1510a0*/  NOP ;  /* 0x0000000000007918 */ /* 0x000fc80000000000 */
[----:B------:R-:W-:Y:S01]  /*1510b0*/  STSM.16.M88.4 [R9], R24 ;  /* 0x0000001809007844 */ /* 0x000fe20000000200 */
[----:B------:R-:W-:-:S03]  /*1510c0*/  NOP ;  /* 0x0000000000007918 */ /* 0x000fc60000000000 */
[----:B------:R-:W0:Y:S01]  /*1510d0*/  LDS.128 R24, [R9] ;  /* 0x0000000009187984 */ /* 0x000e220000000c00 */
[----:B------:R-:W-:Y:S02]  /*1510e0*/  PRMT R33, R8, 0x5210, R17 ;  /* 0x0000521008217816 */ /* 0x000fe40000000011 */
[----:B---3--:R-:W-:Y:S02]  /*1510f0*/  PRMT R34, R3, 0x5210, R5 ;  /* 0x0000521003227816 */ /* 0x008fe40000000005 */
[----:B------:R-:W-:Y:S01]  /*151100*/  PRMT R35, R2, 0x5210, R0 ;  /* 0x0000521002237816 */ /* 0x000fe20000000000 */
[----:B------:R-:W-:-:S04]  /*151110*/  NOP ;  /* 0x0000000000007918 */ /* 0x000fc80000000000 */
[----:B------:R-:W-:Y:S01]  /*151120*/  STSM.16.M88.4 [R9], R32 ;  /* 0x0000002009007844 */ /* 0x000fe20000000200 */
[----:B------:R-:W-:-:S03]  /*151130*/  NOP ;  /* 0x0000000000007918 */ /* 0x000fc60000000000 */
[----:B------:R-:W1:Y:S04]  /*151140*/  LDS.128 R36, [R9] ;  /* 0x0000000009247984 */ /* 0x000e680000000c00 */
[----:B------:R-:W3:Y:S01]  /*151150*/  LDL.LU R0, [R1+0x5770] ;  /* 0x0057700001007983 */ /* 0x000ee20000300800 */
[----:B0-----:R-:W-:-:S03]  /*151160*/  IMAD.MOV.U32 R3, RZ, RZ, R25 ;  /* 0x000000ffff037224 */ /* 0x001fc600078e0019 */
[----:B------:R0:W-:Y:S01]  /*151170*/  STL [R1+0x628], R26 ;  /* 0x0006281a01007387 */ /* 0x0001e20000100800 */
[----:B------:R-:W-:-:S03]  /*151180*/  IMAD.MOV.U32 R2, RZ, RZ, R24 ;  /* 0x000000ffff027224 */ /* 0x000fc600078e0018 */
[----:B------:R-:W3:Y:S01]  /*151190*/  LDL.LU R28, [R1+0x576c] ;  /* 0x00576c00011c7983 */ /* 0x000ee20000300800 */
[----:B------:R-:W-:-:S03]  /*1511a0*/  IMAD.MOV.U32 R5, RZ, RZ, R27 ;  /* 0x000000ffff057224 */ /* 0x000fc600078e001b */
[----:B------:R-:W3:Y:S04]  /*1511b0*/  LDL.LU R25, [R1+0x5764] ;  /* 0x0057640001197983 */ /* 0x000ee80000300800 */
[----:B0-----:R-:W3:Y:S04]  /*1511c0*/  LDL.LU R26, [R1+0x4f0] ;  /* 0x0004f000011a7983 */ /* 0x001ee80000300800 */
[----:B------:R-:W3:Y:S04]  /*1511d0*/  LDL.LU R24, [R1+0x4e8] ;  /* 0x0004e80001187983 */ /* 0x000ee80000300800 */
[----:B------:R-:W3:Y:S04]  /*1511e0*/  LDL.LU R22, [R1+0x4e4] ;  /* 0x0004e40001167983 */ /* 0x000ee80000300800 */
[----:B------:R-:W3:Y:S04]  /*1511f0*/  LDL.LU R8, [R1+0x4d8] ;  /* 0x0004d80001087983 */ /* 0x000ee80000300800 */
[----:B------:R-:W-:Y:S04]  /*151200*/  STL [R1+0x6770], R3 ;  /* 0x0067700301007387 */ /* 0x000fe80000100800 */
[----:B------:R-:W-:Y:S01]  /*151210*/  STL [R1+0x675c], R5 ;  /* 0x00675c0501007387 */ /* 0x000fe20000100800 */
[----:B--2---:R-:W-:-:S03]  /*151220*/  PRMT R32, R21, 0x5210, R13 ;  /* 0x0000521015207816 */ /* 0x004fc6000000000d */
[----:B------:R-:W2:Y:S04]  /*151230*/  LDL.LU R21, [R1+0x56b0] ;  /* 0x0056b00001157983 */ /* 0x000ea80000300800 */
[----:B-1----:R-:W-:Y:S01]  /*151240*/  STL [R1+0x610], R36 ;  /* 0x0006102401007387 */ /* 0x002fe20000100800 */
[----:B----4-:R-:W-:Y:S01]  /*151250*/  PRMT R35, R10, 0x5210, R4 ;  /* 0x000052100a237816 */ /* 0x010fe20000000004 */
[----:B------:R-:W-:Y:S02]  /*151260*/  IMAD.MOV.U32 R4, RZ, RZ, R38 ;  /* 0x000000ffff047224 */ /* 0x000fe400078e0026 */
[----:B------:R0:W-:Y:S04]  /*151270*/  STL [R1+0x61c], R39 ;  /* 0x00061c2701007387 */ /* 0x0001e80000100800 */
[----:B------:R-:W-:Y:S04]  /*151280*/  STL [R1+0x6764], R4 ;  /* 0x0067640401007387 */ /* 0x000fe80000100800 */
[----:B------:R-:W4:Y:S01]  /*151290*/  LDL.LU R29, [R1+0x56ac] ;  /* 0x0056ac00011d7983 */ /* 0x000f220000300800 */
[----:B0-----:R-:W-:-:S03]  /*1512a0*/  LOP3.LUT R39, R18, 0xffff, RZ, 0xc0, !PT ;  /* 0x0000ffff12277812 */ /* 0x001fc600078ec0ff */
[----:B------:R-:W4:Y:S04]  /*1512b0*/  LDL.LU R27, [R1+0x568c] ;  /* 0x00568c00011b7983 */ /* 0x000f280000300800 */
[----:B------:R-:W4:Y:S04]  /*1512c0*/  LDL.LU R23, [R1+0x5688] ;  /* 0x0056880001177983 */ /* 0x000f280000300800 */
[----:B------:R-:W4:Y:S01]  /*1512d0*/  LDL.LU R18, [R1+0x514] ;  /* 0x0005140001127983 */ /* 0x000f220000300800 */
[----:B------:R-:W-:-:S03]  /*1512e0*/  PRMT R33, R20, 0x5210, R12 ;  /* 0x0000521014217816 */ /* 0x000fc6000000000c */
[----:B------:R-:W4:Y:S01]  /*1512f0*/  LDL.LU R20, [R1+0x4fc] ;  /* 0x0004fc0001147983 */ /* 0x000f220000300800 */
[----:B------:R-:W-:Y:S01]  /*151300*/  PRMT R34, R19, 0x5210, R11 ;  /* 0x0000521013227816 */ /* 0x000fe2000000000b */
[----:B------:R-:W-:Y:S02]  /*151310*/  NOP ;  /* 0x0000000000007918 */ /* 0x000fe40000000000 */
[----:B------:R-:W4:Y:S04]  /*151320*/  LDL.LU R19, [R1+0x4f8] ;  /* 0x0004f80001137983 */ /* 0x000f280000300800 */
[----:B------:R-:W-:Y:S01]  /*151330*/  STSM.16.M88.4 [R9], R32 ;  /* 0x0000002009007844 */ /* 0x000fe20000000200 */
[----:B------:R-:W-:-:S03]  /*151340*/  NOP ;  /* 0x0000000000007918 */ /* 0x000fc60000000000 */
[----:B------:R-:W0:Y:S02]  /*151350*/  LDS.128 R44, [R9] ;  /* 0x00000000092c7984 */ /* 0x000e240000000c00 */
[----:B0-----:R-:W-:Y:S01]  /*151360*/  IMAD.MOV.U32 R3, RZ, RZ, R44 ;  /* 0x000000ffff037224 */ /* 0x001fe200078e002c */
[----:B---3--:R-:W-:Y:S02]  /*151370*/  LOP3.LUT R38, R0, 0xffff, RZ, 0xc0, !PT ;  /* 0x0000ffff00267812 */ /* 0x008fe400078ec0ff */
[----:B------:R-:W3:Y:S04]  /*151380*/  LDL.LU R0, [R1+0x478] ;  /* 0x0004780001007983 */ /* 0x000ee80000300800 */
[----:B------:R-:W-:Y:S01]  /*151390*/  STL [R1+0x60c], R47 ;  /* 0x00060c2f01007387 */ /* 0x000fe20000100800 */
[----:B------:R-:W-:-:S02]  /*1513a0*/  LOP3.LUT R25, R25, 0xffff, RZ, 0xc0, !PT ;  /* 0x0000ffff19197812 */ /* 0x000fc400078ec0ff */
[----:B------:R-:W-:Y:S02]  /*1513b0*/  LOP3.LUT R35, R28, 0xffff, RZ, 0xc0, !PT ;  /* 0x0000ffff1c237812 */ /* 0x000fe400078ec0ff */
[----:B------:R-:W-:Y:S02]  /*1513c0*/  PRMT R40, R26, 0x4210, R39 ;  /* 0x000042101a287816 */ /* 0x000fe40000000027 */
[----:B------:R-:W-:Y:S02]  /*1513d0*/  PRMT R43, R8, 0x4210, R25 ;  /* 0x00004210082b7816 */ /* 0x000fe40000000019 */
[----:B------:R-:W3:Y:S01]  /*1513e0*/  LDL.LU R8, [R1+0x54f0] ;  /* 0x0054f00001087983 */ /* 0x000ee20000300800 */
[----:B------:R-:W-:-:S03]  /*1513f0*/  PRMT R42, R22, 0x4210, R35 ;  /* 0x00004210162a7816 */ /* 0x000fc60000000023 */
[----:B------:R-:W3:Y:S01]  /*151400*/  LDL.LU R22, [R1+0x54e4] ;  /* 0x0054e40001167983 */ /* 0x000ee20000300800 */
[----:B------:R-:W-:Y:S01]  /*151410*/  PRMT R41, R24, 0x4210, R38 ;  /* 0x0000421018297816 */ /* 0x000fe20000000026 */
[----:B------:R-:W-:Y:S02]  /*151420*/  NOP ;  /* 0x0000000000007918 */ /* 0x000fe40000000000 */
[----:B------:R-:W3:Y:S04]  /*151430*/  LDL.LU R26, [R1+0x54c4] ;  /* 0x0054c400011a7983 */ /* 0x000ee80000300800 */
[----:B------:R-:W3:Y:S04]  /*151440*/  LDL.LU R12, [R1+0x54c0] ;  /* 0x0054c000010c7983 */ /* 0x000ee80000300800 */
[----:B------:R-:W3:Y:S04]  /*151450*/  LDL.LU R11, [R1+0x540] ;  /* 0x00054000010b7983 */ /* 0x000ee80000300800 */
[----:B------:R-:W3:Y:S04]  /*151460*/  LDL.LU R28, [R1+0x53c] ;  /* 0x00053c00011c7983 */ /* 0x000ee80000300800 */
[----:B------:R-:W3:Y:S04]  /*151470*/  LDL.LU R24, [R1+0x518] ;  /* 0x0005180001187983 */ /* 0x000ee80000300800 */
[----:B------:R-:W-:Y:S01]  /*151480*/  STSM.16.M88.4 [R9], R40 ;  /* 0x0000002809007844 */ /* 0x000fe20000000200 */
[----:B------:R-:W-:-:S03]  /*151490*/  NOP ;  /* 0x0000000000007918 */ /* 0x000fc60000000000 */
[----:B------:R-:W0:Y:S01]  /*1514a0*/  LDS.128 R40, [R9] ;  /* 0x0000000009287984 */ /* 0x000e220000000c00 */
[----:B------:R-:W-:Y:S02]  /*1514b0*/  IMAD.MOV.U32 R4, RZ, RZ, R45 ;  /* 0x000000ffff047224 */ /* 0x000fe400078e002d */
[----:B------:R-:W-:Y:S01]  /*1514c0*/  IMAD.MOV.U32 R5, RZ, RZ, R46 ;  /* 0x000000ffff057224 */ /* 0x000fe200078e002e */
[----:B--2---:R-:W-:Y:S02]  /*1514d0*/  LOP3.LUT R21, R21, 0xffff, RZ, 0xc0, !PT ;  /* 0x0000ffff15157812 */ /* 0x004fe400078ec0ff */
[----:B----4-:R-:W-:Y:S02]  /*1514e0*/  LOP3.LUT R34, R29, 0xffff, RZ, 0xc0, !PT ;  /* 0x0000ffff1d227812 */ /* 0x010fe400078ec0ff */
[----:B------:R-:W-:Y:S02]  /*1514f0*/  PRMT R44, R18, 0x4210, R21 ;  /* 0x00004210122c7816 */ /* 0x000fe40000000015 */
[----:B------:R-:W2:Y:S04]  /*151500*/  LDL.LU R18, [R1+0x510] ;  /* 0x0005100001127983 */ /* 0x000ea80000300800 */
[----:B------:R-:W4:Y:S04]  /*151510*/  LDL.LU R31, [R1+0x21a4] ;  /* 0x0021a400011f7983 */ /* 0x000f280000300800 */
[----:B------:R-:W4:Y:S04]  /*151520*/  LDL.LU R30, [R1+0x21a0] ;  /* 0x0021a000011e7983 */ /* 0x000f280000300800 */
[----:B------:R-:W4:Y:S01]  /*151530*/  LDL.LU R29, [R1+0x2180] ;  /* 0x00218000011d7983 */ /* 0x000f220000300800 */
[----:B------:R-:W-:-:S03]  /*151540*/  LOP3.LUT R32, R23, 0xffff, RZ, 0xc0, !PT ;  /* 0x0000ffff17207812 */ /* 0x000fc600078ec0ff */
[----:B0-----:R0:W-:Y:S01]  /*151550*/  STL.64 [R1+0x5f0], R40 ;  /* 0x0005f02801007387 */ /* 0x0011e20000100a00 */
[----:B------:R-:W-:-:S03]  /*151560*/  PRMT R45, R20, 0x4210, R34 ;  /* 0x00004210142d7816 */ /* 0x000fc60000000022 */
[----:B------:R-:W-:Y:S01]  /*151570*/  STL [R1+0x5fc], R43 ;  /* 0x0005fc2b01007387 */ /* 0x000fe20000100800 */
[----:B------:R-:W-:-:S03]  /*151580*/  LOP3.LUT R33, R27, 0xffff, RZ, 0xc0, !PT ;  /* 0x0000ffff1b217812 */ /* 0x000fc600078ec0ff */
[----:B0-----:R-:W4:Y:S04]  /*151590*/  LDL.LU R40, [R1+0x216c] ;  /* 0x00216c0001287983 */ /* 0x001f280000300800 */
[----:B------:R-:W4:Y:S04]  /*1515a0*/  LDL.LU R23, [R1+0x554] ;  /* 0x0005540001177983 */ /* 0x000f280000300800 */
[----:B------:R-:W4:Y:S01]  /*1515b0*/  LDL.LU R20, [R1+0x550] ;  /* 0x0005500001147983 */ /* 0x000f220000300800 */
[----:B------:R-:W-:-:S03]  /*1515c0*/  PRMT R46, R19, 0x4210, R33 ;  /* 0x00004210132e7816 */ /* 0x000fc60000000021 */
[----:B------:R-:W4:Y:S01]  /*1515d0*/  LDL.LU R19, [R1+0x54c] ;  /* 0x00054c0001137983 */ /* 0x000f220000300800 */
[----:B------:R-:W-:Y:S01]  /*1515e0*/  IMAD.MOV.U32 R10, RZ, RZ, R37 ;  /* 0x000000ffff0a7224 */ /* 0x000fe200078e0025 */
[----:B---3--:R-:W-:Y:S01]  /*1515f0*/  PRMT R47, R0, 0x4210, R32 ;  /* 0x00004210002f7816 */ /* 0x008fe20000000020 */
[----:B------:R-:W-:-:S04]  /*151600*/  NOP ;  /* 0x0000000000007918 */ /* 0x000fc80000000000 */
[----:B------:R0:W-:Y:S01]  /*151610*/  STSM.16.M88.4 [R9], R44 ;  /* 0x0000002c09007844 */ /* 0x0001e20000000200 */
[----:B------:R-:W-:-:S03]  /*151620*/  NOP ;  /* 0x0000000000007918 */ /* 0x000fc60000000000 */
[----:B------:R-:W1:Y:S01]  /*151630*/  LDS.128 R48, [R9] ;  /* 0x0000000009307984 */ /* 0x000e620000000c00 */
[----:B------:R-:W-:Y:S02]  /*151640*/  IMAD.MOV.U32 R0, RZ, RZ, R7 ;  /* 0x000000ffff007224 */ /* 0x000fe400078e0007 */
[----:B------:R-:W-:-:S05]  /*151650*/  IMAD.MOV.U32 R7, RZ, RZ, R42 ;  /* 0x000000ffff077224 */ /* 0x000fca00078e002a */
[----:B------:R3:W-:Y:S01]  /*151660*/  STL [R1+0x6748], R7 ;  /* 0x0067480701007387 */ /* 0x0007e20000100800 */
[----:B------:R-:W-:-:S03]  /*151670*/  LOP3.LUT R27, R8, 0xffff, RZ, 0xc0, !PT ;  /* 0x0000ffff081b7812 */ /* 0x000fc600078ec0ff */
[----:B------:R-:W3:Y:S01]  /*151680*/  LDL.LU R8, [R1+0x548] ;  /* 0x0005480001087983 */ /* 0x000ee20000300800 */
[----:B------:R-:W-:-:S03]  /*151690*/  LOP3.LUT R22, R22, 0xffff, RZ, 0xc0, !PT ;  /* 0x0000ffff16167812 */ /* 0x000fc600078ec0ff */
[----:B------:R-:W3:Y:S04]  /*1516a0*/  LDL.LU R36, [R1+0x250] ;  /* 0x0002500001247983 */ /* 0x000ee80000300800 */
[----:B------:R-:W3:Y:S01]  /*1516b0*/  LDL.LU R37, [R1+0x258] ;  /* 0x0002580001257983 */ /* 0x000ee20000300800 */
[----:B------:R-:W-:Y:S02]  /*1516c0*/  LOP3.LUT R26, R26, 0xffff, RZ, 0xc0, !PT ;  /* 0x0000ffff1a1a7812 */ /* 0x000fe400078ec0ff */
[----:B------:R-:W-:Y:S02]  /*1516d0*/  LOP3.LUT R17, R12, 0xffff, RZ, 0xc0, !PT ;  /* 0x0000ffff0c117812 */ /* 0x000fe400078ec0ff */
[----:B0-----:R-:W-:Y:S02]  /*1516e0*/  PRMT R44, R11, 0x4210, R27 ;  /* 0x000042100b2c7816 */ /* 0x001fe4000000001b */
[----:B------:R-:W-:-:S02]  /*1516f0*/  PRMT R45, R28, 0x4210, R22 ;  /* 0x000042101c2d7816 */ /* 0x000fc40000000016 */
[----:B------:R-:W3:Y:S01]  /*151700*/  LDL.LU R28, [R1+0x260] ;  /* 0x00026000011c7983 */ /* 0x000ee20000300800 */
[----:B------:R-:W-:-:S03]  /*151710*/  PRMT R46, R24, 0x4210, R26 ;  /* 0x00004210182e7816 */ /* 0x000fc6000000001a */
[----:B------:R-:W3:Y:S01]  /*151720*/  LDL.LU R24, [R1+0x25c] ;  /* 0x00025c0001187983 */ /* 0x000ee20000300800 */
[----:B--2---:R-:W-:Y:S01]  /*151730*/  PRMT R47, R18, 0x4210, R17 ;  /* 0x00004210122f7816 */ /* 0x004fe20000000011 */
[----:B------:R-:W-:Y:S02]  /*151740*/  NOP ;  /* 0x0000000000007918 */ /* 0x000fe40000000000 */
[----:B------:R-:W2:Y:S01]  /*151750*/  LDL.LU R18, [R1+0x26c] ;  /* 0x00026c0001127983 */ /* 0x000ea20000300800 */
[----:B----4-:R-:W-:-:S03]  /*151760*/  LOP3.LUT R12, R30, 0xffff, RZ, 0xc0, !PT ;  /* 0x0000ffff1e0c7812 */ /* 0x010fc600078ec0ff */
[----:B-1----:R-:W-:Y:S01]  /*151770*/  STL.64 [R1+0x5e0], R48 ;  /* 0x0005e03001007387 */ /* 0x002fe20000100a00 */
[----:B------:R-:W-:-:S03]  /*151780*/  LOP3.LUT R11, R29, 0xffff, RZ, 0xc0, !PT ;  /* 0x0000ffff1d0b7812 */ /* 0x000fc600078ec0ff */
[----:B------:R-:W-:Y:S01]  /*151790*/  STL.64 [R1+0x5e8], R50 ;  /* 0x0005e83201007387 */ /* 0x000fe20000100a00 */
[----:B------:R-:W-:-:S03]  /*1517a0*/  LOP3.LUT R13, R31, 0xffff, RZ, 0xc0, !PT ;  /* 0x0000ffff1f0d7812 */ /* 0x000fc600078ec0ff */
[----:B------:R-:W4:Y:S04]  /*1517b0*/  LDL.LU R29, [R1+0x274] ;  /* 0x00027400011d7983 */ /* 0x000f280000300800 */
[----:B------:R-:W2:Y:S04]  /*1517c0*/  LDL.LU R30, [R1+0x264] ;  /* 0x00026400011e7983 */ /* 0x000ea80000300800 */
[----:B------:R-:W2:Y:S01]  /*1517d0*/  LDL.LU R31, [R1+0x200] ;  /* 0x00020000011f7983 */ /* 0x000ea20000300800 */
[----:B---3--:R-:W-:Y:S02]  /*1517e0*/  LOP3.LUT R7, R40, 0xffff, RZ, 0xc0, !PT ;  /* 0x0000ffff28077812 */ /* 0x008fe400078ec0ff */
[----:B------:R-:W-:-:S02]  /*1517f0*/  PRMT R40, R23, 0x4210, R13 ;  /* 0x0000421017287816 */ /* 0x000fc4000000000d */
[----:B------:R-:W3:Y:S01]  /*151800*/  LDL.LU R23, [R1+0x27c] ;  /* 0x00027c0001177983 */ /* 0x000ee20000300800 */
[----:B------:R-:W-:-:S03]  /*151810*/  PRMT R41, R20, 0x4210, R12 ;  /* 0x0000421014297816 */ /* 0x000fc6000000000c */
[----:B------:R-:W3:Y:S01]  /*151820*/  LDL.LU R20, [R1+0x2a4] ;  /* 0x0002a40001147983 */ /* 0x000ee20000300800 */
[----:B------:R-:W-:-:S03]  /*151830*/  PRMT R42, R19, 0x4210, R11 ;  /* 0x00004210132a7816 */ /* 0x000fc6000000000b */
[----:B------:R-:W3:Y:S04]  /*151840*/  LDL.LU R19, [R1+0x2a8] ;  /* 0x0002a80001137983 */ /* 0x000ee80000300800 */
[----:B------:R-:W-:Y:S01]  /*151850*/  STSM.16.M88.4 [R9], R44 ;  /* 0x0000002c09007844 */ /* 0x000fe20000000200 */
[----:B------:R-:W-:-:S03]  /*151860*/  NOP ;  /* 0x0000000000007918 */ /* 0x000fc60000000000 */
[----:B------:R-:W0:Y:S01]  /*151870*/  LDS.128 R44, [R9] ;  /* 0x00000000092c7984 */ /* 0x000e220000000c00 */
[----:B------:R-:W-:Y:S01]  /*151880*/  PRMT R43, R8, 0x4210, R7 ;  /* 0x00004210082b7816 */ /* 0x000fe20000000007 */
[----:B------:R-:W-:-:S04]  /*151890*/  NOP ;  /* 0x0000000000007918 */ /* 0x000fc80000000000 */
[----:B------:R-:W-:Y:S01]  /*1518a0*/  STSM.16.M88.4 [R9], R40 ;  /* 0x0000002809007844 */ /* 0x000fe20000000200 */
[----:B------:R-:W-:-:S03]  /*1518b0*/  NOP ;  /* 0x0000000000007918 */ /* 0x000fc60000000000 */
[----:B------:R-:W3:Y:S01]  /*1518c0*/  LDL.LU R8, [R1+0x1fc] ;  /* 0x0001fc0001087983 */ /* 0x000ee20000300800 */
[----:B------:R-:W-:-:S03]  /*1518d0*/  PRMT R36, R36, 0x5210, R39 ;  /* 0x0000521024247816 */ /* 0x000fc60000000027 */
[----:B------:R-:W1:Y:S01]  /*1518e0*/  LDS.128 R40, [R9] ;  /* 0x0000000009287984 */ /* 0x000e620000000c00 */
[----:B------:R-:W-:Y:S02]  /*1518f0*/  PRMT R37, R37, 0x5210, R38 ;  /* 0x0000521025257816 */ /* 0x000fe40000000026 */
[----:B------:R-:W-:Y:S02]  /*151900*/  PRMT R38, R28, 0x5210, R35 ;  /* 0x000052101c267816 */ /* 0x000fe40000000023 */
[----:B------:R-:W-:Y:S01]  /*151910*/  PRMT R39, R24, 0x5210, R25 ;  /* 0x0000521018277816 */ /* 0x000fe20000000019 */
[----:B------:R-:W-:-:S04]  /*151920*/  NOP ;  /* 0x0000000000007918 */ /* 0x000fc80000000000 */
[----:B------:R-:W-:Y:S01]  /*151930*/  STSM.16.M88.4 [R9], R36 ;  /* 0x0000002409007844 */ /* 0x000fe20000000200 */
[----:B------:R-:W-:-:S03]  /*151940*/  NOP ;  /* 0x0000000000007918 */ /* 0x000fc60000000000 */
[----:B0-----:R-:W-:Y:S04]  /*151950*/  STL.64 [R1+0x5d0], R44 ;  /* 0x0005d02c01007387 */ /* 0x001fe80000100a00 */
[----:B------:R-:W-:Y:S04]  /*151960*/  STL.64 [R1+0x5d8], R46 ;  /* 0x0005d82e01007387 */ /* 0x000fe80000100a00 */
[----:B-1----:R-:W-:Y:S04]  /*151970*/  STL.64 [R1+0x5c0], R40 ;  /* 0x0005c02801007387 */ /* 0x002fe80000100a00 */
[----:B------:R-:W-:Y:S04]  /*151980*/  STL.64 [R1+0x5c8], R42 ;  /* 0x0005c82a01007387 */ /* 0x000fe80000100a00 */
[----:B------:R-:W3:Y:S04]  /*151990*/  LDL.LU R24, [R1+0x2ac] ;  /* 0x0002ac0001187983 */ /* 0x000ee80000300800 */
[----:B------:R-:W3:Y:S01]  /*1519a0*/  LDL.LU R25, [R1+0x2b0] ;  /* 0x0002b00001197983 */ /* 0x000ee20000300800 */
[----:B----4-:R-:W-:-:S02]  /*1519b0*/  PRMT R29, R29, 0x5210, R34 ;  /* 0x000052101d1d7816 */ /* 0x010fc40000000022 */
[----:B--2---:R-:W-:Y:S02]  /*1519c0*/  PRMT R30, R30, 0x5210, R33 ;  /* 0x000052101e1e7816 */ /* 0x004fe40000000021 */
[----:B------:R-:W-:Y:S02]  /*1519d0*/  PRMT R31, R31, 0x5210, R32 ;  /* 0x000052101f1f7816 */ /* 0x000fe40000000020 */
[----:B------:R-:W0:Y:S01]  /*1519e0*/  LDS.128 R32, [R9] ;  /* 0x0000000009207984 */ /* 0x000e220000000c00 */
[----:B------:R-:W-:Y:S01]  /*1519f0*/  PRMT R28, R18, 0x5210, R21 ;  /* 0x00005210121c7816 */ /* 0x000fe20000000015 */
[----:B------:R-:W-:Y:S02]  /*151a00*/  NOP ;  /* 0x0000000000007918 */ /* 0x000fe40000000000 */
[----:B------:R-:W2:Y:S04]  /*151a10*/  LDL.LU R21, [R1+0x2b4] ;  /* 0x0002b40001157983 */ /* 0x000ea80000300800 */
[----:B------:R-:W4:Y:S04]  /*151a20*/  LDL.LU R18, [R1+0x1f8] ;  /* 0x0001f80001127983 */ /* 0x000f280000300800 */
[----:B------:R3:W-:Y:S02]  /*151a30*/  STSM.16.M88.4 [R9], R28 ;  /* 0x0000001c09007844 */ /* 0x0007e40000000200 */
[----:B---3--:R-:W-:-:S02]  /*151a40*/  PRMT R28, R23, 0x5210, R27 ;  /* 0x00005210171c7816 */ /* 0x008fc4000000001b */
[----:B------:R-:W-:Y:S01]  /*151a50*/  PRMT R29, R20, 0x5210, R22 ;  /* 0x00005210141d7816 */ /* 0x000fe20000000016 */
[----:B0-----:R-:W-:Y:S04]  /*151a60*/  STL.64 [R1+0x5b0], R32 ;  /* 0x0005b02001007387 */ /* 0x001fe80000100a00 */
[----:B------:R-:W-:Y:S01]  /*151a70*/  STL.64 [R1+0x5b8], R34 ;  /* 0x0005b82201007387 */ /* 0x000fe20000100a00 */
[----:B------:R-:W-:Y:S01]  /*151a80*/  PRMT R30, R19, 0x5210, R26 ;  /* 0x00005210131e7816 */ /* 0x000fe2000000001a */
[----:B------:R-:W-:Y:S02]  /*151a90*/  NOP ;  /* 0x0000000000007918 */ /* 0x000fe40000000000 */
[----:B------:R-:W3:Y:S04]  /*151aa0*/  LDL.LU R23, [R1+0x578c] ;  /* 0x00578c0001177983 */ /* 0x000ee80000300800 */
[----:B------:R-:W3:Y:S04]  /*151ab0*/  LDL.LU R22, [R1+0x5788] ;  /* 0x0057880001167983 */ /* 0x000ee80000300800 */
[----:B------:R-:W3:Y:S04]  /*151ac0*/  LDL.LU R20, [R1+0x5780] ;  /* 0x0057800001147983 */ /* 0x000ee80000300800 */
[----:B------:R-:W3:Y:S04]  /*151ad0*/  LDL.LU R19, [R1+0x577c] ;  /* 0x00577c0001137983 */ /* 0x000ee80000300800 */
[----:B------:R-:W0:Y:S04]  /*151ae0*/  LDS.128 R32, [R9] ;  /* 0x0000000009207984 */ /* 0x000e280000000c00 */
[----:B0-----:R0:W-:Y:S04]  /*151af0*/  STL.64 [R1+0x5a0], R32 ;  /* 0x0005a02001007387 */ /* 0x0011e80000100a00 */
[----:B------:R-:W-:Y:S01]  /*151b00*/  STL [R1+0x5ac], R35 ;  /* 0x0005ac2301007387 */ /* 0x000fe20000100800 */
[----:B------:R-:W-:Y:S01]  /*151b10*/  PRMT R31, R8, 0x5210, R17 ;  /* 0x00005210081f7816 */ /* 0x000fe20000000011 */
[----:B------:R-:W-:-:S04]  /*151b20*/  NOP ;  /* 0x0000000000007918 */ /* 0x000fc80000000000 */
[----:B------:R1:W-:Y:S01]  /*151b30*/  STSM.16.M88.4 [R9], R28 ;  /* 0x0000001c09007844 */ /* 0x0003e20000000200 */
[----:B------:R-:W-:-:S03]  /*151b40*/  NOP ;  /* 0x0000000000007918 */ /* 0x000fc60000000000 */
[----:B------:R-:W1:Y:S01]  /*151b50*/  LDS.128 R36, [R9] ;  /* 0x0000000009247984 */ /* 0x000e620000000c00 */
[----:B------:R-:W-:-:S05]  /*151b60*/  IMAD.MOV.U32 R8, RZ, RZ, R34 ;  /* 0x000000ffff087224 */ /* 0x000fca00078e0022 */
[----:B------:R-:W-:Y:S04]  /*151b70*/  STL [R1+0x6744], R8 ;  /* 0x0067440801007387 */ /* 0x000fe80000100800 */
[----:B0-----:R-:W3:Y:S04]  /*151b80*/  LDL.LU R32, [R1+0x564] ;  /* 0x0005640001207983 */ /* 0x001ee80000300800 */
[----:B-1----:R-:W3:Y:S04]  /*151b90*/  LDL.LU R30, [R1+0x568] ;  /* 0x00056800011e7983 */ /* 0x002ee80000300800 */
[----:B------:R-:W3:Y:S04]  /*151ba0*/  LDL.LU R29, [R1+0x558] ;  /* 0x00055800011d7983 */ /* 0x000ee80000300800 */
[----:B------:R-:W3:Y:S01]  /*151bb0*/  LDL.LU R28, [R1+0x55c] ;  /* 0x00055c00011c7983 */ /* 0x000ee20000300800 */
[----:B------:R-:W-:-:S02]  /*151bc0*/  PRMT R24, R24, 0x5210, R13 ;  /* 0x0000521018187816 */ /* 0x000fc4000000000d */
[----:B------:R-:W-:Y:S01]  /*151bd0*/  PRMT R25, R25, 0x5210, R12 ;  /* 0x0000521019197816 */ /* 0x000fe2000000000c */
[----:B------:R-:W-:Y:S01]  /*151be0*/  STL [R1+0x598], R38 ;  /* 0x0005982601007387 */ /* 0x000fe20000100800 */
[----:B--2---:R-:W-:Y:S02]  /*151bf0*/  PRMT R26, R21, 0x5210, R11 ;  /* 0x00005210151a7816 */ /* 0x004fe4000000000b */
[----:B----4-:R-:W-:Y:S01]  /*151c00*/  PRMT R27, R18, 0x5210, R7 ;  /* 0x00005210121b7816 */ /* 0x010fe20000000007 */
[----:B------:R-:W-:Y:S01]  /*151c10*/  IMAD.MOV.U32 R18, RZ, RZ, R0 ;  /* 0x000000ffff127224 */ /* 0x000fe200078e0000 */
[----:B------:R-:W-:Y:S01]  /*151c20*/  NOP ;  /* 0x0000000000007918 */ /* 0x000fe20000000000 */
[----:B------:R-:W-:Y:S02]  /*151c30*/  IMAD.MOV.U32 R7, RZ, RZ, R37 ;  /* 0x000000ffff077224 */ /* 0x000fe400078e0025 */
[----:B------:R-:W-:Y:S01]  /*151c40*/  IMAD.MOV.U32 R0, RZ, RZ, R39 ;  /* 0x000000ffff007224 */ /* 0x000fe200078e0027 */
[----:B------:R0:W-:Y:S01]  /*151c50*/  STSM.16.M88.4 [R9], R24 ;  /* 0x0000001809007844 */ /* 0x0001e20000000200 */
[----:B------:R-:W-:-:S03]  /*151c60*/  NOP ;  /* 0x0000000000007918 */ /* 0x000fc60000000000 */
[----:B------:R-:W-:Y:S04]  /*151c70*/  STL [R1+0x674c], R7 ;  /* 0x00674c0701007387 */ /* 0x000fe80000100800 */
[----:B------:R-:W-:Y:S04]  /*151c80*/  STL [R1+0x6738], R0 ;  /* 0x0067380001007387 */ /* 0x000fe80000100800 */
[----:B------:R-:W1:Y:S04]  /*151c90*/  LDS.128 R44, [R9] ;  /* 0x00000000092c7984 */ /* 0x000e680000000c00 */
[----:B0-----:R-:W2:Y:S04]  /*151ca0*/  LDL.LU R27, [R1+0x56d0] ;  /* 0x0056d000011b7983 */ /* 0x001ea80000300800 */
[----:B------:R-:W4:Y:S01]  /*151cb0*/  LDL.LU R26, [R1+0x56cc] ;  /* 0x0056cc00011a7983 */ /* 0x000f220000300800 */
[----:B---3--:R-:W-:-:S02]  /*151cc0*/  LOP3.LUT R39, R23, 0xffff, RZ, 0xc0, !PT ;  /* 0x0000ffff17277812 */ /* 0x008fc400078ec0ff */
[----:B------:R-:W-:Y:S02]  /*151cd0*/  LOP3.LUT R35, R20, 0xffff, RZ, 0xc0, !PT ;  /* 0x0000ffff14237812 */ /* 0x000fe400078ec0ff */
[----:B------:R-:W3:Y:S01]  /*151ce0*/  LDL.LU R20, [R1+0x56bc] ;  /* 0x0056bc0001147983 */ /* 0x000ee20000300800 */
[----:B------:R-:W-:-:S03]  /*151cf0*/  LOP3.LUT R38, R22, 0xffff, RZ, 0xc0, !PT ;  /* 0x0000ffff16267812 */ /* 0x000fc600078ec0ff */
[----:B------:R-:W2:Y:S01]  /*151d00*/  LDL.LU R25, [R1+0x56b8] ;  /* 0x0056b80001197983 */ /* 0x000ea20000300800 */
[----:B------:R-:W-:-:S03]  /*151d10*/  LOP3.LUT R31, R19, 0xffff, RZ, 0xc0, !PT ;  /* 0x0000ffff131f7812 */ /* 0x000fc600078ec0ff */
[----:B------:R-:W4:Y:S04]  /*151d20*/  LDL.LU R24, [R1+0x574] ;  /* 0x0005740001187983 */ /* 0x000f280000300800 */
[----:B------:R-:W4:Y:S04]  /*151d30*/  LDL.LU R23, [R1+0x570] ;  /* 0x0005700001177983 */ /* 0x000f280000300800 */
[----:B------:R-:W4:Y:S04]  /*151d40*/  LDL.LU R22, [R1+0x56c] ;  /* 0x00056c0001167983 */ /* 0x000f280000300800 */
[----:B------:R-:W4:Y:S01]  /*151d50*/  LDL.LU R19, [R1+0x560] ;  /* 0x0005600001137983 */ /* 0x000f220000300800 */
[----:B------:R-:W-:-:S03]  /*151d60*/  IMAD.MOV.U32 R21, RZ, RZ, R6 ;  /* 0x000000ffff157224 */ /* 0x000fc600078e0006 */
[----:B-1----:R-:W-:Y:S01]  /*151d70*/  STL [R1+0x58c], R47 ;  /* 0x00058c2f01007387 */ /* 0x002fe20000100800 */
[----:B------:R-:W-:-:S03]  /*151d80*/  IMAD.MOV.U32 R6, RZ, RZ, R36 ;  /* 0x000000ffff067224 */ /* 0x000fc600078e0024 */
[----:B------:R-:W4:Y:S04]  /*151d90*/  LDL.LU R13, [R1+0x5538] ;  /* 0x00553800010d7983 */ /* 0x000f280000300800 */
[----:B------:R-:W4:Y:S04]  /*151da0*/  LDL.LU R37, [R1+0x5530] ;  /* 0x0055300001257983 */ /* 0x000f280000300800 */
[----:B------:R-:W4:Y:S04]  /*151db0*/  LDL.LU R12, [R1+0x5500] ;  /* 0x00550000010c7983 */ /* 0x000f280000300800 */
[----:B------:R-:W4:Y:S04]  /*151dc0*/  LDL.LU R11, [R1+0x54f8] ;  /* 0x0054f800010b7983 */ /* 0x000f280000300800 */
[----:B------:R-:W4:Y:S01]  /*151dd0*/  LDL.LU R36, [R1+0x83c] ;  /* 0x00083c0001247983 */ /* 0x000f220000300800 */
[----:B------:R-:W-:Y:S01]  /*151de0*/  IMAD.MOV.U32 R7, RZ, RZ, R44 ;  /* 0x000000ffff077224 */ /* 0x000fe200078e002c */
[----:B------:R-:W-:-:S02]  /*151df0*/  PRMT R40, R32, 0x4210, R39 ;  /* 0x0000421020287816 */ /* 0x000fc40000000027 */
[----:B------:R-:W4:Y:S01]  /*151e00*/  LDL.LU R32, [R1+0x82c] ;  /* 0x00082c0001207983 */ /* 0x000f220000300800 */
[----:B------:R-:W-:-:S03]  /*151e10*/  PRMT R42, R29, 0x4210, R35 ;  /* 0x000042101d2a7816 */ /* 0x000fc60000000023 */
[----:B------:R-:W4:Y:S01]  /*151e20*/  LDL.LU R29, [R1+0x81c] ;  /* 0x00081c00011d7983 */ /* 0x000f220000300800 */
[----:B------:R-:W-:-:S03]  /*151e30*/  PRMT R41, R30, 0x4210, R38 ;  /* 0x000042101e297816 */ /* 0x000fc60000000026 */
[----:B------:R4:W-:Y:S04]  /*151e40*/  STL.64 [R1+0x6788], R6 ;  /* 0x0067880601007387 */ /* 0x0009e80000100a00 */
[----:B------:R-:W-:Y:S01]  /*151e50*/  STL.64 [R1+0x6780], R4 ;  /* 0x0067800401007387 */ /* 0x000fe20000100a00 */
[----:B------:R-:W-:Y:S01]  /*151e60*/  PRMT R43, R28, 0x4210, R31 ;  /* 0x000042101c2b7816 */ /* 0x000fe2000000001f */
[----:B------:R-:W-:-:S04]  /*151e70*/  NOP ;  /* 0x0000000000007918 */ /* 0x000fc80000000000 */
[----:B------:R0:W-:Y:S01]  /*151e80*/  STSM.16.M88.4 [R9], R40 ;  /* 0x0000002809007844 */ /* 0x0001e20000000200 */
[----:B------:R-:W-:Y:S02]  /*151e90*/  IMAD.MOV.U32 R8, RZ, RZ, R45 ;  /* 0x000000ffff087224 */ /* 0x000fe400078e002d */
[----:B------:R-:W-:Y:S01]  /*151ea0*/  IMAD.MOV.U32 R0, RZ, RZ, R46 ;  /* 0x000000ffff007224 */ /* 0x000fe200078e002e */
[----:B------:R-:W-:Y:S01]  /*151eb0*/  NOP ;  /* 0x0000000000007918 */ /* 0x000fe20000000000 */
[----:B------:R-:W1:Y:S01]  /*151ec0*/  LDS.128 R44, [R9] ;  /* 0x00000000092c7984 */ /* 0x000e620000000c00 */
[----:B---3--:R-:W-:-:S03]  /*151ed0*/  LOP3.LUT R30, R20, 0xffff, RZ, 0xc0, !PT ;  /* 0x0000ffff141e7812 */ /* 0x008fc600078ec0ff */
[----:B------:R-:W3:Y:S01]  /*151ee0*/  LDL.LU R20, [R1+0x7fc] ;  /* 0x0007fc0001147983 */ /* 0x000ee20000300800 */
[----:B--2---:R-:W-:-:S03]  /*151ef0*/  LOP3.LUT R25, R25, 0xffff, RZ, 0xc0, !PT ;  /* 0x0000ffff19197812 */ /* 0x004fc600078ec0ff */
[----:B------:R-:W2:Y:S04]  /*151f00*/  LDL.LU R33, [R1+0x21e0] ;  /* 0x0021e00001217983 */ /* 0x000ea80000300800 */
[----:B------:R-:W2:Y:S01]  /*151f10*/  LDL.LU R28, [R1+0x21cc] ;  /* 0x0021cc00011c7983 */ /* 0x000ea20000300800 */
[----:B----4-:R-:W-:-:S03]  /*151f20*/  PRMT R7, R19, 0x4210, R25 ;  /* 0x0000421013077816 */ /* 0x010fc60000000019 */
[----:B------:R-:W4:Y:S01]  /*151f30*/  LDL.LU R19, [R1+0x21ac] ;  /* 0x0021ac0001137983 */ /* 0x000f220000300800 */
[----:B------:R-:W-:Y:S02]  /*151f40*/  LOP3.LUT R27, R27, 0xffff, RZ, 0xc0, !PT ;  /* 0x0000ffff1b1b7812 */ /* 0x000fe400078ec0ff */
[----:B------:R-:W-:Y:S01]  /*151f50*/  LOP3.LUT R34, R26, 0xffff, RZ, 0xc0, !PT ;  /* 0x0000ffff1a227812 */ /* 0x000fe200078ec0ff */
[----:B0-----:R-:W4:Y:S01]  /*151f60*/  LDL.LU R40, [R1+0x21a8] ;  /* 0x0021a80001287983 */ /* 0x001f220000300800 */
[----:B------:R-:W-:-:S03]  /*151f70*/  PRMT R4, R24, 0x4210, R27 ;  /* 0x0000421018047816 */ /* 0x000fc6000000001b */
[----:B------:R-:W4:Y:S01]  /*151f80*/  LDL.LU R26, [R1+0x894] ;  /* 0x00089400011a7983 */ /* 0x000f220000300800 */
[----:B------:R-:W-:-:S03]  /*151f90*/  PRMT R5, R23, 0x4210, R34 ;  /* 0x0000421017057816 */ /* 0x000fc60000000022 */
[----:B-1----:R-:W-:Y:S04]  /*151fa0*/  STL.64 [R1+0x570], R44 ;  /* 0x0005702c01007387 */ /* 0x002fe80000100a00 */
[----:B------:R-:W-:Y:S01]  /*151fb0*/  STL.64 [R1+0x578], R46 ;  /* 0x0005782e01007387 */ /* 0x000fe20000100a00 */
[----:B------:R-:W-:Y:S01]  /*151fc0*/  LOP3.LUT R17, R13, 0xffff, RZ, 0xc0, !PT ;  /* 0x0000ffff0d117812 */ /* 0x000fe200078ec0ff */
[----:B------:R-:W-:Y:S02]  /*151fd0*/  NOP ;  /* 0x0000000000007918 */ /* 0x000fe40000000000 */
[----:B------:R-:W4:Y:S04]  /*151fe0*/  LDL.LU R24, [R1+0x88c] ;  /* 0x00088c0001187983 */ /* 0x000f280000300800 */
[----:B------:R-:W4:Y:S01]  /*151ff0*/  LDL.LU R23, [R1+0x87c] ;  /* 0x00087c0001177983 */ /* 0x000f220000300800 */
[----:B------:R-:W-:-:S03]  /*152000*/  PRMT R6, R22, 0x4210, R30 ;  /* 0x0000421016067816 */ /* 0x000fc6000000001e */
[----:B------:R-:W4:Y:S01]  /*152010*/  LDL.LU R22, [R1+0x85c] ;  /* 0x00085c0001167983 */ /* 0x000f220000300800 */
[----:B------:R-:W-:Y:S02]  /*152020*/  LOP3.LUT R13, R37, 0xffff, RZ, 0xc0, !PT ;  /* 0x0000ffff250d7812 */ /* 0x000fe400078ec0ff */
[----:B------:R-:W-:Y:S01]  /*152030*/  LOP3.LUT R12, R12, 0xffff, RZ, 0xc0, !PT ;  /* 0x0000ffff0c0c7812 */ /* 0x000fe200078ec0ff */
[----:B------:R0:W-:Y:S01]  /*152040*/  STSM.16.M88.4 [R9], R4 ;  /* 0x0000000409007844 */ /* 0x0001e20000000200 */
[----:B------:R-:W-:-:S03]  /*152050*/  NOP ;  /* 0x0000000000007918 */ /* 0x000fc60000000000 */
[----:B------:R-:W1:Y:S01]  /*152060*/  LDS.128 R44, [R9] ;  /* 0x00000000092c7984 */ /* 0x000e620000000c00 */
[----:B0-----:R-:W-:-:S03]  /*152070*/  PRMT R4, R36, 0x4210, R17 ;  /* 0x0000421024047816 */ /* 0x001fc60000000011 */
[----:B------:R-:W4:Y:S04]  /*152080*/  LDL.LU R36, [R1+0x2c8] ;  /* 0x0002c80001247983 */ /* 0x000f280000300800 */
[----:B------:R-:W4:Y:S01]  /*152090*/  LDL.LU R37, [R1+0x2c4] ;  /* 0x0002c40001257983 */ /* 0x000f220000300800 */
[----:B------:R-:W-:-:S03]  /*1520a0*/  PRMT R5, R32, 0x4210, R13 ;  /* 0x0000421020057816 */ /* 0x000fc6000000000d */
[----:B------:R-:W4:Y:S01]  /*1520b0*/  LDL.LU R32, [R1+0x2bc] ;  /* 0x0002bc0001207983 */ /* 0x000f220000300800 */
[----:B------:R-:W-:-:S03]  /*1520c0*/  PRMT R6, R29, 0x4210, R12 ;  /* 0x000042101d067816 */ /* 0x000fc6000000000c */
[----:B------:R-:W4:Y:S01]  /*1520d0*/  LDL.LU R29, [R1+0x2c0] ;  /* 0x0002c000011d7983 */ /* 0x000f220000300800 */
[----:B------:R-:W-:-:S04]  /*1520e0*/  LOP3.LUT R11, R11, 0xffff, RZ, 0xc0, !PT ;  /* 0x0000ffff0b0b7812 */ /* 0x000fc800078ec0ff */
[----:B---3--:R-:W-:Y:S01]  /*1520f0*/  PRMT R7, R20, 0x4210, R11 ;  /* 0x0000421014077816 */ /* 0x008fe2000000000b */
[----:B------:R-:W-:Y:S01]  /*152100*/  NOP ;  /* 0x0000000000007918 */ /* 0x000fe20000000000 */
[----:B------:R-:W3:Y:S04]  /*152110*/  LDL.LU R20, [R1+0x2d4] ;  /* 0x0002d40001147983 */ /* 0x000ee80000300800 */
[----:B-1----:R-:W-:Y:S04]  /*152120*/  STL.64 [R1+0x560], R44 ;  /* 0x0005602c01007387 */ /* 0x002fe80000100a00 */
[----:B------:R2:W-:Y:S04]  /*152130*/  STSM.16.M88.4 [R9], R4 ;  /* 0x0000000409007844 */ /* 0x0005e80000000200 */
[----:B------:R-:W-:Y:S01]  /*152140*/  STL.64 [R1+0x568], R46 ;  /* 0x0005682e01007387 */ /* 0x000fe20000100a00 */
[----:B------:R-:W-:-:S03]  /*152150*/  NOP ;  /* 0x0000000000007918 */ /* 0x000fc60000000000 */
[----:B------:R-:W0:Y:S01]  /*152160*/  LDS.128 R44, [R9] ;  /* 0x00000000092c7984 */ /* 0x000e220000000c00 */
[----:B--2---:R-:W-:Y:S02]  /*152170*/  LOP3.LUT R4, R33, 0xffff, RZ, 0xc0, !PT ;  /* 0x0000ffff21047812 */ /* 0x004fe400078ec0ff */
[----:B------:R-:W-:Y:S01]  /*152180*/  LOP3.LUT R5, R28, 0xffff, RZ, 0xc0, !PT ;  /* 0x0000ffff1c057812 */ /* 0x000fe200078ec0ff */
[----:B------:R-:W2:Y:S01]  /*152190*/  LDL.LU R33, [R1+0x2cc] ;  /* 0x0002cc0001217983 */ /* 0x000ea20000300800 */
[----:B----4-:R-:W-:-:S03]  /*1521a0*/  LOP3.LUT R6, R19, 0xffff, RZ, 0xc0, !PT ;  /* 0x0000ffff13067812 */ /* 0x010fc600078ec0ff */
[----:B------:R-:W4:Y:S04]  /*1521b0*/  LDL.LU R28, [R1+0x2d0] ;  /* 0x0002d000011c7983 */ /* 0x000f280000300800 */
[----:B------:R-:W2:Y:S01]  /*1521c0*/  LDL.LU R19, [R1+0x1f4] ;  /* 0x0001f40001137983 */ /* 0x000ea20000300800 */
[----:B------:R-:W-:Y:S02]  /*1521d0*/  LOP3.LUT R7, R40, 0xffff, RZ, 0xc0, !PT ;  /* 0x0000ffff28077812 */ /* 0x000fe400078ec0ff */
[----:B------:R-:W-:Y:S02]  /*1521e0*/  PRMT R40, R26, 0x4210, R4 ;  /* 0x000042101a287816 */ /* 0x000fe40000000004 */
[----:B------:R-:W4:Y:S01]  /*1521f0*/  LDL.LU R26, [R1+0x2e0] ;  /* 0x0002e000011a7983 */ /* 0x000f220000300800 */
[----:B------:R-:W-:-:S02]  /*152200*/  PRMT R41, R24, 0x4210, R5 ;  /* 0x0000421018297816 */ /* 0x000fc40000000005 */
[----:B------:R-:W-:Y:S01]  /*152210*/  PRMT R42, R23, 0x4210, R6 ;  /* 0x00004210172a7816 */ /* 0x000fe20000000006 */
[----:B0-----:R-:W-:Y:S04]  /*152220*/  STL.64 [R1+0x550], R44 ;  /* 0x0005502c01007387 */ /* 0x001fe80000100a00 */
[----:B------:R-:W-:Y:S01]  /*152230*/  STL.64 [R1+0x558], R46 ;  /* 0x0005582e01007387 */ /* 0x000fe20000100a00 */
[----:B------:R-:W-:-:S03]  /*152240*/  NOP ;  /* 0x0000000000007918 */ /* 0x000fc60000000000 */
[----:B------:R-:W4:Y:S04]  /*152250*/  LDL.LU R24, [R1+0x2dc] ;  /* 0x0002dc0001187983 */ /* 0x000f280000300800 */
[----:B------:R-:W4:Y:S01]  /*152260*/  LDL.LU R23, [R1+0x2d8] ;  /* 0x0002d80001177983 */ /* 0x000f220000300800 */
[----:B------:R-:W-:Y:S01]  /*152270*/  PRMT R43, R22, 0x4210, R7 ;  /* 0x00004210162b7816 */ /* 0x000fe20000000007 */
[----:B------:R-:W-:Y:S02]  /*152280*/  IMAD.MOV.U32 R22, RZ, RZ, R21 ;  /* 0x000000ffff167224 */ /* 0x000fe400078e0015 */
[----:B------:R-:W4:Y:S04]  /*152290*/  LDL.LU R21, [R1+0x1f0] ;  /* 0x0001f00001157983 */ /* 0x000f280000300800 */
[----:B------:R-:W-:Y:S01]  /*1522a0*/  STSM.16.M88.4 [R9], R40 ;  /* 0x0000002809007844 */ /* 0x000fe20000000200 */
[----:B------:R-:W-:-:S03]  /*1522b0*/  NOP ;  /* 0x0000000000007918 */ /* 0x000fc60000000000 */
[----:B------:R-:W0:Y:S01]  /*1522c0*/  LDS.128 R40, [R9] ;  /* 0x0000000009287984 */ /* 0x000e220000000c00 */
[----:B------:R-:W-:Y:S02]  /*1522d0*/  PRMT R36, R36, 0x5210, R39 ;  /* 0x0000521024247816 */ /* 0x000fe40000000027 */
[----:B------:R-:W-:Y:S02]  /*1522e0*/  PRMT R37, R37, 0x5210, R38 ;  /* 0x0000521025257816 */ /* 0x000fe40000000026 */
[----:B------:R-:W-:Y:S02]  /*1522f0*/  PRMT R38, R32, 0x5210, R35 ;  /* 0x0000521020267816 */ /* 0x000fe40000000023 */
[----:B------:R-:W-:Y:S01]  /*152300*/  PRMT R39, R29, 0x5210, R31 ;  /* 0x000052101d277816 */ /* 0x000fe2000000001f */
[----:B------:R-:W-:-:S04]  /*152310*/  NOP ;  /* 0x0000000000007918 */ /* 0x000fc80000000000 */
[----:B------:R-:W-:Y:S01]  /*152320*/  STSM.16.M88.4 [R9], R36 ;  /* 0x0000002409007844 */ /* 0x000fe20000000200 */
[----:B------:R-:W-:-:S03]  /*152330*/  NOP ;  /* 0x0000000000007918 */ /* 0x000fc60000000000 */
[----:B------:R-:W1:Y:S04]  /*152340*/  LDS.128 R36, [R9] ;  /* 0x0000000009247984 */ /* 0x000e680000000c00 */
[----:B0-----:R-:W-:Y:S04]  /*152350*/  STL.64 [R1+0x540], R40 ;  /* 0x0005402801007387 */ /* 0x001fe80000100a00 */
[----:B------:R-:W-:Y:S01]  /*152360*/  STL.64 [R1+0x548], R42 ;  /* 0x0005482a01007387 */ /* 0x000fe20000100a00 */
[----:B------:R-:W-:-:S03]  /*152370*/  NOP ;  /* 0x0000000000007918 */ /* 0x000fc60000000000 */
[----:B------:R-:W4:Y:S04]  /*152380*/  LDL.LU R31, [R1+0x2e8] ;  /* 0x0002e800011f7983 */ /* 0x000f280000300800 */
[----:B------:R-:W4:Y:S01]  /*152390*/  LDL.LU R29, [R1+0x2ec] ;  /* 0x0002ec00011d7983 */ /* 0x000f220000300800 */
[----:B---3--:R-:W-:-:S03]  /*1523a0*/  PRMT R32, R20, 0x5210, R27 ;  /* 0x0000521014207816 */ /* 0x008fc6000000001b */
[----:B------:R-:W3:Y:S04]  /*1523b0*/  LDL.LU R27, [R1+0x2e4] ;  /* 0x0002e400011b7983 */ /* 0x000ee80000300800 */
[----:B------:R-:W3:Y:S04]  /*1523c0*/  LDL.LU R20, [R1+0x1ec] ;  /* 0x0001ec0001147983 */ /* 0x000ee80000300800 */
[----:B-1----:R0:W-:Y:S04]  /*1523d0*/  STL [R1+0x530], R36 ;  /* 0x0005302401007387 */ /* 0x0021e80000100800 */
[----:B------:R-:W-:Y:S01]  /*1523e0*/  STL.64 [R1+0x538], R38 ;  /* 0x0005382601007387 */ /* 0x000fe20000100a00 */
[----:B--2---:R-:W-:-:S03]  /*1523f0*/  PRMT R35, R19, 0x5210, R25 ;  /* 0x0000521013237816 */ /* 0x004fc60000000019 */
[----:B------:R-:W2:Y:S01]  /*152400*/  LDL.LU R25, [R1+0x57a4] ;  /* 0x0057a40001197983 */ /* 0x000ea20000300800 */
[----:B------:R-:W-:Y:S02]  /*152410*/  PRMT R33, R33, 0x5210, R34 ;  /* 0x0000521021217816 */ /* 0x000fe40000000022 */
[----:B----4-:R-:W-:-:S05]  /*152420*/  PRMT R34, R28, 0x5210, R30 ;  /* 0x000052101c227816 */ /* 0x010fca000000001e */
[----:B------:R1:W-:Y:S01]  /*152430*/  STSM.16.M88.4 [R9], R32 ;  /* 0x0000002009007844 */ /* 0x0003e20000000200 */
[----:B------:R-:W-:-:S03]  /*152440*/  NOP ;  /* 0x0000000000007918 */ /* 0x000fc60000000000 */
[----:B------:R-:W4:Y:S01]  /*152450*/  LDS.128 R40, [R9] ;  /* 0x0000000009287984 */ /* 0x000f220000000c00 */
[----:B------:R-:W-:-:S05]  /*152460*/  IMAD.MOV.U32 R19, RZ, RZ, R37 ;  /* 0x000000ffff137224 */ /* 0x000fca00078e0025 */
[----:B------:R-:W-:Y:S04]  /*152470*/  STL [R1+0x6730], R19 ;  /* 0x0067301301007387 */ /* 0x000fe80000100800 */
[----:B------:R-:W2:Y:S01]  /*152480*/  LDL.LU R28, [R1+0x57a0] ;  /* 0x0057a000011c7983 */ /* 0x000ea20000300800 */
[----:B0-----:R-:W-:-:S03]  /*152490*/  PRMT R36, R26, 0x5210, R17 ;  /* 0x000052101a247816 */ /* 0x001fc60000000011 */
[----:B-1----:R-:W2:Y:S04]  /*1524a0*/  LDL.LU R32, [R1+0x5794] ;  /* 0x0057940001207983 */ /* 0x002ea80000300800 */
[----:B------:R-:W2:Y:S01]  /*1524b0*/  LDL.LU R30, [R1+0x5790] ;  /* 0x00579000011e7983 */ /* 0x000ea20000300800 */
[----:B------:R-:W-:-:S03]  /*1524c0*/  PRMT R38, R23, 0x5210, R12 ;  /* 0x0000521017267816 */ /* 0x000fc6000000000c */
[----:B----4-:R-:W-:Y:S04]  /*1524d0*/  STL.64 [R1+0x520], R40 ;  /* 0x0005202801007387 */ /* 0x010fe80000100a00 */
[----:B------:R-:W-:Y:S04]  /*1524e0*/  STL.64 [R1+0x528], R42 ;  /* 0x0005282a01007387 */ /* 0x000fe80000100a00 */
[----:B------:R-:W4:Y:S04]  /*1524f0*/  LDL.LU R26, [R1+0x1e68] ;  /* 0x001e6800011a7983 */ /* 0x000f280000300800 */
[----:B------:R-:W4:Y:S01]  /*152500*/  LDL.LU R23, [R1+0x1e64] ;  /* 0x001e640001177983 */ /* 0x000f220000300800 */
[----:B------:R-:W-:-:S02]  /*152510*/  PRMT R37, R24, 0x5210, R13 ;  /* 0x0000521018257816 */ /* 0x000fc4000000000d */
[----:B------:R-:W-:Y:S01]  /*152520*/  PRMT R39, R21, 0x5210, R11 ;  /* 0x0000521015277816 */ /* 0x000fe2000000000b */
[----:B------:R-:W-:-:S04]  /*152530*/  NOP ;  /* 0x0000000000007918 */ /* 0x000fc80000000000 */
[----:B------:R-:W-:Y:S01]  /*152540*/  STSM.16.M88.4 [R9], R36 ;  /* 0x0000002409007844 */ /* 0x000fe20000000200 */
[----:B------:R-:W-:-:S03]  /*152550*/  NOP ;  /* 0x0000000000007918 */ /* 0x000fc60000000000 */
[----:B------:R-:W0:Y:S01]  /*152560*/  LDS.128 R36, [R9] ;  /* 0x0000000009247984 */ /* 0x000e220000000c00 */
[----:B------:R-:W-:Y:S02]  /*152570*/  IMAD.MOV.U32 R24, RZ, RZ, R22 ;  /* 0x000000ffff187224 */ /* 0x000fe400078e0016 */
[----:B------:R-:W-:Y:S01]  /*152580*/  IMAD.MOV.U32 R22, RZ, RZ, R18 ;  /* 0x000000ffff167224 */ /* 0x000fe200078e0012 */
[----:B------:R-:W4:Y:S04]  /*152590*/  LDL.LU R21, [R1+0x1e4c] ;  /* 0x001e4c0001157983 */ /* 0x000f280000300800 */
[----:B------:R-:W4:Y:S01]  /*1525a0*/  LDL.LU R18, [R1+0x1e60] ;  /* 0x001e600001127983 */ /* 0x000f220000300800 */
[----:B------:R-:W-:Y:S02]  /*1525b0*/  PRMT R4, R31, 0x5210, R4 ;  /* 0x000052101f047816 */ /* 0x000fe40000000004 */
[----:B------:R-:W-:Y:S01]  /*1525c0*/  PRMT R5, R29, 0x5210, R5 ;  /* 0x000052101d057816 */ /* 0x000fe20000000005 */
[----:B0-----:R-:W-:Y:S04]  /*1525d0*/  STL [R1+0x514], R37 ;  /* 0x0005142501007387 */ /* 0x001fe80000100800 */
[----:B------:R-:W-:Y:S01]  /*1525e0*/  STL [R1+0x51c], R39 ;  /* 0x00051c2701007387 */ /* 0x000fe20000100800 */
[----:B---3--:R-:W-:Y:S01]  /*1525f0*/  PRMT R7, R20, 0x5210, R7 ;  /* 0x0000521014077816 */ /* 0x008fe20000000007 */
[----:B------:R-:W-:Y:S01]  /*152600*/  IMAD.MOV.U32 R20, RZ, RZ, R38 ;  /* 0x000000ffff147224 */ /* 0x000fe200078e0026 */
[----:B------:R-:W-:Y:S01]  /*152610*/  PRMT R6, R27, 0x5210, R6 ;  /* 0x000052101b067816 */ /* 0x000fe20000000006 */
[----:B------:R-:W-:-:S03]  /*152620*/  NOP ;  /* 0x0000000000007918 */ /* 0x000fc60000000000 */
[----:B------:R-:W-:Y:S04]  /*152630*/  STL [R1+0x6724], R20 ;  /* 0x0067241401007387 */ /* 0x000fe80000100800 */
[----:B------:R-:W3:Y:S04]  /*152640*/  LDL.LU R31, [R1+0x56ec] ;  /* 0x0056ec00011f7983 */ /* 0x000ee80000300800 */
[----:B------:R-:W3:Y:S01]  /*152650*/  LDL.LU R29, [R1+0x56e8] ;  /* 0x0056e800011d7983 */ /* 0x000ee20000300800 */
[----:B--2---:R-:W-:-:S03]  /*152660*/  LOP3.LUT R27, R25, 0xffff, RZ, 0xc0, !PT ;  /* 0x0000ffff191b7812 */ /* 0x004fc600078ec0ff */
[----:B------:R-:W2:Y:S04]  /*152670*/  LDL.LU R25, [R1+0x56d8] ;  /* 0x0056d80001197983 */ /* 0x000ea80000300800 */
[----:B------:R-:W-:Y:S01]  /*152680*/  STSM.16.M88.4 [R9], R4 ;  /* 0x0000000409007844 */ /* 0x000fe20000000200 */
[----:B------:R-:W-:-:S03]  /*152690*/  NOP ;  /* 0x0000000000007918 */ /* 0x000fc60000000000 */
[----:B------:R-:W0:Y:S01]  /*1526a0*/  LDS.128 R44, [R9] ;  /* 0x00000000092c7984 */ /* 0x000e220000000c00 */
[----:B------:R-:W-:-:S03]  /*1526b0*/  IMAD.MOV.U32 R19, RZ, RZ, R36 ;  /* 0x000000ffff137224 */ /* 0x000fc600078e0024 */
[----:B------:R-:W2:Y:S04]  /*1526c0*/  LDL.LU R11, [R1+0x56d4] ;  /* 0x0056d400010b7983 */ /* 0x000ea80000300800 */
[----:B------:R-:W2:Y:S04]  /*1526d0*/  LDL.LU R13, [R1+0x1e80] ;  /* 0x001e8000010d7983 */ /* 0x000ea80000300800 */
[----:B------:R-:W2:Y:S01]  /*1526e0*/  LDL.LU R36, [R1+0x1e84] ;  /* 0x001e840001247983 */ /* 0x000ea20000300800 */
[----:B------:R-:W-:-:S03]  /*1526f0*/  LOP3.LUT R42, R28, 0xffff, RZ, 0xc0, !PT ;  /* 0x0000ffff1c2a7812 */ /* 0x000fc600078ec0ff */
[----:B------:R-:W2:Y:S04]  /*152700*/  LDL.LU R33, [R1+0x1e6c] ;  /* 0x001e6c0001217983 */ /* 0x000ea80000300800 */
[----:B------:R-:W2:Y:S01]  /*152710*/  LDL.LU R28, [R1+0x74c] ;  /* 0x00074c00011c7983 */ /* 0x000ea20000300800 */
[----:B------:R-:W-:-:S03]  /*152720*/  LOP3.LUT R41, R32, 0xffff, RZ, 0xc0, !PT ;  /* 0x0000ffff20297812 */ /* 0x000fc600078ec0ff */
[----:B0-----:R0:W-:Y:S04]  /*152730*/  STL [R1+0x508], R46 ;  /* 0x0005082e01007387 */ /* 0x0011e80000100800 */
[----:B------:R-:W2:Y:S04]  /*152740*/  LDL.LU R35, [R1+0x5594] ;  /* 0x0055940001237983 */ /* 0x000ea80000300800 */
[----:B------:R-:W2:Y:S04]  /*152750*/  LDL.LU R37, [R1+0x5590] ;  /* 0x0055900001257983 */ /* 0x000ea80000300800 */
[----:B------:R-:W2:Y:S01]  /*152760*/  LDL.LU R12, [R1+0x5558] ;  /* 0x00555800010c7983 */ /* 0x000ea20000300800 */
[----:B----4-:R-:W-:-:S03]  /*152770*/  PRMT R5, R23, 0x4210, R42 ;  /* 0x0000421017057816 */ /* 0x010fc6000000002a */
[----:B------:R-:W4:Y:S04]  /*152780*/  LDL.LU R32, [R1+0x5550] ;  /* 0x0055500001207983 */ /* 0x000f280000300800 */
[----:B------:R-:W4:Y:S01]  /*152790*/  LDL.LU R23, [R1+0x1ea4] ;  /* 0x001ea40001177983 */ /* 0x000f220000300800 */
[----:B------:R-:W-:Y:S02]  /*1527a0*/  LOP3.LUT R40, R30, 0xffff, RZ, 0xc0, !PT ;  /* 0x0000ffff1e287812 */ /* 0x000fe400078ec0ff */
[----:B------:R-:W-:Y:S01]  /*1527b0*/  PRMT R4, R26, 0x4210, R27 ;  /* 0x000042101a047816 */ /* 0x000fe2000000001b */
[----:B------:R-:W4:Y:S04]  /*1527c0*/  LDL.LU R30, [R1+0x1ea0] ;  /* 0x001ea000011e7983 */ /* 0x000f280000300800 */
[----:B------:R-:W4:Y:S01]  /*1527d0*/  LDL.LU R26, [R1+0x1e8c] ;  /* 0x001e8c00011a7983 */ /* 0x000f220000300800 */
[----:B------:R-:W-:-:S02]  /*1527e0*/  PRMT R6, R21, 0x4210, R41 ;  /* 0x0000421015067816 */ /* 0x000fc40000000029 */
[----:B------:R-:W-:Y:S01]  /*1527f0*/  PRMT R7, R18, 0x4210, R40 ;  /* 0x0000421012077816 */ /* 0x000fe20000000028 */
[----:B------:R-:W-:-:S04]  /*152800*/  NOP ;  /* 0x0000000000007918 */ /* 0x000fc80000000000 */
[----:B------:R-:W-:Y:S01]  /*152810*/  STSM.16.M88.4 [R9], R4 ;  /* 0x0000000409007844 */ /* 0x000fe20000000200 */
[----:B------:R-:W-:-:S03]  /*152820*/  NOP ;  /* 0x0000000000007918 */ /* 0x000fc60000000000 */
[----:B------:R-:W1:Y:S01]  /*152830*/  LDS.128 R48, [R9] ;  /* 0x0000000009307984 */ /* 0x000e620000000c00 */
[----:B---3--:R-:W-:Y:S02]  /*152840*/  LOP3.LUT R34, R31, 0xffff, RZ, 0xc0, !PT ;  /* 0x0000ffff1f227812 */ /* 0x008fe400078ec0ff */
[----:B------:R-:W-:Y:S02]  /*152850*/  LOP3.LUT R31, R29, 0xffff, RZ, 0xc0, !PT ;  /* 0x0000ffff1d1f7812 */ /* 0x000fe400078ec0ff */
[----:B--2---:R-:W-:Y:S02]  /*152860*/  LOP3.LUT R29, R25, 0xffff, RZ, 0xc0, !PT ;  /* 0x0000ffff191d7812 */ /* 0x004fe400078ec0ff */
[----:B------:R-:W2:Y:S01]  /*152870*/  LDL.LU R25, [R1+0x1e88] ;  /* 0x001e880001197983 */ /* 0x000ea20000300800 */
[----:B------:R-:W-:-:S03]  /*152880*/  IMAD.MOV.U32 R21, RZ, RZ, R47 ;  /* 0x000000ffff157224 */ /* 0x000fc600078e002f */
[----:B------:R-:W3:Y:S01]  /*152890*/  LDL.LU R47, [R1+0x222c] ;  /* 0x00222c00012f7983 */ /* 0x000ee20000300800 */
[----:B------:R-:W-:-:S03]  /*1528a0*/  IMAD.MOV.U32 R20, RZ, RZ, R45 ;  /* 0x000000ffff147224 */ /* 0x000fc600078e002d */
[----:B0-----:R-:W3:Y:S01]  /*1528b0*/  LDL.LU R46, [R1+0x2228] ;  /* 0x00222800012e7983 */ /* 0x001ee20000300800 */
[----:B------:R-:W-:-:S03]  /*1528c0*/  LOP3.LUT R11, R11, 0xffff, RZ, 0xc0, !PT ;  /* 0x0000ffff0b0b7812 */ /* 0x000fc600078ec0ff */
[----:B-1----:R-:W-:Y:S01]  /*1528d0*/  STL.64 [R1+0x4f0], R48 ;  /* 0x0004f03001007387 */ /* 0x002fe20000100a00 */
[----:B------:R-:W-:Y:S01]  /*1528e0*/  IMAD.MOV.U32 R18, RZ, RZ, R44 ;  /* 0x000000ffff127224 */ /* 0x000fe200078e002c */
[----:B------:R-:W-:Y:S02]  /*1528f0*/  PRMT R4, R13, 0x4210, R34 ;  /* 0x000042100d047816 */ /* 0x000fe40000000022 */
[----:B------:R-:W-:Y:S01]  /*152900*/  STL.64 [R1+0x4f8], R50 ;  /* 0x0004f83201007387 */ /* 0x000fe20000100a00 */
[----:B------:R-:W-:Y:S01]  /*152910*/  NOP ;  /* 0x0000000000007918 */ /* 0x000fe20000000000 */
[----:B------:R-:W-:Y:S02]  /*152920*/  PRMT R5, R36, 0x4210, R31 ;  /* 0x0000421024057816 */ /* 0x000fe4000000001f */
[----:B------:R-:W3:Y:S01]  /*152930*/  LDL.LU R45, [R1+0x21ec] ;  /* 0x0021ec00012d7983 */ /* 0x000ee20000300800 */
[----:B------:R-:W-:Y:S02]  /*152940*/  PRMT R6, R33, 0x4210, R29 ;  /* 0x0000421021067816 */ /* 0x000fe4000000001d */
[----:B------:R-:W-:Y:S01]  /*152950*/  PRMT R7, R28, 0x4210, R11 ;  /* 0x000042101c077816 */ /* 0x000fe2000000000b */
[----:B------:R-:W3:Y:S04]  /*152960*/  LDL.LU R44, [R1+0x21e4] ;  /* 0x0021e400012c7983 */ /* 0x000ee80000300800 */
[----:B------:R-:W3:Y:S04]  /*152970*/  LDL.LU R43, [R1+0x1ec4] ;  /* 0x001ec400012b7983 */ /* 0x000ee80000300800 */
[----:B------:R-:W3:Y:S04]  /*152980*/  LDL.LU R36, [R1+0x1ec0] ;  /* 0x001ec00001247983 */ /* 0x000ee80000300800 */
[----:B------:R-:W3:Y:S04]  /*152990*/  LDL.LU R33, [R1+0x1eac] ;  /* 0x001eac0001217983 */ /* 0x000ee80000300800 */
[----:B------:R4:W-:Y:S01]  /*1529a0*/  STSM.16.M88.4 [R9], R4 ;  /* 0x0000000409007844 */ /* 0x0009e20000000200 */
[----:B------:R-:W-:Y:S01]  /*1529b0*/  NOP ;  /* 0x0000000000007918 */ /* 0x000fe20000000000 */
[----:B------:R-:W-:-:S02]  /*1529c0*/  LOP3.LUT R35, R35, 0xffff, RZ, 0xc0, !PT ;  /* 0x0000ffff23237812 */ /* 0x000fc400078ec0ff */
[----:B------:R-:W3:Y:S01]  /*1529d0*/  LDL.LU R28, [R1+0x1ea8] ;  /* 0x001ea800011c7983 */ /* 0x000ee20000300800 */
[----:B------:R-:W-:-:S03]  /*1529e0*/  LOP3.LUT R17, R37, 0xffff, RZ, 0xc0, !PT ;  /* 0x0000ffff25117812 */ /* 0x000fc600078ec0ff */
[----:B------:R-:W0:Y:S01]  /*1529f0*/  LDS.128 R48, [R9] ;  /* 0x0000000009307984 */ /* 0x000e220000000c00 */
[----:B----4-:R-:W-:-:S03]  /*152a00*/  PRMT R4, R23, 0x4210, R35 ;  /* 0x0000421017047816 */ /* 0x010fc60000000023 */
[----:B------:R-:W4:Y:S04]  /*152a10*/  LDL.LU R23, [R1+0x300] ;  /* 0x0003000001177983 */ /* 0x000f280000300800 */
[----:B------:R-:W4:Y:S04]  /*152a20*/  LDL.LU R37, [R1+0x2f8] ;  /* 0x0002f80001257983 */ /* 0x000f280000300800 */
[----:B------:R-:W4:Y:S04]  /*152a30*/  LDL.LU R38, [R1+0x2f4] ;  /* 0x0002f40001267983 */ /* 0x000f280000300800 */
[----:B------:R-:W4:Y:S01]  /*152a40*/  LDL.LU R39, [R1+0x2f0] ;  /* 0x0002f00001277983 */ /* 0x000f220000300800 */
[----:B------:R-:W-:-:S02]  /*152a50*/  LOP3.LUT R13, R12, 0xffff, RZ, 0xc0, !PT ;  /* 0x0000ffff0c0d7812 */ /* 0x000fc400078ec0ff */
[----:B------:R-:W-:Y:S02]  /*152a60*/  LOP3.LUT R12, R32, 0xffff, RZ, 0xc0, !PT ;  /* 0x0000ffff200c7812 */ /* 0x000fe400078ec0ff */
[----:B------:R-:W4:Y:S01]  /*152a70*/  LDL.LU R32, [R1+0x308] ;  /* 0x0003080001207983 */ /* 0x000f220000300800 */
[----:B------:R-:W-:Y:S02]  /*152a80*/  PRMT R5, R30, 0x4210, R17 ;  /* 0x000042101e057816 */ /* 0x000fe40000000011 */
[----:B------:R-:W-:Y:S01]  /*152a90*/  PRMT R6, R26, 0x4210, R13 ;  /* 0x000042101a067816 */ /* 0x000fe2000000000d */
[----:B------:R-:W-:Y:S01]  /*152aa0*/  IMAD.MOV.U32 R26, RZ, RZ, R22 ;  /* 0x000000ffff1a7224 */ /* 0x000fe200078e0016 */
[----:B0-----:R-:W-:Y:S04]  /*152ab0*/  STL.64 [R1+0x4e0], R48 ;  /* 0x0004e03001007387 */ /* 0x001fe80000100a00 */
[----:B------:R-:W-:Y:S01]  /*152ac0*/  STL.64 [R1+0x4e8], R50 ;  /* 0x0004e83201007387 */ /* 0x000fe20000100a00 */
[----:B------:R-:W-:-:S03]  /*152ad0*/  NOP ;  /* 0x0000000000007918 */ /* 0x000fc60000000000 */
[----:B------:R-:W4:Y:S01]  /*152ae0*/  LDL.LU R30, [R1+0x304] ;  /* 0x00030400011e7983 */ /* 0x000f220000300800 */
[----:B--2---:R-:W-:-:S03]  /*152af0*/  PRMT R7, R25, 0x4210, R12 ;  /* 0x0000421019077816 */ /* 0x004fc6000000000c */
[----:B------:R-:W2:Y:S04]  /*152b00*/  LDL.LU R25, [R1+0x2fc] ;  /* 0x0002fc0001197983 */ /* 0x000ea80000300800 */
[----:B------:R-:W2:Y:S04]  /*152b10*/  LDL.LU R22, [R1+0x1cc] ;  /* 0x0001cc0001167983 */ /* 0x000ea80000300800 */
[----:B------:R3:W-:Y:S01]  /*152b20*/  STSM.16.M88.4 [R9], R4 ;  /* 0x0000000409007844 */ /* 0x0007e20000000200 */
[----:B------:R-:W-:-:S03]  /*152b30*/  NOP ;  /* 0x0000000000007918 */ /* 0x000fc60000000000 */
[----:B------:R-:W0:Y:S01]  /*152b40*/  LDS.128 R48, [R9] ;  /* 0x0000000009307984 */ /* 0x000e220000000c00 */
[----:B---3--:R-:W-:Y:S02]  /*152b50*/  LOP3.LUT R6, R45, 0xffff, RZ, 0xc0, !PT ;  /* 0x0000ffff2d067812 */ /* 0x008fe400078ec0ff */
[----:B------:R-:W-:Y:S02]  /*152b60*/  LOP3.LUT R5, R46, 0xffff, RZ, 0xc0, !PT ;  /* 0x0000ffff2e057812 */ /* 0x000fe400078ec0ff */
[----:B------:R-:W-:Y:S02]  /*152b70*/  LOP3.LUT R7, R44, 0xffff, RZ, 0xc0, !PT ;  /* 0x0000ffff2c077812 */ /* 0x000fe400078ec0ff */
[----:B------:R-:W-:Y:S02]  /*152b80*/  LOP3.LUT R4, R47, 0xffff, RZ, 0xc0, !PT ;  /* 0x0000ffff2f047812 */ /* 0x000fe400078ec0ff */
[----:B------:R-:W-:Y:S02]  /*152b90*/  PRMT R45, R36, 0x4210, R5 ;  /* 0x00004210242d7816 */ /* 0x000fe40000000005 */
[----:B------:R-:W-:-:S02]  /*152ba0*/  PRMT R46, R33, 0x4210, R6 ;  /* 0x00004210212e7816 */ /* 0x000fc40000000006 */
[----:B------:R-:W-:Y:S01]  /*152bb0*/  PRMT R47, R28, 0x4210, R7 ;  /* 0x000042101c2f7816 */ /* 0x000fe20000000007 */
[----:B0-----:R-:W-:Y:S04]  /*152bc0*/  STL.64 [R1+0x4d0], R48 ;  /* 0x0004d03001007387 */ /* 0x001fe80000100a00 */
[----:B------:R-:W-:Y:S01]  /*152bd0*/  STL.64 [R1+0x4d8], R50 ;  /* 0x0004d83201007387 */ /* 0x000fe20000100a00 */
[----:B------:R-:W-:-:S03]  /*152be0*/  NOP ;  /* 0x0000000000007918 */ /* 0x000fc60000000000 */
[----:B------:R-:W3:Y:S01]  /*152bf0*/  LDL.LU R33, [R1+0x310] ;  /* 0x0003100001217983 */ /* 0x000ee20000300800 */
[----:B----4-:R-:W-:-:S03]  /*152c00*/  PRMT R36, R23, 0x5210, R27 ;  /* 0x0000521017247816 */ /* 0x010fc6000000001b */
[----:B------:R-:W4:Y:S04]  /*152c10*/  LDL.LU R28, [R1+0x314] ;  /* 0x00031400011c7983 */ /* 0x000f280000300800 */
[----:B------:R-:W3:Y:S04]  /*152c20*/  LDL.LU R27, [R1+0x30c] ;  /* 0x00030c00011b7983 */ /* 0x000ee80000300800 */
[----:B------:R-:W3:Y:S01]  /*152c30*/  LDL.LU R23, [R1+0x19c] ;  /* 0x00019c0001177983 */ /* 0x000ee20000300800 */
[----:B------:R-:W-:Y:S02]  /*152c40*/  PRMT R44, R43, 0x4210, R4 ;  /* 0x000042102b2c7816 */ /* 0x000fe40000000004 */
[----:B------:R-:W-:-:S02]  /*152c50*/  PRMT R37, R37, 0x5210, R42 ;  /* 0x0000521025257816 */ /* 0x000fc4000000002a */
[----:B------:R-:W-:Y:S01]  /*152c60*/  PRMT R38, R38, 0x5210, R41 ;  /* 0x0000521026267816 */ /* 0x000fe20000000029 */
[----:B------:R-:W-:Y:S01]  /*152c70*/  STSM.16.M88.4 [R9], R44 ;  /* 0x0000002c09007844 */ /* 0x000fe20000000200 */
[----:B------:R-:W-:Y:S01]  /*152c80*/  PRMT R39, R39, 0x5210, R40 ;  /* 0x0000521027277816 */ /* 0x000fe20000000028 */
[----:B------:R-:W-:Y:S02]  /*152c90*/  NOP ;  /* 0x0000000000007918 */ /* 0x000fe40000000000 */
[----:B------:R-:W0:Y:S01]  /*152ca0*/  LDS.128 R40, [R9] ;  /* 0x0000000009287984 */ /* 0x000e220000000c00 */
[----:B------:R-:W-:-:S03]  /*152cb0*/  NOP ;  /* 0x0000000000007918 */ /* 0x000fc60000000000 */
[----:B------:R1:W-:Y:S02]  /*152cc0*/  STSM.16.M88.4 [R9], R36 ;  /* 0x0000002409007844 */ /* 0x0003e40000000200 */
[----:B-1----:R-:W-:Y:S02]  /*152cd0*/  PRMT R36, R32, 0x5210, R34 ;  /* 0x0000521020247816 */ /* 0x002fe40000000022 */
[----:B0-----:R-:W-:Y:S04]  /*152ce0*/  STL.64 [R1+0x4c0], R40 ;  /* 0x0004c02801007387 */ /* 0x001fe80000100a00 */
[----:B------:R-:W-:Y:S01]  /*152cf0*/  STL.64 [R1+0x4c8], R42 ;  /* 0x0004c82a01007387 */ /* 0x000fe20000100a00 */
[----:B------:R-:W-:-:S03]  /*152d00*/  NOP ;  /* 0x0000000000007918 */ /* 0x000fc60000000000 */
[----:B------:R-:W3:Y:S01]  /*152d10*/  LDL.LU R34, [R1+0x31c] ;  /* 0x00031c0001227983 */ /* 0x000ee20000300800 */
[----:B------:R-:W-:-:S03]  /*152d20*/  PRMT R37, R30, 0x5210, R31 ;  /* 0x000052101e257816 */ /* 0x000fc6000000001f */
[----:B------:R-:W0:Y:S01]  /*152d30*/  LDS.128 R40, [R9] ;  /* 0x0000000009287984 */ /* 0x000e220000000c00 */
[----:B--2---:R-:W-:-:S03]  /*152d40*/  PRMT R39, R22, 0x5210, R11 ;  /* 0x0000521016277816 */ /* 0x004fc6000000000b */
[----:B------:R-:W2:Y:S04]  /*152d50*/  LDL.LU R11, [R1+0x320] ;  /* 0x00032000010b7983 */ /* 0x000ea80000300800 */
[----:B------:R-:W2:Y:S01]  /*152d60*/  LDL.LU R32, [R1+0x318] ;  /* 0x0003180001207983 */ /* 0x000ea20000300800 */
[----:B------:R-:W-:Y:S01]  /*152d70*/  PRMT R38, R25, 0x5210, R29 ;  /* 0x0000521019267816 */ /* 0x000fe2000000001d */
[----:B------:R-:W-:Y:S02]  /*152d80*/  NOP ;  /* 0x0000000000007918 */ /* 0x000fe40000000000 */
[----:B------:R-:W2:Y:S04]  /*152d90*/  LDL.LU R31, [R1+0x18c] ;  /* 0x00018c00011f7983 */ /* 0x000ea80000300800 */
[----:B------:R-:W-:Y:S01]  /*152da0*/  STSM.16.M88.4 [R9], R36 ;  /* 0x0000002409007844 */ /* 0x000fe20000000200 */
[----:B------:R-:W-:-:S03]  /*152db0*/  NOP ;  /* 0x0000000000007918 */ /* 0x000fc60000000000 */
[----:B------:R-:W1:Y:S01]  /*152dc0*/  LDS.128 R36, [R9] ;  /* 0x0000000009247984 */ /* 0x000e620000000c00 */
[----:B0-----:R-:W-:-:S03]  /*152dd0*/  IMAD.MOV.U32 R25, RZ, RZ, R43 ;  /* 0x000000ffff197224 */ /* 0x001fc600078e002b */
[----:B------:R4:W-:Y:S04]  /*152de0*/  STL [R1+0x4b4], R41 ;  /* 0x0004b42901007387 */ /* 0x0009e80000100800 */
[----:B------:R-:W-:Y:S04]  /*152df0*/  STL [R1+0x4b8], R42 ;  /* 0x0004b82a01007387 */ /* 0x000fe80000100800 */
[----:B------:R-:W2:Y:S04]  /*152e00*/  LDL.LU R30, [R1+0x57c4] ;  /* 0x0057c400011e7983 */ /* 0x000ea80000300800 */
[----:B------:R-:W2:Y:S04]  /*152e10*/  LDL.LU R29, [R1+0x57c0] ;  /* 0x0057c000011d7983 */ /* 0x000ea80000300800 */
[----:B------:R-:W-:Y:S01]  /*152e20*/  STL [R1+0x6700], R25 ;  /* 0x0067001901007387 */ /* 0x000fe20000100800 */
[----:B------:R-:W-:Y:S01]  /*152e30*/  IMAD.MOV.U32 R22, RZ, RZ, R40 ;  /* 0x000000ffff167224 */ /* 0x000fe200078e0028 */
[----:B----4-:R-:W-:-:S02]  /*152e40*/  PRMT R41, R28, 0x5210, R17 ;  /* 0x000052101c297816 */ /* 0x010fc40000000011 */
[----:B------:R-:W4:Y:S01]  /*152e50*/  LDL.LU R28, [R1+0x57ac] ;  /* 0x0057ac00011c7983 */ /* 0x000f220000300800 */
[----:B---3--:R-:W-:-:S03]  /*152e60*/  PRMT R40, R33, 0x5210, R35 ;  /* 0x0000521021287816 */ /* 0x008fc60000000023 */
[----:B-1----:R0:W-:Y:S01]  /*152e70*/  STL [R1+0x4a0], R36 ;  /* 0x0004a02401007387 */ /* 0x0021e20000100800 */
[----:B------:R-:W-:Y:S01]  /*152e80*/  PRMT R43, R23, 0x5210, R12 ;  /* 0x00005210172b7816 */ /* 0x000fe2000000000c */
[----:B------:R-:W-:Y:S02]  /*152e90*/  IMAD.MOV.U32 R23, RZ, RZ, R37 ;  /* 0x000000ffff177224 */ /* 0x000fe400078e0025 */
[----:B------:R-:W-:Y:S04]  /*152ea0*/  STL.64 [R1+0x4a8], R38 ;  /* 0x0004a82601007387 */ /* 0x000fe80000100a00 */
[----:B------:R-:W3:Y:S04]  /*152eb0*/  LDL.LU R37, [R1+0x57a8] ;  /* 0x0057a80001257983 */ /* 0x000ee80000300800 */
[----:B0-----:R-:W3:Y:S04]  /*152ec0*/  LDL.LU R36, [R1+0x1ee4] ;  /* 0x001ee40001247983 */ /* 0x001ee80000300800 */
[----:B------:R-:W3:Y:S04]  /*152ed0*/  LDL.LU R35, [R1+0x1ee0] ;  /* 0x001ee00001237983 */ /* 0x000ee80000300800 */
[----:B------:R-:W3:Y:S01]  /*152ee0*/  LDL.LU R33, [R1+0x1ecc] ;  /* 0x001ecc0001217983 */ /* 0x000ee20000300800 */
[----:B------:R-:W-:Y:S01]  /*152ef0*/  PRMT R42, R27, 0x5210, R13 ;  /* 0x000052101b2a7816 */ /* 0x000fe2000000000d */
[----:B------:R-:W-:-:S04]  /*152f00*/  NOP ;  /* 0x0000000000007918 */ /* 0x000fc80000000000 */
[----:B------:R-:W-:Y:S01]  /*152f10*/  STSM.16.M88.4 [R9], R40 ;  /* 0x0000002809007844 */ /* 0x000fe20000000200 */
[----:B------:R-:W-:-:S03]  /*152f20*/  NOP ;  /* 0x0000000000007918 */ /* 0x000fc60000000000 */
[----:B------:R-:W0:Y:S04]  /*152f30*/  LDS.128 R40, [R9] ;  /* 0x0000000009287984 */ /* 0x000e280000000c00 */
[----:B------:R-:W3:Y:S04]  /*152f40*/  LDL.LU R27, [R1+0x1ec8] ;  /* 0x001ec800011b7983 */ /* 0x000ee80000300800 */
[----:B------:R-:W-:Y:S01]  /*152f50*/  STL [R1+0x670c], R23 ;  /* 0x00670c1701007387 */ /* 0x000fe20000100800 */
[----:B------:R-:W-:Y:S01]  /*152f60*/  PRMT R4, R34, 0x5210, R4 ;  /* 0x0000521022047816 */ /* 0x000fe20000000004 */
[----:B0-----:R-:W-:-:S02]  /*152f70*/  IMAD.MOV.U32 R25, RZ, RZ, R42 ;  /* 0x000000ffff197224 */ /* 0x001fc400078e002a */
[----:B------:R-:W-:Y:S04]  /*152f80*/  STL.64 [R1+0x490], R40 ;  /* 0x0004902801007387 */ /* 0x000fe80000100a00 */
[----:B------:R4:W-:Y:S04]  /*152f90*/  STL [R1+0x49c], R43 ;  /* 0x00049c2b01007387 */ /* 0x0009e80000100800 */
[----:B------:R-:W-:Y:S04]  /*152fa0*/  STL [R1+0x6704], R25 ;  /* 0x0067041901007387 */ /* 0x000fe80000100800 */
[----:B------:R-:W3:Y:S04]  /*152fb0*/  LDL.LU R12, [R1+0x5714] ;  /* 0x00571400010c7983 */ /* 0x000ee80000300800 */
[----:B------:R-:W3:Y:S01]  /*152fc0*/  LDL.LU R34, [R1+0x5710] ;  /* 0x0057100001227983 */ /* 0x000ee20000300800 */
[----:B--2---:R-:W-:-:S03]  /*152fd0*/  PRMT R5, R11, 0x5210, R5 ;  /* 0x000052100b057816 */ /* 0x004fc60000000005 */
[----:B------:R-:W2:Y:S01]  /*152fe0*/  LDL.LU R11, [R1+0x56fc] ;  /* 0x0056fc00010b7983 */ /* 0x000ea20000300800 */
[----:B------:R-:W-:-:S03]  /*152ff0*/  PRMT R6, R32, 0x5210, R6 ;  /* 0x0000521020067816 */ /* 0x000fc60000000006 */
[----:B------:R-:W2:Y:S01]  /*153000*/  LDL.LU R32, [R1+0x56f8] ;  /* 0x0056f80001207983 */ /* 0x000ea20000300800 */
[----:B------:R-:W-:Y:S01]  /*153010*/  PRMT R7, R31, 0x5210, R7 ;  /* 0x000052101f077816 */ /* 0x000fe20000000007 */
[----:B------:R-:W-:-:S04]  /*153020*/  NOP ;  /* 0x0000000000007918 */ /* 0x000fc80000000000 */
[----:B------:R-:W-:Y:S01]  /*153030*/  STSM.16.M88.4 [R9], R4 ;  /* 0x0000000409007844 */ /* 0x000fe20000000200 */
[----:B------:R-:W-:-:S03]  /*153040*/  NOP ;  /* 0x0000000000007918 */ /* 0x000fc60000000000 */
[----:B------:R-:W0:Y:S04]  /*153050*/  LDS.128 R48, [R9] ;  /* 0x0000000009307984 */ /* 0x000e280000000c00 */
[----:B------:R-:W2:Y:S01]  /*153060*/  LDL.LU R31, [R1+0x1f0c] ;  /* 0x001f0c00011f7983 */ /* 0x000ea20000300800 */
[----:B------:R-:W-:-:S03]  /*153070*/  LOP3.LUT R45, R30, 0xffff, RZ, 0xc0, !PT ;  /* 0x0000ffff1e2d7812 */ /* 0x000fc600078ec0ff */
[----:B------:R-:W2:Y:S01]  /*153080*/  LDL.LU R30, [R1+0x1f00] ;  /* 0x001f0000011e7983 */ /* 0x000ea20000300800 */
[----:B------:R-:W-:-:S03]  /*153090*/  LOP3.LUT R44, R29, 0xffff, RZ, 0xc0, !PT ;  /* 0x0000ffff1d2c7812 */ /* 0x000fc600078ec0ff */
[----:B------:R-:W2:Y:S01]  /*1530a0*/  LDL.LU R29, [R1+0x1eec] ;  /* 0x001eec00011d7983 */ /* 0x000ea20000300800 */
[----:B----4-:R-:W-:-:S03]  /*1530b0*/  LOP3.LUT R43, R28, 0xffff, RZ, 0xc0, !PT ;  /* 0x0000ffff1c2b7812 */ /* 0x010fc600078ec0ff */
[----:B------:R-:W4:Y:S01]  /*1530c0*/  LDL.LU R28, [R1+0x1ee8] ;  /* 0x001ee800011c7983 */ /* 0x000f220000300800 */
[----:B0-----:R-:W-:-:S03]  /*1530d0*/  IMAD.MOV.U32 R23, RZ, RZ, R48 ;  /* 0x000000ffff177224 */ /* 0x001fc600078e0030 */
[----:B------:R-:W-:Y:S01]  /*1530e0*/  STL [R1+0x48c], R51 ;  /* 0x00048c3301007387 */ /* 0x000fe20000100800 */
[----:B---3--:R-:W-:-:S03]  /*1530f0*/  PRMT R6, R33, 0x4210, R43 ;  /* 0x0000421021067816 */ /* 0x008fc6000000002b */
[----:B------:R-:W3:Y:S04]  /*153100*/  LDL.LU R33, [R1+0x55d8] ;  /* 0x0055d80001217983 */ /* 0x000ee80000300800 */
[----:B------:R-:W3:Y:S04]  /*153110*/  LDL.LU R48, [R1+0x55d4] ;  /* 0x0055d40001307983 */ /* 0x000ee80000300800 */
[----:B------:R-:W3:Y:S04]  /*153120*/  LDL.LU R42, [R1+0x559c] ;  /* 0x00559c00012a7983 */ /* 0x000ee80000300800 */
[----:B------:R-:W3:Y:S04]  /*153130*/  LDL.LU R41, [R1+0x5598] ;  /* 0x0055980001297983 */ /* 0x000ee80000300800 */
[----:B------:R-:W3:Y:S01]  /*153140*/  LDL.LU R40, [R1+0x1f7c] ;  /* 0x001f7c0001287983 */ /* 0x000ee20000300800 */
[----:B------:R-:W-:-:S03]  /*153150*/  PRMT R4, R36, 0x4210, R45 ;  /* 0x0000421024047816 */ /* 0x000fc6000000002d */
[----:B------:R-:W3:Y:S01]  /*153160*/  LDL.LU R38, [R1+0x1f38] ;  /* 0x001f380001267983 */ /* 0x000ee20000300800 */
[----:B------:R-:W-:-:S03]  /*153170*/  PRMT R5, R35, 0x4210, R44 ;  /* 0x0000421023057816 */ /* 0x000fc6000000002c */
[----:B------:R-:W3:Y:S04]  /*153180*/  LDL.LU R36, [R1+0x1f34] ;  /* 0x001f340001247983 */ /* 0x000ee80000300800 */
[----:B------:R-:W-:Y:S04]  /*153190*/  STL.64 [R1+0x6718], R22 ;  /* 0x0067181601007387 */ /* 0x000fe80000100a00 */
[----:B------:R-:W3:Y:S01]  /*1531a0*/  LDL.LU R35, [R1+0x76c] ;  /* 0x00076c0001237983 */ /* 0x000ee20000300800 */
[----:B------:R-:W-:-:S03]  /*1531b0*/  LOP3.LUT R39, R37, 0xffff, RZ, 0xc0, !PT ;  /* 0x0000ffff25277812 */ /* 0x000fc600078ec0ff */
[----:B------:R-:W3:Y:S01]  /*1531c0*/  LDL.LU R47, [R1+0x228c] ;  /* 0x00228c00012f7983 */ /* 0x000ee20000300800 */
[----:B------:R-:W-:Y:S02]  /*1531d0*/  LOP3.LUT R37, R12, 0xffff, RZ, 0xc0, !PT ;  /* 0x0000ffff0c257812 */ /* 0x000fe400078ec0ff */
[----:B------:R-:W-:Y:S02]  /*1531e0*/  LOP3.LUT R13, R34, 0xffff, RZ, 0xc0, !PT ;  /* 0x0000ffff220d7812 */ /* 0x000fe400078ec0ff */
[----:B------:R-:W3:Y:S01]  /*1531f0*/  LDL.LU R34, [R1+0x2288] ;  /* 0x0022880001227983 */ /* 0x000ee20000300800 */
[----:B--2---:R-:W-:Y:S02]  /*153200*/  LOP3.LUT R12, R11, 0xffff, RZ, 0xc0, !PT ;  /* 0x0000ffff0b0c7812 */ /* 0x004fe400078ec0ff */
[----:B------:R-:W-:Y:S02]  /*153210*/  LOP3.LUT R11, R32, 0xffff, RZ, 0xc0, !PT ;  /* 0x0000ffff200b7812 */ /* 0x000fe400078ec0ff */
[----:B------:R-:W2:Y:S01]  /*153220*/  LDL.LU R32, [R1+0x224c] ;  /* 0x00224c0001207983 */ /* 0x000ea20000300800 */
[----:B------:R-:W-:Y:S01]  /*153230*/  PRMT R7, R27, 0x4210, R39 ;  /* 0x000042101b077816 */ /* 0x000fe20000000027 */
[----:B------:R-:W-:-:S04]  /*153240*/  NOP ;  /* 0x0000000000007918 */ /* 0x000fc80000000000 */
[----:B------:R0:W-:Y:S01]  /*153250*/  STSM.16.M88.4 [R9], R4 ;  /* 0x0000000409007844 */ /* 0x0001e20000000200 */
[----:B------:R-:W-:-:S03]  /*153260*/  NOP ;  /* 0x0000000000007918 */ /* 0x000fc60000000000 */
[----:B------:R-:W1:Y:S01]  /*153270*/  LDS.128 R52, [R9] ;  /* 0x0000000009347984 */ /* 0x000e620000000c00 */
[----:B------:R-:W-:Y:S02]  /*153280*/  IMAD.MOV.U32 R27, RZ, RZ, R26 ;  /* 0x000000ffff1b7224 */ /* 0x000fe400078e001a */
[----:B------:R-:W-:Y:S01]  /*153290*/  IMAD.MOV.U32 R26, RZ, RZ, R24 ;  /* 0x000000ffff1a7224 */ /* 0x000fe200078e0018 */
[----:B------:R-:W2:Y:S01]  /*1532a0*/  LDL.LU R46, [R1+0x2248] ;  /* 0x00224800012e7983 */ /* 0x000ea20000300800 */
[----:B0-----:R-:W-:Y:S02]  /*1532b0*/  PRMT R4, R31, 0x4210, R37 ;  /* 0x000042101f047816 */ /* 0x001fe40000000025 */
[----:B------:R-:W-:Y:S01]  /*1532c0*/  PRMT R5, R30, 0x4210, R13 ;  /* 0x000042101e057816 */ /* 0x000fe2000000000d */
[----:B------:R-:W-:Y:S01]  /*1532d0*/  IMAD.MOV.U32 R30, RZ, RZ, R26 ;  /* 0x000000ffff1e7224 */ /* 0x000fe200078e001a */
[----:B------:R-:W-:Y:S01]  /*1532e0*/  PRMT R6, R29, 0x4210, R12 ;  /* 0x000042101d067816 */ /* 0x000fe2000000000c */
[----:B------:R-:W-:Y:S01]  /*1532f0*/  IMAD.MOV.U32 R29, RZ, RZ, R27 ;  /* 0x000000ffff1d7224 */ /* 0x000fe200078e001b */
[----:B-1----:R-:W-:Y:S04]  /*153300*/  STL.64 [R1+0x470], R52 ;  /* 0x0004703401007387 */ /* 0x002fe80000100a00 */
[----:B------:R-:W-:Y:S01]  /*153310*/  STL.64 [R1+0x478], R54 ;  /* 0x0004783601007387 */ /* 0x000fe20000100a00 */
[----:B----4-:R-:W-:Y:S01]  /*153320*/  PRMT R7, R28, 0x4210, R11 ;  /* 0x000042101c077816 */ /* 0x010fe2000000000b */
[----:B------:R-:W-:-:S02]  /*153330*/  NOP ;  /* 0x0000000000007918 */ /* 0x000fc40000000000 */
[----:B------:R-:W4:Y:S04]  /*153340*/  LDL.LU R31, [R1+0x1f98] ;  /* 0x001f9800011f7983 */ /* 0x000f280000300800 */
[----:B------:R-:W4:Y:S04]  /*153350*/  LDL.LU R28, [R1+0x1f94] ;  /* 0x001f9400011c7983 */ /* 0x000f280000300800 */
[----:B------:R-:W4:Y:S04]  /*153360*/  LDL.LU R27, [R1+0x1f78] ;  /* 0x001f7800011b7983 */ /* 0x000f280000300800 */
[----:B------:R-:W4:Y:S01]  /*153370*/  LDL.LU R26, [R1+0x1f50] ;  /* 0x001f5000011a7983 */ /* 0x000f220000300800 */
[----:B---3--:R-:W-:-:S03]  /*153380*/  LOP3.LUT R33, R33, 0xffff, RZ, 0xc0, !PT ;  /* 0x0000ffff21217812 */ /* 0x008fc600078ec0ff */
[----:B------:R0:W-:Y:S01]  /*153390*/  STSM.16.M88.4 [R9], R4 ;  /* 0x0000000409007844 */ /* 0x0001e20000000200 */
[----:B------:R-:W-:Y:S02]  /*1533a0*/  LOP3.LUT R17, R41, 0xffff, RZ, 0xc0, !PT ;  /* 0x0000ffff29117812 */ /* 0x000fe400078ec0ff */
[----:B0-----:R-:W-:Y:S02]  /*1533b0*/  PRMT R4, R40, 0x4210, R33 ;  /* 0x0000421028047816 */ /* 0x001fe40000000021 */
[----:B------:R-:W3:Y:S04]  /*1533c0*/  LDL.LU R40, [R1+0x32c] ;  /* 0x00032c0001287983 */ /* 0x000ee80000300800 */
[----:B------:R-:W3:Y:S01]  /*1533d0*/  LDL.LU R41, [R1+0x330] ;  /* 0x0003300001297983 */ /* 0x000ee20000300800 */
[----:B------:R-:W-:-:S02]  /*1533e0*/  LOP3.LUT R23, R48, 0xffff, RZ, 0xc0, !PT ;  /* 0x0000ffff30177812 */ /* 0x000fc400078ec0ff */
[----:B------:R-:W-:Y:S02]  /*1533f0*/  LOP3.LUT R22, R42, 0xffff, RZ, 0xc0, !PT ;  /* 0x0000ffff2a167812 */ /* 0x000fe400078ec0ff */
[----:B------:R-:W-:Y:S01]  /*153400*/  PRMT R5, R38, 0x4210, R23 ;  /* 0x0000421026057816 */ /* 0x000fe20000000017 */
[----:B------:R-:W3:Y:S04]  /*153410*/  LDL.LU R42, [R1+0x328] ;  /* 0x00032800012a7983 */ /* 0x000ee80000300800 */
[----:B------:R-:W3:Y:S01]  /*153420*/  LDL.LU R38, [R1+0x324] ;  /* 0x0003240001267983 */ /* 0x000ee20000300800 */
[----:B------:R-:W-:Y:S01]  /*153430*/  PRMT R6, R36, 0x4210, R22 ;  /* 0x0000421024067816 */ /* 0x000fe20000000016 */
[----:B------:R-:W-:Y:S01]  /*153440*/  IMAD.MOV.U32 R25, RZ, RZ, R49 ;  /* 0x000000ffff197224 */ /* 0x000fe200078e0031 */
[----:B------:R-:W-:Y:S01]  /*153450*/  PRMT R7, R35, 0x4210, R17 ;  /* 0x0000421023077816 */ /* 0x000fe20000000011 */
[----:B------:R-:W-:Y:S01]  /*153460*/  IMAD.MOV.U32 R24, RZ, RZ, R50 ;  /* 0x000000ffff187224 */ /* 0x000fe200078e0032 */
[----:B------:R-:W-:Y:S01]  /*153470*/  NOP ;  /* 0x0000000000007918 */ /* 0x000fe20000000000 */
[----:B------:R-:W3:Y:S04]  /*153480*/  LDL.LU R36, [R1+0x33c] ;  /* 0x00033c0001247983 */ /* 0x000ee80000300800 */
[----:B------:R-:W0:Y:S01]  /*153490*/  LDS.128 R48, [R9] ;  /* 0x0000000009307984 */ /* 0x000e220000000c00 */
[----:B------:R-:W-:-:S03]  /*1534a0*/  NOP ;  /* 0x0000000000007918 */ /* 0x000fc60000000000 */
[----:B------:R-:W3:Y:S04]  /*1534b0*/  LDL.LU R35, [R1+0x340] ;  /* 0x0003400001237983 */ /* 0x000ee80000300800 */
[----:B------:R1:W-:Y:S01]  /*1534c0*/  STSM.16.M88.4 [R9], R4 ;  /* 0x0000000409007844 */ /* 0x0003e20000000200 */
[----:B------:R-:W-:-:S03]  /*1534d0*/  NOP ;  /* 0x0000000000007918 */ /* 0x000fc60000000000 */
[----:B------:R-:W3:Y:S01]  /*1534e0*/  LDS.128 R52, [R9] ;  /* 0x0000000009347984 */ /* 0x000ee20000000c00 */
[----:B-1----:R-:W-:-:S03]  /*1534f0*/  LOP3.LUT R5, R34, 0xffff, RZ, 0xc0, !PT ;  /* 0x0000ffff22057812 */ /* 0x002fc600078ec0ff */
[----:B0-----:R4:W-:Y:S04]  /*153500*/  STL.64 [R1+0x460], R48 ;  /* 0x0004603001007387 */ /* 0x0019e80000100a00 */
[----:B------:R0:W-:Y:S04]  /*153510*/  STL.64 [R1+0x468], R50 ;  /* 0x0004683201007387 */ /* 0x0001e80000100a00 */
[----:B------:R-:W3:Y:S01]  /*153520*/  LDL.LU R34, [R1+0x338] ;  /* 0x0003380001227983 */ /* 0x000ee20000300800 */
[----:B--2---:R-:W-:-:S03]  /*153530*/  LOP3.LUT R6, R32, 0xffff, RZ, 0xc0, !PT ;  /* 0x0000ffff20067812 */ /* 0x004fc600078ec0ff */
[----:B------:R-:W2:Y:S01]  /*153540*/  LDL.LU R32, [R1+0x334] ;  /* 0x0003340001207983 */ /* 0x000ea20000300800 */
[----:B------:R-:W-:Y:S02]  /*153550*/  LOP3.LUT R4, R47, 0xffff, RZ, 0xc0, !PT ;  /* 0x0000ffff2f047812 */ /* 0x000fe400078ec0ff */
[----:B------:R-:W-:Y:S02]  /*153560*/  LOP3.LUT R7, R46, 0xffff, RZ, 0xc0, !PT ;  /* 0x0000ffff2e077812 */ /* 0x000fe400078ec0ff */
[----:B----4-:R-:W-:Y:S02]  /*153570*/  PRMT R48, R31, 0x4210, R4 ;  /* 0x000042101f307816 */ /* 0x010fe40000000004 */
[----:B------:R-:W-:Y:S02]  /*153580*/  PRMT R49, R28, 0x4210, R5 ;  /* 0x000042101c317816 */ /* 0x000fe40000000005 */
[----:B0-----:R-:W-:Y:S02]  /*153590*/  PRMT R50, R27, 0x4210, R6 ;  /* 0x000042101b327816 */ /* 0x001fe40000000006 */
[----:B------:R-:W-:Y:S01]  /*1535a0*/  PRMT R51, R26, 0x4210, R7 ;  /* 0x000042101a337816 */ /* 0x000fe20000000007 */
[----:B------:R-:W-:-:S04]  /*1535b0*/  NOP ;  /* 0x0000000000007918 */ /* 0x000fc80000000000 */
[----:B------:R-:W-:Y:S01]  /*1535c0*/  STSM.16.M88.4 [R9], R48 ;  /* 0x0000003009007844 */ /* 0x000fe20000000200 */
[----:B---3--:R-:W-:Y:S02]  /*1535d0*/  PRMT R40, R40, 0x5210, R45 ;  /* 0x0000521028287816 */ /* 0x008fe4000000002d */
[----:B------:R-:W-:Y:S01]  /*1535e0*/  PRMT R41, R41, 0x5210, R44 ;  /* 0x0000521029297816 */ /* 0x000fe2000000002c */
[----:B------:R-:W-:Y:S01]  /*1535f0*/  NOP ;  /* 0x0000000000007918 */ /* 0x000fe20000000000 */
[----:B------:R-:W0:Y:S01]  /*153600*/  LDS.128 R44, [R9] ;  /* 0x00000000092c7984 */ /* 0x000e220000000c00 */
[----:B------:R-:W-:Y:S01]  /*153610*/  IMAD.MOV.U32 R31, RZ, RZ, R29 ;  /* 0x000000ffff1f7224 */ /* 0x000fe200078e001d */
[----:B------:R-:W-:Y:S02]  /*153620*/  PRMT R42, R42, 0x5210, R43 ;  /* 0x000052102a2a7816 */ /* 0x000fe4000000002b */
[----:B------:R-:W3:Y:S01]  /*153630*/  LDL.LU R29, [R1+0x34c] ;  /* 0x00034c00011d7983 */ /* 0x000ee20000300800 */
[----:B------:R-:W-:Y:S01]  /*153640*/  PRMT R43, R38, 0x5210, R39 ;  /* 0x00005210262b7816 */ /* 0x000fe20000000027 */
[----:B------:R-:W-:-:S02]  /*153650*/  NOP ;  /* 0x0000000000007918 */ /* 0x000fc40000000000 */
[----:B------:R-:W4:Y:S04]  /*153660*/  LDL.LU R28, [R1+0x344] ;  /* 0x00034400011c7983 */ /* 0x000f280000300800 */
[----:B------:R-:W-:Y:S04]  /*153670*/  STL.64 [R1+0x450], R52 ;  /* 0x0004503401007387 */ /* 0x000fe80000100a00 */
[----:B------:R-:W-:Y:S04]  /*153680*/  STL.64 [R1+0x458], R54 ;  /* 0x0004583601007387 */ /* 0x000fe80000100a00 */
[----:B------:R-:W4:Y:S04]  /*153690*/  LDL.LU R27, [R1+0x348] ;  /* 0x00034800011b7983 */ /* 0x000f280000300800 */
[----:B------:R-:W4:Y:S04]  /*1536a0*/  LDL.LU R26, [R1+0x17c] ;  /* 0x00017c00011a7983 */ /* 0x000f280000300800 */
[----:B------:R1:W-:Y:S04]  /*1536b0*/  STSM.16.M88.4 [R9], R40 ;  /* 0x0000002809007844 */ /* 0x0003e80000000200 */
[----:B0-----:R-:W-:Y:S04]  /*1536c0*/  STL.64 [R1+0x440], R44 ;  /* 0x0004402c01007387 */ /* 0x001fe80000100a00 */
[----:B------:R-:W-:Y:S01]  /*1536d0*/  STL.64 [R1+0x448], R46 ;  /* 0x0004482e01007387 */ /* 0x000fe20000100a00 */
[----:B------:R-:W-:Y:S01]  /*1536e0*/  NOP ;  /* 0x0000000000007918 */ /* 0x000fe20000000000 */
[----:B-1----:R-:W-:-:S02]  /*1536f0*/  PRMT R41, R35, 0x5210, R13 ;  /* 0x0000521023297816 */ /* 0x002fc4000000000d */
[----:B------:R-:W4:Y:S01]  /*153700*/  LDL.LU R38, [R1+0x358] ;  /* 0x0003580001267983 */ /* 0x000f220000300800 */
[----:B------:R-:W-:-:S03]  /*153710*/  PRMT R40, R36, 0x5210, R37 ;  /* 0x0000521024287816 */ /* 0x000fc60000000025 */
[----:B------:R-:W4:Y:S04]  /*153720*/  LDL.LU R13, [R1+0x354] ;  /* 0x00035400010d7983 */ /* 0x000f280000300800 */
[----:B------:R-:W4:Y:S04]  /*153730*/  LDL.LU R37, [R1+0x350] ;  /* 0x0003500001257983 */ /* 0x000f280000300800 */
[----:B------:R-:W0:Y:S04]  /*153740*/  LDS.128 R44, [R9] ;  /* 0x00000000092c7984 */ /* 0x000e280000000c00 */
[----:B------:R-:W4:Y:S04]  /*153750*/  LDL.LU R36, [R1+0x16c] ;  /* 0x00016c0001247983 */ /* 0x000f280000300800 */
[----:B0-----:R-:W-:Y:S04]  /*153760*/  STL.64 [R1+0x430], R44 ;  /* 0x0004302c01007387 */ /* 0x001fe80000100a00 */
[----:B------:R-:W-:Y:S01]  /*153770*/  STL.64 [R1+0x438], R46 ;  /* 0x0004382e01007387 */ /* 0x000fe20000100a00 */
[----:B------:R-:W-:Y:S01]  /*153780*/  PRMT R42, R34, 0x5210, R12 ;  /* 0x00005210222a7816 */ /* 0x000fe2000000000c */
[----:B------:R-:W-:Y:S01]  /*153790*/  NOP ;  /* 0x0000000000007918 */ /* 0x000fe20000000000 */
[----:B--2---:R-:W-:-:S02]  /*1537a0*/  PRMT R43, R32, 0x5210, R11 ;  /* 0x00005210202b7816 */ /* 0x004fc4000000000b */
[----:B------:R-:W2:Y:S01]  /*1537b0*/  LDL.LU R32, [R1+0x57dc] ;  /* 0x0057dc0001207983 */ /* 0x000ea20000300800 */
[----:B------:R-:W-:-:S03]  /*1537c0*/  IMAD.MOV.U32 R11, RZ, RZ, R31 ;  /* 0x000000ffff0b7224 */ /* 0x000fc600078e001f */
[----:B------:R-:W2:Y:S04]  /*1537d0*/  LDL.LU R35, [R1+0x57d8] ;  /* 0x0057d80001237983 */ /* 0x000ea80000300800 */
[----:B------:R-:W2:Y:S04]  /*1537e0*/  LDL.LU R12, [R1+0x57cc] ;  /* 0x0057cc00010c7983 */ /* 0x000ea80000300800 */
[----:B------:R-:W2:Y:S04]  /*1537f0*/  LDL.LU R31, [R1+0x57c8] ;  /* 0x0057c800011f7983 */ /* 0x000ea80000300800 */
[----:B------:R3:W-:Y:S01]  /*153800*/  STSM.16.M88.4 [R9], R40 ;  /* 0x0000002809007844 */ /* 0x0007e20000000200 */
[----:B------:R-:W-:-:S03]  /*153810*/  NOP ;  /* 0x0000000000007918 */ /* 0x000fc60000000000 */
[----:B------:R-:W0:Y:S04]  /*153820*/  LDS.128 R44, [R9] ;  /* 0x00000000092c7984 */ /* 0x000e280000000c00 */
[----:B------:R-:W2:Y:S01]  /*153830*/  LDL.LU R34, [R1+0x1fdc] ;  /* 0x001fdc0001227983 */ /* 0x000ea20000300800 */
[----:B---3--:R-:W-:-:S03]  /*153840*/  PRMT R40, R29, 0x5210, R33 ;  /* 0x000052101d287816 */ /* 0x008fc60000000021 */
[----:B------:R-:W3:Y:S01]  /*153850*/  LDL.LU R33, [R1+0x2010] ;  /* 0x0020100001217983 */ /* 0x000ee20000300800 */
[----:B----4-:R-:W-:-:S03]  /*153860*/  PRMT R41, R28, 0x5210, R23 ;  /* 0x000052101c297816 */ /* 0x010fc60000000017 */
[----:B------:R-:W4:Y:S01]  /*153870*/  LDL.LU R28, [R1+0x1fd0] ;  /* 0x001fd000011c7983 */ /* 0x000f220000300800 */
[----:B------:R-:W-:-:S03]  /*153880*/  PRMT R42, R27, 0x5210, R22 ;  /* 0x000052101b2a7816 */ /* 0x000fc60000000016 */
[----:B------:R-:W4:Y:S01]  /*153890*/  LDL.LU R27, [R1+0x1fd4] ;  /* 0x001fd400011b7983 */ /* 0x000f220000300800 */
[----:B------:R-:W-:Y:S01]  /*1538a0*/  PRMT R43, R26, 0x5210, R17 ;  /* 0x000052101a2b7816 */ /* 0x000fe20000000011 */
[----:B------:R-:W-:-:S04]  /*1538b0*/  NOP ;  /* 0x0000000000007918 */ /* 0x000fc80000000000 */
[----:B------:R-:W-:Y:S01]  /*1538c0*/  STSM.16.M88.4 [R9], R40 ;  /* 0x0000002809007844 */ /* 0x000fe20000000200 */
[----:B------:R-:W-:Y:S02]  /*1538d0*/  PRMT R4, R38, 0x5210, R4 ;  /* 0x0000521026047816 */ /* 0x000fe40000000004 */
[----:B------:R-:W-:Y:S02]  /*1538e0*/  PRMT R6, R37, 0x5210, R6 ;  /* 0x0000521025067816 */ /* 0x000fe40000000006 */
[----:B------:R-:W-:Y:S01]  /*1538f0*/  PRMT R7, R36, 0x5210, R7 ;  /* 0x0000521024077816 */ /* 0x000fe20000000007 */
[----:B------:R-:W-:Y:S01]  /*153900*/  NOP ;  /* 0x0000000000007918 */ /* 0x000fe20000000000 */
[----:B------:R-:W1:Y:S01]  /*153910*/  LDS.128 R36, [R9] ;  /* 0x0000000009247984 */ /* 0x000e620000000c00 */
[----:B0-----:R-:W-:-:S03]  /*153920*/  IMAD.MOV.U32 R29, RZ, RZ, R47 ;  /* 0x000000ffff1d7224 */ /* 0x001fc600078e002f */
[----:B------:R-:W-:Y:S04]  /*153930*/  STL [R1+0x424], R45 ;  /* 0x0004242d01007387 */ /* 0x000fe80000100800 */
[----:B------:R-:W-:Y:S04]  /*153940*/  STL [R1+0x428], R46 ;  /* 0x0004282e01007387 */ /* 0x000fe80000100800 */
[----:B------:R0:W-:Y:S04]  /*153950*/  STL [R1+0x66d0], R29 ;  /* 0x0066d01d01007387 */ /* 0x0001e80000100800 */
[----:B-1----:R-:W-:Y:S04]  /*153960*/  STL.64 [R1+0x410], R36 ;  /* 0x0004102401007387 */ /* 0x002fe80000100a00 */
[----:B------:R1:W-:Y:S01]  /*153970*/  STL [R1+0x41c], R39 ;  /* 0x00041c2701007387 */ /* 0x0003e20000100800 */
[----:B------:R-:W-:Y:S01]  /*153980*/  IMAD.MOV.U32 R26, RZ, RZ, R44 ;  /* 0x000000ffff1a7224 */ /* 0x000fe200078e002c */
[----:B------:R-:W-:Y:S01]  /*153990*/  PRMT R5, R13, 0x5210, R5 ;  /* 0x000052100d057816 */ /* 0x000fe20000000005 */
[----:B------:R-:W-:-:S04]  /*1539a0*/  NOP ;  /* 0x0000000000007918 */ /* 0x000fc80000000000 */
[----:B------:R-:W-:Y:S01]  /*1539b0*/  STSM.16.M88.4 [R9], R4 ;  /* 0x0000000409007844 */ /* 0x000fe20000000200 */
[----:B------:R-:W-:-:S03]  /*1539c0*/  NOP ;  /* 0x0000000000007918 */ /* 0x000fc60000000000 */
[----:B------:R-:W1:Y:S01]  /*1539d0*/  LDS.128 R52, [R9] ;  /* 0x0000000009347984 */ /* 0x000e620000000c00 */
[----:B--2---:R-:W-:Y:S01]  /*1539e0*/  LOP3.LUT R48, R32, 0xffff, RZ, 0xc0, !PT ;  /* 0x0000ffff20307812 */ /* 0x004fe200078ec0ff */
[----:B------:R-:W-:Y:S02]  /*1539f0*/  IMAD.MOV.U32 R32, RZ, RZ, R30 ;  /* 0x000000ffff207224 */ /* 0x000fe400078e001e */
[----:B------:R-:W2:Y:S04]  /*153a00*/  LDL.LU R30, [R1+0x573c] ;  /* 0x00573c00011e7983 */ /* 0x000ea80000300800 */
[----:B------:R-:W2:Y:S04]  /*153a10*/  LDL.LU R44, [R1+0x5738] ;  /* 0x00573800012c7983 */ /* 0x000ea80000300800 */
[----:B------:R-:W2:Y:S04]  /*153a20*/  LDL.LU R43, [R1+0x571c] ;  /* 0x00571c00012b7983 */ /* 0x000ea80000300800 */
[----:B------:R-:W2:Y:S04]  /*153a30*/  LDL.LU R41, [R1+0x5718] ;  /* 0x0057180001297983 */ /* 0x000ea80000300800 */
[----:B------:R-:W2:Y:S01]  /*153a40*/  LDL.LU R40, [R1+0x2054] ;  /* 0x0020540001287983 */ /* 0x000ea20000300800 */
[----:B0-----:R-:W-:Y:S01]  /*153a50*/  IMAD.MOV.U32 R29, RZ, RZ, R38 ;  /* 0x000000ffff1d7224 */ /* 0x001fe200078e0026 */
[----:B------:R-:W-:-:S02]  /*153a60*/  LOP3.LUT R42, R31, 0xffff, RZ, 0xc0, !PT ;  /* 0x0000ffff1f2a7812 */ /* 0x000fc400078ec0ff */
[----:B-1----:R-:W2:Y:S04]  /*153a70*/  LDL.LU R39, [R1+0x2018] ;  /* 0x0020180001277983 */ /* 0x002ea80000300800 */
[----:B------:R-:W2:Y:S04]  /*153a80*/  LDL.LU R38, [R1+0x2030] ;  /* 0x0020300001267983 */ /* 0x000ea80000300800 */
[----:B------:R-:W2:Y:S04]  /*153a90*/  LDL.LU R31, [R1+0x7dc] ;  /* 0x0007dc00011f7983 */ /* 0x000ea80000300800 */
[----:B------:R-:W-:Y:S04]  /*153aa0*/  STL [R1+0x400], R52 ;  /* 0x0004003401007387 */ /* 0x000fe80000100800 */
[----:B------:R-:W-:Y:S04]  /*153ab0*/  STL [R1+0x40c], R55 ;  /* 0x00040c3701007387 */ /* 0x000fe80000100800 */
[----:B------:R-:W2:Y:S01]  /*153ac0*/  LDL.LU R36, [R1+0x5610] ;  /* 0x0056100001247983 */ /* 0x000ea20000300800 */
[----:B------:R-:W-:-:S03]  /*153ad0*/  LOP3.LUT R47, R35, 0xffff, RZ, 0xc0, !PT ;  /* 0x0000ffff232f7812 */ /* 0x000fc600078ec0ff */
[----:B------:R-:W2:Y:S04]  /*153ae0*/  LDL.LU R13, [R1+0x560c] ;  /* 0x00560c00010d7983 */ /* 0x000ea80000300800 */
[----:B------:R-:W2:Y:S01]  /*153af0*/  LDL.LU R35, [R1+0x55e0] ;  /* 0x0055e00001237983 */ /* 0x000ea20000300800 */
[----:B------:R-:W-:-:S03]  /*153b00*/  LOP3.LUT R46, R12, 0xffff, RZ, 0xc0, !PT ;  /* 0x0000ffff0c2e7812 */ /* 0x000fc600078ec0ff */
[----:B------:R-:W2:Y:S01]  /*153b10*/  LDL.LU R12, [R1+0x55dc] ;  /* 0x0055dc00010c7983 */ /* 0x000ea20000300800 */
[----:B------:R-:W-:Y:S01]  /*153b20*/  PRMT R4, R34, 0x4210, R48 ;  /* 0x0000421022047816 */ /* 0x000fe20000000030 */
[----:B------:R-:W-:Y:S01]  /*153b30*/  IMAD.MOV.U32 R34, RZ, RZ, R11 ;  /* 0x000000ffff227224 */ /* 0x000fe200078e000b */
[----:B---3--:R-:W-:Y:S02]  /*153b40*/  PRMT R5, R33, 0x4210, R47 ;  /* 0x0000421021057816 */ /* 0x008fe4000000002f */
[----:B----4-:R-:W-:Y:S01]  /*153b50*/  PRMT R6, R28, 0x4210, R46 ;  /* 0x000042101c067816 */ /* 0x010fe2000000002e */
[----:B------:R-:W-:Y:S01]  /*153b60*/  IMAD.MOV.U32 R28, RZ, RZ, R54 ;  /* 0x000000ffff1c7224 */ /* 0x000fe200078e0036 */
[----:B------:R-:W-:Y:S01]  /*153b70*/  PRMT R7, R27, 0x4210, R42 ;  /* 0x000042101b077816 */ /* 0x000fe2000000002a */
[----:B------:R-:W-:Y:S01]  /*153b80*/  IMAD.MOV.U32 R27, RZ, RZ, R53 ;  /* 0x000000ffff1b7224 */ /* 0x000fe200078e0035 */
[----:B------:R-:W-:-:S04]  /*153b90*/  NOP ;  /* 0x0000000000007918 */ /* 0x000fc80000000000 */
[----:B------:R-:W-:Y:S04]  /*153ba0*/  STL.64 [R1+0x66f0], R26 ;  /* 0x0066f01a01007387 */ /* 0x000fe80000100a00 */
[----:B------:R2:W-:Y:S04]  /*153bb0*/  STL.64 [R1+0x6790], R24 ;  /* 0x0067901801007387 */ /* 0x0005e80000100a00 */
[----:B------:R-:W-:Y:S04]  /*153bc0*/  STL.64 [R1+0x66d8], R28 ;  /* 0x0066d81c01007387 */ /* 0x000fe80000100a00 */
[----:B------:R-:W3:Y:S04]  /*153bd0*/  LDL.LU R37, [R1+0x2090] ;  /* 0x0020900001257983 */ /* 0x000ee80000300800 */
[----:B------:R-:W4:Y:S04]  /*153be0*/  LDL.LU R33, [R1+0x2078] ;  /* 0x0020780001217983 */ /* 0x000f280000300800 */
[----:B------:R-:W4:Y:S04]  /*153bf0*/  LDL.LU R11, [R1+0x2074] ;  /* 0x00207400010b7983 */ /* 0x000f280000300800 */
[----:B------:R-:W-:Y:S01]  /*153c00*/  STSM.16.M88.4 [R9], R4 ;  /* 0x0000000409007844 */ /* 0x000fe20000000200 */
[----:B------:R-:W-:-:S03]  /*153c10*/  NOP ;  /* 0x0000000000007918 */ /* 0x000fc60000000000 */
[----:B------:R-:W0:Y:S01]  /*153c20*/  LDS.128 R52, [R9] ;  /* 0x0000000009347984 */ /* 0x000e220000000c00 */
[----:B--2---:R-:W-:-:S03]  /*153c30*/  LOP3.LUT R24, R30, 0xffff, RZ, 0xc0, !PT ;  /* 0x0000ffff1e187812 */ /* 0x004fc600078ec0ff */
[----:B------:R-:W2:Y:S04]  /*153c40*/  LDL.LU R30, [R1+0x2038] ;  /* 0x00203800011e7983 */ /* 0x000ea80000300800 */
[----:B0-----:R-:W-:Y:S04]  /*153c50*/  STL.64 [R1+0x3f0], R52 ;  /* 0x0003f03401007387 */ /* 0x001fe80000100a00 */
[----:B------:R-:W-:Y:S01]  /*153c60*/  STL [R1+0x3fc], R55 ;  /* 0x0003fc3701007387 */ /* 0x000fe20000100800 */
[----:B------:R-:W-:-:S03]  /*153c70*/  LOP3.LUT R23, R41, 0xffff, RZ, 0xc0, !PT ;  /* 0x0000ffff29177812 */ /* 0x000fc600078ec0ff */
[----:B------:R-:W2:Y:S01]  /*153c80*/  LDL.LU R41, [R1+0x22e4] ;  /* 0x0022e40001297983 */ /* 0x000ea20000300800 */
[----:B------:R-:W-:-:S03]  /*153c90*/  PRMT R4, R40, 0x4210, R24 ;  /* 0x0000421028047816 */ /* 0x000fc60000000018 */
[----:B------:R-:W2:Y:S01]  /*153ca0*/  LDL.LU R40, [R1+0x22a8] ;  /* 0x0022a80001287983 */ /* 0x000ea20000300800 */
[----:B------:R-:W-:Y:S02]  /*153cb0*/  LOP3.LUT R25, R44, 0xffff, RZ, 0xc0, !PT ;  /* 0x0000ffff2c197812 */ /* 0x000fe400078ec0ff */
[----:B------:R-:W-:Y:S02]  /*153cc0*/  LOP3.LUT R26, R43, 0xffff, RZ, 0xc0, !PT ;  /* 0x0000ffff2b1a7812 */ /* 0x000fe400078ec0ff */
[----:B------:R-:W-:Y:S01]  /*153cd0*/  PRMT R7, R31, 0x4210, R23 ;  /* 0x000042101f077816 */ /* 0x000fe20000000017 */
[----:B------:R-:W-:Y:S01]  /*153ce0*/  IMAD.MOV.U32 R31, RZ, RZ, R54 ;  /* 0x000000ffff1f7224 */ /* 0x000fe200078e0036 */
[----:B------:R-:W-:Y:S02]  /*153cf0*/  PRMT R5, R39, 0x4210, R25 ;  /* 0x0000421027057816 */ /* 0x000fe40000000019 */
[----:B------:R-:W-:Y:S01]  /*153d00*/  PRMT R6, R38, 0x4210, R26 ;  /* 0x0000421026067816 */ /* 0x000fe2000000001a */
[----:B------:R-:W-:Y:S01]  /*153d10*/  NOP ;  /* 0x0000000000007918 */ /* 0x000fe20000000000 */
[----:B------:R-:W-:Y:S01]  /*153d20*/  STL [R1+0x66a8], R31 ;  /* 0x0066a81f01007387 */ /* 0x000fe20000100800 */
[----:B------:R-:W-:-:S03]  /*153d30*/  LOP3.LUT R22, R36, 0xffff, RZ, 0xc0, !PT ;  /* 0x0000ffff24167812 */ /* 0x000fc600078ec0ff */
[----:B------:R-:W2:Y:S04]  /*153d40*/  LDL.LU R50, [R1+0x22a4] ;  /* 0x0022a40001327983 */ /* 0x000ea80000300800 */
[----:B------:R-:W2:Y:S04]  /*153d50*/  LDL.LU R39, [R1+0x22e8] ;  /* 0x0022e80001277983 */ /* 0x000ea80000300800 */
[----:B------:R-:W2:Y:S04]  /*153d60*/  LDL.LU R38, [R1+0x20b8] ;  /* 0x0020b80001267983 */ /* 0x000ea80000300800 */
[----:B------:R-:W2:Y:S01]  /*153d70*/  LDL.LU R36, [R1+0x20b0] ;  /* 0x0020b00001247983 */ /* 0x000ea20000300800 */
[----:B------:R-:W-:-:S02]  /*153d80*/  LOP3.LUT R17, R13, 0xffff, RZ, 0xc0, !PT ;  /* 0x0000ffff0d117812 */ /* 0x000fc400078ec0ff */
[----:B------:R-:W-:Y:S02]  /*153d90*/  LOP3.LUT R13, R35, 0xffff, RZ, 0xc0, !PT ;  /* 0x0000ffff230d7812 */ /* 0x000fe400078ec0ff */
[----:B------:R-:W2:Y:S01]  /*153da0*/  LDL.LU R35, [R1+0x2098] ;  /* 0x0020980001237983 */ /* 0x000ea20000300800 */
[----:B------:R-:W-:-:S03]  /*153db0*/  LOP3.LUT R12, R12, 0xffff, RZ, 0xc0, !PT ;  /* 0x0000ffff0c0c7812 */ /* 0x000fc600078ec0ff */
[----:B------:R3:W-:Y:S04]  /*153dc0*/  STSM.16.M88.4 [R9], R4 ;  /* 0x0000000409007844 */ /* 0x0007e80000000200 */
[----:B------:R-:W2:Y:S04]  /*153dd0*/  LDL.LU R49, [R1+0x20b4] ;  /* 0x0020b40001317983 */ /* 0x000ea80000300800 */
[----:B------:R-:W2:Y:S04]  /*153de0*/  LDL.LU R44, [R1+0x368] ;  /* 0x00036800012c7983 */ /* 0x000ea80000300800 */
[----:B------:R-:W2:Y:S04]  /*153df0*/  LDL.LU R45, [R1+0x364] ;  /* 0x00036400012d7983 */ /* 0x000ea80000300800 */
[----:B------:R-:W2:Y:S01]  /*153e00*/  LDL.LU R43, [R1+0x35c] ;  /* 0x00035c00012b7983 */ /* 0x000ea20000300800 */
[----:B---3--:R-:W-:-:S03]  /*153e10*/  PRMT R4, R37, 0x4210, R22 ;  /* 0x0000421025047816 */ /* 0x008fc60000000016 */
[----:B------:R-:W3:Y:S01]  /*153e20*/  LDL.LU R37, [R1+0x360] ;  /* 0x0003600001257983 */ /* 0x000ee20000300800 */
[----:B----4-:R-:W-:Y:S02]  /*153e30*/  PRMT R5, R33, 0x4210, R17 ;  /* 0x0000421021057816 */ /* 0x010fe40000000011 */
[----:B------:R-:W-:Y:S02]  /*153e40*/  PRMT R6, R11, 0x4210, R13 ;  /* 0x000042100b067816 */ /* 0x000fe4000000000d */
[----:B--2---:R-:W-:Y:S01]  /*153e50*/  PRMT R7, R30, 0x4210, R12 ;  /* 0x000042101e077816 */ /* 0x004fe2000000000c */
[----:B------:R-:W-:Y:S01]  /*153e60*/  NOP ;  /* 0x0000000000007918 */ /* 0x000fe20000000000 */
[----:B------:R-:W0:Y:S01]  /*153e70*/  LDS.128 R28, [R9] ;  /* 0x00000000091c7984 */ /* 0x000e220000000c00 */
[----:B------:R-:W-:-:S03]  /*153e80*/  NOP ;  /* 0x0000000000007918 */ /* 0x000fc60000000000 */
[----:B------:R1:W-:Y:S01]  /*153e90*/  STSM.16.M88.4 [R9], R4 ;  /* 0x0000000409007844 */ /* 0x0003e20000000200 */
[----:B------:R-:W-:-:S03]  /*153ea0*/  NOP ;  /* 0x0000000000007918 */ /* 0x000fc60000000000 */
[----:B------:R-:W2:Y:S01]  /*153eb0*/  LDS.128 R56, [R9] ;  /* 0x0000000009387984 */ /* 0x000ea20000000c00 */
[----:B-1----:R-:W-:Y:S02]  /*153ec0*/  LOP3.LUT R4, R41, 0xffff, RZ, 0xc0, !PT ;  /* 0x0000ffff29047812 */ /* 0x002fe400078ec0ff */
[----:B------:R-:W-:Y:S01]  /*153ed0*/  LOP3.LUT R6, R40, 0xffff, RZ, 0xc0, !PT ;  /* 0x0000ffff28067812 */ /* 0x000fe200078ec0ff */
[----:B0-----:R-:W-:Y:S01]  /*153ee0*/  IMAD.MOV.U32 R11, RZ, RZ, R31 ;  /* 0x000000ffff0b7224 */ /* 0x001fe200078e001f */
[----:B------:R-:W-:Y:S04]  /*153ef0*/  STL.64 [R1+0x3e0], R28 ;  /* 0x0003e01c01007387 */ /* 0x000fe80000100a00 */
[----:B------:R0:W-:Y:S04]  /*153f00*/  STL [R1+0x3e8], R30 ;  /* 0x0003e81e01007387 */ /* 0x0001e80000100800 */
[----:B------:R-:W4:Y:S04]  /*153f10*/  LDL.LU R33, [R1+0x374] ;  /* 0x0003740001217983 */ /* 0x000f280000300800 */
[----:B0-----:R-:W4:Y:S04]  /*153f20*/  LDL.LU R30, [R1+0x36c] ;  /* 0x00036c00011e7983 */ /* 0x001f280000300800 */
[----:B------:R-:W-:Y:S04]  /*153f30*/  STL [R1+0x6698], R11 ;  /* 0x0066980b01007387 */ /* 0x000fe80000100800 */
[----:B------:R-:W4:Y:S04]  /*153f40*/  LDL.LU R41, [R1+0x370] ;  /* 0x0003700001297983 */ /* 0x000f280000300800 */
[----:B------:R-:W4:Y:S01]  /*153f50*/  LDL.LU R40, [R1+0x15c] ;  /* 0x00015c0001287983 */ /* 0x000f220000300800 */
[----:B------:R-:W-:-:S02]  /*153f60*/  LOP3.LUT R5, R39, 0xffff, RZ, 0xc0, !PT ;  /* 0x0000ffff27057812 */ /* 0x000fc400078ec0ff */
[----:B------:R-:W-:Y:S01]  /*153f70*/  PRMT R52, R38, 0x4210, R4 ;  /* 0x0000421026347816 */ /* 0x000fe20000000004 */
[----:B------:R-:W4:Y:S01]  /*153f80*/  LDL.LU R39, [R1+0x380] ;  /* 0x0003800001277983 */ /* 0x000f220000300800 */
[----:B------:R-:W-:-:S03]  /*153f90*/  PRMT R54, R36, 0x4210, R6 ;  /* 0x0000421024367816 */ /* 0x000fc60000000006 */
[----:B------:R-:W4:Y:S04]  /*153fa0*/  LDL.LU R38, [R1+0x378] ;  /* 0x0003780001267983 */ /* 0x000f280000300800 */
[----:B------:R-:W4:Y:S01]  /*153fb0*/  LDL.LU R36, [R1+0x37c] ;  /* 0x00037c0001247983 */ /* 0x000f220000300800 */
[----:B------:R-:W-:-:S04]  /*153fc0*/  LOP3.LUT R7, R50, 0xffff, RZ, 0xc0, !PT ;  /* 0x0000ffff32077812 */ /* 0x000fc800078ec0ff */
[----:B------:R-:W-:Y:S01]  /*153fd0*/  PRMT R55, R35, 0x4210, R7 ;  /* 0x0000421023377816 */ /* 0x000fe20000000007 */
[----:B------:R-:W-:Y:S02]  /*153fe0*/  IMAD.MOV.U32 R35, RZ, RZ, R34 ;  /* 0x000000ffff237224 */ /* 0x000fe400078e0022 */
[----:B------:R-:W4:Y:S01]  /*153ff0*/  LDL.LU R34, [R1+0x14c] ;  /* 0x00014c0001227983 */ /* 0x000f220000300800 */
[----:B------:R-:W-:Y:S01]  /*154000*/  PRMT R53, R49, 0x4210, R5 ;  /* 0x0000421031357816 */ /* 0x000fe20000000005 */
[----:B------:R-:W-:-:S04]  /*154010*/  NOP ;  /* 0x0000000000007918 */ /* 0x000fc80000000000 */
[----:B------:R-:W-:Y:S01]  /*154020*/  STSM.16.M88.4 [R9], R52 ;  /* 0x0000003409007844 */ /* 0x000fe20000000200 */
[----:B------:R-:W-:Y:S01]  /*154030*/  PRMT R44, R44, 0x5210, R48 ;  /* 0x000052102c2c7816 */ /* 0x000fe20000000030 */
[----:B------:R-:W-:Y:S02]  /*154040*/  NOP ;  /* 0x0000000000007918 */ /* 0x000fe40000000000 */
[----:B------:R-:W0:Y:S01]  /*154050*/  LDS.128 R48, [R9] ;  /* 0x0000000009307984 */ /* 0x000e220000000c00 */
[----:B------:R-:W-:Y:S02]  /*154060*/  PRMT R45, R45, 0x5210, R47 ;  /* 0x000052102d2d7816 */ /* 0x000fe4000000002f */
[----:B------:R-:W-:Y:S01]  /*154070*/  PRMT R46, R43, 0x5210, R46 ;  /* 0x000052102b2e7816 */ /* 0x000fe2000000002e */
[----:B--2---:R-:W-:Y:S04]  /*154080*/  STL.64 [R1+0x3d0], R56 ;  /* 0x0003d03801007387 */ /* 0x004fe80000100a00 */
[----:B------:R-:W-:Y:S01]  /*154090*/  STL.64 [R1+0x3d8], R58 ;  /* 0x0003d83a01007387 */ /* 0x000fe20000100a00 */
[----:B---3--:R-:W-:Y:S01]  /*1540a0*/  PRMT R47, R37, 0x5210, R42 ;  /* 0x00005210252f7816 */ /* 0x008fe2000000002a */
[----:B------:R-:W-:-:S04]  /*1540b0*/  NOP ;  /* 0x0000000000007918 */ /* 0x000fc80000000000 */
[----:B------:R-:W-:Y:S04]  /*1540c0*/  STSM.16.M88.4 [R9], R44 ;  /* 0x0000002c09007844 */ /* 0x000fe80000000200 */
[----:B0-----:R-:W-:Y:S04]  /*1540d0*/  STL.64 [R1+0x3c0], R48 ;  /* 0x0003c03001007387 */ /* 0x001fe80000100a00 */
[----:B------:R-:W-:Y:S01]  /*1540e0*/  STL.64 [R1+0x3c8], R50 ;  /* 0x0003c83201007387 */ /* 0x000fe20000100a00 */
[----:B------:R-:W-:-:S03]  /*1540f0*/  NOP ;  /* 0x0000000000007918 */ /* 0x000fc60000000000 */
[----:B------:R-:W2:Y:S01]  /*154100*/  LDL.LU R37, [R1+0x388] ;  /* 0x0003880001257983 */ /* 0x000ea20000300800 */
[----:B----4-:R-:W-:Y:S02]  /*154110*/  PRMT R26, R41, 0x5210, R26 ;  /* 0x00005210291a7816 */ /* 0x010fe4000000001a */
[----:B------:R-:W-:Y:S02]  /*154120*/  PRMT R27, R40, 0x5210, R23 ;  /* 0x00005210281b7816 */ /* 0x000fe40000000017 */
[----:B------:R-:W0:Y:S01]  /*154130*/  LDS.128 R40, [R9] ;  /* 0x0000000009287984 */ /* 0x000e220000000c00 */
[----:B------:R-:W-:Y:S02]  /*154140*/  PRMT R24, R33, 0x5210, R24 ;  /* 0x0000521021187816 */ /* 0x000fe40000000018 */
[----:B------:R-:W-:Y:S01]  /*154150*/  PRMT R25, R30, 0x5210, R25 ;  /* 0x000052101e197816 */ /* 0x000fe20000000019 */
[----:B------:R-:W3:Y:S01]  /*154160*/  LDL.LU R33, [R1+0x384] ;  /* 0x0003840001217983 */ /* 0x000ee20000300800 */
[----:B------:R-:W-:-:S03]  /*154170*/  NOP ;  /* 0x0000000000007918 */ /* 0x000fc60000000000 */
[----:B------:R-:W4:Y:S04]  /*154180*/  LDL.LU R30, [R1+0x13c] ;  /* 0x00013c00011e7983 */ /* 0x000f280000300800 */
[----:B------:R1:W-:Y:S02]  /*154190*/  STSM.16.M88.4 [R9], R24 ;  /* 0x0000001809007844 */ /* 0x0003e40000000200 */
[----:B-1----:R-:W-:Y:S02]  /*1541a0*/  PRMT R26, R36, 0x5210, R13 ;  /* 0x00005210241a7816 */ /* 0x002fe4000000000d */
[----:B0-----:R-:W-:Y:S04]  /*1541b0*/  STL.64 [R1+0x3b0], R40 ;  /* 0x0003b02801007387 */ /* 0x001fe80000100a00 */
[----:B------:R-:W-:Y:S01]  /*1541c0*/  STL.64 [R1+0x3b8], R42 ;  /* 0x0003b82a01007387 */ /* 0x000fe20000100a00 */
[----:B------:R-:W-:-:S03]  /*1541d0*/  NOP ;  /* 0x0000000000007918 */ /* 0x000fc60000000000 */
[----:B------:R-:W0:Y:S04]  /*1541e0*/  LDS.128 R40, [R9] ;  /* 0x0000000009287984 */ /* 0x000e280000000c00 */
[----:B------:R-:W4:Y:S01]  /*1541f0*/  LDL.LU R36, [R1+0x5734] ;  /* 0x0057340001247983 */ /* 0x000f220000300800 */
[----:B------:R-:W-:Y:S01]  /*154200*/  PRMT R27, R34, 0x5210, R12 ;  /* 0x00005210221b7816 */ /* 0x000fe2000000000c */
[----:B------:R-:W-:Y:S02]  /*154210*/  IMAD.MOV.U32 R12, RZ, RZ, R32 ;  /* 0x000000ffff0c7224 */ /* 0x000fe400078e0020 */
[----:B0-----:R0:W-:Y:S01]  /*154220*/  STL.64 [R1+0x3a0], R40 ;  /* 0x0003a02801007387 */ /* 0x0011e20000100a00 */
[----:B------:R-:W-:-:S03]  /*154230*/  IMAD.MOV.U32 R32, RZ, RZ, R42 ;  /* 0x000000ffff207224 */ /* 0x000fc600078e002a */
[----:B------:R-:W-:Y:S04]  /*154240*/  STL [R1+0x3ac], R43 ;  /* 0x0003ac2b01007387 */ /* 0x000fe80000100800 */
[----:B0-----:R-:W4:Y:S04]  /*154250*/  LDL.LU R40, [R1+0xe0] ;  /* 0x0000e00001287983 */ /* 0x001f280000300800 */
[----:B------:R-:W4:Y:S04]  /*154260*/  LDL.LU R41, [R1+0xe4] ;  /* 0x0000e40001297983 */ /* 0x000f280000300800 */
[----:B------:R-:W4:Y:S04]  /*154270*/  LDL.LU R42, [R1+0xe8] ;  /* 0x0000e800012a7983 */ /* 0x000f280000300800 */
[----:B------:R-:W-:Y:S04]  /*154280*/  STL [R1+0x66a4], R32 ;  /* 0x0066a42001007387 */ /* 0x000fe80000100800 */
[----:B------:R-:W4:Y:S04]  /*154290*/  LDL.LU R44, [R1+0x20] ;  /* 0x00002000012c7983 */ /* 0x000f280000300800 */
[----:B------:R-:W4:Y:S04]  /*1542a0*/  LDL.LU R45, [R1+0x24] ;  /* 0x00002400012d7983 */ /* 0x000f280000300800 */
[----:B------:R-:W4:Y:S04]  /*1542b0*/  LDL.LU R46, [R1+0x28] ;  /* 0x00002800012e7983 */ /* 0x000f280000300800 */
[----:B------:R-:W4:Y:S01]  /*1542c0*/  LDL.LU R47, [R1+0x2c] ;  /* 0x00002c00012f7983 */ /* 0x000f220000300800 */
[----:B------:R-:W-:Y:S01]  /*1542d0*/  PRMT R24, R39, 0x5210, R22 ;  /* 0x0000521027187816 */ /* 0x000fe20000000016 */
[----:B------:R-:W-:Y:S01]  /*1542e0*/  NOP ;  /* 0x0000000000007918 */ /* 0x000fe20000000000 */
[----:B------:R-:W-:Y:S01]  /*1542f0*/  PRMT R25, R38, 0x5210, R17 ;  /* 0x0000521026197816 */ /* 0x000fe20000000011 */
[----:B------:R-:W4:Y:S04]  /*154300*/  LDL.LU R13, [R1+0x5600] ;  /* 0x00560000010d7983 */ /* 0x000f280000300800 */
[----:B------:R-:W-:Y:S01]  /*154310*/  STSM.16.M88.4 [R9], R24 ;  /* 0x0000001809007844 */ /* 0x000fe20000000200 */
[----:B------:R-:W-:-:S03]  /*154320*/  NOP ;  /* 0x0000000000007918 */ /* 0x000fc60000000000 */
[----:B------:R-:W0:Y:S04]  /*154330*/  LDS.128 R24, [R9] ;  /* 0x0000000009187984 */ /* 0x000e280000000c00 */
[----:B------:R-:W4:Y:S01]  /*154340*/  LDL.LU R34, [R1+0x86c] ;  /* 0x00086c0001227983 */ /* 0x000f220000300800 */
[----:B--2---:R-:W-:Y:S02]  /*154350*/  PRMT R4, R37, 0x5210, R4 ;  /* 0x0000521025047816 */ /* 0x004fe40000000004 */
[----:B------:R-:W-:Y:S01]  /*154360*/  PRMT R5, R14, 0x5210, R5 ;  /* 0x000052100e057816 */ /* 0x000fe20000000005 */
[----:B------:R-:W-:Y:S02]  /*154370*/  IMAD.MOV.U32 R37, RZ, RZ, R35 ;  /* 0x000000ffff257224 */ /* 0x000fe400078e0023 */
[----:B0-----:R-:W-:Y:S01]  /*154380*/  IMAD.MOV.U32 R31, RZ, RZ, R25 ;  /* 0x000000ffff1f7224 */ /* 0x001fe200078e0019 */
[----:B------:R0:W-:Y:S04]  /*154390*/  STL [R1+0x398], R26 ;  /* 0x0003981a01007387 */ /* 0x0001e80000100800 */
[----:B------:R-:W-:Y:S01]  /*1543a0*/  STL [R1+0x66ac], R31 ;  /* 0x0066ac1f01007387 */ /* 0x000fe20000100800 */
[----:B---3--:R-:W-:-:S02]  /*1543b0*/  PRMT R6, R33, 0x5210, R6 ;  /* 0x0000521021067816 */ /* 0x008fc40000000006 */
[----:B----4-:R-:W-:Y:S01]  /*1543c0*/  PRMT R7, R30, 0x5210, R7 ;  /* 0x000052101e077816 */ /* 0x010fe20000000007 */
[----:B------:R-:W-:-:S04]  /*1543d0*/  NOP ;  /* 0x0000000000007918 */ /* 0x000fc80000000000 */
[----:B------:R1:W-:Y:S01]  /*1543e0*/  STSM.16.M88.4 [R9], R4 ;  /* 0x0000000409007844 */ /* 0x0003e20000000200 */
[----:B------:R-:W-:-:S03]  /*1543f0*/  NOP ;  /* 0x0000000000007918 */ /* 0x000fc60000000000 */
[----:B------:R-:W2:Y:S01]  /*154400*/  LDS.128 R48, [R9] ;  /* 0x0000000009307984 */ /* 0x000ea20000000c00 */
[----:B------:R-:W-:Y:S01]  /*154410*/  IMAD.MOV.U32 R30, RZ, RZ, R24 ;  /* 0x000000ffff1e7224 */ /* 0x000fe200078e0018 */
[----:B------:R-:W-:Y:S02]  /*154420*/  NOP ;  /* 0x0000000000007918 */ /* 0x000fe40000000000 */
[----:B------:R-:W3:Y:S04]  /*154430*/  LDL.LU R24, [R1+0x110] ;  /* 0x0001100001187983 */ /* 0x000ee80000300800 */
[----:B------:R-:W3:Y:S04]  /*154440*/  LDL.LU R25, [R1+0x114] ;  /* 0x0001140001197983 */ /* 0x000ee80000300800 */
[----:B0-----:R-:W3:Y:S01]  /*154450*/  LDL.LU R26, [R1+0x118] ;  /* 0x00011800011a7983 */ /* 0x001ee20000300800 */
[----:B-1----:R-:W-:-:S03]  /*154460*/  LOP3.LUT R6, R36, 0xffff, RZ, 0xc0, !PT ;  /* 0x0000ffff24067812 */ /* 0x002fc600078ec0ff */
[----:B------:R-:W4:Y:S04]  /*154470*/  LDL.LU R36, [R1+0x22c4] ;  /* 0x0022c40001247983 */ /* 0x000f280000300800 */
[----:B------:R-:W3:Y:S01]  /*154480*/  LDL.LU R35, [R1+0x2148] ;  /* 0x0021480001237983 */ /* 0x000ee20000300800 */
[----:B------:R-:W-:Y:S02]  /*154490*/  IMAD.MOV.U32 R33, RZ, RZ, R27 ;  /* 0x000000ffff217224 */ /* 0x000fe400078e001b */
[----:B--2---:R-:W-:Y:S02]  /*1544a0*/  IMAD.MOV.U32 R32, RZ, RZ, R49 ;  /* 0x000000ffff207224 */ /* 0x004fe400078e0031 */
[----:B------:R-:W-:Y:S01]  /*1544b0*/  IMAD.MOV.U32 R31, RZ, RZ, R48 ;  /* 0x000000ffff1f7224 */ /* 0x000fe200078e0030 */
[----:B------:R-:W-:Y:S04]  /*1544c0*/  STL [R1+0x38c], R51 ;  /* 0x00038c3301007387 */ /* 0x000fe80000100800 */
[----:B------:R-:W-:Y:S04]  /*1544d0*/  STL.64 [R1+0x66c0], R32 ;  /* 0x0066c02001007387 */ /* 0x000fe80000100a00 */
[----:B------:R-:W-:Y:S04]  /*1544e0*/  STL.64 [R1+0x66b8], R30 ;  /* 0x0066b81e01007387 */ /* 0x000fe80000100a00 */
[----:B------:R-:W2:Y:S04]  /*1544f0*/  LDL.LU R56, [R1+0x120] ;  /* 0x0001200001387983 */ /* 0x000ea80000300800 */
[----:B------:R-:W2:Y:S04]  /*154500*/  LDL.LU R57, [R1+0x124] ;  /* 0x0001240001397983 */ /* 0x000ea80000300800 */
[----:B------:R-:W2:Y:S04]  /*154510*/  LDL.LU R58, [R1+0x128] ;  /* 0x00012800013a7983 */ /* 0x000ea80000300800 */
[----:B------:R-:W2:Y:S04]  /*154520*/  LDL.LU R39, [R1+0x2188] ;  /* 0x0021880001277983 */ /* 0x000ea80000300800 */
[----:B------:R-:W-:Y:S01]  /*154530*/  STSM.16.M88.4 [R9], R44 ;  /* 0x0000002c09007844 */ /* 0x000fe20000000200 */
[----:B------:R-:W-:-:S03]  /*154540*/  NOP ;  /* 0x0000000000007918 */ /* 0x000fc60000000000 */
[----:B------:R-:W0:Y:S01]  /*154550*/  LDS.128 R28, [R9] ;  /* 0x00000000091c7984 */ /* 0x000e220000000c00 */
[----:B------:R-:W-:-:S03]  /*154560*/  IMAD.MOV.U32 R11, RZ, RZ, R50 ;  /* 0x000000ffff0b7224 */ /* 0x000fc600078e0032 */
[----:B0-----:R-:W-:Y:S04]  /*154570*/  STL [R1+0x370], R28 ;  /* 0x0003701c01007387 */ /* 0x001fe80000100800 */
[----:B------:R-:W-:Y:S04]  /*154580*/  STL.64 [R1+0x378], R30 ;  /* 0x0003781e01007387 */ /* 0x000fe80000100a00 */
[----:B------:R-:W2:Y:S04]  /*154590*/  LDL.LU R48, [R1+0x10] ;  /* 0x0000100001307983 */ /* 0x000ea80000300800 */
[----:B------:R-:W2:Y:S04]  /*1545a0*/  LDL.LU R49, [R1+0x14] ;  /* 0x0000140001317983 */ /* 0x000ea80000300800 */
[----:B------:R-:W2:Y:S04]  /*1545b0*/  LDL.LU R50, [R1+0x18] ;  /* 0x0000180001327983 */ /* 0x000ea80000300800 */
[----:B------:R-:W2:Y:S01]  /*1545c0*/  LDL.LU R51, [R1+0x1c] ;  /* 0x00001c0001337983 */ /* 0x000ea20000300800 */
[----:B------:R-:W-:Y:S01]  /*1545d0*/  PRMT R43, R34, 0x4210, R6 ;  /* 0x00004210222b7816 */ /* 0x000fe20000000006 */
[----:B------:R-:W-:-:S02]  /*1545e0*/  NOP ;  /* 0x0000000000007918 */ /* 0x000fc40000000000 */
[----:B------:R-:W2:Y:S01]  /*1545f0*/  LDL.LU R44, [R1+0x40] ;  /* 0x00004000012c7983 */ /* 0x000ea20000300800 */
[----:B------:R-:W-:-:S03]  /*154600*/  IMAD.MOV.U32 R34, RZ, RZ, R29 ;  /* 0x000000ffff227224 */ /* 0x000fc600078e001d */
[----:B------:R-:W2:Y:S04]  /*154610*/  LDL.LU R45, [R1+0x44] ;  /* 0x00004400012d7983 */ /* 0x000ea80000300800 */
[----:B------:R-:W2:Y:S04]  /*154620*/  LDL.LU R46, [R1+0x48] ;  /* 0x00004800012e7983 */ /* 0x000ea80000300800 */
[----:B------:R-:W2:Y:S04]  /*154630*/  LDL.LU R38, [R1+0x22c] ;  /* 0x00022c0001267983 */ /* 0x000ea80000300800 */
[----:B------:R0:W-:Y:S01]  /*154640*/  STSM.16.M88.4 [R9], R40 ;  /* 0x0000002809007844 */ /* 0x0001e20000000200 */
[----:B------:R-:W-:-:S03]  /*154650*/  NOP ;  /* 0x0000000000007918 */ /* 0x000fc60000000000 */
[----:B------:R-:W1:Y:S01]  /*154660*/  LDS.128 R28, [R9] ;  /* 0x00000000091c7984 */ /* 0x000e620000000c00 */
[----:B------:R-:W-:-:S03]  /*154670*/  LOP3.LUT R5, R13, 0xffff, RZ, 0xc0, !PT ;  /* 0x0000ffff0d057812 */ /* 0x000fc600078ec0ff */
[----:B------:R-:W-:Y:S04]  /*154680*/  STL [R1+0x6678], R34 ;  /* 0x0066782201007387 */ /* 0x000fe80000100800 */
[----:B0-----:R-:W2:Y:S01]  /*154690*/  LDL.LU R40, [R1+0x50] ;  /* 0x0000500001287983 */ /* 0x001ea20000300800 */
[----:B------:R-:W-:-:S03]  /*1546a0*/  IMAD.MOV.U32 R13, RZ, RZ, R37 ;  /* 0x000000ffff0d7224 */ /* 0x000fc600078e0025 */
[----:B-1----:R-:W-:Y:S04]  /*1546b0*/  STL.64 [R1+0x360], R28 ;  /* 0x0003601c01007387 */ /* 0x002fe80000100a00 */
[----:B------:R-:W-:Y:S01]  /*1546c0*/  STL.64 [R1+0x368], R30 ;  /* 0x0003681e01007387 */ /* 0x000fe20000100a00 */
[----:B------:R-:W-:-:S03]  /*1546d0*/  NOP ;  /* 0x0000000000007918 */ /* 0x000fc60000000000 */
[----:B------:R-:W2:Y:S04]  /*1546e0*/  LDL.LU R41, [R1+0x54] ;  /* 0x0000540001297983 */ /* 0x000ea80000300800 */
[----:B------:R-:W2:Y:S01]  /*1546f0*/  LDL.LU R42, [R1+0x58] ;  /* 0x00005800012a7983 */ /* 0x000ea20000300800 */
[----:B---3--:R-:W-:-:S03]  /*154700*/  PRMT R27, R35, 0x4210, R5 ;  /* 0x00004210231b7816 */ /* 0x008fc60000000005 */
[----:B------:R-:W3:Y:S04]  /*154710*/  LDL.LU R35, [R1+0x248] ;  /* 0x0002480001237983 */ /* 0x000ee80000300800 */
[----:B------:R-:W-:Y:S01]  /*154720*/  STSM.16.M88.4 [R9], R24 ;  /* 0x0000001809007844 */ /* 0x000fe20000000200 */
[----:B------:R-:W-:-:S03]  /*154730*/  NOP ;  /* 0x0000000000007918 */ /* 0x000fc60000000000 */
[----:B------:R-:W0:Y:S01]  /*154740*/  LDS.128 R24, [R9] ;  /* 0x0000000009187984 */ /* 0x000e220000000c00 */
[----:B----4-:R-:W-:-:S03]  /*154750*/  LOP3.LUT R4, R36, 0xffff, RZ, 0xc0, !PT ;  /* 0x0000ffff24047812 */ /* 0x010fc600078ec0ff */
[----:B------:R-:W4:Y:S04]  /*154760*/  LDL.LU R52, [R1+0x60] ;  /* 0x0000600001347983 */ /* 0x000f280000300800 */
[----:B------:R-:W4:Y:S04]  /*154770*/  LDL.LU R53, [R1+0x64] ;  /* 0x0000640001357983 */ /* 0x000f280000300800 */
[----:B------:R-:W4:Y:S04]  /*154780*/  LDL.LU R54, [R1+0x68] ;  /* 0x0000680001367983 */ /* 0x000f280000300800 */
[----:B------:R-:W4:Y:S01]  /*154790*/  LDL.LU R37, [R1+0x24c] ;  /* 0x00024c0001257983 */ /* 0x000f220000300800 */
[----:B--2---:R-:W-:Y:S01]  /*1547a0*/  PRMT R59, R39, 0x4210, R4 ;  /* 0x00004210273b7816 */ /* 0x004fe20000000004 */
[----:B------:R-:W-:-:S02]  /*1547b0*/  NOP ;  /* 0x0000000000007918 */ /* 0x000fc40000000000 */
[----:B------:R-:W2:Y:S04]  /*1547c0*/  LDL.LU R36, [R1+0x57e0] ;  /* 0x0057e00001247983 */ /* 0x000ea80000300800 */
[----:B------:R-:W-:Y:S04]  /*1547d0*/  STSM.16.M88.4 [R9], R56 ;  /* 0x0000003809007844 */ /* 0x000fe80000000200 */
[----:B0-----:R-:W-:Y:S04]  /*1547e0*/  STL.64 [R1+0x350], R24 ;  /* 0x0003501801007387 */ /* 0x001fe80000100a00 */
[----:B------:R-:W-:Y:S01]  /*1547f0*/  STL.64 [R1+0x358], R26 ;  /* 0x0003581a01007387 */ /* 0x000fe20000100a00 */
[----:B------:R-:W-:-:S03]  /*154800*/  NOP ;  /* 0x0000000000007918 */ /* 0x000fc60000000000 */
[----:B------:R-:W0:Y:S01]  /*154810*/  LDS.128 R24, [R9] ;  /* 0x0000000009187984 */ /* 0x000e220000000c00 */
[----:B------:R-:W-:-:S03]  /*154820*/  NOP ;  /* 0x0000000000007918 */ /* 0x000fc60000000000 */
[----:B0-----:R-:W-:Y:S04]  /*154830*/  STL.64 [R1+0x340], R24 ;  /* 0x0003401801007387 */ /* 0x001fe80000100a00 */
[----:B------:R-:W-:Y:S04]  /*154840*/  STL.64 [R1+0x348], R26 ;  /* 0x0003481a01007387 */ /* 0x000fe80000100a00 */
[----:B------:R0:W-:Y:S01]  /*154850*/  STSM.16.M88.4 [R9], R48 ;  /* 0x0000003009007844 */ /* 0x0001e20000000200 */
[----:B------:R-:W-:-:S03]  /*154860*/  NOP ;  /* 0x0000000000007918 */ /* 0x000fc60000000000 */
[----:B------:R-:W1:Y:S04]  /*154870*/  LDS.128 R24, [R9] ;  /* 0x0000000009187984 */ /* 0x000e680000000c00 */
[----:B0-----:R-:W2:Y:S04]  /*154880*/  LDL.LU R48, [R1+0x170] ;  /* 0x0001700001307983 */ /* 0x001ea80000300800 */
[----:B------:R-:W2:Y:S04]  /*154890*/  LDL.LU R49, [R1+0x174] ;  /* 0x0001740001317983 */ /* 0x000ea80000300800 */
[----:B------:R-:W2:Y:S04]  /*1548a0*/  LDL.LU R50, [R1+0x178] ;  /* 0x0001780001327983 */ /* 0x000ea80000300800 */
[----:B------:R-:W2:Y:S04]  /*1548b0*/  LDL.LU R14, [R1+0x5748] ;  /* 0x00574800010e7983 */ /* 0x000ea80000300800 */
[----:B------:R-:W2:Y:S01]  /*1548c0*/  LDL.LU R39, [R1+0x2240] ;  /* 0x0022400001277983 */ /* 0x000ea20000300800 */
[----:B------:R-:W-:Y:S01]  /*1548d0*/  PRMT R47, R38, 0x5210, R6 ;  /* 0x00005210262f7816 */ /* 0x000fe20000000006 */
[----:B------:R-:W-:Y:S01]  /*1548e0*/  NOP ;  /* 0x0000000000007918 */ /* 0x000fe20000000000 */
[----:B------:R-:W-:-:S03]  /*1548f0*/  IMAD.MOV.U32 R38, RZ, RZ, R12 ;  /* 0x000000ffff267224 */ /* 0x000fc600078e000c */
[----:B------:R-:W-:Y:S04]  /*154900*/  STSM.16.M88.4 [R9], R44 ;  /* 0x0000002c09007844 */ /* 0x000fe80000000200 */
[----:B-1----:R-:W-:Y:S01]  /*154910*/  STL [R1+0x330], R24 ;  /* 0x0003301801007387 */ /* 0x002fe20000100800 */
[----:B------:R-:W-:-:S03]  /*154920*/  IMAD.MOV.U32 R12, RZ, RZ, R25 ;  /* 0x000000ffff0c7224 */ /* 0x000fc600078e0019 */
[----:B------:R-:W-:Y:S01]  /*154930*/  STL.64 [R1+0x338], R26 ;  /* 0x0003381a01007387 */ /* 0x000fe20000100a00 */
[----:B------:R-:W-:-:S03]  /*154940*/  NOP ;  /* 0x0000000000007918 */ /* 0x000fc60000000000 */
[----:B------:R-:W0:Y:S04]  /*154950*/  LDS.128 R24, [R9] ;  /* 0x0000000009187984 */ /* 0x000e280000000c00 */
[----:B------:R-:W-:Y:S04]  /*154960*/  STL [R1+0x6674], R12 ;  /* 0x0066740c01007387 */ /* 0x000fe80000100800 */
[----:B0-----:R-:W-:Y:S04]  /*154970*/  STL [R1+0x320], R24 ;  /* 0x0003201801007387 */ /* 0x001fe80000100800 */
[----:B------:R-:W-:Y:S04]  /*154980*/  STL.64 [R1+0x328], R26 ;  /* 0x0003281a01007387 */ /* 0x000fe80000100a00 */
[----:B------:R-:W2:Y:S04]  /*154990*/  LDL.LU R44, [R1+0x180] ;  /* 0x00018000012c7983 */ /* 0x000ea80000300800 */
[----:B------:R-:W2:Y:S04]  /*1549a0*/  LDL.LU R45, [R1+0x184] ;  /* 0x00018400012d7983 */ /* 0x000ea80000300800 */
[----:B------:R-:W2:Y:S01]  /*1549b0*/  LDL.LU R46, [R1+0x188] ;  /* 0x00018800012e7983 */ /* 0x000ea20000300800 */
[----:B---3--:R-:W-:Y:S01]  /*1549c0*/  PRMT R43, R35, 0x5210, R5 ;  /* 0x00005210232b7816 */ /* 0x008fe20000000005 */
[----:B------:R-:W-:-:S04]  /*1549d0*/  NOP ;  /* 0x0000000000007918 */ /* 0x000fc80000000000 */
[----:B------:R0:W-:Y:S04]  /*1549e0*/  STSM.16.M88.4 [R9], R40 ;  /* 0x0000002809007844 */ /* 0x0001e80000000200 */
[----:B0-----:R-:W3:Y:S01]  /*1549f0*/  LDL.LU R42, [R1+0x561c] ;  /* 0x00561c00012a7983 */ /* 0x001ee20000300800 */
[----:B----4-:R-:W-:Y:S01]  /*154a00*/  PRMT R55, R37, 0x5210, R4 ;  /* 0x0000521025377816 */ /* 0x010fe20000000004 */
[----:B------:R-:W-:Y:S02]  /*154a10*/  NOP ;  /* 0x0000000000007918 */ /* 0x000fe40000000000 */
[----:B------:R-:W0:Y:S01]  /*154a20*/  LDS.128 R4, [R9] ;  /* 0x0000000009047984 */ /* 0x000e220000000c00 */
[----:B------:R-:W-:Y:S01]  /*154a30*/  IMAD.MOV.U32 R35, RZ, RZ, R25 ;  /* 0x000000ffff237224 */ /* 0x000fe200078e0019 */
[----:B------:R-:W-:-:S02]  /*154a40*/  NOP ;  /* 0x0000000000007918 */ /* 0x000fc40000000000 */
[----:B------:R-:W4:Y:S01]  /*154a50*/  LDL.LU R41, [R1+0x898] ;  /* 0x0008980001297983 */ /* 0x000f220000300800 */
[----:B--2---:R-:W-:-:S03]  /*154a60*/  LOP3.LUT R22, R36, 0xffff, RZ, 0xc0, !PT ;  /* 0x0000ffff24167812 */ /* 0x004fc600078ec0ff */
[----:B------:R-:W-:Y:S01]  /*154a70*/  STSM.16.M88.4 [R9], R52 ;  /* 0x0000003409007844 */ /* 0x000fe20000000200 */
[----:B0-----:R-:W-:Y:S02]  /*154a80*/  IMAD.MOV.U32 R34, RZ, RZ, R4 ;  /* 0x000000ffff227224 */ /* 0x001fe400078e0004 */
[----:B------:R-:W-:Y:S01]  /*154a90*/  IMAD.MOV.U32 R37, RZ, RZ, R7 ;  /* 0x000000ffff257224 */ /* 0x000fe200078e0007 */
[----:B------:R-:W-:Y:S01]  /*154aa0*/  STL [R1+0x314], R5 ;  /* 0x0003140501007387 */ /* 0x000fe20000100800 */
[----:B------:R-:W-:Y:S01]  /*154ab0*/  IMAD.MOV.U32 R36, RZ, RZ, R6 ;  /* 0x000000ffff247224 */ /* 0x000fe200078e0006 */
[----:B------:R-:W-:Y:S02]  /*154ac0*/  NOP ;  /* 0x0000000000007918 */ /* 0x000fe40000000000 */
[----:B------:R-:W-:Y:S04]  /*154ad0*/  STL.64 [R1+0x6680], R34 ;  /* 0x0066802201007387 */ /* 0x000fe80000100a00 */
[----:B------:R-:W-:Y:S04]  /*154ae0*/  STL [R1+0x6650], R37 ;  /* 0x0066502501007387 */ /* 0x000fe80000100800 */
[----:B------:R-:W2:Y:S04]  /*154af0*/  LDL.LU R24, [R1+0x190] ;  /* 0x0001900001187983 */ /* 0x000ea80000300800 */
[----:B------:R-:W2:Y:S04]  /*154b00*/  LDL.LU R25, [R1+0x194] ;  /* 0x0001940001197983 */ /* 0x000ea80000300800 */
[----:B------:R-:W2:Y:S04]  /*154b10*/  LDL.LU R26, [R1+0x198] ;  /* 0x00019800011a7983 */ /* 0x000ea80000300800 */
[----:B------:R-:W0:Y:S04]  /*154b20*/  LDS.128 R4, [R9] ;  /* 0x0000000009047984 */ /* 0x000e280000000c00 */
[----:B------:R-:W2:Y:S01]  /*154b30*/  LDL.LU R43, [R1+0x2314] ;  /* 0x00231400012b7983 */ /* 0x000ea20000300800 */
[----:B------:R-:W-:-:S03]  /*154b40*/  LOP3.LUT R17, R14, 0xffff, RZ, 0xc0, !PT ;  /* 0x0000ffff0e117812 */ /* 0x000fc600078ec0ff */
[----:B------:R-:W2:Y:S04]  /*154b50*/  LDL.LU R14, [R1+0x22c8] ;  /* 0x0022c800010e7983 */ /* 0x000ea80000300800 */
[----:B0-----:R-:W-:Y:S01]  /*154b60*/  STL [R1+0x304], R5 ;  /* 0x0003040501007387 */ /* 0x001fe20000100800 */
[----:B------:R-:W-:Y:S01]  /*154b70*/  PRMT R51, R39, 0x4210, R22 ;  /* 0x0000421027337816 */ /* 0x000fe20000000016 */
[----:B------:R-:W-:Y:S01]  /*154b80*/  IMAD.MOV.U32 R40, RZ, RZ, R13 ;  /* 0x000000ffff287224 */ /* 0x000fe200078e000d */
[----:B------:R-:W-:Y:S01]  /*154b90*/  NOP ;  /* 0x0000000000007918 */ /* 0x000fe20000000000 */
[----:B------:R-:W2:Y:S04]  /*154ba0*/  LDL.LU R56, [R1+0x1a0] ;  /* 0x0001a00001387983 */ /* 0x000ea80000300800 */
[----:B------:R-:W2:Y:S04]  /*154bb0*/  LDL.LU R57, [R1+0x1a4] ;  /* 0x0001a40001397983 */ /* 0x000ea80000300800 */
[----:B------:R-:W2:Y:S04]  /*154bc0*/  LDL.LU R58, [R1+0x1a8] ;  /* 0x0001a800013a7983 */ /* 0x000ea80000300800 */
[----:B------:R-:W2:Y:S01]  /*154bd0*/  LDL.LU R39, [R1+0x2434] ;  /* 0x0024340001277983 */ /* 0x000ea20000300800 */
[----:B------:R-:W-:-:S02]  /*154be0*/  IMAD.MOV.U32 R12, RZ, RZ, R4 ;  /* 0x000000ffff0c7224 */ /* 0x000fc400078e0004 */
[----:B------:R-:W-:Y:S02]  /*154bf0*/  IMAD.MOV.U32 R13, RZ, RZ, R7 ;  /* 0x000000ffff0d7224 */ /* 0x000fe400078e0007 */
[----:B------:R-:W-:-:S03]  /*154c00*/  IMAD.MOV.U32 R37, RZ, RZ, R6 ;  /* 0x000000ffff257224 */ /* 0x000fc600078e0006 */
[----:B------:R3:W-:Y:S04]  /*154c10*/  STL.64 [R1+0x6688], R12 ;  /* 0x0066880c01007387 */ /* 0x0007e80000100a00 */
[----:B------:R-:W-:Y:S04]  /*154c20*/  STL.64 [R1+0x6658], R36 ;  /* 0x0066582401007387 */ /* 0x000fe80000100a00 */
[----:B------:R-:W2:Y:S04]  /*154c30*/  LDL.LU R52, [R1+0x70] ;  /* 0x0000700001347983 */ /* 0x000ea80000300800 */
[----:B------:R-:W2:Y:S04]  /*154c40*/  LDL.LU R53, [R1+0x74] ;  /* 0x0000740001357983 */ /* 0x000ea80000300800 */
[----:B------:R-:W2:Y:S04]  /*154c50*/  LDL.LU R54, [R1+0x78] ;  /* 0x0000780001367983 */ /* 0x000ea80000300800 */
[----:B------:R0:W-:Y:S01]  /*154c60*/  STSM.16.M88.4 [R9], R48 ;  /* 0x0000003009007844 */ /* 0x0001e20000000200 */
[----:B------:R-:W-:-:S03]  /*154c70*/  NOP ;  /* 0x0000000000007918 */ /* 0x000fc60000000000 */
[----:B------:R-:W1:Y:S01]  /*154c80*/  LDS.128 R4, [R9] ;  /* 0x0000000009047984 */ /* 0x000e620000000c00 */
[----:B---3--:R-:W-:-:S03]  /*154c90*/  LOP3.LUT R12, R42, 0xffff, RZ, 0xc0, !PT ;  /* 0x0000ffff2a0c7812 */ /* 0x008fc600078ec0ff */
[----:B------:R-:W3:Y:S04]  /*154ca0*/  LDL.LU R42, [R1+0x73c] ;  /* 0x00073c00012a7983 */ /* 0x000ee80000300800 */
[----:B0-----:R-:W3:Y:S04]  /*154cb0*/  LDL.LU R48, [R1+0x80] ;  /* 0x0000800001307983 */ /* 0x001ee80000300800 */
[----:B------:R-:W3:Y:S04]  /*154cc0*/  LDL.LU R49, [R1+0x84] ;  /* 0x0000840001317983 */ /* 0x000ee80000300800 */
[----:B------:R-:W3:Y:S01]  /*154cd0*/  LDL.LU R50, [R1+0x88] ;  /* 0x0000880001327983 */ /* 0x000ee20000300800 */
[----:B----4-:R-:W-:Y:S01]  /*154ce0*/  PRMT R47, R41, 0x4210, R17 ;  /* 0x00004210292f7816 */ /* 0x010fe20000000011 */
[----:B------:R-:W-:-:S02]  /*154cf0*/  NOP ;  /* 0x0000000000007918 */ /* 0x000fc40000000000 */
[----:B------:R-:W4:Y:S04]  /*154d00*/  LDL.LU R41, [R1+0x254] ;  /* 0x0002540001297983 */ /* 0x000f280000300800 */
[----:B------:R0:W-:Y:S01]  /*154d10*/  STSM.16.M88.4 [R9], R44 ;  /* 0x0000002c09007844 */ /* 0x0001e20000000200 */
[----:B------:R-:W-:-:S03]  /*154d20*/  NOP ;  /* 0x0000000000007918 */ /* 0x000fc60000000000 */
[----:B------:R-:W2:Y:S04]  /*154d30*/  LDS.128 R28, [R9] ;  /* 0x00000000091c7984 */ /* 0x000ea80000000c00 */
[----:B-1----:R-:W-:Y:S04]  /*154d40*/  STL.64 [R1+0x2f0], R4 ;  /* 0x0002f00401007387 */ /* 0x002fe80000100a00 */
[----:B------:R1:W-:Y:S04]  /*154d50*/  STL.64 [R1+0x2f8], R6 ;  /* 0x0002f80601007387 */ /* 0x0003e80000100a00 */
[----:B0-----:R-:W4:Y:S04]  /*154d60*/  LDL.LU R44, [R1+0x90] ;  /* 0x00009000012c7983 */ /* 0x001f280000300800 */
[----:B------:R-:W4:Y:S04]  /*154d70*/  LDL.LU R45, [R1+0x94] ;  /* 0x00009400012d7983 */ /* 0x000f280000300800 */
[----:B------:R-:W4:Y:S04]  /*154d80*/  LDL.LU R46, [R1+0x98] ;  /* 0x00009800012e7983 */ /* 0x000f280000300800 */
[----:B------:R-:W4:Y:S04]  /*154d90*/  LDL.LU R47, [R1+0x268] ;  /* 0x00026800012f7983 */ /* 0x000f280000300800 */
[----:B--2---:R-:W-:Y:S01]  /*154da0*/  STL.64 [R1+0x2e0], R28 ;  /* 0x0002e01c01007387 */ /* 0x004fe20000100a00 */
[----:B-1----:R-:W-:-:S03]  /*154db0*/  LOP3.LUT R7, R43, 0xffff, RZ, 0xc0, !PT ;  /* 0x0000ffff2b077812 */ /* 0x002fc600078ec0ff */
[----:B------:R-:W-:Y:S01]  /*154dc0*/  STL.64 [R1+0x2e8], R30 ;  /* 0x0002e81e01007387 */ /* 0x000fe20000100a00 */
[----:B------:R-:W-:Y:S01]  /*154dd0*/  PRMT R27, R14, 0x4210, R12 ;  /* 0x000042100e1b7816 */ /* 0x000fe2000000000c */
[----:B------:R-:W-:-:S04]  /*154de0*/  NOP ;  /* 0x0000000000007918 */ /* 0x000fc80000000000 */
[----:B------:R-:W-:Y:S01]  /*154df0*/  STSM.16.M88.4 [R9], R24 ;  /* 0x0000001809007844 */ /* 0x000fe20000000200 */
[----:B------:R-:W-:-:S03]  /*154e00*/  NOP ;  /* 0x0000000000007918 */ /* 0x000fc60000000000 */
[----:B------:R-:W0:Y:S01]  /*154e10*/  LDS.128 R24, [R9] ;  /* 0x0000000009187984 */ /* 0x000e220000000c00 */
[----:B------:R-:W-:Y:S01]  /*154e20*/  PRMT R59, R39, 0x4210, R7 ;  /* 0x00004210273b7816 */ /* 0x000fe20000000007 */
[----:B------:R-:W-:-:S04]  /*154e30*/  NOP ;  /* 0x0000000000007918 */ /* 0x000fc80000000000 */
[----:B------:R-:W-:Y:S04]  /*154e40*/  STSM.16.M88.4 [R9], R56 ;  /* 0x0000003809007844 */ /* 0x000fe80000000200 */
[----:B0-----:R-:W-:Y:S01]  /*154e50*/  STL.64 [R1+0x2d0], R24 ;  /* 0x0002d01801007387 */ /* 0x001fe20000100a00 */
[----:B------:R-:W-:-:S03]  /*154e60*/  IMAD.MOV.U32 R14, RZ, RZ, R26 ;  /* 0x000000ffff0e7224 */ /* 0x000fc600078e001a */
[----:B------:R-:W-:Y:S01]  /*154e70*/  STL [R1+0x2dc], R27 ;  /* 0x0002dc1b01007387 */ /* 0x000fe20000100800 */
[----:B------:R-:W-:-:S03]  /*154e80*/  NOP ;  /* 0x0000000000007918 */ /* 0x000fc60000000000 */
[----:B------:R-:W0:Y:S04]  /*154e90*/  LDS.128 R24, [R9] ;  /* 0x0000000009187984 */ /* 0x000e280000000c00 */
[----:B------:R-:W-:Y:S04]  /*154ea0*/  STL [R1+0x6630], R14 ;  /* 0x0066300e01007387 */ /* 0x000fe80000100800 */
[----:B------:R-:W2:Y:S04]  /*154eb0*/  LDL.LU R4, [R1+0xb0] ;  /* 0x0000b00001047983 */ /* 0x000ea80000300800 */
[----:B------:R-:W2:Y:S04]  /*154ec0*/  LDL.LU R5, [R1+0xb4] ;  /* 0x0000b40001057983 */ /* 0x000ea80000300800 */
[----:B------:R-:W2:Y:S04]  /*154ed0*/  LDL.LU R6, [R1+0xb8] ;  /* 0x0000b80001067983 */ /* 0x000ea80000300800 */
[----:B------:R-:W2:Y:S04]  /*154ee0*/  LDL.LU R39, [R1+0x270] ;  /* 0x0002700001277983 */ /* 0x000ea80000300800 */
[----:B0-----:R-:W-:Y:S04]  /*154ef0*/  STL.64 [R1+0x2c0], R24 ;  /* 0x0002c01801007387 */ /* 0x001fe80000100a00 */
[----:B------:R-:W-:Y:S01]  /*154f00*/  STL.64 [R1+0x2c8], R26 ;  /* 0x0002c81a01007387 */ /* 0x000fe20000100a00 */
[----:B------:R-:W-:-:S03]  /*154f10*/  NOP ;  /* 0x0000000000007918 */ /* 0x000fc60000000000 */
[----:B------:R-:W2:Y:S01]  /*154f20*/  LDL.LU R43, [R1+0x574c] ;  /* 0x00574c00012b7983 */ /* 0x000ea20000300800 */
[----:B---3--:R-:W-:-:S05]  /*154f30*/  PRMT R55, R42, 0x5210, R22 ;  /* 0x000052102a377816 */ /* 0x008fca0000000016 */
[----:B------:R-:W-:Y:S01]  /*154f40*/  STSM.16.M88.4 [R9], R52 ;  /* 0x0000003409007844 */ /* 0x000fe20000000200 */
[----:B------:R-:W-:-:S03]  /*154f50*/  NOP ;  /* 0x0000000000007918 */ /* 0x000fc60000000000 */
[----:B------:R-:W0:Y:S01]  /*154f60*/  LDS.128 R24, [R9] ;  /* 0x0000000009187984 */ /* 0x000e220000000c00 */
[----:B------:R-:W-:Y:S01]  /*154f70*/  IMAD.MOV.U32 R42, RZ, RZ, R38 ;  /* 0x000000ffff2a7224 */ /* 0x000fe200078e0026 */
[----:B----4-:R-:W-:Y:S01]  /*154f80*/  PRMT R51, R41, 0x5210, R17 ;  /* 0x0000521029337816 */ /* 0x010fe20000000011 */
[----:B------:R-:W-:-:S04]  /*154f90*/  NOP ;  /* 0x0000000000007918 */ /* 0x000fc80000000000 */
[----:B------:R-:W-:Y:S04]  /*154fa0*/  STSM.16.M88.4 [R9], R48 ;  /* 0x0000003009007844 */ /* 0x000fe80000000200 */
[----:B0-----:R-:W-:Y:S01]  /*154fb0*/  STL [R1+0x2b4], R25 ;  /* 0x0002b41901007387 */ /* 0x001fe20000100800 */
[----:B------:R-:W-:Y:S02]  /*154fc0*/  IMAD.MOV.U32 R38, RZ, RZ, R24 ;  /* 0x000000ffff267224 */ /* 0x000fe400078e0018 */
[----:B------:R-:W-:Y:S01]  /*154fd0*/  IMAD.MOV.U32 R41, RZ, RZ, R27 ;  /* 0x000000ffff297224 */ /* 0x000fe200078e001b */
[----:B------:R-:W-:Y:S01]  /*154fe0*/  STL [R1+0x2b8], R26 ;  /* 0x0002b81a01007387 */ /* 0x000fe20000100800 */
[----:B------:R-:W-:-:S03]  /*154ff0*/  NOP ;  /* 0x0000000000007918 */ /* 0x000fc60000000000 */
[----:B------:R-:W0:Y:S04]  /*155000*/  LDS.128 R24, [R9] ;  /* 0x0000000009187984 */ /* 0x000e280000000c00 */
[----:B------:R-:W-:Y:S01]  /*155010*/  STL [R1+0x6610], R41 ;  /* 0x0066102901007387 */ /* 0x000fe20000100800 */
[----:B------:R-:W-:Y:S01]  /*155020*/  PRMT R47, R47, 0x5210, R12 ;  /* 0x000052102f2f7816 */ /* 0x000fe2000000000c */
[----:B------:R-:W-:-:S04]  /*155030*/  NOP ;  /* 0x0000000000007918 */ /* 0x000fc80000000000 */
[----:B------:R1:W-:Y:S04]  /*155040*/  STSM.16.M88.4 [R9], R44 ;  /* 0x0000002c09007844 */ /* 0x0003e80000000200 */
[----:B0-----:R-:W-:Y:S04]  /*155050*/  STL.64 [R1+0x2a0], R24 ;  /* 0x0002a01801007387 */ /* 0x001fe80000100a00 */
[----:B------:R-:W-:Y:S01]  /*155060*/  STL.64 [R1+0x2a8], R26 ;  /* 0x0002a81a01007387 */ /* 0x000fe20000100a00 */
[----:B------:R-:W-:-:S03]  /*155070*/  NOP ;  /* 0x0000000000007918 */ /* 0x000fc60000000000 */
        /* <DEDUP_REMOVED lines=8> */
[----:B-1----:R-:W3:Y:S04]  /*155100*/  LDL.LU R47, [R1+0x89c] ;  /* 0x00089c00012f7983 */ /* 0x002ee80000300800 */
[----:B------:R-:W0:Y:S04]  /*155110*/  LDS.128 R24, [R9] ;  /* 0x0000000009187984 */ /* 0x000e280000000c00 */
[----:B------:R-:W3:Y:S04]  /*155120*/  LDL.LU R45, [R1+0x2430] ;  /* 0x00243000012d7983 */ /* 0x000ee80000300800 */
[----:B0-----:R-:W-:Y:S04]  /*155130*/  STL [R1+0x290], R24 ;  /* 0x0002901801007387 */ /* 0x001fe80000100800 */
[----:B------:R-:W-:Y:S01]  /*155140*/  STL [R1+0x29c], R27 ;  /* 0x00029c1b01007387 */ /* 0x000fe20000100800 */
[----:B--2---:R-:W-:Y:S01]  /*155150*/  PRMT R7, R39, 0x5210, R7 ;  /* 0x0000521027077816 */ /* 0x004fe20000000007 */
[----:B------:R-:W-:Y:S01]  /*155160*/  IMAD.MOV.U32 R39, RZ, RZ, R25 ;  /* 0x000000ffff277224 */ /* 0x000fe200078e0019 */
[----:B------:R-:W-:-:S04]  /*155170*/  NOP ;  /* 0x0000000000007918 */ /* 0x000fc80000000000 */
[----:B------:R-:W-:Y:S04]  /*155180*/  STL [R1+0x6638], R39 ;  /* 0x0066382701007387 */ /* 0x000fe80000100800 */
[----:B------:R0:W-:Y:S04]  /*155190*/  STSM.16.M88.4 [R9], R4 ;  /* 0x0000000409007844 */ /* 0x0001e80000000200 */
[----:B------:R-:W2:Y:S04]  /*1551a0*/  LDL.LU R48, [R1+0x1c0] ;  /* 0x0001c00001307983 */ /* 0x000ea80000300800 */
[----:B------:R-:W2:Y:S04]  /*1551b0*/  LDL.LU R49, [R1+0x1c4] ;  /* 0x0001c40001317983 */ /* 0x000ea80000300800 */
[----:B------:R-:W2:Y:S01]  /*1551c0*/  LDL.LU R50, [R1+0x1c8] ;  /* 0x0001c80001327983 */ /* 0x000ea20000300800 */
[----:B0-----:R-:W-:Y:S01]  /*1551d0*/  LOP3.LUT R6, R43, 0xffff, RZ, 0xc0, !PT ;  /* 0x0000ffff2b067812 */ /* 0x001fe200078ec0ff */
[----:B------:R-:W-:-:S02]  /*1551e0*/  IMAD.MOV.U32 R43, RZ, RZ, R42 ;  /* 0x000000ffff2b7224 */ /* 0x000fc400078e002a */
[----:B------:R-:W2:Y:S01]  /*1551f0*/  LDL.LU R42, [R1+0x2478] ;  /* 0x00247800012a7983 */ /* 0x000ea20000300800 */
[----:B------:R-:W-:Y:S01]  /*155200*/  IMAD.MOV.U32 R41, RZ, RZ, R26 ;  /* 0x000000ffff297224 */ /* 0x000fe200078e001a */
[----:B------:R-:W-:Y:S02]  /*155210*/  NOP ;  /* 0x0000000000007918 */ /* 0x000fe40000000000 */
[----:B------:R-:W0:Y:S01]  /*155220*/  LDS.128 R24, [R9] ;  /* 0x0000000009187984 */ /* 0x000e220000000c00 */
[----:B------:R-:W-:Y:S01]  /*155230*/  NOP ;  /* 0x0000000000007918 */ /* 0x000fe20000000000 */
[----:B------:R-:W-:Y:S02]  /*155240*/  IMAD.MOV.U32 R44, RZ, RZ, R40 ;  /* 0x000000ffff2c7224 */ /* 0x000fe400078e0028 */
[----:B0-----:R-:W-:Y:S01]  /*155250*/  IMAD.MOV.U32 R39, RZ, RZ, R24 ;  /* 0x000000ffff277224 */ /* 0x001fe200078e0018 */
[----:B------:R-:W-:Y:S01]  /*155260*/  STL [R1+0x28c], R27 ;  /* 0x00028c1b01007387 */ /* 0x000fe20000100800 */
[----:B------:R-:W-:-:S02]  /*155270*/  IMAD.MOV.U32 R14, RZ, RZ, R25 ;  /* 0x000000ffff0e7224 */ /* 0x000fc400078e0019 */
[----:B------:R-:W-:Y:S01]  /*155280*/  IMAD.MOV.U32 R40, RZ, RZ, R26 ;  /* 0x000000ffff287224 */ /* 0x000fe200078e001a */
[----:B------:R-:W2:Y:S04]  /*155290*/  LDL.LU R46, [R1+0x248c] ;  /* 0x00248c00012e7983 */ /* 0x000ea80000300800 */
[----:B------:R0:W-:Y:S04]  /*1552a0*/  STL.64 [R1+0x6640], R38 ;  /* 0x0066402601007387 */ /* 0x0001e80000100a00 */
[----:B------:R-:W2:Y:S04]  /*1552b0*/  LDL.LU R36, [R1+0x1d0] ;  /* 0x0001d00001247983 */ /* 0x000ea80000300800 */
[----:B------:R-:W2:Y:S04]  /*1552c0*/  LDL.LU R37, [R1+0x1d4] ;  /* 0x0001d40001257983 */ /* 0x000ea80000300800 */
[----:B0-----:R-:W2:Y:S04]  /*1552d0*/  LDL.LU R38, [R1+0x1d8] ;  /* 0x0001d80001267983 */ /* 0x001ea80000300800 */
[----:B------:R-:W-:Y:S04]  /*1552e0*/  STL.64 [R1+0x6618], R40 ;  /* 0x0066182801007387 */ /* 0x000fe80000100a00 */
[----:B----4-:R-:W-:Y:S01]  /*1552f0*/  STSM.16.M88.4 [R9], R56 ;  /* 0x0000003809007844 */ /* 0x010fe20000000200 */
[----:B------:R-:W-:-:S03]  /*155300*/  NOP ;  /* 0x0000000000007918 */ /* 0x000fc60000000000 */
[----:B------:R-:W0:Y:S01]  /*155310*/  LDS.128 R24, [R9] ;  /* 0x0000000009187984 */ /* 0x000e220000000c00 */
[----:B---3--:R-:W-:Y:S01]  /*155320*/  PRMT R55, R47, 0x4210, R6 ;  /* 0x000042102f377816 */ /* 0x008fe20000000006 */
[----:B------:R-:W-:-:S04]  /*155330*/  NOP ;  /* 0x0000000000007918 */ /* 0x000fc80000000000 */
[----:B------:R-:W-:Y:S01]  /*155340*/  STSM.16.M88.4 [R9], R52 ;  /* 0x0000003409007844 */ /* 0x000fe20000000200 */
[----:B------:R-:W-:-:S03]  /*155350*/  NOP ;  /* 0x0000000000007918 */ /* 0x000fc60000000000 */
[----:B------:R-:W1:Y:S01]  /*155360*/  LDS.128 R52, [R9] ;  /* 0x0000000009347984 */ /* 0x000e620000000c00 */
[----:B------:R-:W-:Y:S01]  /*155370*/  LOP3.LUT R4, R45, 0xffff, RZ, 0xc0, !PT ;  /* 0x0000ffff2d047812 */ /* 0x000fe200078ec0ff */
[----:B------:R-:W-:Y:S01]  /*155380*/  IMAD.MOV.U32 R45, RZ, RZ, R44 ;  /* 0x000000ffff2d7224 */ /* 0x000fe200078e002c */
[----:B------:R-:W-:Y:S01]  /*155390*/  LOP3.LUT R5, R51, 0xffff, RZ, 0xc0, !PT ;  /* 0x0000ffff33057812 */ /* 0x000fe200078ec0ff */
[----:B0-----:R0:W-:Y:S04]  /*1553a0*/  STL.64 [R1+0x270], R24 ;  /* 0x0002701801007387 */ /* 0x0011e80000100a00 */
[----:B------:R3:W-:Y:S04]  /*1553b0*/  STL.64 [R1+0x278], R26 ;  /* 0x0002781a01007387 */ /* 0x0007e80000100a00 */
[----:B------:R-:W4:Y:S04]  /*1553c0*/  LDL.LU R28, [R1+0xd0] ;  /* 0x0000d000011c7983 */ /* 0x000f280000300800 */
[----:B------:R-:W4:Y:S04]  /*1553d0*/  LDL.LU R29, [R1+0xd4] ;  /* 0x0000d400011d7983 */ /* 0x000f280000300800 */
[----:B------:R-:W4:Y:S04]  /*1553e0*/  LDL.LU R30, [R1+0xd8] ;  /* 0x0000d800011e7983 */ /* 0x000f280000300800 */
[----:B------:R-:W4:Y:S04]  /*1553f0*/  LDL.LU R32, [R1+0x30] ;  /* 0x0000300001207983 */ /* 0x000f280000300800 */
[----:B------:R-:W4:Y:S04]  /*155400*/  LDL.LU R33, [R1+0x34] ;  /* 0x0000340001217983 */ /* 0x000f280000300800 */
[----:B------:R-:W4:Y:S04]  /*155410*/  LDL.LU R34, [R1+0x38] ;  /* 0x0000380001227983 */ /* 0x000f280000300800 */
[----:B------:R-:W4:Y:S01]  /*155420*/  LDL.LU R35, [R1+0x3c] ;  /* 0x00003c0001237983 */ /* 0x000f220000300800 */
[----:B------:R-:W-:-:S03]  /*155430*/  NOP ;  /* 0x0000000000007918 */ /* 0x000fc60000000000 */
[----:B------:R-:W4:Y:S04]  /*155440*/  LDL.LU R44, [R1+0x6bc] ;  /* 0x0006bc00012c7983 */ /* 0x000f280000300800 */
[----:B0-----:R-:W4:Y:S04]  /*155450*/  LDL.LU R24, [R1+0xf0] ;  /* 0x0000f00001187983 */ /* 0x001f280000300800 */
[----:B-1----:R-:W-:Y:S04]  /*155460*/  STL.64 [R1+0x260], R52 ;  /* 0x0002603401007387 */ /* 0x002fe80000100a00 */
[----:B------:R-:W-:Y:S04]  /*155470*/  STL.64 [R1+0x268], R54 ;  /* 0x0002683601007387 */ /* 0x000fe80000100a00 */
[----:B------:R-:W4:Y:S04]  /*155480*/  LDL.LU R25, [R1+0xf4] ;  /* 0x0000f40001197983 */ /* 0x000f280000300800 */
[----:B---3--:R-:W3:Y:S01]  /*155490*/  LDL.LU R26, [R1+0xf8] ;  /* 0x0000f800011a7983 */ /* 0x008ee20000300800 */
[----:B--2---:R-:W-:-:S03]  /*1554a0*/  PRMT R51, R42, 0x4210, R5 ;  /* 0x000042102a337816 */ /* 0x004fc60000000005 */
[----:B------:R-:W2:Y:S04]  /*1554b0*/  LDL.LU R42, [R1+0x6cc] ;  /* 0x0006cc00012a7983 */ /* 0x000ea80000300800 */
[----:B------:R-:W3:Y:S04]  /*1554c0*/  LDL.LU R56, [R1+0x100] ;  /* 0x0001000001387983 */ /* 0x000ee80000300800 */
[----:B------:R-:W3:Y:S04]  /*1554d0*/  LDL.LU R57, [R1+0x104] ;  /* 0x0001040001397983 */ /* 0x000ee80000300800 */
[----:B------:R0:W-:Y:S01]  /*1554e0*/  STSM.16.M88.4 [R9], R48 ;  /* 0x0000003009007844 */ /* 0x0001e20000000200 */
[----:B------:R-:W-:-:S03]  /*1554f0*/  NOP ;  /* 0x0000000000007918 */ /* 0x000fc60000000000 */
[----:B------:R-:W3:Y:S04]  /*155500*/  LDL.LU R58, [R1+0x108] ;  /* 0x00010800013a7983 */ /* 0x000ee80000300800 */
[----:B------:R-:W1:Y:S04]  /*155510*/  LDS.128 R52, [R9] ;  /* 0x0000000009347984 */ /* 0x000e680000000c00 */
[----:B0-----:R-:W3:Y:S04]  /*155520*/  LDL.LU R50, [R1+0x6dc] ;  /* 0x0006dc0001327983 */ /* 0x001ee80000300800 */
[----:B------:R-:W3:Y:S04]  /*155530*/  LDL.LU R49, [R1+0x57e4] ;  /* 0x0057e40001317983 */ /* 0x000ee80000300800 */
[----:B-1----:R0:W-:Y:S04]  /*155540*/  STL.64 [R1+0x250], R52 ;  /* 0x0002503401007387 */ /* 0x0021e80000100a00 */
[----:B------:R1:W-:Y:S04]  /*155550*/  STL.64 [R1+0x258], R54 ;  /* 0x0002583601007387 */ /* 0x0003e80000100a00 */
[----:B0-----:R-:W3:Y:S04]  /*155560*/  LDL.LU R52, [R1+0x1e0] ;  /* 0x0001e00001347983 */ /* 0x001ee80000300800 */
[----:B------:R-:W3:Y:S04]  /*155570*/  LDL.LU R53, [R1+0x1e4] ;  /* 0x0001e40001357983 */ /* 0x000ee80000300800 */
[----:B-1----:R-:W3:Y:S04]  /*155580*/  LDL.LU R54, [R1+0x1e8] ;  /* 0x0001e80001367983 */ /* 0x002ee80000300800 */
[----:B------:R-:W3:Y:S01]  /*155590*/  LDL.LU R48, [R1+0x5758] ;  /* 0x0057580001307983 */ /* 0x000ee20000300800 */
[----:B------:R-:W-:Y:S01]  /*1555a0*/  PRMT R39, R46, 0x4210, R4 ;  /* 0x000042102e277816 */ /* 0x000fe20000000004 */
[----:B------:R-:W-:-:S04]  /*1555b0*/  NOP ;  /* 0x0000000000007918 */ /* 0x000fc80000000000 */
[----:B------:R-:W-:Y:S01]  /*1555c0*/  STSM.16.M88.4 [R9], R36 ;  /* 0x0000002409007844 */ /* 0x000fe20000000200 */
[----:B------:R-:W-:-:S03]  /*1555d0*/  NOP ;  /* 0x0000000000007918 */ /* 0x000fc60000000000 */
[----:B------:R-:W3:Y:S04]  /*1555e0*/  LDL.LU R47, [R1+0x24a0] ;  /* 0x0024a000012f7983 */ /* 0x000ee80000300800 */
[----:B------:R-:W0:Y:S01]  /*1555f0*/  LDS.128 R36, [R9] ;  /* 0x0000000009247984 */ /* 0x000e220000000c00 */
[----:B------:R-:W-:Y:S01]  /*155600*/  NOP ;  /* 0x0000000000007918 */ /* 0x000fe20000000000 */
[----:B------:R-:W-:Y:S02]  /*155610*/  IMAD.MOV.U32 R46, RZ, RZ, R45 ;  /* 0x000000ffff2e7224 */ /* 0x000fe400078e002d */
[----:B0-----:R-:W-:Y:S04]  /*155620*/  STL.64 [R1+0x240], R36 ;  /* 0x0002402401007387 */ /* 0x001fe80000100a00 */
[----:B------:R-:W-:Y:S04]  /*155630*/  STL.64 [R1+0x248], R38 ;  /* 0x0002482601007387 */ /* 0x000fe80000100a00 */
[----:B----4-:R-:W-:Y:S01]  /*155640*/  STSM.16.M88.4 [R9], R32 ;  /* 0x0000002009007844 */ /* 0x010fe20000000200 */
[----:B------:R-:W-:Y:S01]  /*155650*/  NOP ;  /* 0x0000000000007918 */ /* 0x000fe20000000000 */
[----:B------:R-:W-:-:S02]  /*155660*/  PRMT R31, R44, 0x5210, R6 ;  /* 0x000052102c1f7816 */ /* 0x000fc40000000006 */
[----:B------:R-:W0:Y:S01]  /*155670*/  LDS.128 R32, [R9] ;  /* 0x0000000009207984 */ /* 0x000e220000000c00 */
[----:B------:R-:W-:-:S03]  /*155680*/  NOP ;  /* 0x0000000000007918 */ /* 0x000fc60000000000 */
[----:B------:R-:W-:Y:S01]  /*155690*/  STSM.16.M88.4 [R9], R28 ;  /* 0x0000001c09007844 */ /* 0x000fe20000000200 */
[----:B------:R-:W-:-:S03]  /*1556a0*/  NOP ;  /* 0x0000000000007918 */ /* 0x000fc60000000000 */
[----:B------:R-:W1:Y:S01]  /*1556b0*/  LDS.128 R28, [R9] ;  /* 0x00000000091c7984 */ /* 0x000e620000000c00 */
[----:B--2---:R-:W-:Y:S01]  /*1556c0*/  PRMT R27, R42, 0x5210, R5 ;  /* 0x000052102a1b7816 */ /* 0x004fe20000000005 */
[----:B------:R-:W-:-:S04]  /*1556d0*/  NOP ;  /* 0x0000000000007918 */ /* 0x000fc80000000000 */
[----:B---3--:R-:W-:Y:S01]  /*1556e0*/  STSM.16.M88.4 [R9], R24 ;  /* 0x0000001809007844 */ /* 0x008fe20000000200 */
[----:B------:R-:W-:-:S03]  /*1556f0*/  NOP ;  /* 0x0000000000007918 */ /* 0x000fc60000000000 */
[----:B------:R-:W2:Y:S01]  /*155700*/  LDS.128 R24, [R9] ;  /* 0x0000000009187984 */ /* 0x000ea20000000c00 */
[----:B0-----:R-:W-:-:S03]  /*155710*/  IMAD.MOV.U32 R44, RZ, RZ, R34 ;  /* 0x000000ffff2c7224 */ /* 0x001fc600078e0022 */
[----:B------:R-:W-:Y:S01]  /*155720*/  STL.64 [R1+0x230], R32 ;  /* 0x0002302001007387 */ /* 0x000fe20000100a00 */
[----:B-1----:R-:W-:-:S03]  /*155730*/  IMAD.MOV.U32 R45, RZ, RZ, R31 ;  /* 0x000000ffff2d7224 */ /* 0x002fc600078e001f */
[----:B------:R-:W-:Y:S04]  /*155740*/  STL [R1+0x23c], R35 ;  /* 0x00023c2301007387 */ /* 0x000fe80000100800 */
[----:B------:R2:W-:Y:S01]  /*155750*/  STL [R1+0x65f4], R44 ;  /* 0x0065f42c01007387 */ /* 0x0005e20000100800 */
[----:B------:R-:W-:Y:S01]  /*155760*/  PRMT R59, R50, 0x5210, R4 ;  /* 0x00005210323b7816 */ /* 0x000fe20000000004 */
[----:B------:R-:W-:Y:S02]  /*155770*/  NOP ;  /* 0x0000000000007918 */ /* 0x000fe40000000000 */
[----:B------:R0:W-:Y:S04]  /*155780*/  STL [R1+0x224], R29 ;  /* 0x0002241d01007387 */ /* 0x0001e80000100800 */
[----:B------:R1:W-:Y:S04]  /*155790*/  STL [R1+0x228], R30 ;  /* 0x0002281e01007387 */ /* 0x0003e80000100800 */
[----:B------:R-:W-:Y:S04]  /*1557a0*/  STL [R1+0x65e8], R45 ;  /* 0x0065e82d01007387 */ /* 0x000fe80000100800 */
[----:B------:R-:W3:Y:S04]  /*1557b0*/  LDL.LU R50, [R1+0x5670] ;  /* 0x0056700001327983 */ /* 0x000ee80000300800 */
[----:B------:R-:W-:Y:S01]  /*1557c0*/  STSM.16.M88.4 [R9], R56 ;  /* 0x0000003809007844 */ /* 0x000fe20000000200 */
[----:B--2---:R-:W-:-:S03]  /*1557d0*/  IMAD.MOV.U32 R44, RZ, RZ, R25 ;  /* 0x000000ffff2c7224 */ /* 0x004fc600078e0019 */
[----:B------:R-:W-:Y:S04]  /*1557e0*/  STL [R1+0x210], R24 ;  /* 0x0002101801007387 */ /* 0x000fe80000100800 */
[----:B------:R-:W-:Y:S01]  /*1557f0*/  STL.64 [R1+0x218], R26 ;  /* 0x0002181a01007387 */ /* 0x000fe20000100a00 */
[----:B------:R-:W-:-:S03]  /*155800*/  NOP ;  /* 0x0000000000007918 */ /* 0x000fc60000000000 */
[----:B------:R-:W2:Y:S01]  /*155810*/  LDS.128 R24, [R9] ;  /* 0x0000000009187984 */ /* 0x000ea20000000c00 */
[----:B------:R-:W-:-:S03]  /*155820*/  IMAD.MOV.U32 R42, RZ, RZ, R28 ;  /* 0x000000ffff2a7224 */ /* 0x000fc600078e001c */
[----:B------:R4:W-:Y:S01]  /*155830*/  STL [R1+0x65f8], R44 ;  /* 0x0065f82c01007387 */ /* 0x0009e20000100800 */
[----:B------:R-:W-:-:S03]  /*155840*/  LOP3.LUT R7, R49, 0xffff, RZ, 0xc0, !PT ;  /* 0x0000ffff31077812 */ /* 0x000fc600078ec0ff */
[----:B------:R-:W3:Y:S04]  /*155850*/  LDL.LU R28, [R1+0x730] ;  /* 0x00073000011c7983 */ /* 0x000ee80000300800 */
[----:B0-----:R-:W3:Y:S04]  /*155860*/  LDL.LU R29, [R1+0x734] ;  /* 0x00073400011d7983 */ /* 0x001ee80000300800 */
[----:B-1----:R-:W3:Y:S04]  /*155870*/  LDL.LU R30, [R1+0x738] ;  /* 0x00073800011e7983 */ /* 0x002ee80000300800 */
[----:B------:R-:W3:Y:S01]  /*155880*/  LDL.LU R49, [R1+0x249c] ;  /* 0x00249c0001317983 */ /* 0x000ee20000300800 */
[----:B------:R-:W-:-:S03]  /*155890*/  LOP3.LUT R6, R48, 0xffff, RZ, 0xc0, !PT ;  /* 0x0000ffff30067812 */ /* 0x000fc600078ec0ff */
[----:B--2---:R-:W-:Y:S04]  /*1558a0*/  STL [R1+0x20c], R27 ;  /* 0x00020c1b01007387 */ /* 0x004fe80000100800 */
[----:B------:R-:W2:Y:S01]  /*1558b0*/  LDL.LU R48, [R1+0x2438] ;  /* 0x0024380001307983 */ /* 0x000ea20000300800 */
[----:B------:R-:W-:Y:S01]  /*1558c0*/  PRMT R55, R47, 0x4210, R7 ;  /* 0x000042102f377816 */ /* 0x000fe20000000007 */
[----:B------:R-:W-:Y:S01]  /*1558d0*/  IMAD.MOV.U32 R47, RZ, RZ, R43 ;  /* 0x000000ffff2f7224 */ /* 0x000fe200078e002b */
[----:B------:R-:W-:Y:S01]  /*1558e0*/  NOP ;  /* 0x0000000000007918 */ /* 0x000fe20000000000 */
[----:B----4-:R-:W-:Y:S01]  /*1558f0*/  IMAD.MOV.U32 R44, RZ, RZ, R24 ;  /* 0x000000ffff2c7224 */ /* 0x010fe200078e0018 */
[----:B------:R-:W4:Y:S01]  /*155900*/  LDL.LU R36, [R1+0x740] ;  /* 0x0007400001247983 */ /* 0x000f220000300800 */
[----:B------:R-:W-:-:S02]  /*155910*/  IMAD.MOV.U32 R45, RZ, RZ, R26 ;  /* 0x000000ffff2d7224 */ /* 0x000fc400078e001a */
[----:B------:R-:W-:Y:S01]  /*155920*/  IMAD.MOV.U32 R43, RZ, RZ, R25 ;  /* 0x000000ffff2b7224 */ /* 0x000fe200078e0019 */
[----:B------:R-:W4:Y:S04]  /*155930*/  LDL.LU R37, [R1+0x744] ;  /* 0x0007440001257983 */ /* 0x000f280000300800 */
[----:B------:R-:W4:Y:S04]  /*155940*/  LDL.LU R38, [R1+0x748] ;  /* 0x0007480001267983 */ /* 0x000f280000300800 */
[----:B------:R-:W4:Y:S04]  /*155950*/  LDL.LU R59, [R1+0x24a4] ;  /* 0x0024a400013b7983 */ /* 0x000f280000300800 */
[----:B------:R-:W-:Y:S04]  /*155960*/  STL.64 [R1+0x6628], R44 ;  /* 0x0066282c01007387 */ /* 0x000fe80000100a00 */
[----:B------:R-:W-:Y:S04]  /*155970*/  STL.64 [R1+0x6600], R42 ;  /* 0x0066002a01007387 */ /* 0x000fe80000100a00 */
[----:B------:R-:W4:Y:S04]  /*155980*/  LDL.LU R32, [R1+0x760] ;  /* 0x0007600001207983 */ /* 0x000f280000300800 */
[----:B------:R-:W4:Y:S04]  /*155990*/  LDL.LU R33, [R1+0x764] ;  /* 0x0007640001217983 */ /* 0x000f280000300800 */
[----:B------:R0:W-:Y:S01]  /*1559a0*/  STSM.16.M88.4 [R9], R52 ;  /* 0x0000003409007844 */ /* 0x0001e20000000200 */
[----:B------:R-:W-:-:S03]  /*1559b0*/  NOP ;  /* 0x0000000000007918 */ /* 0x000fc60000000000 */
[----:B------:R-:W4:Y:S04]  /*1559c0*/  LDL.LU R34, [R1+0x768] ;  /* 0x0007680001227983 */ /* 0x000f280000300800 */
[----:B------:R-:W1:Y:S04]  /*1559d0*/  LDS.128 R40, [R9] ;  /* 0x0000000009287984 */ /* 0x000e680000000c00 */
[----:B0-----:R-:W4:Y:S04]  /*1559e0*/  LDL.LU R55, [R1+0x24ac] ;  /* 0x0024ac0001377983 */ /* 0x001f280000300800 */
        /* <DEDUP_REMOVED lines=8> */
[----:B------:R-:W3:Y:S04]  /*155a70*/  LDL.LU R50, [R1+0x6fc] ;  /* 0x0006fc0001327983 */ /* 0x000ee80000300800 */
[----:B------:R-:W3:Y:S04]  /*155a80*/  LDL.LU R52, [R1+0x150] ;  /* 0x0001500001347983 */ /* 0x000ee80000300800 */
[----:B------:R-:W3:Y:S04]  /*155a90*/  LDL.LU R53, [R1+0x154] ;  /* 0x0001540001357983 */ /* 0x000ee80000300800 */
[----:B------:R-:W3:Y:S01]  /*155aa0*/  LDL.LU R54, [R1+0x158] ;  /* 0x0001580001367983 */ /* 0x000ee20000300800 */
[----:B------:R-:W-:Y:S01]  /*155ab0*/  PRMT R31, R49, 0x4210, R6 ;  /* 0x00004210311f7816 */ /* 0x000fe20000000006 */
[----:B------:R-:W-:-:S02]  /*155ac0*/  NOP ;  /* 0x0000000000007918 */ /* 0x000fc40000000000 */
[----:B------:R-:W3:Y:S04]  /*155ad0*/  LDL.LU R49, [R1+0x71c] ;  /* 0x00071c0001317983 */ /* 0x000ee80000300800 */
[----:B-1----:R-:W-:Y:S04]  /*155ae0*/  STL.64 [R1+0x1f0], R40 ;  /* 0x0001f02801007387 */ /* 0x002fe80000100a00 */
[----:B------:R0:W-:Y:S04]  /*155af0*/  STSM.16.M88.4 [R9], R28 ;  /* 0x0000001c09007844 */ /* 0x0001e80000000200 */
[----:B------:R-:W-:Y:S01]  /*155b00*/  STL.64 [R1+0x1f8], R42 ;  /* 0x0001f82a01007387 */ /* 0x000fe20000100a00 */
[----:B------:R-:W-:Y:S01]  /*155b10*/  NOP ;  /* 0x0000000000007918 */ /* 0x000fe20000000000 */
[----:B--2---:R-:W-:-:S02]  /*155b20*/  LOP3.LUT R4, R48, 0xffff, RZ, 0xc0, !PT ;  /* 0x0000ffff30047812 */ /* 0x004fc400078ec0ff */
[----:B------:R-:W1:Y:S04]  /*155b30*/  LDS.128 R40, [R9] ;  /* 0x0000000009287984 */ /* 0x000e680000000c00 */
[----:B0-----:R-:W2:Y:S04]  /*155b40*/  LDL.LU R28, [R1+0x160] ;  /* 0x00016000011c7983 */ /* 0x001ea80000300800 */
[----:B------:R-:W2:Y:S04]  /*155b50*/  LDL.LU R29, [R1+0x164] ;  /* 0x00016400011d7983 */ /* 0x000ea80000300800 */
[----:B------:R-:W2:Y:S04]  /*155b60*/  LDL.LU R30, [R1+0x168] ;  /* 0x00016800011e7983 */ /* 0x000ea80000300800 */
[----:B------:R-:W2:Y:S01]  /*155b70*/  LDL.LU R48, [R1+0x72c] ;  /* 0x00072c0001307983 */ /* 0x000ea20000300800 */
[----:B----4-:R-:W-:Y:S01]  /*155b80*/  PRMT R39, R59, 0x4210, R5 ;  /* 0x000042103b277816 */ /* 0x010fe20000000005 */
[----:B------:R-:W-:-:S04]  /*155b90*/  NOP ;  /* 0x0000000000007918 */ /* 0x000fc80000000000 */
[----:B------:R-:W-:Y:S01]  /*155ba0*/  STSM.16.M88.4 [R9], R36 ;  /* 0x0000002409007844 */ /* 0x000fe20000000200 */
[----:B------:R-:W-:-:S03]  /*155bb0*/  NOP ;  /* 0x0000000000007918 */ /* 0x000fc60000000000 */
[----:B------:R-:W0:Y:S01]  /*155bc0*/  LDS.128 R36, [R9] ;  /* 0x0000000009247984 */ /* 0x000e220000000c00 */
[----:B------:R-:W-:Y:S01]  /*155bd0*/  PRMT R35, R55, 0x4210, R4 ;  /* 0x0000421037237816 */ /* 0x000fe20000000004 */
[----:B------:R-:W-:-:S04]  /*155be0*/  NOP ;  /* 0x0000000000007918 */ /* 0x000fc80000000000 */
[----:B------:R-:W-:Y:S01]  /*155bf0*/  STSM.16.M88.4 [R9], R32 ;  /* 0x0000002009007844 */ /* 0x000fe20000000200 */
[----:B------:R-:W-:-:S03]  /*155c00*/  NOP ;  /* 0x0000000000007918 */ /* 0x000fc60000000000 */
[----:B------:R-:W4:Y:S01]  /*155c10*/  LDS.128 R32, [R9] ;  /* 0x0000000009207984 */ /* 0x000f220000000c00 */
[----:B------:R-:W-:Y:S01]  /*155c20*/  PRMT R27, R51, 0x5210, R7 ;  /* 0x00005210331b7816 */ /* 0x000fe20000000007 */
[----:B------:R-:W-:-:S04]  /*155c30*/  NOP ;  /* 0x0000000000007918 */ /* 0x000fc80000000000 */
[----:B------:R-:W-:Y:S01]  /*155c40*/  STSM.16.M88.4 [R9], R24 ;  /* 0x0000001809007844 */ /* 0x000fe20000000200 */
[----:B------:R-:W-:-:S03]  /*155c50*/  NOP ;  /* 0x0000000000007918 */ /* 0x000fc60000000000 */
[----:B------:R-:W4:Y:S04]  /*155c60*/  LDS.128 R24, [R9] ;  /* 0x0000000009187984 */ /* 0x000f280000000c00 */
[----:B-1----:R-:W-:Y:S04]  /*155c70*/  STL.64 [R1+0x1e0], R40 ;  /* 0x0001e02801007387 */ /* 0x002fe80000100a00 */
[----:B------:R-:W-:Y:S04]  /*155c80*/  STL.64 [R1+0x1e8], R42 ;  /* 0x0001e82a01007387 */ /* 0x000fe80000100a00 */
[----:B0-----:R-:W-:Y:S04]  /*155c90*/  STL.64 [R1+0x1d0], R36 ;  /* 0x0001d02401007387 */ /* 0x001fe80000100a00 */
[----:B------:R-:W-:Y:S04]  /*155ca0*/  STL.64 [R1+0x1d8], R38 ;  /* 0x0001d82601007387 */ /* 0x000fe80000100a00 */
[----:B----4-:R-:W-:Y:S04]  /*155cb0*/  STL.64 [R1+0x1c0], R32 ;  /* 0x0001c02001007387 */ /* 0x010fe80000100a00 */
[----:B------:R-:W-:Y:S01]  /*155cc0*/  STL.64 [R1+0x1c8], R34 ;  /* 0x0001c82201007387 */ /* 0x000fe20000100a00 */
[----:B------:R-:W-:-:S03]  /*155cd0*/  NOP ;  /* 0x0000000000007918 */ /* 0x000fc60000000000 */
[----:B------:R-:W-:Y:S04]  /*155ce0*/  STL.64 [R1+0x1b0], R24 ;  /* 0x0001b01801007387 */ /* 0x000fe80000100a00 */
[----:B------:R-:W-:Y:S01]  /*155cf0*/  STL.64 [R1+0x1b8], R26 ;  /* 0x0001b81a01007387 */ /* 0x000fe20000100a00 */
[----:B---3--:R-:W-:-:S05]  /*155d00*/  PRMT R59, R50, 0x5210, R6 ;  /* 0x00005210323b7816 */ /* 0x008fca0000000006 */
[----:B------:R-:W-:Y:S01]  /*155d10*/  STSM.16.M88.4 [R9], R56 ;  /* 0x0000003809007844 */ /* 0x000fe20000000200 */
[----:B------:R-:W-:-:S03]  /*155d20*/  NOP ;  /* 0x0000000000007918 */ /* 0x000fc60000000000 */
[----:B------:R-:W0:Y:S01]  /*155d30*/  LDS.128 R24, [R9] ;  /* 0x0000000009187984 */ /* 0x000e220000000c00 */
[----:B------:R-:W-:Y:S01]  /*155d40*/  PRMT R55, R49, 0x5210, R5 ;  /* 0x0000521031377816 */ /* 0x000fe20000000005 */
[----:B------:R-:W-:Y:S02]  /*155d50*/  NOP ;  /* 0x0000000000007918 */ /* 0x000fe40000000000 */
[----:B------:R-:W3:Y:S01]  /*155d60*/  LDL.LU R49, [R1+0x5768] ;  /* 0x0057680001317983 */ /* 0x000ee20000300800 */
[----:B0-----:R-:W-:-:S03]  /*155d70*/  IMAD.MOV.U32 R17, RZ, RZ, R26 ;  /* 0x000000ffff117224 */ /* 0x001fc600078e001a */
[----:B------:R0:W-:Y:S04]  /*155d80*/  STL.64 [R1+0x1a0], R24 ;  /* 0x0001a01801007387 */ /* 0x0001e80000100a00 */
[----:B------:R1:W-:Y:S04]  /*155d90*/  STL [R1+0x1ac], R27 ;  /* 0x0001ac1b01007387 */ /* 0x0003e80000100800 */
[----:B------:R-:W-:Y:S01]  /*155da0*/  STL [R1+0x65dc], R17 ;  /* 0x0065dc1101007387 */ /* 0x000fe20000100800 */
[----:B--2---:R-:W-:-:S03]  /*155db0*/  PRMT R31, R48, 0x5210, R4 ;  /* 0x00005210301f7816 */ /* 0x004fc60000000004 */
[----:B------:R-:W2:Y:S04]  /*155dc0*/  LDL.LU R4, [R1+0x7c0] ;  /* 0x0007c00001047983 */ /* 0x000ea80000300800 */
[----:B------:R-:W2:Y:S04]  /*155dd0*/  LDL.LU R5, [R1+0x7c4] ;  /* 0x0007c40001057983 */ /* 0x000ea80000300800 */
[----:B------:R-:W2:Y:S04]  /*155de0*/  LDL.LU R6, [R1+0x7c8] ;  /* 0x0007c80001067983 */ /* 0x000ea80000300800 */
[----:B0-----:R-:W4:Y:S04]  /*155df0*/  LDL.LU R24, [R1+0x6a0] ;  /* 0x0006a00001187983 */ /* 0x001f280000300800 */
[----:B------:R-:W4:Y:S04]  /*155e00*/  LDL.LU R25, [R1+0x6a4] ;  /* 0x0006a40001197983 */ /* 0x000f280000300800 */
[----:B------:R-:W4:Y:S04]  /*155e10*/  LDL.LU R26, [R1+0x6a8] ;  /* 0x0006a800011a7983 */ /* 0x000f280000300800 */
[----:B-1----:R-:W4:Y:S04]  /*155e20*/  LDL.LU R27, [R1+0x6ac] ;  /* 0x0006ac00011b7983 */ /* 0x002f280000300800 */
[----:B------:R0:W-:Y:S01]  /*155e30*/  STSM.16.M88.4 [R9], R52 ;  /* 0x0000003409007844 */ /* 0x0001e20000000200 */
[----:B------:R-:W-:-:S03]  /*155e40*/  NOP ;  /* 0x0000000000007918 */ /* 0x000fc60000000000 */
[----:B------:R-:W1:Y:S01]  /*155e50*/  LDS.128 R32, [R9] ;  /* 0x0000000009207984 */ /* 0x000e620000000c00 */
[----:B------:R-:W-:-:S03]  /*155e60*/  NOP ;  /* 0x0000000000007918 */ /* 0x000fc60000000000 */
[----:B0-----:R-:W2:Y:S04]  /*155e70*/  LDL.LU R55, [R1+0x5680] ;  /* 0x0056800001377983 */ /* 0x001ea80000300800 */
[----:B------:R-:W2:Y:S04]  /*155e80*/  LDL.LU R54, [R1+0x1e24] ;  /* 0x001e240001367983 */ /* 0x000ea80000300800 */
[----:B------:R-:W2:Y:S04]  /*155e90*/  LDL.LU R56, [R1+0x7d0] ;  /* 0x0007d00001387983 */ /* 0x000ea80000300800 */
[----:B------:R-:W2:Y:S04]  /*155ea0*/  LDL.LU R57, [R1+0x7d4] ;  /* 0x0007d40001397983 */ /* 0x000ea80000300800 */
[----:B------:R-:W2:Y:S04]  /*155eb0*/  LDL.LU R58, [R1+0x7d8] ;  /* 0x0007d800013a7983 */ /* 0x000ea80000300800 */
[----:B-1----:R-:W-:Y:S04]  /*155ec0*/  STL [R1+0x190], R32 ;  /* 0x0001902001007387 */ /* 0x002fe80000100800 */
[----:B------:R-:W-:Y:S04]  /*155ed0*/  STL [R1+0x198], R34 ;  /* 0x0001982201007387 */ /* 0x000fe80000100800 */
[----:B------:R-:W2:Y:S04]  /*155ee0*/  LDL.LU R53, [R1+0x2450] ;  /* 0x0024500001357983 */ /* 0x000ea80000300800 */
[----:B------:R-:W2:Y:S01]  /*155ef0*/  LDL.LU R52, [R1+0x24b8] ;  /* 0x0024b80001347983 */ /* 0x000ea20000300800 */
[----:B------:R-:W-:-:S03]  /*155f00*/  IMAD.MOV.U32 R17, RZ, RZ, R33 ;  /* 0x000000ffff117224 */ /* 0x000fc600078e0021 */
[----:B------:R-:W-:Y:S04]  /*155f10*/  STL.64 [R1+0x67a0], R18 ;  /* 0x0067a01201007387 */ /* 0x000fe80000100a00 */
[----:B------:R-:W-:Y:S04]  /*155f20*/  STSM.16.M88.4 [R9], R28 ;  /* 0x0000001c09007844 */ /* 0x000fe80000000200 */
[----:B------:R-:W-:Y:S01]  /*155f30*/  STL.64 [R1+0x6798], R16 ;  /* 0x0067981001007387 */ /* 0x000fe20000100a00 */
[----:B------:R-:W-:-:S03]  /*155f40*/  NOP ;  /* 0x0000000000007918 */ /* 0x000fc60000000000 */
[----:B------:R-:W0:Y:S01]  /*155f50*/  LDS.128 R16, [R9] ;  /* 0x0000000009107984 */ /* 0x000e220000000c00 */
[----:B------:R-:W-:Y:S01]  /*155f60*/  IMAD.MOV.U32 R48, RZ, RZ, R35 ;  /* 0x000000ffff307224 */ /* 0x000fe200078e0023 */
[----:B------:R-:W-:-:S04]  /*155f70*/  NOP ;  /* 0x0000000000007918 */ /* 0x000fc80000000000 */
[----:B------:R1:W-:Y:S01]  /*155f80*/  STL [R1+0x65d0], R48 ;  /* 0x0065d03001007387 */ /* 0x0003e20000100800 */
[----:B------:R-:W-:-:S03]  /*155f90*/  IMAD.MOV.U32 R50, RZ, RZ, R47 ;  /* 0x000000ffff327224 */ /* 0x000fc600078e002f */
[----:B------:R-:W2:Y:S01]  /*155fa0*/  LDL.LU R40, [R1+0x7f0] ;  /* 0x0007f00001287983 */ /* 0x000ea20000300800 */
[----:B------:R-:W-:-:S03]  /*155fb0*/  IMAD.MOV.U32 R51, RZ, RZ, R46 ;  /* 0x000000ffff337224 */ /* 0x000fc600078e002e */
[----:B------:R-:W2:Y:S04]  /*155fc0*/  LDL.LU R41, [R1+0x7f4] ;  /* 0x0007f40001297983 */ /* 0x000ea80000300800 */
[----:B------:R-:W2:Y:S01]  /*155fd0*/  LDL.LU R42, [R1+0x7f8] ;  /* 0x0007f800012a7983 */ /* 0x000ea20000300800 */
[----:B0-----:R-:W-:Y:S02]  /*155fe0*/  IMAD.MOV.U32 R46, RZ, RZ, R16 ;  /* 0x000000ffff2e7224 */ /* 0x001fe400078e0010 */
[----:B------:R-:W-:Y:S02]  /*155ff0*/  IMAD.MOV.U32 R47, RZ, RZ, R17 ;  /* 0x000000ffff2f7224 */ /* 0x000fe400078e0011 */
[----:B-1----:R-:W-:Y:S01]  /*156000*/  IMAD.MOV.U32 R48, RZ, RZ, R18 ;  /* 0x000000ffff307224 */ /* 0x002fe200078e0012 */
[----:B---3--:R-:W-:-:S02]  /*156010*/  LOP3.LUT R13, R49, 0xffff, RZ, 0xc0, !PT ;  /* 0x0000ffff310d7812 */ /* 0x008fc400078ec0ff */
[----:B------:R-:W3:Y:S04]  /*156020*/  LDL.LU R49, [R1+0x24e0] ;  /* 0x0024e00001317983 */ /* 0x000ee80000300800 */
[----:B------:R-:W-:Y:S04]  /*156030*/  STL [R1+0x18c], R19 ;  /* 0x00018c1301007387 */ /* 0x000fe80000100800 */
[----:B------:R-:W-:Y:S04]  /*156040*/  STL.64 [R1+0x6660], R46 ;  /* 0x0066602e01007387 */ /* 0x000fe80000100a00 */
[----:B----4-:R-:W-:Y:S01]  /*156050*/  STSM.16.M88.4 [R9], R24 ;  /* 0x0000001809007844 */ /* 0x010fe20000000200 */
[----:B------:R-:W-:-:S03]  /*156060*/  NOP ;  /* 0x0000000000007918 */ /* 0x000fc60000000000 */
[----:B------:R-:W0:Y:S04]  /*156070*/  LDS.128 R16, [R9] ;  /* 0x0000000009107984 */ /* 0x000e280000000c00 */
[----:B0-----:R-:W-:Y:S04]  /*156080*/  STL.64 [R1+0x170], R16 ;  /* 0x0001701001007387 */ /* 0x001fe80000100a00 */
[----:B------:R-:W-:Y:S01]  /*156090*/  STL.64 [R1+0x178], R18 ;  /* 0x0001781201007387 */ /* 0x000fe20000100a00 */
[----:B--2---:R-:W-:Y:S01]  /*1560a0*/  PRMT R7, R54, 0x4210, R13 ;  /* 0x0000421036077816 */ /* 0x004fe2000000000d */
[----:B------:R-:W-:-:S02]  /*1560b0*/  NOP ;  /* 0x0000000000007918 */ /* 0x000fc40000000000 */
[----:B------:R-:W2:Y:S04]  /*1560c0*/  LDL.LU R32, [R1+0x6b0] ;  /* 0x0006b00001207983 */ /* 0x000ea80000300800 */
[----:B------:R-:W2:Y:S04]  /*1560d0*/  LDL.LU R33, [R1+0x6b4] ;  /* 0x0006b40001217983 */ /* 0x000ea80000300800 */
[----:B------:R-:W2:Y:S04]  /*1560e0*/  LDL.LU R34, [R1+0x6b8] ;  /* 0x0006b80001227983 */ /* 0x000ea80000300800 */
[----:B------:R-:W4:Y:S04]  /*1560f0*/  LDL.LU R36, [R1+0xc0] ;  /* 0x0000c00001247983 */ /* 0x000f280000300800 */
[----:B------:R-:W4:Y:S04]  /*156100*/  LDL.LU R37, [R1+0xc4] ;  /* 0x0000c40001257983 */ /* 0x000f280000300800 */
[----:B------:R-:W4:Y:S04]  /*156110*/  LDL.LU R38, [R1+0xc8] ;  /* 0x0000c80001267983 */ /* 0x000f280000300800 */
[----:B------:R-:W4:Y:S01]  /*156120*/  LDL.LU R39, [R1+0xcc] ;  /* 0x0000cc0001277983 */ /* 0x000f220000300800 */
[----:B------:R-:W-:-:S03]  /*156130*/  LOP3.LUT R12, R55, 0xffff, RZ, 0xc0, !PT ;  /* 0x0000ffff370c7812 */ /* 0x000fc600078ec0ff */
[----:B------:R0:W-:Y:S01]  /*156140*/  STSM.16.M88.4 [R9], R4 ;  /* 0x0000000409007844 */ /* 0x0001e20000000200 */
[----:B------:R-:W-:-:S03]  /*156150*/  NOP ;  /* 0x0000000000007918 */ /* 0x000fc60000000000 */
[----:B------:R-:W1:Y:S01]  /*156160*/  LDS.128 R16, [R9] ;  /* 0x0000000009107984 */ /* 0x000e620000000c00 */
[----:B------:R-:W-:Y:S01]  /*156170*/  PRMT R59, R52, 0x4210, R12 ;  /* 0x00004210343b7816 */ /* 0x000fe2000000000c */
[----:B------:R-:W-:Y:S02]  /*156180*/  NOP ;  /* 0x0000000000007918 */ /* 0x000fe40000000000 */
[----:B------:R-:W2:Y:S01]  /*156190*/  LDL.LU R52, [R1+0x75c] ;  /* 0x00075c0001347983 */ /* 0x000ea20000300800 */
[----:B0-----:R-:W-:Y:S01]  /*1561a0*/  LOP3.LUT R7, R53, 0xffff, RZ, 0xc0, !PT ;  /* 0x0000ffff35077812 */ /* 0x001fe200078ec0ff */
[----:B------:R-:W-:Y:S02]  /*1561b0*/  IMAD.MOV.U32 R53, RZ, RZ, R50 ;  /* 0x000000ffff357224 */ /* 0x000fe400078e0032 */
[----:B-1----:R-:W-:Y:S04]  /*1561c0*/  STL.64 [R1+0x160], R16 ;  /* 0x0001601001007387 */ /* 0x002fe80000100a00 */
[----:B------:R-:W-:Y:S04]  /*1561d0*/  STL.64 [R1+0x168], R18 ;  /* 0x0001681201007387 */ /* 0x000fe80000100a00 */
[----:B------:R-:W2:Y:S04]  /*1561e0*/  LDL.LU R28, [R1+0x6c0] ;  /* 0x0006c000011c7983 */ /* 0x000ea80000300800 */
[----:B------:R-:W2:Y:S04]  /*1561f0*/  LDL.LU R29, [R1+0x6c4] ;  /* 0x0006c400011d7983 */ /* 0x000ea80000300800 */
[----:B------:R-:W2:Y:S04]  /*156200*/  LDL.LU R30, [R1+0x6c8] ;  /* 0x0006c800011e7983 */ /* 0x000ea80000300800 */
[----:B------:R-:W2:Y:S04]  /*156210*/  LDL.LU R50, [R1+0x78c] ;  /* 0x00078c0001327983 */ /* 0x000ea80000300800 */
[----:B------:R-:W2:Y:S04]  /*156220*/  LDL.LU R4, [R1+0x6d0] ;  /* 0x0006d00001047983 */ /* 0x000ea80000300800 */
[----:B------:R-:W2:Y:S04]  /*156230*/  LDL.LU R5, [R1+0x6d4] ;  /* 0x0006d40001057983 */ /* 0x000ea80000300800 */
[----:B------:R0:W-:Y:S01]  /*156240*/  STSM.16.M88.4 [R9], R56 ;  /* 0x0000003809007844 */ /* 0x0001e20000000200 */
[----:B------:R-:W-:Y:S01]  /*156250*/  IMAD.MOV.U32 R54, RZ, RZ, R51 ;  /* 0x000000ffff367224 */ /* 0x000fe200078e0033 */
[----:B------:R-:W-:-:S02]  /*156260*/  NOP ;  /* 0x0000000000007918 */ /* 0x000fc40000000000 */
[----:B------:R-:W2:Y:S04]  /*156270*/  LDL.LU R6, [R1+0x6d8] ;  /* 0x0006d80001067983 */ /* 0x000ea80000300800 */
[----:B------:R-:W1:Y:S04]  /*156280*/  LDS.128 R16, [R9] ;  /* 0x0000000009107984 */ /* 0x000e680000000c00 */
[----:B0-----:R-:W2:Y:S04]  /*156290*/  LDL.LU R56, [R1+0x79c] ;  /* 0x00079c0001387983 */ /* 0x001ea80000300800 */
[----:B------:R-:W2:Y:S04]  /*1562a0*/  LDL.LU R51, [R1+0x57e8] ;  /* 0x0057e80001337983 */ /* 0x000ea80000300800 */
[----:B------:R-:W2:Y:S04]  /*1562b0*/  LDL.LU R24, [R1+0x810] ;  /* 0x0008100001187983 */ /* 0x000ea80000300800 */
[----:B-1----:R-:W-:Y:S04]  /*1562c0*/  STL.64 [R1+0x150], R16 ;  /* 0x0001501001007387 */ /* 0x002fe80000100a00 */
[----:B------:R-:W-:Y:S01]  /*1562d0*/  STL.64 [R1+0x158], R18 ;  /* 0x0001581201007387 */ /* 0x000fe20000100a00 */
[----:B------:R-:W-:-:S03]  /*1562e0*/  NOP ;  /* 0x0000000000007918 */ /* 0x000fc60000000000 */
[----:B------:R-:W2:Y:S04]  /*1562f0*/  LDL.LU R25, [R1+0x814] ;  /* 0x0008140001197983 */ /* 0x000ea80000300800 */
[----:B------:R-:W2:Y:S04]  /*156300*/  LDL.LU R26, [R1+0x818] ;  /* 0x00081800011a7983 */ /* 0x000ea80000300800 */
[----:B------:R-:W2:Y:S01]  /*156310*/  LDL.LU R55, [R1+0x24bc] ;  /* 0x0024bc0001377983 */ /* 0x000ea20000300800 */
[----:B---3--:R-:W-:-:S05]  /*156320*/  PRMT R43, R49, 0x4210, R7 ;  /* 0x00004210312b7816 */ /* 0x008fca0000000007 */
[----:B------:R-:W-:Y:S01]  /*156330*/  STSM.16.M88.4 [R9], R40 ;  /* 0x0000002809007844 */ /* 0x000fe20000000200 */
[----:B------:R-:W-:-:S03]  /*156340*/  NOP ;  /* 0x0000000000007918 */ /* 0x000fc60000000000 */
[----:B------:R-:W0:Y:S01]  /*156350*/  LDS.128 R16, [R9] ;  /* 0x0000000009107984 */ /* 0x000e220000000c00 */
[----:B------:R-:W-:-:S03]  /*156360*/  NOP ;  /* 0x0000000000007918 */ /* 0x000fc60000000000 */
[----:B0-----:R-:W-:Y:S01]  /*156370*/  STL [R1+0x144], R17 ;  /* 0x0001441101007387 */ /* 0x001fe20000100800 */
[----:B------:R-:W-:-:S03]  /*156380*/  IMAD.MOV.U32 R49, RZ, RZ, R16 ;  /* 0x000000ffff317224 */ /* 0x000fc600078e0010 */
[----:B------:R-:W-:Y:S04]  /*156390*/  STL.64 [R1+0x148], R18 ;  /* 0x0001481201007387 */ /* 0x000fe80000100a00 */
[----:B------:R-:W-:Y:S04]  /*1563a0*/  STL.64 [R1+0x66e0], R48 ;  /* 0x0066e03001007387 */ /* 0x000fe80000100a00 */
[----:B----4-:R-:W-:Y:S01]  /*1563b0*/  STSM.16.M88.4 [R9], R36 ;  /* 0x0000002409007844 */ /* 0x010fe20000000200 */
[----:B------:R-:W-:-:S03]  /*1563c0*/  NOP ;  /* 0x0000000000007918 */ /* 0x000fc60000000000 */
[----:B------:R-:W0:Y:S01]  /*1563d0*/  LDS.128 R16, [R9] ;  /* 0x0000000009107984 */ /* 0x000e220000000c00 */
[----:B--2---:R-:W-:Y:S01]  /*1563e0*/  PRMT R35, R52, 0x5210, R13 ;  /* 0x0000521034237816 */ /* 0x004fe2000000000d */
[----:B------:R-:W-:-:S04]  /*1563f0*/  NOP ;  /* 0x0000000000007918 */ /* 0x000fc80000000000 */
[----:B------:R-:W-:Y:S04]  /*156400*/  STSM.16.M88.4 [R9], R32 ;  /* 0x0000002009007844 */ /* 0x000fe80000000200 */
[----:B0-----:R-:W-:Y:S01]  /*156410*/  STL.64 [R1+0x130], R16 ;  /* 0x0001301001007387 */ /* 0x001fe20000100a00 */
[----:B------:R-:W-:-:S03]  /*156420*/  IMAD.MOV.U32 R52, RZ, RZ, R19 ;  /* 0x000000ffff347224 */ /* 0x000fc600078e0013 */
[----:B------:R-:W-:Y:S01]  /*156430*/  STL [R1+0x138], R18 ;  /* 0x0001381201007387 */ /* 0x000fe20000100800 */
[----:B------:R-:W-:-:S03]  /*156440*/  NOP ;  /* 0x0000000000007918 */ /* 0x000fc60000000000 */
[----:B------:R-:W0:Y:S04]  /*156450*/  LDS.128 R16, [R9] ;  /* 0x0000000009107984 */ /* 0x000e280000000c00 */
[----:B------:R-:W-:Y:S01]  /*156460*/  STL [R1+0x65b4], R52 ;  /* 0x0065b43401007387 */ /* 0x000fe20000100800 */
[----:B------:R-:W-:Y:S01]  /*156470*/  PRMT R31, R50, 0x5210, R12 ;  /* 0x00005210321f7816 */ /* 0x000fe2000000000c */
[----:B------:R-:W-:-:S04]  /*156480*/  NOP ;  /* 0x0000000000007918 */ /* 0x000fc80000000000 */
[----:B------:R-:W-:Y:S04]  /*156490*/  STSM.16.M88.4 [R9], R28 ;  /* 0x0000001c09007844 */ /* 0x000fe80000000200 */
[----:B0-----:R-:W-:Y:S01]  /*1564a0*/  STL [R1+0x120], R16 ;  /* 0x0001201001007387 */ /* 0x001fe20000100800 */
[----:B------:R-:W-:-:S03]  /*1564b0*/  IMAD.MOV.U32 R50, RZ, RZ, R17 ;  /* 0x000000ffff327224 */ /* 0x000fc600078e0011 */
[----:B------:R-:W-:Y:S01]  /*1564c0*/  STL.64 [R1+0x128], R18 ;  /* 0x0001281201007387 */ /* 0x000fe20000100a00 */
[----:B------:R-:W-:-:S03]  /*1564d0*/  NOP ;  /* 0x0000000000007918 */ /* 0x000fc60000000000 */
[----:B------:R-:W0:Y:S04]  /*1564e0*/  LDS.128 R16, [R9] ;  /* 0x0000000009107984 */ /* 0x000e280000000c00 */
[----:B------:R-:W-:Y:S04]  /*1564f0*/  STL [R1+0x65c4], R50 ;  /* 0x0065c43201007387 */ /* 0x000fe80000100800 */
[----:B0-----:R-:W-:Y:S04]  /*156500*/  STL.64 [R1+0x110], R16 ;  /* 0x0001101001007387 */ /* 0x001fe80000100a00 */
[----:B------:R-:W-:Y:S04]  /*156510*/  STL [R1+0x11c], R19 ;  /* 0x00011c1301007387 */ /* 0x000fe80000100800 */
[----:B------:R-:W2:Y:S01]  /*156520*/  LDL.LU R58, [R1+0x569c] ;  /* 0x00569c00013a7983 */ /* 0x000ea20000300800 */
[----:B------:R-:W-:Y:S01]  /*156530*/  PRMT R7, R56, 0x5210, R7 ;  /* 0x0000521038077816 */ /* 0x000fe20000000007 */
[----:B------:R-:W-:Y:S01]  /*156540*/  NOP ;  /* 0x0000000000007918 */ /* 0x000fe20000000000 */
[----:B------:R-:W-:-:S03]  /*156550*/  LOP3.LUT R13, R51, 0xffff, RZ, 0xc0, !PT ;  /* 0x0000ffff330d7812 */ /* 0x000fc600078ec0ff */
[----:B------:R0:W-:Y:S01]  /*156560*/  STSM.16.M88.4 [R9], R4 ;  /* 0x0000000409007844 */ /* 0x0001e20000000200 */
[----:B------:R-:W-:Y:S01]  /*156570*/  IMAD.MOV.U32 R51, RZ, RZ, R18 ;  /* 0x000000ffff337224 */ /* 0x000fe200078e0012 */
[----:B------:R-:W-:Y:S02]  /*156580*/  NOP ;  /* 0x0000000000007918 */ /* 0x000fe40000000000 */
[----:B------:R-:W1:Y:S04]  /*156590*/  LDS.128 R16, [R9] ;  /* 0x0000000009107984 */ /* 0x000e680000000c00 */
[----:B------:R3:W-:Y:S04]  /*1565a0*/  STL [R1+0x65bc], R51 ;  /* 0x0065bc3301007387 */ /* 0x0007e80000100800 */
[----:B0-----:R-:W4:Y:S04]  /*1565b0*/  LDL.LU R4, [R1+0x700] ;  /* 0x0007000001047983 */ /* 0x001f280000300800 */
[----:B------:R-:W4:Y:S04]  /*1565c0*/  LDL.LU R5, [R1+0x704] ;  /* 0x0007040001057983 */ /* 0x000f280000300800 */
[----:B------:R-:W4:Y:S04]  /*1565d0*/  LDL.LU R6, [R1+0x708] ;  /* 0x0007080001067983 */ /* 0x000f280000300800 */
[----:B------:R-:W4:Y:S01]  /*1565e0*/  LDL.LU R7, [R1+0x70c] ;  /* 0x00070c0001077983 */ /* 0x000f220000300800 */
[----:B------:R-:W-:Y:S01]  /*1565f0*/  PRMT R27, R55, 0x4210, R13 ;  /* 0x00004210371b7816 */ /* 0x000fe2000000000d */
[----:B------:R-:W-:-:S02]  /*156600*/  NOP ;  /* 0x0000000000007918 */ /* 0x000fc40000000000 */
[----:B-1----:R-:W-:Y:S04]  /*156610*/  STL [R1+0x10c], R19 ;  /* 0x00010c1301007387 */ /* 0x002fe80000100800 */
        /* <DEDUP_REMOVED lines=10> */
[----:B---3--:R-:W-:Y:S01]  /*1566c0*/  IMAD.MOV.U32 R51, RZ, RZ, R17 ;  /* 0x000000ffff337224 */ /* 0x008fe200078e0011 */
[----:B------:R0:W-:Y:S01]  /*1566d0*/  STSM.16.M88.4 [R9], R24 ;  /* 0x0000001809007844 */ /* 0x0001e20000000200 */
[----:B------:R-:W-:-:S03]  /*1566e0*/  IMAD.MOV.U32 R55, RZ, RZ, R54 ;  /* 0x000000ffff377224 */ /* 0x000fc600078e0036 */
[----:B------:R-:W-:Y:S01]  /*1566f0*/  STL.64 [R1+0x67a8], R50 ;  /* 0x0067a83201007387 */ /* 0x000fe20000100a00 */
[----:B------:R-:W-:Y:S01]  /*156700*/  IMAD.MOV.U32 R52, RZ, RZ, R18 ;  /* 0x000000ffff347224 */ /* 0x000fe200078e0012 */
[----:B------:R-:W-:Y:S02]  /*156710*/  NOP ;  /* 0x0000000000007918 */ /* 0x000fe40000000000 */
[----:B------:R-:W3:Y:S01]  /*156720*/  LDL.LU R32, [R1+0x6f0] ;  /* 0x0006f00001207983 */ /* 0x000ee20000300800 */
[----:B------:R-:W-:-:S03]  /*156730*/  IMAD.MOV.U32 R54, RZ, RZ, R53 ;  /* 0x000000ffff367224 */ /* 0x000fc600078e0035 */
[----:B------:R-:W3:Y:S04]  /*156740*/  LDL.LU R33, [R1+0x6f4] ;  /* 0x0006f40001217983 */ /* 0x000ee80000300800 */
[----:B------:R-:W3:Y:S04]  /*156750*/  LDL.LU R34, [R1+0x6f8] ;  /* 0x0006f80001227983 */ /* 0x000ee80000300800 */
[----:B------:R-:W3:Y:S04]  /*156760*/  LDL.LU R53, [R1+0x84c] ;  /* 0x00084c0001357983 */ /* 0x000ee80000300800 */
[----:B------:R-:W1:Y:S01]  /*156770*/  LDS.128 R16, [R9] ;  /* 0x0000000009107984 */ /* 0x000e620000000c00 */
[----:B------:R-:W-:-:S03]  /*156780*/  NOP ;  /* 0x0000000000007918 */ /* 0x000fc60000000000 */
[----:B0-----:R-:W3:Y:S04]  /*156790*/  LDL.LU R24, [R1+0x710] ;  /* 0x0007100001187983 */ /* 0x001ee80000300800 */
[----:B-1----:R-:W-:Y:S04]  /*1567a0*/  STL.64 [R1+0xf0], R16 ;  /* 0x0000f01001007387 */ /* 0x002fe80000100a00 */
[----:B------:R-:W-:Y:S04]  /*1567b0*/  STL.64 [R1+0xf8], R18 ;  /* 0x0000f81201007387 */ /* 0x000fe80000100a00 */
[----:B------:R-:W3:Y:S04]  /*1567c0*/  LDL.LU R25, [R1+0x714] ;  /* 0x0007140001197983 */ /* 0x000ee80000300800 */
[----:B------:R-:W3:Y:S04]  /*1567d0*/  LDL.LU R26, [R1+0x718] ;  /* 0x00071800011a7983 */ /* 0x000ee80000300800 */
[----:B------:R-:W3:Y:S04]  /*1567e0*/  LDL.LU R28, [R1+0x680] ;  /* 0x00068000011c7983 */ /* 0x000ee80000300800 */
[----:B------:R-:W3:Y:S04]  /*1567f0*/  LDL.LU R29, [R1+0x684] ;  /* 0x00068400011d7983 */ /* 0x000ee80000300800 */
[----:B------:R-:W3:Y:S04]  /*156800*/  LDL.LU R30, [R1+0x688] ;  /* 0x00068800011e7983 */ /* 0x000ee80000300800 */
[----:B------:R-:W3:Y:S01]  /*156810*/  LDL.LU R31, [R1+0x68c] ;  /* 0x00068c00011f7983 */ /* 0x000ee20000300800 */
[----:B--2---:R-:W-:-:S03]  /*156820*/  LOP3.LUT R12, R58, 0xffff, RZ, 0xc0, !PT ;  /* 0x0000ffff3a0c7812 */ /* 0x004fc600078ec0ff */
[----:B------:R-:W2:Y:S04]  /*156830*/  LDL.LU R58, [R1+0x7ac] ;  /* 0x0007ac00013a7983 */ /* 0x000ea80000300800 */
[----:B----4-:R0:W-:Y:S01]  /*156840*/  STSM.16.M88.4 [R9], R4 ;  /* 0x0000000409007844 */ /* 0x0101e20000000200 */
[----:B------:R-:W-:-:S03]  /*156850*/  NOP ;  /* 0x0000000000007918 */ /* 0x000fc60000000000 */
[----:B------:R-:W1:Y:S04]  /*156860*/  LDS.128 R16, [R9] ;  /* 0x0000000009107984 */ /* 0x000e680000000c00 */
[----:B0-----:R-:W4:Y:S04]  /*156870*/  LDL.LU R4, [R1+0x720] ;  /* 0x0007200001047983 */ /* 0x001f280000300800 */
[----:B------:R-:W4:Y:S01]  /*156880*/  LDL.LU R5, [R1+0x724] ;  /* 0x0007240001057983 */ /* 0x000f220000300800 */
[----:B------:R-:W-:Y:S01]  /*156890*/  LOP3.LUT R7, R57, 0xffff, RZ, 0xc0, !PT ;  /* 0x0000ffff39077812 */ /* 0x000fe200078ec0ff */
[----:B------:R-:W-:-:S02]  /*1568a0*/  IMAD.MOV.U32 R57, RZ, RZ, R54 ;  /* 0x000000ffff397224 */ /* 0x000fc400078e0036 */
[----:B------:R-:W4:Y:S04]  /*1568b0*/  LDL.LU R6, [R1+0x728] ;  /* 0x0007280001067983 */ /* 0x000f280000300800 */
[----:B------:R-:W4:Y:S01]  /*1568c0*/  LDL.LU R54, [R1+0x7bc] ;  /* 0x0007bc0001367983 */ /* 0x000f220000300800 */
[----:B------:R-:W-:Y:S01]  /*1568d0*/  PRMT R43, R59, 0x4210, R12 ;  /* 0x000042103b2b7816 */ /* 0x000fe2000000000c */
[----:B------:R-:W-:-:S04]  /*1568e0*/  NOP ;  /* 0x0000000000007918 */ /* 0x000fc80000000000 */
[----:B------:R-:W-:Y:S04]  /*1568f0*/  STSM.16.M88.4 [R9], R40 ;  /* 0x0000002809007844 */ /* 0x000fe80000000200 */
[----:B-1----:R-:W-:Y:S04]  /*156900*/  STL.64 [R1+0xe0], R16 ;  /* 0x0000e01001007387 */ /* 0x002fe80000100a00 */
[----:B------:R-:W-:Y:S01]  /*156910*/  STL.64 [R1+0xe8], R18 ;  /* 0x0000e81201007387 */ /* 0x000fe20000100a00 */
[----:B------:R-:W-:-:S03]  /*156920*/  NOP ;  /* 0x0000000000007918 */ /* 0x000fc60000000000 */
[----:B------:R-:W0:Y:S01]  /*156930*/  LDS.128 R16, [R9] ;  /* 0x0000000009107984 */ /* 0x000e220000000c00 */
[----:B------:R-:W-:Y:S01]  /*156940*/  PRMT R39, R56, 0x4210, R7 ;  /* 0x0000421038277816 */ /* 0x000fe20000000007 */
[----:B------:R-:W-:-:S04]  /*156950*/  NOP ;  /* 0x0000000000007918 */ /* 0x000fc80000000000 */
[----:B------:R-:W-:Y:S04]  /*156960*/  STSM.16.M88.4 [R9], R36 ;  /* 0x0000002409007844 */ /* 0x000fe80000000200 */
[----:B0-----:R-:W-:Y:S04]  /*156970*/  STL.64 [R1+0xd0], R16 ;  /* 0x0000d01001007387 */ /* 0x001fe80000100a00 */
[----:B------:R-:W-:Y:S01]  /*156980*/  STL.64 [R1+0xd8], R18 ;  /* 0x0000d81201007387 */ /* 0x000fe20000100a00 */
[----:B------:R-:W-:-:S03]  /*156990*/  NOP ;  /* 0x0000000000007918 */ /* 0x000fc60000000000 */
[----:B------:R-:W0:Y:S01]  /*1569a0*/  LDS.128 R16, [R9] ;  /* 0x0000000009107984 */ /* 0x000e220000000c00 */
[----:B---3--:R-:W-:Y:S01]  /*1569b0*/  PRMT R35, R53, 0x5210, R13 ;  /* 0x0000521035237816 */ /* 0x008fe2000000000d */
[----:B------:R-:W-:-:S04]  /*1569c0*/  NOP ;  /* 0x0000000000007918 */ /* 0x000fc80000000000 */
[----:B------:R-:W-:Y:S01]  /*1569d0*/  STSM.16.M88.4 [R9], R32 ;  /* 0x0000002009007844 */ /* 0x000fe20000000200 */
[----:B------:R-:W-:-:S03]  /*1569e0*/  NOP ;  /* 0x0000000000007918 */ /* 0x000fc60000000000 */
[----:B0-----:R-:W-:Y:S04]  /*1569f0*/  STL.64 [R1+0xc0], R16 ;  /* 0x0000c01001007387 */ /* 0x001fe80000100a00 */
[----:B------:R-:W-:Y:S04]  /*156a00*/  STL.64 [R1+0xc8], R18 ;  /* 0x0000c81201007387 */ /* 0x000fe80000100a00 */
[----:B------:R-:W0:Y:S01]  /*156a10*/  LDS.128 R16, [R9] ;  /* 0x0000000009107984 */ /* 0x000e220000000c00 */
[----:B------:R-:W-:-:S03]  /*156a20*/  NOP ;  /* 0x0000000000007918 */ /* 0x000fc60000000000 */
[----:B------:R-:W3:Y:S04]  /*156a30*/  LDL.LU R60, [R1+0x5778] ;  /* 0x00577800013c7983 */ /* 0x000ee80000300800 */
[----:B------:R-:W-:Y:S04]  /*156a40*/  STSM.16.M88.4 [R9], R28 ;  /* 0x0000001c09007844 */ /* 0x000fe80000000200 */
[----:B0-----:R-:W-:Y:S01]  /*156a50*/  STL [R1+0xb4], R17 ;  /* 0x0000b41101007387 */ /* 0x001fe20000100800 */
[----:B------:R-:W-:Y:S02]  /*156a60*/  IMAD.MOV.U32 R53, RZ, RZ, R16 ;  /* 0x000000ffff357224 */ /* 0x000fe400078e0010 */
[----:B------:R-:W-:Y:S01]  /*156a70*/  IMAD.MOV.U32 R56, RZ, RZ, R19 ;  /* 0x000000ffff387224 */ /* 0x000fe200078e0013 */
[----:B------:R-:W-:Y:S01]  /*156a80*/  STL [R1+0xb8], R18 ;  /* 0x0000b81201007387 */ /* 0x000fe20000100800 */
[----:B------:R-:W-:-:S03]  /*156a90*/  NOP ;  /* 0x0000000000007918 */ /* 0x000fc60000000000 */
[----:B------:R-:W0:Y:S04]  /*156aa0*/  LDS.128 R16, [R9] ;  /* 0x0000000009107984 */ /* 0x000e280000000c00 */
[----:B------:R-:W-:Y:S04]  /*156ab0*/  STL [R1+0x6598], R56 ;  /* 0x0065983801007387 */ /* 0x000fe80000100800 */
[----:B0-----:R-:W-:Y:S04]  /*156ac0*/  STL.64 [R1+0xa0], R16 ;  /* 0x0000a01001007387 */ /* 0x001fe80000100a00 */
[----:B------:R-:W-:Y:S01]  /*156ad0*/  STL.64 [R1+0xa8], R18 ;  /* 0x0000a81201007387 */ /* 0x000fe20000100a00 */
[----:B------:R-:W-:Y:S01]  /*156ae0*/  NOP ;  /* 0x0000000000007918 */ /* 0x000fe20000000000 */
[----:B--2---:R-:W-:-:S05]  /*156af0*/  PRMT R27, R58, 0x5210, R12 ;  /* 0x000052103a1b7816 */ /* 0x004fca000000000c */
[----:B------:R0:W-:Y:S01]  /*156b00*/  STSM.16.M88.4 [R9], R24 ;  /* 0x0000001809007844 */ /* 0x0001e20000000200 */
[----:B------:R-:W-:-:S03]  /*156b10*/  NOP ;  /* 0x0000000000007918 */ /* 0x000fc60000000000 */
[----:B------:R-:W1:Y:S04]  /*156b20*/  LDS.128 R16, [R9] ;  /* 0x0000000009107984 */ /* 0x000e680000000c00 */
[----:B0-----:R-:W2:Y:S04]  /*156b30*/  LDL.LU R24, [R1+0x770] ;  /* 0x0007700001187983 */ /* 0x001ea80000300800 */
[----:B------:R-:W2:Y:S04]  /*156b40*/  LDL.LU R25, [R1+0x774] ;  /* 0x0007740001197983 */ /* 0x000ea80000300800 */
[----:B------:R-:W2:Y:S04]  /*156b50*/  LDL.LU R26, [R1+0x778] ;  /* 0x00077800011a7983 */ /* 0x000ea80000300800 */
[----:B------:R-:W2:Y:S01]  /*156b60*/  LDL.LU R27, [R1+0x77c] ;  /* 0x00077c00011b7983 */ /* 0x000ea20000300800 */
[----:B------:R-:W-:Y:S01]  /*156b70*/  IMAD.MOV.U32 R58, RZ, RZ, R57 ;  /* 0x000000ffff3a7224 */ /* 0x000fe200078e0039 */
[----:B------:R-:W-:-:S02]  /*156b80*/  NOP ;  /* 0x0000000000007918 */ /* 0x000fc40000000000 */
[----:B------:R-:W2:Y:S01]  /*156b90*/  LDL.LU R59, [R1+0x56b4] ;  /* 0x0056b400013b7983 */ /* 0x000ea20000300800 */
[----:B------:R-:W-:-:S03]  /*156ba0*/  IMAD.MOV.U32 R57, RZ, RZ, R55 ;  /* 0x000000ffff397224 */ /* 0x000fc600078e0037 */
[----:B-1----:R0:W-:Y:S01]  /*156bb0*/  STL [R1+0x90], R16 ;  /* 0x0000901001007387 */ /* 0x0021e20000100800 */
[----:B------:R-:W-:-:S03]  /*156bc0*/  IMAD.MOV.U32 R55, RZ, RZ, R18 ;  /* 0x000000ffff377224 */ /* 0x000fc600078e0012 */
[----:B------:R-:W-:Y:S04]  /*156bd0*/  STL [R1+0x9c], R19 ;  /* 0x00009c1301007387 */ /* 0x000fe80000100800 */
[----:B0-----:R-:W2:Y:S01]  /*156be0*/  LDL.LU R16, [R1+0x840] ;  /* 0x0008400001107983 */ /* 0x001ea20000300800 */
[----:B----4-:R-:W-:Y:S01]  /*156bf0*/  PRMT R7, R54, 0x5210, R7 ;  /* 0x0000521036077816 */ /* 0x010fe20000000007 */
[----:B------:R-:W-:Y:S02]  /*156c00*/  IMAD.MOV.U32 R54, RZ, RZ, R17 ;  /* 0x000000ffff367224 */ /* 0x000fe400078e0011 */
[----:B------:R-:W4:Y:S04]  /*156c10*/  LDL.LU R17, [R1+0x844] ;  /* 0x0008440001117983 */ /* 0x000f280000300800 */
[----:B------:R-:W4:Y:S04]  /*156c20*/  LDL.LU R18, [R1+0x848] ;  /* 0x0008480001127983 */ /* 0x000f280000300800 */
[----:B------:R-:W4:Y:S04]  /*156c30*/  LDL.LU R61, [R1+0x1e2c] ;  /* 0x001e2c00013d7983 */ /* 0x000f280000300800 */
[----:B------:R-:W-:Y:S04]  /*156c40*/  STL [R1+0x65a8], R54 ;  /* 0x0065a83601007387 */ /* 0x000fe80000100800 */
[----:B------:R-:W-:Y:S04]  /*156c50*/  STL [R1+0x65a0], R55 ;  /* 0x0065a03701007387 */ /* 0x000fe80000100800 */
[----:B------:R-:W4:Y:S04]  /*156c60*/  LDL.LU R40, [R1+0x850] ;  /* 0x0008500001287983 */ /* 0x000f280000300800 */
[----:B------:R-:W4:Y:S04]  /*156c70*/  LDL.LU R41, [R1+0x854] ;  /* 0x0008540001297983 */ /* 0x000f280000300800 */
[----:B------:R0:W-:Y:S01]  /*156c80*/  STSM.16.M88.4 [R9], R4 ;  /* 0x0000000409007844 */ /* 0x0001e20000000200 */
[----:B------:R-:W-:-:S03]  /*156c90*/  NOP ;  /* 0x0000000000007918 */ /* 0x000fc60000000000 */
[----:B------:R-:W4:Y:S04]  /*156ca0*/  LDL.LU R42, [R1+0x858] ;  /* 0x00085800012a7983 */ /* 0x000f280000300800 */
[----:B------:R-:W1:Y:S01]  /*156cb0*/  LDS.128 R32, [R9] ;  /* 0x0000000009207984 */ /* 0x000e620000000c00 */
[----:B------:R-:W-:-:S03]  /*156cc0*/  NOP ;  /* 0x0000000000007918 */ /* 0x000fc60000000000 */
[----:B0-----:R-:W4:Y:S04]  /*156cd0*/  LDL.LU R5, [R1+0x245c] ;  /* 0x00245c0001057983 */ /* 0x001f280000300800 */
[----:B------:R-:W4:Y:S04]  /*156ce0*/  LDL.LU R7, [R1+0x24c4] ;  /* 0x0024c40001077983 */ /* 0x000f280000300800 */
[----:B------:R-:W4:Y:S04]  /*156cf0*/  LDL.LU R28, [R1+0x860] ;  /* 0x00086000011c7983 */ /* 0x000f280000300800 */
[----:B------:R-:W4:Y:S04]  /*156d00*/  LDL.LU R29, [R1+0x864] ;  /* 0x00086400011d7983 */ /* 0x000f280000300800 */
[----:B------:R-:W4:Y:S01]  /*156d10*/  LDL.LU R30, [R1+0x868] ;  /* 0x00086800011e7983 */ /* 0x000f220000300800 */
[----:B---3--:R-:W-:Y:S01]  /*156d20*/  LOP3.LUT R6, R60, 0xffff, RZ, 0xc0, !PT ;  /* 0x0000ffff3c067812 */ /* 0x008fe200078ec0ff */
[----:B------:R-:W-:-:S02]  /*156d30*/  IMAD.MOV.U32 R60, RZ, RZ, R57 ;  /* 0x000000ffff3c7224 */ /* 0x000fc400078e0039 */
[----:B------:R-:W3:Y:S04]  /*156d40*/  LDL.LU R57, [R1+0x2500] ;  /* 0x0025000001397983 */ /* 0x000ee80000300800 */
[----:B-1----:R-:W-:Y:S01]  /*156d50*/  STL [R1+0x8c], R35 ;  /* 0x00008c2301007387 */ /* 0x002fe20000100800 */
[----:B------:R-:W-:Y:S02]  /*156d60*/  IMAD.MOV.U32 R54, RZ, RZ, R32 ;  /* 0x000000ffff367224 */ /* 0x000fe400078e0020 */
[----:B------:R-:W-:Y:S02]  /*156d70*/  IMAD.MOV.U32 R55, RZ, RZ, R33 ;  /* 0x000000ffff377224 */ /* 0x000fe400078e0021 */
[----:B------:R-:W-:Y:S01]  /*156d80*/  IMAD.MOV.U32 R56, RZ, RZ, R34 ;  /* 0x000000ffff387224 */ /* 0x000fe200078e0022 */
[----:B--2---:R0:W-:Y:S01]  /*156d90*/  STSM.16.M88.4 [R9], R24 ;  /* 0x0000001809007844 */ /* 0x0041e20000000200 */
[----:B------:R-:W-:-:S03]  /*156da0*/  NOP ;  /* 0x0000000000007918 */ /* 0x000fc60000000000 */
[----:B------:R-:W1:Y:S04]  /*156db0*/  LDS.128 R44, [R9] ;  /* 0x00000000092c7984 */ /* 0x000e680000000c00 */
[----:B0-----:R-:W2:Y:S04]  /*156dc0*/  LDL.LU R24, [R1+0x750] ;  /* 0x0007500001187983 */ /* 0x001ea80000300800 */
[----:B------:R-:W2:Y:S04]  /*156dd0*/  LDL.LU R25, [R1+0x754] ;  /* 0x0007540001197983 */ /* 0x000ea80000300800 */
[----:B------:R-:W2:Y:S04]  /*156de0*/  LDL.LU R26, [R1+0x758] ;  /* 0x00075800011a7983 */ /* 0x000ea80000300800 */
[----:B------:R-:W2:Y:S04]  /*156df0*/  LDL.LU R36, [R1+0x690] ;  /* 0x0006900001247983 */ /* 0x000ea80000300800 */
[----:B------:R-:W2:Y:S04]  /*156e00*/  LDL.LU R37, [R1+0x694] ;  /* 0x0006940001257983 */ /* 0x000ea80000300800 */
[----:B------:R-:W2:Y:S04]  /*156e10*/  LDL.LU R38, [R1+0x698] ;  /* 0x0006980001267983 */ /* 0x000ea80000300800 */
[----:B------:R-:W2:Y:S01]  /*156e20*/  LDL.LU R39, [R1+0x69c] ;  /* 0x00069c0001277983 */ /* 0x000ea20000300800 */
[----:B------:R-:W-:Y:S01]  /*156e30*/  LOP3.LUT R4, R59, 0xffff, RZ, 0xc0, !PT ;  /* 0x0000ffff3b047812 */ /* 0x000fe200078ec0ff */
[----:B------:R-:W-:-:S02]  /*156e40*/  NOP ;  /* 0x0000000000007918 */ /* 0x000fc40000000000 */
[----:B------:R-:W2:Y:S04]  /*156e50*/  LDL.LU R59, [R1+0x7e4] ;  /* 0x0007e400013b7983 */ /* 0x000ea80000300800 */
[----:B------:R-:W2:Y:S01]  /*156e60*/  LDL.LU R32, [R1+0x780] ;  /* 0x0007800001207983 */ /* 0x000ea20000300800 */
[----:B----4-:R-:W-:-:S03]  /*156e70*/  PRMT R19, R61, 0x4210, R6 ;  /* 0x000042103d137816 */ /* 0x010fc60000000006 */
[----:B-1----:R-:W-:Y:S04]  /*156e80*/  STL.64 [R1+0x70], R44 ;  /* 0x0000702c01007387 */ /* 0x002fe80000100a00 */
[----:B------:R-:W-:Y:S04]  /*156e90*/  STL.64 [R1+0x78], R46 ;  /* 0x0000782e01007387 */ /* 0x000fe80000100a00 */
[----:B------:R-:W4:Y:S04]  /*156ea0*/  LDL.LU R33, [R1+0x784] ;  /* 0x0007840001217983 */ /* 0x000f280000300800 */
[----:B------:R-:W4:Y:S04]  /*156eb0*/  LDL.LU R34, [R1+0x788] ;  /* 0x0007880001227983 */ /* 0x000f280000300800 */
[----:B------:R-:W4:Y:S04]  /*156ec0*/  LDL.LU R61, [R1+0x7e8] ;  /* 0x0007e800013d7983 */ /* 0x000f280000300800 */
[----:B------:R-:W-:Y:S01]  /*156ed0*/  STSM.16.M88.4 [R9], R16 ;  /* 0x0000001009007844 */ /* 0x000fe20000000200 */
        /* <DEDUP_REMOVED lines=9> */
[----:B------:R-:W-:-:S04]  /*156f70*/  LOP3.LUT R5, R5, 0xffff, RZ, 0xc0, !PT ;  /* 0x0000ffff05057812 */ /* 0x000fc800078ec0ff */
[----:B---3--:R-:W-:Y:S01]  /*156f80*/  PRMT R31, R57, 0x4210, R5 ;  /* 0x00004210391f7816 */ /* 0x008fe20000000005 */
[----:B------:R-:W-:-:S04]  /*156f90*/  NOP ;  /* 0x0000000000007918 */ /* 0x000fc80000000000 */
[----:B------:R1:W-:Y:S04]  /*156fa0*/  STSM.16.M88.4 [R9], R28 ;  /* 0x0000001c09007844 */ /* 0x0003e80000000200 */
[----:B0-----:R-:W-:Y:S04]  /*156fb0*/  STL.64 [R1+0x50], R16 ;  /* 0x0000501001007387 */ /* 0x001fe80000100a00 */
[----:B------:R-:W-:Y:S01]  /*156fc0*/  STL.64 [R1+0x58], R18 ;  /* 0x0000581201007387 */ /* 0x000fe20000100a00 */
[----:B------:R-:W-:-:S03]  /*156fd0*/  NOP ;  /* 0x0000000000007918 */ /* 0x000fc60000000000 */
[----:B------:R-:W0:Y:S01]  /*156fe0*/  LDS.128 R16, [R9] ;  /* 0x0000000009107984 */ /* 0x000e220000000c00 */
[----:B------:R-:W-:-:S03]  /*156ff0*/  NOP ;  /* 0x0000000000007918 */ /* 0x000fc60000000000 */
[----:B-1----:R-:W3:Y:S04]  /*157000*/  LDL.LU R28, [R1+0x790] ;  /* 0x00079000011c7983 */ /* 0x002ee80000300800 */
[----:B------:R-:W3:Y:S04]  /*157010*/  LDL.LU R29, [R1+0x794] ;  /* 0x00079400011d7983 */ /* 0x000ee80000300800 */
[----:B------:R-:W3:Y:S04]  /*157020*/  LDL.LU R30, [R1+0x798] ;  /* 0x00079800011e7983 */ /* 0x000ee80000300800 */
[----:B------:R-:W3:Y:S04]  /*157030*/  LDL.LU R57, [R1+0x7ec] ;  /* 0x0007ec0001397983 */ /* 0x000ee80000300800 */
[----:B0-----:R-:W-:Y:S04]  /*157040*/  STL.64 [R1+0x40], R16 ;  /* 0x0000401001007387 */ /* 0x001fe80000100a00 */
[----:B------:R-:W-:Y:S01]  /*157050*/  STL.64 [R1+0x48], R18 ;  /* 0x0000481201007387 */ /* 0x000fe20000100a00 */
[----:B------:R-:W-:-:S03]  /*157060*/  IMAD.MOV.U32 R7, RZ, RZ, R60 ;  /* 0x000000ffff077224 */ /* 0x000fc600078e003c */
[----:B--2---:R-:W-:Y:S01]  /*157070*/  STSM.16.M88.4 [R9], R36 ;  /* 0x0000002409007844 */ /* 0x004fe20000000200 */
[----:B------:R-:W-:-:S03]  /*157080*/  NOP ;  /* 0x0000000000007918 */ /* 0x000fc60000000000 */
[----:B------:R-:W0:Y:S01]  /*157090*/  LDS.128 R16, [R9] ;  /* 0x0000000009107984 */ /* 0x000e220000000c00 */
[----:B------:R-:W-:Y:S01]  /*1570a0*/  PRMT R27, R59, 0x5210, R6 ;  /* 0x000052103b1b7816 */ /* 0x000fe20000000006 */
[----:B------:R-:W-:-:S04]  /*1570b0*/  NOP ;  /* 0x0000000000007918 */ /* 0x000fc80000000000 */
[----:B------:R-:W-:Y:S01]  /*1570c0*/  STSM.16.M88.4 [R9], R24 ;  /* 0x0000001809007844 */ /* 0x000fe20000000200 */
[----:B0-----:R-:W-:-:S03]  /*1570d0*/  IMAD.MOV.U32 R59, RZ, RZ, R18 ;  /* 0x000000ffff3b7224 */ /* 0x001fc600078e0012 */
[----:B------:R-:W-:Y:S01]  /*1570e0*/  STL.64 [R1+0x30], R16 ;  /* 0x0000301001007387 */ /* 0x000fe20000100a00 */
[----:B------:R-:W-:Y:S01]  /*1570f0*/  IMAD.MOV.U32 R60, RZ, RZ, R19 ;  /* 0x000000ffff3c7224 */ /* 0x000fe200078e0013 */
[----:B------:R-:W-:Y:S02]  /*157100*/  NOP ;  /* 0x0000000000007918 */ /* 0x000fe40000000000 */
[----:B------:R-:W0:Y:S01]  /*157110*/  LDS.128 R16, [R9] ;  /* 0x0000000009107984 */ /* 0x000e220000000c00 */
[----:B----4-:R-:W-:Y:S01]  /*157120*/  PRMT R35, R61, 0x5210, R4 ;  /* 0x000052103d237816 */ /* 0x010fe20000000004 */
[----:B------:R-:W-:Y:S01]  /*157130*/  IMAD.MOV.U32 R6, RZ, RZ, R7 ;  /* 0x000000ffff067224 */ /* 0x000fe200078e0007 */
[----:B------:R-:W-:Y:S01]  /*157140*/  NOP ;  /* 0x0000000000007918 */ /* 0x000fe20000000000 */
[----:B------:R-:W-:Y:S04]  /*157150*/  STL [R1+0x6588], R59 ;  /* 0x0065883b01007387 */ /* 0x000fe80000100800 */
[----:B------:R-:W-:Y:S04]  /*157160*/  STL [R1+0x6578], R60 ;  /* 0x0065783c01007387 */ /* 0x000fe80000100800 */
[----:B0-----:R-:W-:Y:S04]  /*157170*/  STL.64 [R1+0x20], R16 ;  /* 0x0000201001007387 */ /* 0x001fe80000100a00 */
[----:B------:R-:W-:Y:S04]  /*157180*/  STL [R1+0x28], R18 ;  /* 0x0000281201007387 */ /* 0x000fe80000100800 */
[----:B------:R-:W2:Y:S04]  /*157190*/  LDL.LU R4, [R1+0x5784] ;  /* 0x0057840001047983 */ /* 0x000ea80000300800 */
[----:B------:R-:W4:Y:S04]  /*1571a0*/  LDL.LU R36, [R1+0x870] ;  /* 0x0008700001247983 */ /* 0x000f280000300800 */
[----:B------:R-:W4:Y:S04]  /*1571b0*/  LDL.LU R37, [R1+0x874] ;  /* 0x0008740001257983 */ /* 0x000f280000300800 */
[----:B------:R-:W4:Y:S04]  /*1571c0*/  LDL.LU R38, [R1+0x878] ;  /* 0x0008780001267983 */ /* 0x000f280000300800 */
[----:B------:R-:W2:Y:S04]  /*1571d0*/  LDL.LU R24, [R1+0x800] ;  /* 0x0008000001187983 */ /* 0x000ea80000300800 */
[----:B------:R-:W2:Y:S04]  /*1571e0*/  LDL.LU R25, [R1+0x804] ;  /* 0x0008040001197983 */ /* 0x000ea80000300800 */
[----:B------:R-:W2:Y:S04]  /*1571f0*/  LDL.LU R26, [R1+0x808] ;  /* 0x00080800011a7983 */ /* 0x000ea80000300800 */
[----:B------:R-:W2:Y:S04]  /*157200*/  LDL.LU R27, [R1+0x80c] ;  /* 0x00080c00011b7983 */ /* 0x000ea80000300800 */
[----:B------:R-:W4:Y:S01]  /*157210*/  LDL.LU R7, [R1+0x1e40] ;  /* 0x001e400001077983 */ /* 0x000f220000300800 */
[----:B------:R-:W-:-:S03]  /*157220*/  IMAD.MOV.U32 R61, RZ, RZ, R19 ;  /* 0x000000ffff3d7224 */ /* 0x000fc600078e0013 */
[----:B------:R-:W-:Y:S01]  /*157230*/  STSM.16.M88.4 [R9], R32 ;  /* 0x0000002009007844 */ /* 0x000fe20000000200 */
[----:B------:R-:W-:-:S03]  /*157240*/  NOP ;  /* 0x0000000000007918 */ /* 0x000fc60000000000 */
[----:B------:R-:W0:Y:S04]  /*157250*/  LDS.128 R16, [R9] ;  /* 0x0000000009107984 */ /* 0x000e280000000c00 */
[----:B------:R-:W-:Y:S01]  /*157260*/  STL [R1+0x657c], R61 ;  /* 0x00657c3d01007387 */ /* 0x000fe20000100800 */
[----:B---3--:R-:W-:Y:S01]  /*157270*/  PRMT R31, R57, 0x5210, R5 ;  /* 0x00005210391f7816 */ /* 0x008fe20000000005 */
[----:B------:R-:W-:-:S04]  /*157280*/  NOP ;  /* 0x0000000000007918 */ /* 0x000fc80000000000 */
[----:B------:R1:W-:Y:S01]  /*157290*/  STSM.16.M88.4 [R9], R28 ;  /* 0x0000001c09007844 */ /* 0x0003e20000000200 */
[----:B0-----:R-:W-:-:S03]  /*1572a0*/  IMAD.MOV.U32 R59, RZ, RZ, R17 ;  /* 0x000000ffff3b7224 */ /* 0x001fc600078e0011 */
[----:B------:R-:W-:Y:S04]  /*1572b0*/  STL [R1+0x1c], R19 ;  /* 0x00001c1301007387 */ /* 0x000fe80000100800 */
[----:B------:R-:W3:Y:S04]  /*1572c0*/  LDL.LU R48, [R1+0x880] ;  /* 0x0008800001307983 */ /* 0x000ee80000300800 */
[----:B------:R-:W3:Y:S04]  /*1572d0*/  LDL.LU R49, [R1+0x884] ;  /* 0x0008840001317983 */ /* 0x000ee80000300800 */
[----:B------:R-:W3:Y:S04]  /*1572e0*/  LDL.LU R50, [R1+0x888] ;  /* 0x0008880001327983 */ /* 0x000ee80000300800 */
[----:B------:R-:W-:Y:S04]  /*1572f0*/  STL [R1+0x658c], R59 ;  /* 0x00658c3b01007387 */ /* 0x000fe80000100800 */
[----:B-1----:R-:W3:Y:S04]  /*157300*/  LDL.LU R30, [R1+0x56c8] ;  /* 0x0056c800011e7983 */ /* 0x002ee80000300800 */
[----:B------:R-:W3:Y:S04]  /*157310*/  LDL.LU R31, [R1+0x246c] ;  /* 0x00246c00011f7983 */ /* 0x000ee80000300800 */
[----:B------:R-:W3:Y:S04]  /*157320*/  LDL.LU R33, [R1+0x2464] ;  /* 0x0024640001217983 */ /* 0x000ee80000300800 */
[----:B------:R-:W3:Y:S04]  /*157330*/  LDL.LU R5, [R1+0x2460] ;  /* 0x0024600001057983 */ /* 0x000ee80000300800 */
[----:B------:R-:W3:Y:S01]  /*157340*/  LDL.LU R28, [R1+0x24cc] ;  /* 0x0024cc00011c7983 */ /* 0x000ee20000300800 */
[----:B------:R-:W-:-:S02]  /*157350*/  IMAD.MOV.U32 R57, RZ, RZ, R16 ;  /* 0x000000ffff397224 */ /* 0x000fc400078e0010 */
[----:B------:R-:W-:Y:S01]  /*157360*/  IMAD.MOV.U32 R61, RZ, RZ, R18 ;  /* 0x000000ffff3d7224 */ /* 0x000fe200078e0012 */
[----:B------:R-:W-:Y:S01]  /*157370*/  NOP ;  /* 0x0000000000007918 */ /* 0x000fe20000000000 */
[----:B------:R-:W0:Y:S01]  /*157380*/  LDS.128 R16, [R9] ;  /* 0x0000000009107984 */ /* 0x000e220000000c00 */
[----:B------:R-:W-:Y:S01]  /*157390*/  IMAD.MOV.U32 R32, RZ, RZ, R6 ;  /* 0x000000ffff207224 */ /* 0x000fe200078e0006 */
[----:B------:R-:W-:Y:S01]  /*1573a0*/  NOP ;  /* 0x0000000000007918 */ /* 0x000fe20000000000 */
[----:B------:R-:W-:Y:S01]  /*1573b0*/  IMAD.MOV.U32 R29, RZ, RZ, R58 ;  /* 0x000000ffff1d7224 */ /* 0x000fe200078e003a */
[----:B0-----:R-:W-:Y:S01]  /*1573c0*/  STL [R1+0xc], R19 ;  /* 0x00000c1301007387 */ /* 0x001fe20000100800 */
[----:B------:R-:W-:-:S03]  /*1573d0*/  IMAD.MOV.U32 R59, RZ, RZ, R16 ;  /* 0x000000ffff3b7224 */ /* 0x000fc600078e0010 */
[----:B------:R-:W3:Y:S01]  /*1573e0*/  LDL.LU R22, [R1+0x2518] ;  /* 0x0025180001167983 */ /* 0x000ee20000300800 */
[----:B------:R-:W-:Y:S02]  /*1573f0*/  IMAD.MOV.U32 R58, RZ, RZ, R17 ;  /* 0x000000ffff3a7224 */ /* 0x000fe400078e0011 */
[----:B------:R-:W-:Y:S01]  /*157400*/  IMAD.MOV.U32 R60, RZ, RZ, R18 ;  /* 0x000000ffff3c7224 */ /* 0x000fe200078e0012 */
[----:B------:R-:W3:Y:S04]  /*157410*/  LDL.LU R6, [R1+0x2514] ;  /* 0x0025140001067983 */ /* 0x000ee80000300800 */
[----:B------:R-:W3:Y:S04]  /*157420*/  LDL.LU R23, [R1+0x250c] ;  /* 0x00250c0001177983 */ /* 0x000ee80000300800 */
[----:B------:R-:W3:Y:S04]  /*157430*/  LDL.LU R44, [R1+0x7a0] ;  /* 0x0007a000012c7983 */ /* 0x000ee80000300800 */
[----:B--2---:R-:W-:Y:S01]  /*157440*/  STSM.16.M88.4 [R9], R24 ;  /* 0x0000001809007844 */ /* 0x004fe20000000200 */
[----:B------:R-:W-:-:S03]  /*157450*/  NOP ;  /* 0x0000000000007918 */ /* 0x000fc60000000000 */
[----:B------:R-:W0:Y:S01]  /*157460*/  LDS.128 R16, [R9] ;  /* 0x0000000009107984 */ /* 0x000e220000000c00 */
[----:B------:R-:W-:-:S04]  /*157470*/  LOP3.LUT R4, R4, 0xffff, RZ, 0xc0, !PT ;  /* 0x0000ffff04047812 */ /* 0x000fc800078ec0ff */
[----:B----4-:R-:W-:Y:S01]  /*157480*/  PRMT R39, R7, 0x4210, R4 ;  /* 0x0000421007277816 */ /* 0x010fe20000000004 */
[----:B------:R-:W-:Y:S01]  /*157490*/  NOP ;  /* 0x0000000000007918 */ /* 0x000fe20000000000 */
[----:B0-----:R3:W-:Y:S04]  /*1574a0*/  STL.64 [R1+0x760], R16 ;  /* 0x0007601001007387 */ /* 0x0017e80000100a00 */
[----:B------:R-:W-:Y:S04]  /*1574b0*/  STL.64 [R1+0x768], R18 ;  /* 0x0007681201007387 */ /* 0x000fe80000100a00 */
[----:B------:R-:W2:Y:S04]  /*1574c0*/  LDL.LU R45, [R1+0x7a4] ;  /* 0x0007a400012d7983 */ /* 0x000ea80000300800 */
[----:B------:R-:W2:Y:S04]  /*1574d0*/  LDL.LU R46, [R1+0x7a8] ;  /* 0x0007a800012e7983 */ /* 0x000ea80000300800 */
[----:B------:R-:W4:Y:S04]  /*1574e0*/  LDL.LU R24, [R1+0x6e0] ;  /* 0x0006e00001187983 */ /* 0x000f280000300800 */
[----:B------:R-:W4:Y:S04]  /*1574f0*/  LDL.LU R25, [R1+0x6e4] ;  /* 0x0006e40001197983 */ /* 0x000f280000300800 */
[----:B------:R-:W4:Y:S04]  /*157500*/  LDL.LU R26, [R1+0x6e8] ;  /* 0x0006e800011a7983 */ /* 0x000f280000300800 */
[----:B------:R-:W4:Y:S04]  /*157510*/  LDL.LU R27, [R1+0x6ec] ;  /* 0x0006ec00011b7983 */ /* 0x000f280000300800 */
[----:B------:R-:W2:Y:S04]  /*157520*/  LDL.LU R7, [R1+0x1cf0] ;  /* 0x001cf00001077983 */ /* 0x000ea80000300800 */
[----:B------:R-:W-:Y:S01]  /*157530*/  STSM.16.M88.4 [R9], R36 ;  /* 0x0000002409007844 */ /* 0x000fe20000000200 */
[----:B------:R-:W-:-:S03]  /*157540*/  NOP ;  /* 0x0000000000007918 */ /* 0x000fc60000000000 */
[----:B------:R-:W0:Y:S01]  /*157550*/  LDS.128 R36, [R9] ;  /* 0x0000000009247984 */ /* 0x000e220000000c00 */
[----:B---3--:R-:W-:-:S03]  /*157560*/  LOP3.LUT R16, R30, 0xffff, RZ, 0xc0, !PT ;  /* 0x0000ffff1e107812 */ /* 0x008fc600078ec0ff */
[----:B------:R-:W3:Y:S01]  /*157570*/  LDL.LU R40, [R1+0x7b0] ;  /* 0x0007b00001287983 */ /* 0x000ee20000300800 */
[----:B------:R-:W-:Y:S01]  /*157580*/  PRMT R51, R28, 0x4210, R16 ;  /* 0x000042101c337816 */ /* 0x000fe20000000010 */
[----:B------:R-:W-:Y:S02]  /*157590*/  NOP ;  /* 0x0000000000007918 */ /* 0x000fe40000000000 */
[----:B0-----:R0:W-:Y:S04]  /*1575a0*/  STL.64 [R1+0x750], R36 ;  /* 0x0007502401007387 */ /* 0x0011e80000100a00 */
[----:B------:R-:W-:Y:S04]  /*1575b0*/  STL.64 [R1+0x758], R38 ;  /* 0x0007582601007387 */ /* 0x000fe80000100a00 */
[----:B------:R-:W3:Y:S04]  /*1575c0*/  LDL.LU R41, [R1+0x7b4] ;  /* 0x0007b40001297983 */ /* 0x000ee80000300800 */
[----:B------:R-:W3:Y:S04]  /*1575d0*/  LDL.LU R42, [R1+0x7b8] ;  /* 0x0007b800012a7983 */ /* 0x000ee80000300800 */
[----:B------:R-:W3:Y:S01]  /*1575e0*/  LDL.LU R28, [R1+0x1cf4] ;  /* 0x001cf400011c7983 */ /* 0x000ee20000300800 */
[----:B------:R-:W-:-:S02]  /*1575f0*/  LOP3.LUT R13, R31, 0xffff, RZ, 0xc0, !PT ;  /* 0x0000ffff1f0d7812 */ /* 0x000fc400078ec0ff */
[----:B------:R-:W-:Y:S02]  /*157600*/  LOP3.LUT R12, R33, 0xffff, RZ, 0xc0, !PT ;  /* 0x0000ffff210c7812 */ /* 0x000fe400078ec0ff */
[----:B------:R-:W-:Y:S01]  /*157610*/  LOP3.LUT R5, R5, 0xffff, RZ, 0xc0, !PT ;  /* 0x0000ffff05057812 */ /* 0x000fe200078ec0ff */
[----:B------:R-:W-:Y:S01]  /*157620*/  STSM.16.M88.4 [R9], R48 ;  /* 0x0000003009007844 */ /* 0x000fe20000000200 */
[----:B------:R-:W-:Y:S01]  /*157630*/  PRMT R33, R22, 0x4210, R13 ;  /* 0x0000421016217816 */ /* 0x000fe2000000000d */
[----:B0-----:R-:W-:Y:S01]  /*157640*/  IMAD.MOV.U32 R36, RZ, RZ, R29 ;  /* 0x000000ffff247224 */ /* 0x001fe200078e001d */
[----:B------:R-:W-:Y:S01]  /*157650*/  PRMT R34, R6, 0x4210, R12 ;  /* 0x0000421006227816 */ /* 0x000fe2000000000c */
[----:B------:R-:W-:Y:S01]  /*157660*/  NOP ;  /* 0x0000000000007918 */ /* 0x000fe20000000000 */
[----:B------:R-:W-:Y:S01]  /*157670*/  PRMT R35, R23, 0x4210, R5 ;  /* 0x0000421017237816 */ /* 0x000fe20000000005 */
[----:B------:R-:W3:Y:S04]  /*157680*/  LDL.LU R29, [R1+0x1d44] ;  /* 0x001d4400011d7983 */ /* 0x000ee80000300800 */
[----:B------:R-:W0:Y:S01]  /*157690*/  LDS.128 R48, [R9] ;  /* 0x0000000009307984 */ /* 0x000e220000000c00 */
[----:B------:R-:W-:-:S03]  /*1576a0*/  NOP ;  /* 0x0000000000007918 */ /* 0x000fc60000000000 */
[----:B------:R-:W-:Y:S01]  /*1576b0*/  STSM.16.M88.4 [R9], R32 ;  /* 0x0000002009007844 */ /* 0x000fe20000000200 */
[----:B------:R-:W-:-:S03]  /*1576c0*/  NOP ;  /* 0x0000000000007918 */ /* 0x000fc60000000000 */
[----:B------:R-:W3:Y:S04]  /*1576d0*/  LDL.LU R22, [R1+0x1d48] ;  /* 0x001d480001167983 */ /* 0x000ee80000300800 */
[----:B------:R-:W1:Y:S01]  /*1576e0*/  LDS.128 R32, [R9] ;  /* 0x0000000009207984 */ /* 0x000e620000000c00 */
[----:B------:R-:W-:-:S03]  /*1576f0*/  NOP ;  /* 0x0000000000007918 */ /* 0x000fc60000000000 */
[----:B------:R-:W3:Y:S04]  /*157700*/  LDL.LU R6, [R1+0x1cf8] ;  /* 0x001cf80001067983 */ /* 0x000ee80000300800 */
[----:B0-----:R-:W-:Y:S04]  /*157710*/  STL.64 [R1+0x740], R48 ;  /* 0x0007403001007387 */ /* 0x001fe80000100a00 */
[----:B------:R-:W-:Y:S04]  /*157720*/  STL.64 [R1+0x748], R50 ;  /* 0x0007483201007387 */ /* 0x000fe80000100a00 */
[----:B-1----:R-:W-:Y:S04]  /*157730*/  STL.64 [R1+0x730], R32 ;  /* 0x0007302001007387 */ /* 0x002fe80000100a00 */
[----:B------:R-:W-:Y:S04]  /*157740*/  STL.64 [R1+0x738], R34 ;  /* 0x0007382201007387 */ /* 0x000fe80000100a00 */
[----:B----4-:R0:W-:Y:S01]  /*157750*/  STSM.16.M88.4 [R9], R24 ;  /* 0x0000001809007844 */ /* 0x0101e20000000200 */
[----:B------:R-:W-:Y:S01]  /*157760*/  NOP ;  /* 0x0000000000007918 */ /* 0x000fe20000000000 */
[----:B--2---:R-:W-:-:S02]  /*157770*/  PRMT R47, R7, 0x5210, R4 ;  /* 0x00005210072f7816 */ /* 0x004fc40000000004 */
[----:B------:R-:W1:Y:S01]  /*157780*/  LDS.128 R48, [R9] ;  /* 0x0000000009307984 */ /* 0x000e620000000c00 */
[----:B------:R-:W-:-:S03]  /*157790*/  NOP ;  /* 0x0000000000007918 */ /* 0x000fc60000000000 */
[----:B0-----:R-:W2:Y:S04]  /*1577a0*/  LDL.LU R24, [R1+0x57f8] ;  /* 0x0057f80001187983 */ /* 0x001ea80000300800 */
[----:B------:R-:W4:Y:S04]  /*1577b0*/  LDL.LU R33, [R1+0x57f4] ;  /* 0x0057f40001217983 */ /* 0x000f280000300800 */
[----:B------:R-:W4:Y:S04]  /*1577c0*/  LDL.LU R26, [R1+0x57f0] ;  /* 0x0057f000011a7983 */ /* 0x000f280000300800 */
[----:B------:R-:W4:Y:S04]  /*1577d0*/  LDL.LU R23, [R1+0x57ec] ;  /* 0x0057ec0001177983 */ /* 0x000f280000300800 */
[----:B------:R-:W4:Y:S04]  /*1577e0*/  LDL.LU R25, [R1+0x2528] ;  /* 0x0025280001197983 */ /* 0x000f280000300800 */
[----:B------:R-:W4:Y:S04]  /*1577f0*/  LDL.LU R27, [R1+0x2524] ;  /* 0x00252400011b7983 */ /* 0x000f280000300800 */
[----:B------:R-:W4:Y:S04]  /*157800*/  LDL.LU R4, [R1+0x251c] ;  /* 0x00251c0001047983 */ /* 0x000f280000300800 */
[----:B------:R-:W4:Y:S04]  /*157810*/  LDL.LU R7, [R1+0x24d0] ;  /* 0x0024d00001077983 */ /* 0x000f280000300800 */
[----:B------:R-:W-:Y:S01]  /*157820*/  STSM.16.M88.4 [R9], R44 ;  /* 0x0000002c09007844 */ /* 0x000fe20000000200 */
[----:B------:R-:W-:Y:S01]  /*157830*/  NOP ;  /* 0x0000000000007918 */ /* 0x000fe20000000000 */
[----:B---3--:R-:W-:-:S02]  /*157840*/  PRMT R43, R28, 0x5210, R16 ;  /* 0x000052101c2b7816 */ /* 0x008fc40000000010 */
[----:B------:R-:W0:Y:S01]  /*157850*/  LDS.128 R16, [R9] ;  /* 0x0000000009107984 */ /* 0x000e220000000c00 */
[----:B------:R-:W-:-:S03]  /*157860*/  NOP ;  /* 0x0000000000007918 */ /* 0x000fc60000000000 */
[----:B-1----:R-:W-:Y:S04]  /*157870*/  STL.64 [R1+0x720], R48 ;  /* 0x0007203001007387 */ /* 0x002fe80000100a00 */
[----:B------:R-:W-:Y:S04]  /*157880*/  STL.64 [R1+0x728], R50 ;  /* 0x0007283201007387 */ /* 0x000fe80000100a00 */
[----:B------:R-:W-:Y:S01]  /*157890*/  STSM.16.M88.4 [R9], R40 ;  /* 0x0000002809007844 */ /* 0x000fe20000000200 */
[----:B------:R-:W-:Y:S01]  /*1578a0*/  NOP ;  /* 0x0000000000007918 */ /* 0x000fe20000000000 */
[----:B------:R-:W-:-:S02]  /*1578b0*/  PRMT R37, R29, 0x5210, R13 ;  /* 0x000052101d257816 */ /* 0x000fc4000000000d */
[----:B0-----:R-:W-:Y:S04]  /*1578c0*/  STL.64 [R1+0x710], R16 ;  /* 0x0007101001007387 */ /* 0x001fe80000100a00 */
[----:B------:R-:W-:Y:S04]  /*1578d0*/  STL.64 [R1+0x718], R18 ;  /* 0x0007181201007387 */ /* 0x000fe80000100a00 */
[----:B------:R-:W0:Y:S01]  /*1578e0*/  LDS.128 R16, [R9] ;  /* 0x0000000009107984 */ /* 0x000e220000000c00 */
[----:B------:R-:W-:-:S03]  /*1578f0*/  PRMT R38, R22, 0x5210, R12 ;  /* 0x0000521016267816 */ /* 0x000fc6000000000c */
[----:B------:R-:W3:Y:S04]  /*157900*/  LDL.LU R29, [R1+0x57b4] ;  /* 0x0057b400011d7983 */ /* 0x000ee80000300800 */
[----:B------:R-:W3:Y:S04]  /*157910*/  LDL.LU R34, [R1+0x57b0] ;  /* 0x0057b00001227983 */ /* 0x000ee80000300800 */
[----:B------:R-:W3:Y:S04]  /*157920*/  LDL.LU R30, [R1+0x579c] ;  /* 0x00579c00011e7983 */ /* 0x000ee80000300800 */
[----:B------:R-:W3:Y:S04]  /*157930*/  LDL.LU R28, [R1+0x5798] ;  /* 0x00579800011c7983 */ /* 0x000ee80000300800 */
[----:B------:R-:W3:Y:S01]  /*157940*/  LDL.LU R22, [R1+0x2538] ;  /* 0x0025380001167983 */ /* 0x000ee20000300800 */
[----:B------:R-:W-:Y:S01]  /*157950*/  PRMT R39, R6, 0x5210, R5 ;  /* 0x0000521006277816 */ /* 0x000fe20000000005 */
[----:B------:R-:W-:-:S02]  /*157960*/  NOP ;  /* 0x0000000000007918 */ /* 0x000fc40000000000 */
[----:B------:R-:W3:Y:S04]  /*157970*/  LDL.LU R31, [R1+0x2534] ;  /* 0x00253400011f7983 */ /* 0x000ee80000300800 */
[----:B------:R-:W3:Y:S04]  /*157980*/  LDL.LU R5, [R1+0x2530] ;  /* 0x0025300001057983 */ /* 0x000ee80000300800 */
[----:B0-----:R-:W-:Y:S04]  /*157990*/  STL.64 [R1+0x6e0], R16 ;  /* 0x0006e01001007387 */ /* 0x001fe80000100a00 */
[----:B------:R-:W-:Y:S04]  /*1579a0*/  STL.64 [R1+0x6e8], R18 ;  /* 0x0006e81201007387 */ /* 0x000fe80000100a00 */
[----:B------:R-:W3:Y:S04]  /*1579b0*/  LDL.LU R6, [R1+0x1e44] ;  /* 0x001e440001067983 */ /* 0x000ee80000300800 */
[----:B------:R4:W-:Y:S01]  /*1579c0*/  STSM.16.M88.4 [R9], R36 ;  /* 0x0000002409007844 */ /* 0x0009e20000000200 */
[----:B------:R-:W-:-:S03]  /*1579d0*/  NOP ;  /* 0x0000000000007918 */ /* 0x000fc60000000000 */
[----:B------:R-:W0:Y:S01]  /*1579e0*/  LDS.128 R40, [R9] ;  /* 0x0000000009287984 */ /* 0x000e220000000c00 */
[----:B--2---:R-:W-:Y:S02]  /*1579f0*/  LOP3.LUT R24, R24, 0xffff, RZ, 0xc0, !PT ;  /* 0x0000ffff18187812 */ /* 0x004fe400078ec0ff */
[----:B----4-:R-:W-:Y:S02]  /*157a00*/  LOP3.LUT R38, R33, 0xffff, RZ, 0xc0, !PT ;  /* 0x0000ffff21267812 */ /* 0x010fe400078ec0ff */
[----:B------:R-:W-:Y:S02]  /*157a10*/  LOP3.LUT R26, R26, 0xffff, RZ, 0xc0, !PT ;  /* 0x0000ffff1a1a7812 */ /* 0x000fe400078ec0ff */
[----:B------:R-:W-:Y:S02]  /*157a20*/  PRMT R16, R25, 0x4210, R24 ;  /* 0x0000421019107816 */ /* 0x000fe40000000018 */
[----:B------:R-:W-:Y:S02]  /*157a30*/  PRMT R17, R27, 0x4210, R38 ;  /* 0x000042101b117816 */ /* 0x000fe40000000026 */
[----:B------:R-:W-:-:S02]  /*157a40*/  PRMT R18, R4, 0x4210, R26 ;  /* 0x0000421004127816 */ /* 0x000fc4000000001a */
[----:B------:R-:W2:Y:S04]  /*157a50*/  LDL.LU R4, [R1+0x5704] ;  /* 0x0057040001047983 */ /* 0x000ea80000300800 */
[----:B------:R-:W4:Y:S04]  /*157a60*/  LDL.LU R25, [R1+0x5700] ;  /* 0x0057000001197983 */ /* 0x000f280000300800 */
[----:B------:R-:W2:Y:S04]  /*157a70*/  LDL.LU R37, [R1+0x56e4] ;  /* 0x0056e40001257983 */ /* 0x000ea80000300800 */
[----:B------:R-:W2:Y:S01]  /*157a80*/  LDL.LU R27, [R1+0x56e0] ;  /* 0x0056e000011b7983 */ /* 0x000ea20000300800 */
[----:B------:R-:W-:-:S03]  /*157a90*/  LOP3.LUT R23, R23, 0xffff, RZ, 0xc0, !PT ;  /* 0x0000ffff17177812 */ /* 0x000fc600078ec0ff */
[----:B0-----:R-:W-:Y:S01]  /*157aa0*/  STL.64 [R1+0x770], R40 ;  /* 0x0007702801007387 */ /* 0x001fe20000100a00 */
[----:B------:R-:W-:Y:S01]  /*157ab0*/  PRMT R19, R7, 0x4210, R23 ;  /* 0x0000421007137816 */ /* 0x000fe20000000017 */
[----:B------:R-:W-:Y:S02]  /*157ac0*/  NOP ;  /* 0x0000000000007918 */ /* 0x000fe40000000000 */
[----:B------:R-:W-:Y:S04]  /*157ad0*/  STL.64 [R1+0x778], R42 ;  /* 0x0007782a01007387 */ /* 0x000fe80000100a00 */
[----:B------:R-:W2:Y:S04]  /*157ae0*/  LDL.LU R7, [R1+0x2574] ;  /* 0x0025740001077983 */ /* 0x000ea80000300800 */
[----:B------:R-:W2:Y:S04]  /*157af0*/  LDL.LU R32, [R1+0x254c] ;  /* 0x00254c0001207983 */ /* 0x000ea80000300800 */
[----:B------:R0:W-:Y:S01]  /*157b00*/  STSM.16.M88.4 [R9], R16 ;  /* 0x0000001009007844 */ /* 0x0001e20000000200 */
[----:B------:R-:W-:-:S03]  /*157b10*/  NOP ;  /* 0x0000000000007918 */ /* 0x000fc60000000000 */
[----:B------:R-:W2:Y:S04]  /*157b20*/  LDL.LU R33, [R1+0x2548] ;  /* 0x0025480001217983 */ /* 0x000ea80000300800 */
[----:B------:R-:W1:Y:S01]  /*157b30*/  LDS.128 R40, [R9] ;  /* 0x0000000009287984 */ /* 0x000e620000000c00 */
[----:B---3--:R-:W-:-:S03]  /*157b40*/  LOP3.LUT R35, R29, 0xffff, RZ, 0xc0, !PT ;  /* 0x0000ffff1d237812 */ /* 0x008fc600078ec0ff */
[----:B------:R-:W3:Y:S01]  /*157b50*/  LDL.LU R29, [R1+0x2014] ;  /* 0x00201400011d7983 */ /* 0x000ee20000300800 */
[----:B0-----:R-:W-:-:S03]  /*157b60*/  PRMT R16, R22, 0x4210, R35 ;  /* 0x0000421016107816 */ /* 0x001fc60000000023 */
[----:B------:R-:W3:Y:S01]  /*157b70*/  LDL.LU R22, [R1+0x2480] ;  /* 0x0024800001167983 */ /* 0x000ee20000300800 */
[----:B------:R-:W-:Y:S02]  /*157b80*/  LOP3.LUT R28, R28, 0xffff, RZ, 0xc0, !PT ;  /* 0x0000ffff1c1c7812 */ /* 0x000fe400078ec0ff */
[----:B------:R-:W-:Y:S01]  /*157b90*/  LOP3.LUT R30, R30, 0xffff, RZ, 0xc0, !PT ;  /* 0x0000ffff1e1e7812 */ /* 0x000fe200078ec0ff */
[----:B------:R-:W3:Y:S04]  /*157ba0*/  LDL.LU R13, [R1+0x247c] ;  /* 0x00247c00010d7983 */ /* 0x000ee80000300800 */
[----:B------:R-:W3:Y:S01]  /*157bb0*/  LDL.LU R12, [R1+0x2474] ;  /* 0x00247400010c7983 */ /* 0x000ee20000300800 */
[----:B------:R-:W-:Y:S02]  /*157bc0*/  PRMT R18, R5, 0x4210, R30 ;  /* 0x0000421005127816 */ /* 0x000fe4000000001e */
[----:B------:R-:W-:-:S02]  /*157bd0*/  LOP3.LUT R34, R34, 0xffff, RZ, 0xc0, !PT ;  /* 0x0000ffff22227812 */ /* 0x000fc400078ec0ff */
[----:B------:R-:W-:Y:S02]  /*157be0*/  PRMT R19, R6, 0x4210, R28 ;  /* 0x0000421006137816 */ /* 0x000fe4000000001c */
[----:B------:R-:W3:Y:S04]  /*157bf0*/  LDL.LU R6, [R1+0x2470] ;  /* 0x0024700001067983 */ /* 0x000ee80000300800 */
[----:B------:R-:W3:Y:S01]  /*157c00*/  LDL.LU R5, [R1+0x2580] ;  /* 0x0025800001057983 */ /* 0x000ee20000300800 */
[----:B------:R-:W-:Y:S01]  /*157c10*/  PRMT R17, R31, 0x4210, R34 ;  /* 0x000042101f117816 */ /* 0x000fe20000000022 */
[----:B------:R-:W-:Y:S02]  /*157c20*/  NOP ;  /* 0x0000000000007918 */ /* 0x000fe40000000000 */
[----:B------:R-:W3:Y:S04]  /*157c30*/  LDL.LU R39, [R1+0x257c] ;  /* 0x00257c0001277983 */ /* 0x000ee80000300800 */
[----:B------:R-:W3:Y:S04]  /*157c40*/  LDL.LU R36, [R1+0x2578] ;  /* 0x0025780001247983 */ /* 0x000ee80000300800 */
[----:B-1----:R-:W-:Y:S04]  /*157c50*/  STL.64 [R1+0x7e0], R40 ;  /* 0x0007e02801007387 */ /* 0x002fe80000100a00 */
[----:B------:R-:W-:Y:S04]  /*157c60*/  STL.64 [R1+0x7e8], R42 ;  /* 0x0007e82a01007387 */ /* 0x000fe80000100a00 */
[----:B------:R4:W-:Y:S01]  /*157c70*/  STSM.16.M88.4 [R9], R16 ;  /* 0x0000001009007844 */ /* 0x0009e20000000200 */
[----:B------:R-:W-:-:S03]  /*157c80*/  NOP ;  /* 0x0000000000007918 */ /* 0x000fc60000000000 */
[----:B------:R-:W3:Y:S04]  /*157c90*/  LDL.LU R31, [R1+0x2570] ;  /* 0x00257000011f7983 */ /* 0x000ee80000300800 */
[----:B------:R-:W0:Y:S01]  /*157ca0*/  LDS.128 R44, [R9] ;  /* 0x00000000092c7984 */ /* 0x000e220000000c00 */
[----:B----4-:R-:W-:-:S03]  /*157cb0*/  LOP3.LUT R19, R25, 0xffff, RZ, 0xc0, !PT ;  /* 0x0000ffff19137812 */ /* 0x010fc600078ec0ff */
[----:B------:R-:W4:Y:S01]  /*157cc0*/  LDL.LU R25, [R1+0x1d60] ;  /* 0x001d600001197983 */ /* 0x000f220000300800 */
[----:B--2---:R-:W-:-:S03]  /*157cd0*/  LOP3.LUT R18, R37, 0xffff, RZ, 0xc0, !PT ;  /* 0x0000ffff25127812 */ /* 0x004fc600078ec0ff */
[----:B------:R-:W2:Y:S01]  /*157ce0*/  LDL.LU R37, [R1+0x1d68] ;  /* 0x001d680001257983 */ /* 0x000ea20000300800 */
[----:B------:R-:W-:-:S03]  /*157cf0*/  LOP3.LUT R17, R27, 0xffff, RZ, 0xc0, !PT ;  /* 0x0000ffff1b117812 */ /* 0x000fc600078ec0ff */
[----:B------:R-:W2:Y:S01]  /*157d00*/  LDL.LU R27, [R1+0x1d64] ;  /* 0x001d6400011b7983 */ /* 0x000ea20000300800 */
[----:B------:R-:W-:-:S04]  /*157d10*/  LOP3.LUT R4, R4, 0xffff, RZ, 0xc0, !PT ;  /* 0x0000ffff04047812 */ /* 0x000fc800078ec0ff */
[----:B------:R-:W-:Y:S02]  /*157d20*/  PRMT R40, R7, 0x4210, R4 ;  /* 0x0000421007287816 */ /* 0x000fe40000000004 */
[----:B------:R-:W2:Y:S01]  /*157d30*/  LDL.LU R7, [R1+0x1d4c] ;  /* 0x001d4c0001077983 */ /* 0x000ea20000300800 */
[----:B------:R-:W-:-:S03]  /*157d40*/  PRMT R41, R32, 0x4210, R19 ;  /* 0x0000421020297816 */ /* 0x000fc60000000013 */
[----:B0-----:R-:W-:Y:S04]  /*157d50*/  STL.64 [R1+0x7d0], R44 ;  /* 0x0007d02c01007387 */ /* 0x001fe80000100a00 */
[----:B------:R-:W-:Y:S01]  /*157d60*/  STL.64 [R1+0x7d8], R46 ;  /* 0x0007d82e01007387 */ /* 0x000fe20000100a00 */
[----:B------:R-:W-:Y:S01]  /*157d70*/  NOP ;  /* 0x0000000000007918 */ /* 0x000fe20000000000 */
[----:B------:R-:W-:Y:S02]  /*157d80*/  PRMT R42, R33, 0x4210, R18 ;  /* 0x00004210212a7816 */ /* 0x000fe40000000012 */
[----:B------:R-:W2:Y:S04]  /*157d90*/  LDL.LU R32, [R1+0x1d6c] ;  /* 0x001d6c0001207983 */ /* 0x000ea80000300800 */
[----:B------:R-:W2:Y:S01]  /*157da0*/  LDL.LU R33, [R1+0x1d84] ;  /* 0x001d840001217983 */ /* 0x000ea20000300800 */
[----:B---3--:R-:W-:-:S03]  /*157db0*/  PRMT R43, R29, 0x4210, R17 ;  /* 0x000042101d2b7816 */ /* 0x008fc60000000011 */
[----:B------:R-:W3:Y:S04]  /*157dc0*/  LDL.LU R29, [R1+0x1d80] ;  /* 0x001d8000011d7983 */ /* 0x000ee80000300800 */
[----:B------:R0:W-:Y:S01]  /*157dd0*/  STSM.16.M88.4 [R9], R40 ;  /* 0x0000002809007844 */ /* 0x0001e20000000200 */
[----:B------:R-:W-:-:S03]  /*157de0*/  NOP ;  /* 0x0000000000007918 */ /* 0x000fc60000000000 */
[----:B------:R-:W1:Y:S01]  /*157df0*/  LDS.128 R44, [R9] ;  /* 0x00000000092c7984 */ /* 0x000e620000000c00 */
[----:B------:R-:W-:-:S03]  /*157e00*/  LOP3.LUT R16, R22, 0xffff, RZ, 0xc0, !PT ;  /* 0x0000ffff16107812 */ /* 0x000fc600078ec0ff */
[----:B------:R-:W3:Y:S01]  /*157e10*/  LDL.LU R22, [R1+0x1cfc] ;  /* 0x001cfc0001167983 */ /* 0x000ee20000300800 */
[----:B------:R-:W-:Y:S02]  /*157e20*/  LOP3.LUT R12, R12, 0xffff, RZ, 0xc0, !PT ;  /* 0x0000ffff0c0c7812 */ /* 0x000fe400078ec0ff */
[----:B0-----:R-:W-:Y:S02]  /*157e30*/  PRMT R40, R5, 0x4210, R16 ;  /* 0x0000421005287816 */ /* 0x001fe40000000010 */
[----:B------:R-:W3:Y:S01]  /*157e40*/  LDL.LU R5, [R1+0x1d8c] ;  /* 0x001d8c0001057983 */ /* 0x000ee20000300800 */
[----:B------:R-:W-:-:S03]  /*157e50*/  LOP3.LUT R6, R6, 0xffff, RZ, 0xc0, !PT ;  /* 0x0000ffff06067812 */ /* 0x000fc600078ec0ff */
[----:B-1----:R-:W-:Y:S04]  /*157e60*/  STL.64 [R1+0x700], R44 ;  /* 0x0007002c01007387 */ /* 0x002fe80000100a00 */
[----:B------:R-:W-:Y:S01]  /*157e70*/  STL.64 [R1+0x708], R46 ;  /* 0x0007082e01007387 */ /* 0x000fe20000100a00 */
[----:B------:R-:W-:Y:S01]  /*157e80*/  LOP3.LUT R13, R13, 0xffff, RZ, 0xc0, !PT ;  /* 0x0000ffff0d0d7812 */ /* 0x000fe200078ec0ff */
[----:B------:R-:W-:Y:S01]  /*157e90*/  NOP ;  /* 0x0000000000007918 */ /* 0x000fe20000000000 */
[----:B------:R-:W-:Y:S02]  /*157ea0*/  PRMT R42, R36, 0x4210, R12 ;  /* 0x00004210242a7816 */ /* 0x000fe4000000000c */
[----:B------:R-:W-:Y:S02]  /*157eb0*/  PRMT R43, R31, 0x4210, R6 ;  /* 0x000042101f2b7816 */ /* 0x000fe40000000006 */
[----:B------:R-:W3:Y:S01]  /*157ec0*/  LDL.LU R31, [R1+0x1d88] ;  /* 0x001d8800011f7983 */ /* 0x000ee20000300800 */
[----:B------:R-:W-:-:S02]  /*157ed0*/  PRMT R41, R39, 0x4210, R13 ;  /* 0x0000421027297816 */ /* 0x000fc4000000000d */
[----:B----4-:R-:W-:Y:S02]  /*157ee0*/  PRMT R36, R25, 0x5210, R24 ;  /* 0x0000521019247816 */ /* 0x010fe40000000018 */
[----:B------:R-:W4:Y:S01]  /*157ef0*/  LDL.LU R24, [R1+0x1da0] ;  /* 0x001da00001187983 */ /* 0x000f220000300800 */
[----:B--2---:R-:W-:-:S03]  /*157f00*/  PRMT R37, R37, 0x5210, R38 ;  /* 0x0000521025257816 */ /* 0x004fc60000000026 */
[----:B------:R-:W2:Y:S01]  /*157f10*/  LDL.LU R25, [R1+0x1d20] ;  /* 0x001d200001197983 */ /* 0x000ea20000300800 */
[----:B------:R-:W-:-:S03]  /*157f20*/  PRMT R38, R27, 0x5210, R26 ;  /* 0x000052101b267816 */ /* 0x000fc6000000001a */
[----:B------:R-:W2:Y:S04]  /*157f30*/  LDL.LU R26, [R1+0x1da8] ;  /* 0x001da800011a7983 */ /* 0x000ea80000300800 */
[----:B------:R-:W2:Y:S01]  /*157f40*/  LDL.LU R27, [R1+0x1dac] ;  /* 0x001dac00011b7983 */ /* 0x000ea20000300800 */
[----:B------:R-:W-:-:S03]  /*157f50*/  PRMT R39, R7, 0x5210, R23 ;  /* 0x0000521007277816 */ /* 0x000fc60000000017 */
[----:B------:R-:W2:Y:S04]  /*157f60*/  LDL.LU R23, [R1+0x1da4] ;  /* 0x001da40001177983 */ /* 0x000ea80000300800 */
[----:B------:R-:W-:Y:S01]  /*157f70*/  STSM.16.M88.4 [R9], R40 ;  /* 0x0000002809007844 */ /* 0x000fe20000000200 */
[----:B------:R-:W-:-:S03]  /*157f80*/  NOP ;  /* 0x0000000000007918 */ /* 0x000fc60000000000 */
[----:B------:R-:W0:Y:S01]  /*157f90*/  LDS.128 R40, [R9] ;  /* 0x0000000009287984 */ /* 0x000e220000000c00 */
[----:B------:R-:W-:-:S03]  /*157fa0*/  NOP ;  /* 0x0000000000007918 */ /* 0x000fc60000000000 */
[----:B------:R-:W-:Y:S01]  /*157fb0*/  STSM.16.M88.4 [R9], R36 ;  /* 0x0000002409007844 */ /* 0x000fe20000000200 */
[----:B------:R-:W-:-:S03]  /*157fc0*/  NOP ;  /* 0x0000000000007918 */ /* 0x000fc60000000000 */
[----:B------:R-:W1:Y:S04]  /*157fd0*/  LDS.128 R36, [R9] ;  /* 0x0000000009247984 */ /* 0x000e680000000c00 */
[----:B------:R-:W2:Y:S01]  /*157fe0*/  LDL.LU R7, [R1+0x1d24] ;  /* 0x001d240001077983 */ /* 0x000ea20000300800 */
[----:B------:R-:W-:Y:S02]  /*157ff0*/  PRMT R32, R32, 0x5210, R35 ;  /* 0x0000521020207816 */ /* 0x000fe40000000023 */
[----:B------:R-:W-:Y:S02]  /*158000*/  PRMT R33, R33, 0x5210, R34 ;  /* 0x0000521021217816 */ /* 0x000fe40000000022 */
[----:B---3--:R-:W-:Y:S01]  /*158010*/  PRMT R34, R29, 0x5210, R30 ;  /* 0x000052101d227816 */ /* 0x008fe2000000001e */
[----:B0-----:R-:W-:Y:S04]  /*158020*/  STL.64 [R1+0x7c0], R40 ;  /* 0x0007c02801007387 */ /* 0x001fe80000100a00 */
[----:B------:R-:W-:Y:S01]  /*158030*/  STL.64 [R1+0x7c8], R42 ;  /* 0x0007c82a01007387 */ /* 0x000fe20000100a00 */
[----:B------:R-:W-:Y:S01]  /*158040*/  NOP ;  /* 0x0000000000007918 */ /* 0x000fe20000000000 */
[----:B------:R-:W-:-:S05]  /*158050*/  PRMT R35, R22, 0x5210, R28 ;  /* 0x0000521016237816 */ /* 0x000fca000000001c */
[----:B------:R0:W-:Y:S01]  /*158060*/  STSM.16.M88.4 [R9], R32 ;  /* 0x0000002009007844 */ /* 0x0001e20000000200 */
[----:B------:R-:W-:-:S03]  /*158070*/  NOP ;  /* 0x0000000000007918 */ /* 0x000fc60000000000 */
[----:B------:R-:W3:Y:S04]  /*158080*/  LDS.128 R40, [R9] ;  /* 0x0000000009287984 */ /* 0x000ee80000000c00 */
[----:B-1----:R1:W-:Y:S04]  /*158090*/  STL.64 [R1+0x7b0], R36 ;  /* 0x0007b02401007387 */ /* 0x0023e80000100a00 */
[----:B------:R4:W-:Y:S04]  /*1580a0*/  STL.64 [R1+0x7b8], R38 ;  /* 0x0007b82601007387 */ /* 0x0009e80000100a00 */
[----:B------:R-:W2:Y:S04]  /*1580b0*/  LDL.LU R30, [R1+0x5808] ;  /* 0x00580800011e7983 */ /* 0x000ea80000300800 */
[----:B0-----:R-:W2:Y:S04]  /*1580c0*/  LDL.LU R32, [R1+0x5804] ;  /* 0x0058040001207983 */ /* 0x001ea80000300800 */
[----:B------:R-:W2:Y:S01]  /*1580d0*/  LDL.LU R33, [R1+0x5800] ;  /* 0x0058000001217983 */ /* 0x000ea20000300800 */
[----:B-1----:R-:W-:-:S03]  /*1580e0*/  PRMT R36, R5, 0x5210, R4 ;  /* 0x0000521005247816 */ /* 0x002fc60000000004 */
[----:B------:R-:W2:Y:S04]  /*1580f0*/  LDL.LU R28, [R1+0x57fc] ;  /* 0x0057fc00011c7983 */ /* 0x000ea80000300800 */
[----:B------:R-:W2:Y:S04]  /*158100*/  LDL.LU R29, [R1+0x2590] ;  /* 0x00259000011d7983 */ /* 0x000ea80000300800 */
[----:B------:R-:W2:Y:S04]  /*158110*/  LDL.LU R22, [R1+0x258c] ;  /* 0x00258c0001167983 */ /* 0x000ea80000300800 */
[----:B------:R-:W2:Y:S04]  /*158120*/  LDL.LU R4, [R1+0x2588] ;  /* 0x0025880001047983 */ /* 0x000ea80000300800 */
[----:B------:R-:W2:Y:S04]  /*158130*/  LDL.LU R5, [R1+0x2584] ;  /* 0x0025840001057983 */ /* 0x000ea80000300800 */
[----:B---3--:R-:W-:Y:S04]  /*158140*/  STL.64 [R1+0x7a0], R40 ;  /* 0x0007a02801007387 */ /* 0x008fe80000100a00 */
[----:B------:R-:W-:Y:S01]  /*158150*/  STL.64 [R1+0x7a8], R42 ;  /* 0x0007a82a01007387 */ /* 0x000fe20000100a00 */
[----:B------:R-:W-:Y:S01]  /*158160*/  NOP ;  /* 0x0000000000007918 */ /* 0x000fe20000000000 */
[----:B------:R-:W-:-:S02]  /*158170*/  PRMT R37, R31, 0x5210, R19 ;  /* 0x000052101f257816 */ /* 0x000fc40000000013 */
[----:B------:R-:W3:Y:S01]  /*158180*/  LDL.LU R31, [R1+0x57d4] ;  /* 0x0057d400011f7983 */ /* 0x000ee20000300800 */
[----:B----4-:R-:W-:-:S03]  /*158190*/  PRMT R38, R24, 0x5210, R18 ;  /* 0x0000521018267816 */ /* 0x010fc60000000012 */
[----:B------:R-:W4:Y:S01]  /*1581a0*/  LDL.LU R24, [R1+0x57d0] ;  /* 0x0057d00001187983 */ /* 0x000f220000300800 */
[----:B--2---:R-:W-:-:S03]  /*1581b0*/  PRMT R39, R25, 0x5210, R17 ;  /* 0x0000521019277816 */ /* 0x004fc60000000011 */
[----:B------:R-:W2:Y:S01]  /*1581c0*/  LDL.LU R25, [R1+0x57bc] ;  /* 0x0057bc0001197983 */ /* 0x000ea20000300800 */
[----:B------:R-:W-:-:S03]  /*1581d0*/  PRMT R16, R26, 0x5210, R16 ;  /* 0x000052101a107816 */ /* 0x000fc60000000010 */
[----:B------:R-:W2:Y:S01]  /*1581e0*/  LDL.LU R26, [R1+0x57b8] ;  /* 0x0057b800011a7983 */ /* 0x000ea20000300800 */
[----:B------:R-:W-:-:S03]  /*1581f0*/  PRMT R17, R27, 0x5210, R13 ;  /* 0x000052101b117816 */ /* 0x000fc6000000000d */
[----:B------:R-:W2:Y:S01]  /*158200*/  LDL.LU R27, [R1+0x25a0] ;  /* 0x0025a000011b7983 */ /* 0x000ea20000300800 */
[----:B------:R-:W-:-:S03]  /*158210*/  PRMT R18, R23, 0x5210, R12 ;  /* 0x0000521017127816 */ /* 0x000fc6000000000c */
[----:B------:R-:W2:Y:S04]  /*158220*/  LDL.LU R23, [R1+0x259c] ;  /* 0x00259c0001177983 */ /* 0x000ea80000300800 */
[----:B------:R-:W-:Y:S01]  /*158230*/  STSM.16.M88.4 [R9], R36 ;  /* 0x0000002409007844 */ /* 0x000fe20000000200 */
[----:B------:R-:W-:-:S03]  /*158240*/  NOP ;  /* 0x0000000000007918 */ /* 0x000fc60000000000 */
[----:B------:R-:W0:Y:S01]  /*158250*/  LDS.128 R36, [R9] ;  /* 0x0000000009247984 */ /* 0x000e220000000c00 */
[----:B------:R-:W-:Y:S01]  /*158260*/  PRMT R19, R7, 0x5210, R6 ;  /* 0x0000521007137816 */ /* 0x000fe20000000006 */
[----:B------:R-:W-:-:S04]  /*158270*/  NOP ;  /* 0x0000000000007918 */ /* 0x000fc80000000000 */
[----:B------:R1:W-:Y:S01]  /*158280*/  STSM.16.M88.4 [R9], R16 ;  /* 0x0000001009007844 */ /* 0x0003e20000000200 */
[----:B------:R-:W-:-:S03]  /*158290*/  NOP ;  /* 0x0000000000007918 */ /* 0x000fc60000000000 */
[----:B------:R-:W1:Y:S04]  /*1582a0*/  LDS.128 R40, [R9] ;  /* 0x0000000009287984 */ /* 0x000e680000000c00 */
[----:B------:R-:W2:Y:S04]  /*1582b0*/  LDL.LU R6, [R1+0x2594] ;  /* 0x0025940001067983 */ /* 0x000ea80000300800 */
[----:B0-----:R0:W-:Y:S04]  /*1582c0*/  STL.64 [R1+0x790], R36 ;  /* 0x0007902401007387 */ /* 0x0011e80000100a00 */
[----:B------:R0:W-:Y:S04]  /*1582d0*/  STL.64 [R1+0x798], R38 ;  /* 0x0007982601007387 */ /* 0x0001e80000100a00 */
[----:B------:R-:W2:Y:S01]  /*1582e0*/  LDL.LU R7, [R1+0x1e48] ;  /* 0x001e480001077983 */ /* 0x000ea20000300800 */
[----:B-1----:R-:W-:-:S02]  /*1582f0*/  LOP3.LUT R17, R32, 0xffff, RZ, 0xc0, !PT ;  /* 0x0000ffff20117812 */ /* 0x002fc400078ec0ff */
[----:B------:R-:W-:Y:S02]  /*158300*/  LOP3.LUT R13, R33, 0xffff, RZ, 0xc0, !PT ;  /* 0x0000ffff210d7812 */ /* 0x000fe400078ec0ff */
[----:B------:R-:W-:Y:S02]  /*158310*/  LOP3.LUT R16, R28, 0xffff, RZ, 0xc0, !PT ;  /* 0x0000ffff1c107812 */ /* 0x000fe400078ec0ff */
[----:B------:R-:W-:Y:S02]  /*158320*/  LOP3.LUT R18, R30, 0xffff, RZ, 0xc0, !PT ;  /* 0x0000ffff1e127812 */ /* 0x000fe400078ec0ff */
[----:B0-----:R-:W-:Y:S02]  /*158330*/  PRMT R37, R22, 0x4210, R17 ;  /* 0x0000421016257816 */ /* 0x001fe40000000011 */
[----:B------:R-:W2:Y:S01]  /*158340*/  LDL.LU R22, [R1+0x5724] ;  /* 0x0057240001167983 */ /* 0x000ea20000300800 */
[----:B------:R-:W-:-:S03]  /*158350*/  PRMT R38, R4, 0x4210, R13 ;  /* 0x0000421004267816 */ /* 0x000fc6000000000d */
[----:B------:R-:W2:Y:S01]  /*158360*/  LDL.LU R35, [R1+0x5720] ;  /* 0x0057200001237983 */ /* 0x000ea20000300800 */
[----:B------:R-:W-:-:S03]  /*158370*/  PRMT R39, R5, 0x4210, R16 ;  /* 0x0000421005277816 */ /* 0x000fc60000000010 */
[----:B------:R-:W2:Y:S04]  /*158380*/  LDL.LU R5, [R1+0x570c] ;  /* 0x00570c0001057983 */ /* 0x000ea80000300800 */
[----:B------:R-:W2:Y:S04]  /*158390*/  LDL.LU R4, [R1+0x5708] ;  /* 0x0057080001047983 */ /* 0x000ea80000300800 */
[----:B------:R-:W2:Y:S01]  /*1583a0*/  LDL.LU R32, [R1+0x25ac] ;  /* 0x0025ac0001207983 */ /* 0x000ea20000300800 */
[----:B------:R-:W-:Y:S01]  /*1583b0*/  PRMT R36, R29, 0x4210, R18 ;  /* 0x000042101d247816 */ /* 0x000fe20000000012 */
[----:B------:R-:W-:-:S02]  /*1583c0*/  NOP ;  /* 0x0000000000007918 */ /* 0x000fc40000000000 */
[----:B------:R0:W-:Y:S04]  /*1583d0*/  STL.64 [R1+0x780], R40 ;  /* 0x0007802801007387 */ /* 0x0001e80000100a00 */
[----:B------:R-:W-:Y:S04]  /*1583e0*/  STL.64 [R1+0x788], R42 ;  /* 0x0007882a01007387 */ /* 0x000fe80000100a00 */
[----:B------:R-:W2:Y:S04]  /*1583f0*/  LDL.LU R33, [R1+0x25a8] ;  /* 0x0025a80001217983 */ /* 0x000ea80000300800 */
[----:B------:R-:W2:Y:S04]  /*158400*/  LDL.LU R28, [R1+0x25a4] ;  /* 0x0025a400011c7983 */ /* 0x000ea80000300800 */
[----:B------:R-:W2:Y:S01]  /*158410*/  LDL.LU R29, [R1+0x2058] ;  /* 0x00205800011d7983 */ /* 0x000ea20000300800 */
[----:B---3--:R-:W-:-:S03]  /*158420*/  LOP3.LUT R31, R31, 0xffff, RZ, 0xc0, !PT ;  /* 0x0000ffff1f1f7812 */ /* 0x008fc600078ec0ff */
[----:B------:R1:W-:Y:S01]  /*158430*/  STSM.16.M88.4 [R9], R36 ;  /* 0x0000002409007844 */ /* 0x0003e20000000200 */
[----:B------:R-:W-:-:S03]  /*158440*/  NOP ;  /* 0x0000000000007918 */ /* 0x000fc60000000000 */
[----:B------:R-:W3:Y:S01]  /*158450*/  LDS.128 R44, [R9] ;  /* 0x00000000092c7984 */ /* 0x000ee20000000c00 */
[----:B----4-:R-:W-:Y:S02]  /*158460*/  LOP3.LUT R30, R24, 0xffff, RZ, 0xc0, !PT ;  /* 0x0000ffff181e7812 */ /* 0x010fe400078ec0ff */
[----:B--2---:R-:W-:Y:S02]  /*158470*/  LOP3.LUT R24, R26, 0xffff, RZ, 0xc0, !PT ;  /* 0x0000ffff1a187812 */ /* 0x004fe400078ec0ff */
[----:B------:R-:W2:Y:S01]  /*158480*/  LDL.LU R26, [R1+0x2494] ;  /* 0x00249400011a7983 */ /* 0x000ea20000300800 */
[----:B0-----:R-:W-:-:S03]  /*158490*/  PRMT R40, R27, 0x4210, R31 ;  /* 0x000042101b287816 */ /* 0x001fc6000000001f */
[----:B------:R-:W4:Y:S04]  /*1584a0*/  LDL.LU R27, [R1+0x2490] ;  /* 0x00249000011b7983 */ /* 0x000f280000300800 */
[----:B-1----:R-:W4:Y:S04]  /*1584b0*/  LDL.LU R36, [R1+0x2488] ;  /* 0x0024880001247983 */ /* 0x002f280000300800 */
[----:B------:R-:W4:Y:S01]  /*1584c0*/  LDL.LU R12, [R1+0x2484] ;  /* 0x00248400010c7983 */ /* 0x000f220000300800 */
[----:B------:R-:W-:-:S03]  /*1584d0*/  PRMT R41, R23, 0x4210, R30 ;  /* 0x0000421017297816 */ /* 0x000fc6000000001e */
[----:B------:R-:W4:Y:S04]  /*1584e0*/  LDL.LU R37, [R1+0x25bc] ;  /* 0x0025bc0001257983 */ /* 0x000f280000300800 */
[----:B------:R-:W4:Y:S01]  /*1584f0*/  LDL.LU R23, [R1+0x25b8] ;  /* 0x0025b80001177983 */ /* 0x000f220000300800 */
[----:B------:R-:W-:-:S04]  /*158500*/  LOP3.LUT R25, R25, 0xffff, RZ, 0xc0, !PT ;  /* 0x0000ffff19197812 */ /* 0x000fc800078ec0ff */
[----:B------:R-:W-:Y:S02]  /*158510*/  PRMT R42, R6, 0x4210, R25 ;  /* 0x00004210062a7816 */ /* 0x000fe40000000019 */
[----:B------:R-:W4:Y:S01]  /*158520*/  LDL.LU R6, [R1+0x25b4] ;  /* 0x0025b40001067983 */ /* 0x000f220000300800 */
[----:B------:R-:W-:Y:S01]  /*158530*/  PRMT R43, R7, 0x4210, R24 ;  /* 0x00004210072b7816 */ /* 0x000fe20000000018 */
[----:B------:R-:W-:-:S04]  /*158540*/  NOP ;  /* 0x0000000000007918 */ /* 0x000fc80000000000 */
[----:B------:R0:W-:Y:S01]  /*158550*/  STSM.16.M88.4 [R9], R40 ;  /* 0x0000002809007844 */ /* 0x0001e20000000200 */
[----:B------:R-:W-:-:S03]  /*158560*/  NOP ;  /* 0x0000000000007918 */ /* 0x000fc60000000000 */
[----:B------:R-:W1:Y:S04]  /*158570*/  LDS.128 R48, [R9] ;  /* 0x0000000009307984 */ /* 0x000e680000000c00 */
[----:B------:R-:W4:Y:S04]  /*158580*/  LDL.LU R7, [R1+0x25b0] ;  /* 0x0025b00001077983 */ /* 0x000f280000300800 */
[----:B---3--:R3:W-:Y:S04]  /*158590*/  STL.64 [R1+0x6f0], R44 ;  /* 0x0006f02c01007387 */ /* 0x0087e80000100a00 */
[----:B------:R1:W-:Y:S04]  /*1585a0*/  STL.64 [R1+0x6f8], R46 ;  /* 0x0006f82e01007387 */ /* 0x0003e80000100a00 */
[----:B------:R-:W4:Y:S01]  /*1585b0*/  LDL.LU R34, [R1+0x1dcc] ;  /* 0x001dcc0001227983 */ /* 0x000f220000300800 */
[----:B------:R-:W-:-:S02]  /*1585c0*/  LOP3.LUT R22, R22, 0xffff, RZ, 0xc0, !PT ;  /* 0x0000ffff16167812 */ /* 0x000fc400078ec0ff */
[----:B0-----:R-:W-:Y:S02]  /*1585d0*/  LOP3.LUT R42, R35, 0xffff, RZ, 0xc0, !PT ;  /* 0x0000ffff232a7812 */ /* 0x001fe400078ec0ff */
[----:B------:R-:W4:Y:S01]  /*1585e0*/  LDL.LU R35, [R1+0x1dc8] ;  /* 0x001dc80001237983 */ /* 0x000f220000300800 */
[----:B------:R-:W-:Y:S02]  /*1585f0*/  LOP3.LUT R4, R4, 0xffff, RZ, 0xc0, !PT ;  /* 0x0000ffff04047812 */ /* 0x000fe400078ec0ff */
[----:B---3--:R-:W-:Y:S02]  /*158600*/  PRMT R44, R32, 0x4210, R22 ;  /* 0x00004210202c7816 */ /* 0x008fe40000000016 */
[----:B------:R-:W3:Y:S01]  /*158610*/  LDL.LU R32, [R1+0x1dc4] ;  /* 0x001dc40001207983 */ /* 0x000ee20000300800 */
[----:B------:R-:W-:Y:S02]  /*158620*/  LOP3.LUT R5, R5, 0xffff, RZ, 0xc0, !PT ;  /* 0x0000ffff05057812 */ /* 0x000fe400078ec0ff */
[----:B-1----:R-:W-:-:S02]  /*158630*/  PRMT R47, R29, 0x4210, R4 ;  /* 0x000042101d2f7816 */ /* 0x002fc40000000004 */
[----:B------:R-:W3:Y:S01]  /*158640*/  LDL.LU R29, [R1+0x1dc0] ;  /* 0x001dc000011d7983 */ /* 0x000ee20000300800 */
[----:B------:R-:W-:-:S03]  /*158650*/  PRMT R45, R33, 0x4210, R42 ;  /* 0x00004210212d7816 */ /* 0x000fc6000000002a */
[----:B------:R-:W-:Y:S01]  /*158660*/  STL.64 [R1+0x6d0], R48 ;  /* 0x0006d03001007387 */ /* 0x000fe20000100a00 */
[----:B------:R-:W-:Y:S01]  /*158670*/  PRMT R46, R28, 0x4210, R5 ;  /* 0x000042101c2e7816 */ /* 0x000fe20000000005 */
[----:B------:R-:W-:Y:S02]  /*158680*/  NOP ;  /* 0x0000000000007918 */ /* 0x000fe40000000000 */
[----:B------:R-:W-:Y:S04]  /*158690*/  STL.64 [R1+0x6d8], R50 ;  /* 0x0006d83201007387 */ /* 0x000fe80000100a00 */
[----:B------:R-:W3:Y:S04]  /*1586a0*/  LDL.LU R33, [R1+0x1de4] ;  /* 0x001de40001217983 */ /* 0x000ee80000300800 */
[----:B------:R-:W3:Y:S04]  /*1586b0*/  LDL.LU R28, [R1+0x1de8] ;  /* 0x001de800011c7983 */ /* 0x000ee80000300800 */
[----:B------:R-:W-:Y:S01]  /*1586c0*/  STSM.16.M88.4 [R9], R44 ;  /* 0x0000002c09007844 */ /* 0x000fe20000000200 */
[----:B------:R-:W-:-:S03]  /*1586d0*/  NOP ;  /* 0x0000000000007918 */ /* 0x000fc60000000000 */
[----:B------:R-:W0:Y:S01]  /*1586e0*/  LDS.128 R48, [R9] ;  /* 0x0000000009307984 */ /* 0x000e220000000c00 */
[----:B--2---:R-:W-:-:S03]  /*1586f0*/  LOP3.LUT R40, R26, 0xffff, RZ, 0xc0, !PT ;  /* 0x0000ffff1a287812 */ /* 0x004fc600078ec0ff */
[----:B------:R-:W2:Y:S01]  /*158700*/  LDL.LU R26, [R1+0x1de0] ;  /* 0x001de000011a7983 */ /* 0x000ea20000300800 */
[----:B----4-:R-:W-:-:S03]  /*158710*/  LOP3.LUT R39, R27, 0xffff, RZ, 0xc0, !PT ;  /* 0x0000ffff1b277812 */ /* 0x010fc600078ec0ff */
[----:B------:R-:W4:Y:S04]  /*158720*/  LDL.LU R27, [R1+0x1d28] ;  /* 0x001d2800011b7983 */ /* 0x000f280000300800 */
[----:B0-----:R-:W-:Y:S04]  /*158730*/  STL.64 [R1+0x6c0], R48 ;  /* 0x0006c03001007387 */ /* 0x001fe80000100a00 */
[----:B------:R0:W-:Y:S01]  /*158740*/  STL.64 [R1+0x6c8], R50 ;  /* 0x0006c83201007387 */ /* 0x0001e20000100a00 */
[----:B------:R-:W-:-:S03]  /*158750*/  PRMT R45, R23, 0x4210, R39 ;  /* 0x00004210172d7816 */ /* 0x000fc60000000027 */
[----:B0-----:R-:W4:Y:S04]  /*158760*/  LDL.LU.64 R50, [R1+0x67a8] ;  /* 0x0067a80001327983 */ /* 0x001f280000300a00 */
[----:B------:R-:W4:Y:S01]  /*158770*/  LDL.LU R23, [R1+0x1e04] ;  /* 0x001e040001177983 */ /* 0x000f220000300800 */
[----:B------:R-:W-:Y:S02]  /*158780*/  LOP3.LUT R38, R36, 0xffff, RZ, 0xc0, !PT ;  /* 0x0000ffff24267812 */ /* 0x000fe400078ec0ff */
[----:B------:R-:W-:Y:S01]  /*158790*/  LOP3.LUT R12, R12, 0xffff, RZ, 0xc0, !PT ;  /* 0x0000ffff0c0c7812 */ /* 0x000fe200078ec0ff */
[----:B------:R-:W4:Y:S01]  /*1587a0*/  LDL.LU R41, [R1+0x1e00] ;  /* 0x001e000001297983 */ /* 0x000f220000300800 */
[----:B------:R-:W-:Y:S02]  /*1587b0*/  PRMT R44, R37, 0x4210, R40 ;  /* 0x00004210252c7816 */ /* 0x000fe40000000028 */
[----:B------:R-:W-:-:S02]  /*1587c0*/  PRMT R46, R6, 0x4210, R38 ;  /* 0x00004210062e7816 */ /* 0x000fc40000000026 */
[----:B------:R-:W4:Y:S01]  /*1587d0*/  LDL.LU R6, [R1+0x1dec] ;  /* 0x001dec0001067983 */ /* 0x000f220000300800 */
[----:B------:R-:W-:Y:S01]  /*1587e0*/  PRMT R47, R7, 0x4210, R12 ;  /* 0x00004210072f7816 */ /* 0x000fe2000000000c */
[----:B------:R-:W-:-:S04]  /*1587f0*/  NOP ;  /* 0x0000000000007918 */ /* 0x000fc80000000000 */
[----:B------:R0:W-:Y:S04]  /*158800*/  STSM.16.M88.4 [R9], R44 ;  /* 0x0000002c09007844 */ /* 0x0001e80000000200 */
[----:B------:R-:W4:Y:S04]  /*158810*/  LDL.LU R7, [R1+0x1d2c] ;  /* 0x001d2c0001077983 */ /* 0x000f280000300800 */
[----:B------:R-:W4:Y:S04]  /*158820*/  LDL.LU R36, [R1+0x1e20] ;  /* 0x001e200001247983 */ /* 0x000f280000300800 */
[----:B------:R-:W4:Y:S01]  /*158830*/  LDL.LU R37, [R1+0x1e08] ;  /* 0x001e080001257983 */ /* 0x000f220000300800 */
[----:B0-----:R-:W-:-:S02]  /*158840*/  PRMT R44, R34, 0x5210, R18 ;  /* 0x00005210222c7816 */ /* 0x001fc40000000012 */
[----:B------:R-:W-:Y:S02]  /*158850*/  PRMT R45, R35, 0x5210, R17 ;  /* 0x00005210232d7816 */ /* 0x000fe40000000011 */
[----:B---3--:R-:W-:Y:S02]  /*158860*/  PRMT R46, R32, 0x5210, R13 ;  /* 0x00005210202e7816 */ /* 0x008fe4000000000d */
[----:B------:R-:W3:Y:S01]  /*158870*/  LDL.LU R13, [R1+0x1e0c] ;  /* 0x001e0c00010d7983 */ /* 0x000ee20000300800 */
[----:B------:R-:W-:Y:S01]  /*158880*/  PRMT R47, R29, 0x5210, R16 ;  /* 0x000052101d2f7816 */ /* 0x000fe20000000010 */
[----:B------:R-:W-:Y:S02]  /*158890*/  NOP ;  /* 0x0000000000007918 */ /* 0x000fe40000000000 */
[----:B------:R-:W0:Y:S01]  /*1588a0*/  LDS.128 R16, [R9] ;  /* 0x0000000009107984 */ /* 0x000e220000000c00 */
[----:B------:R-:W-:-:S03]  /*1588b0*/  NOP ;  /* 0x0000000000007918 */ /* 0x000fc60000000000 */
[----:B------:R1:W-:Y:S04]  /*1588c0*/  STSM.16.M88.4 [R9], R44 ;  /* 0x0000002c09007844 */ /* 0x0003e80000000200 */
[----:B------:R-:W3:Y:S01]  /*1588d0*/  LDL R29, [R1+0x2e30] ;  /* 0x002e3000011d7983 */ /* 0x000ee20000100800 */
[----:B-1----:R-:W-:Y:S02]  /*1588e0*/  PRMT R44, R33, 0x5210, R31 ;  /* 0x00005210212c7816 */ /* 0x002fe4000000001f */
[----:B------:R-:W-:Y:S01]  /*1588f0*/  PRMT R45, R28, 0x5210, R30 ;  /* 0x000052101c2d7816 */ /* 0x000fe2000000001e */
[----:B0-----:R-:W-:Y:S04]  /*158900*/  STL.64 [R1+0x6a0], R16 ;  /* 0x0006a01001007387 */ /* 0x001fe80000100a00 */
[----:B------:R0:W-:Y:S04]  /*158910*/  STL.64 [R1+0x6a8], R18 ;  /* 0x0006a81201007387 */ /* 0x0001e80000100a00 */
[----:B0-----:R-:W3:Y:S04]  /*158920*/  LDL.LU.64 R18, [R1+0x67a0] ;  /* 0x0067a00001127983 */ /* 0x001ee80000300a00 */
[----:B------:R-:W3:Y:S04]  /*158930*/  LDL.LU.64 R16, [R1+0x6798] ;  /* 0x0067980001107983 */ /* 0x000ee80000300a00 */
[----:B------:R-:W3:Y:S04]  /*158940*/  LDL.LU.64 R34, [R1+0x8a0] ;  /* 0x0008a00001227983 */ /* 0x000ee80000300a00 */
[----:B------:R-:W3:Y:S01]  /*158950*/  LDL.LU.64 R30, [R1+0x918] ;  /* 0x00091800011e7983 */ /* 0x000ee20000300a00 */
[----:B--2---:R-:W-:-:S02]  /*158960*/  PRMT R46, R26, 0x5210, R25 ;  /* 0x000052101a2e7816 */ /* 0x004fc40000000019 */
[----:B----4-:R-:W-:Y:S01]  /*158970*/  PRMT R47, R27, 0x5210, R24 ;  /* 0x000052101b2f7816 */ /* 0x010fe20000000018 */
[----:B------:R-:W-:Y:S01]  /*158980*/  NOP ;  /* 0x0000000000007918 */ /* 0x000fe20000000000 */
[----:B------:R-:W0:Y:S01]  /*158990*/  LDS.128 R24, [R9] ;  /* 0x0000000009187984 */ /* 0x000e220000000c00 */
[----:B------:R-:W-:-:S03]  /*1589a0*/  NOP ;  /* 0x0000000000007918 */ /* 0x000fc60000000000 */
[----:B------:R1:W-:Y:S02]  /*1589b0*/  STSM.16.M88.4 [R9], R44 ;  /* 0x0000002c09007844 */ /* 0x0003e40000000200 */
[----:B-1----:R-:W-:Y:S02]  /*1589c0*/  PRMT R44, R23, 0x5210, R22 ;  /* 0x00005210172c7816 */ /* 0x002fe40000000016 */
[----:B0-----:R0:W-:Y:S04]  /*1589d0*/  STL.64 [R1+0x690], R24 ;  /* 0x0006901801007387 */ /* 0x0011e80000100a00 */
[----:B------:R1:W-:Y:S04]  /*1589e0*/  STL.64 [R1+0x698], R26 ;  /* 0x0006981a01007387 */ /* 0x0003e80000100a00 */
[----:B0-----:R-:W2:Y:S04]  /*1589f0*/  LDL.LU.64 R24, [R1+0x6790] ;  /* 0x0067900001187983 */ /* 0x001ea80000300a00 */
[----:B------:R-:W4:Y:S04]  /*158a00*/  LDL.LU.64 R32, [R1+0x910] ;  /* 0x0009100001207983 */ /* 0x000f280000300a00 */
[----:B-1----:R-:W2:Y:S04]  /*158a10*/  LDL.LU.64 R26, [R1+0x908] ;  /* 0x00090800011a7983 */ /* 0x002ea80000300a00 */
[----:B------:R-:W2:Y:S04]  /*158a20*/  LDL.LU R28, [R1+0x660] ;  /* 0x00066000011c7983 */ /* 0x000ea80000300800 */
[----:B------:R-:W2:Y:S01]  /*158a30*/  LDL.LU.64 R22, [R1+0x900] ;  /* 0x0009000001167983 */ /* 0x000ea20000300a00 */
[----:B------:R-:W-:-:S02]  /*158a40*/  PRMT R45, R41, 0x5210, R42 ;  /* 0x00005210292d7816 */ /* 0x000fc4000000002a */
[----:B------:R-:W-:Y:S02]  /*158a50*/  PRMT R46, R6, 0x5210, R5 ;  /* 0x00005210062e7816 */ /* 0x000fe40000000005 */
[----:B------:R-:W-:Y:S01]  /*158a60*/  PRMT R47, R7, 0x5210, R4 ;  /* 0x00005210072f7816 */ /* 0x000fe20000000004 */
[----:B------:R-:W-:Y:S01]  /*158a70*/  NOP ;  /* 0x0000000000007918 */ /* 0x000fe20000000000 */
[----:B------:R-:W0:Y:S01]  /*158a80*/  LDS.128 R4, [R9] ;  /* 0x0000000009047984 */ /* 0x000e220000000c00 */
[----:B------:R-:W-:-:S03]  /*158a90*/  NOP ;  /* 0x0000000000007918 */ /* 0x000fc60000000000 */
[----:B------:R-:W-:Y:S01]  /*158aa0*/  STSM.16.M88.4 [R9], R44 ;  /* 0x0000002c09007844 */ /* 0x000fe20000000200 */
[----:B------:R-:W-:Y:S01]  /*158ab0*/  PRMT R36, R36, 0x5210, R40 ;  /* 0x0000521024247816 */ /* 0x000fe20000000028 */
[----:B------:R-:W-:Y:S02]  /*158ac0*/  NOP ;  /* 0x0000000000007918 */ /* 0x000fe40000000000 */
[----:B------:R-:W1:Y:S01]  /*158ad0*/  LDS.128 R40, [R9] ;  /* 0x0000000009287984 */ /* 0x000e620000000c00 */
[----:B------:R-:W-:Y:S02]  /*158ae0*/  PRMT R37, R37, 0x5210, R39 ;  /* 0x0000521025257816 */ /* 0x000fe40000000027 */
[----:B------:R-:W-:Y:S02]  /*158af0*/  PRMT R39, R15, 0x5210, R12 ;  /* 0x000052100f277816 */ /* 0x000fe4000000000c */
[----:B---3--:R-:W-:Y:S01]  /*158b00*/  PRMT R38, R13, 0x5210, R38 ;  /* 0x000052100d267816 */ /* 0x008fe20000000026 */
[----:B------:R-:W-:-:S04]  /*158b10*/  NOP ;  /* 0x0000000000007918 */ /* 0x000fc80000000000 */
[----:B------:R-:W-:Y:S04]  /*158b20*/  STSM.16.M88.4 [R9], R36 ;  /* 0x0000002409007844 */ /* 0x000fe80000000200 */
[----:B0-----:R-:W-:Y:S04]  /*158b30*/  STL.64 [R1+0x680], R4 ;  /* 0x0006800401007387 */ /* 0x001fe80000100a00 */
[----:B------:R0:W-:Y:S04]  /*158b40*/  STL.64 [R1+0x688], R6 ;  /* 0x0006880601007387 */ /* 0x0001e80000100a00 */
[----:B0-----:R-:W3:Y:S04]  /*158b50*/  LDL.LU.64 R6, [R1+0x6788] ;  /* 0x0067880001067983 */ /* 0x001ee80000300a00 */
[----:B------:R-:W3:Y:S04]  /*158b60*/  LDL.LU.64 R4, [R1+0x6780] ;  /* 0x0067800001047983 */ /* 0x000ee80000300a00 */
[----:B------:R-:W3:Y:S01]  /*158b70*/  LDL.LU R15, [R1+0x677c] ;  /* 0x00677c00010f7983 */ /* 0x000ee20000300800 */
[----:B------:R-:W-:-:S03]  /*158b80*/  ISETP.LT.AND P6, PT, R29, UR29, !P6 ;  /* 0x0000001d1d007c0c */ /* 0x000fc6000f7c1270 */
[----:B-1----:R-:W-:Y:S04]  /*158b90*/  STL.64 [R1+0x6b0], R40 ;  /* 0x0006b02801007387 */ /* 0x002fe80000100a00 */
[----:B------:R-:W-:Y:S01]  /*158ba0*/  STL.64 [R1+0x6b8], R42 ;  /* 0x0006b82a01007387 */ /* 0x000fe20000100a00 */
[----:B------:R-:W-:Y:S01]  /*158bb0*/  PRMT R12, R16, 0x7770, RZ ;  /* 0x00007770100c7816 */ /* 0x000fe200000000ff */
[----:B------:R-:W-:-:S04]  /*158bc0*/  NOP ;  /* 0x0000000000007918 */ /* 0x000fc80000000000 */
[----:B------:R0:W-:Y:S02]  /*158bd0*/  @P6 STG.E.U8 desc[UR4][R34.64], R12 ;  /* 0x0000000c22006986 */ /* 0x0001e4000c101104 */
[----:B0-----:R-:W-:-:S05]  /*158be0*/  PRMT R12, R16, 0x7771, RZ ;  /* 0x00007771100c7816 */ /* 0x001fca00000000ff */
[----:B------:R0:W-:Y:S02]  /*158bf0*/  @P0 STG.E.U8 desc[UR4][R30.64], R12 ;  /* 0x0000000c1e000986 */ /* 0x0001e4000c101104 */
[----:B0-----:R-:W-:-:S05]  /*158c00*/  PRMT R12, R16, 0x7772, RZ ;  /* 0x00007772100c7816 */ /* 0x001fca00000000ff */
[----:B----4-:R0:W-:Y:S02]  /*158c10*/  @P5 STG.E.U8 desc[UR4][R32.64], R12 ;  /* 0x0000000c20005986 */ /* 0x0101e4000c101104 */
[----:B0-----:R-:W-:Y:S02]  /*158c20*/  PRMT R12, R16, 0x7773, RZ ;  /* 0x00007773100c7816 */ /* 0x001fe400000000ff */
[----:B------:R-:W4:Y:S04]  /*158c30*/  LDL.LU R16, [R1+0x6778] ;  /* 0x0067780001107983 */ /* 0x000f280000300800 */
[----:B--2---:R0:W-:Y:S04]  /*158c40*/  @P4 STG.E.U8 desc[UR4][R26.64], R12 ;  /* 0x0000000c1a004986 */ /* 0x0041e8000c101104 */
[----:B------:R-:W2:Y:S01]  /*158c50*/  LDL.LU.64 R38, [R1+0x8f8] ;  /* 0x0008f80001267983 */ /* 0x000ea20000300a00 */
[----:B0-----:R-:W-:-:S05]  /*158c60*/  PRMT R12, R28, 0x7770, RZ ;  /* 0x000077701c0c7816 */ /* 0x001fca00000000ff */
[----:B------:R0:W-:Y:S04]  /*158c70*/  @P3 STG.E.U8 desc[UR4][R22.64], R12 ;  /* 0x0000000c16003986 */ /* 0x0001e8000c101104 */
[----:B0-----:R-:W4:Y:S04]  /*158c80*/  LDL.LU.64 R22, [R1+0x8f0] ;  /* 0x0008f00001167983 */ /* 0x001f280000300a00 */
[----:B------:R-:W4:Y:S04]  /*158c90*/  LDL.LU.64 R34, [R1+0x8e8] ;  /* 0x0008e80001227983 */ /* 0x000f280000300a00 */
[----:B------:R-:W4:Y:S04]  /*158ca0*/  LDL.LU.64 R36, [R1+0x8e0] ;  /* 0x0008e00001247983 */ /* 0x000f280000300a00 */
[----:B------:R-:W4:Y:S04]  /*158cb0*/  LDL.LU.64 R30, [R1+0x8d8] ;  /* 0x0008d800011e7983 */ /* 0x000f280000300a00 */
[----:B------:R-:W4:Y:S04]  /*158cc0*/  LDL.LU.64 R32, [R1+0x8d0] ;  /* 0x0008d00001207983 */ /* 0x000f280000300a00 */
[----:B------:R-:W4:Y:S01]  /*158cd0*/  LDL.LU R29, [R1+0x650] ;  /* 0x00065000011d7983 */ /* 0x000f220000300800 */
[----:B------:R-:W-:-:S03]  /*158ce0*/  PRMT R12, R28, 0x7771, RZ ;  /* 0x000077711c0c7816 */ /* 0x000fc600000000ff */
[----:B------:R-:W4:Y:S04]  /*158cf0*/  LDL.LU.64 R26, [R1+0x8c8] ;  /* 0x0008c800011a7983 */ /* 0x000f280000300a00 */
[----:B------:R-:W4:Y:S01]  /*158d00*/  LDL.LU R13, [R1+0x640] ;  /* 0x00064000010d7983 */ /* 0x000f220000300800 */
[----:B---3--:R-:W-:-:S03]  /*158d10*/  LOP3.LUT P3, RZ, R15, 0x2000, RZ, 0xc0, !PT ;  /* 0x000020000fff7812 */ /* 0x008fc6000786c0ff */
[----:B--2---:R0:W-:Y:S02]  /*158d20*/  @P2 STG.E.U8 desc[UR4][R38.64], R12 ;  /* 0x0000000c26002986 */ /* 0x0041e4000c101104 */
[----:B0-----:R-:W-:-:S05]  /*158d30*/  PRMT R12, R28, 0x7772, RZ ;  /* 0x000077721c0c7816 */ /* 0x001fca00000000ff */
[----:B----4-:R0:W-:Y:S04]  /*158d40*/  @P1 STG.E.U8 desc[UR4][R22.64], R12 ;  /* 0x0000000c16001986 */ /* 0x0101e8000c101104 */
[----:B0-----:R-:W2:Y:S01]  /*158d50*/  LDL.LU.64 R22, [R1+0x8c0] ;  /* 0x0008c00001167983 */ /* 0x001ea20000300a00 */
[----:B------:R-:W-:-:S03]  /*158d60*/  LOP3.LUT R16, R16, 0xfffdffff, RZ, 0xc0, !PT ;  /* 0xfffdffff10107812 */ /* 0x000fc600078ec0ff */
[----:B------:R-:W3:Y:S01]  /*158d70*/  LDL.LU.64 R48, [R1+0x8b8] ;  /* 0x0008b80001307983 */ /* 0x000ee20000300a00 */
[----:B------:R-:W-:Y:S02]  /*158d80*/  @P3 LOP3.LUT R16, R16, 0x20000, RZ, 0xfc, !PT ;  /* 0x0002000010103812 */ /* 0x000fe400078efcff */
[----:B------:R-:W-:Y:S01]  /*158d90*/  LOP3.LUT P3, RZ, R15, 0x400, RZ, 0xc0, !PT ;  /* 0x000004000fff7812 */ /* 0x000fe2000786c0ff */
[----:B------:R-:W4:Y:S01]  /*158da0*/  LDL.LU.64 R46, [R1+0x8b0] ;  /* 0x0008b000012e7983 */ /* 0x000f220000300a00 */
[----:B------:R-:W-:-:S11]  /*158db0*/  LOP3.LUT R16, R16, 0xfffbffff, RZ, 0xc0, !PT ;  /* 0xfffbffff10107812 */ /* 0x000fd600078ec0ff */
[----:B------:R-:W-:Y:S02]  /*158dc0*/  @P3 LOP3.LUT R16, R16, 0x40000, RZ, 0xfc, !PT ;  /* 0x0004000010103812 */ /* 0x000fe400078efcff */
[----:B------:R-:W-:Y:S02]  /*158dd0*/  LOP3.LUT P3, RZ, R15, 0x200, RZ, 0xc0, !PT ;  /* 0x000002000fff7812 */ /* 0x000fe4000786c0ff */
[----:B------:R-:W-:-:S11]  /*158de0*/  LOP3.LUT R16, R16, 0xfff7ffff, RZ, 0xc0, !PT ;  /* 0xfff7ffff10107812 */ /* 0x000fd600078ec0ff */
[----:B------:R-:W-:Y:S02]  /*158df0*/  @P3 LOP3.LUT R16, R16, 0x80000, RZ, 0xfc, !PT ;  /* 0x0008000010103812 */ /* 0x000fe400078efcff */
[----:B------:R-:W-:Y:S02]  /*158e00*/  LOP3.LUT P3, RZ, R15, 0x100, RZ, 0xc0, !PT ;  /* 0x000001000fff7812 */ /* 0x000fe4000786c0ff */
[----:B------:R-:W-:-:S11]  /*158e10*/  LOP3.LUT R16, R16, 0xffefffff, RZ, 0xc0, !PT ;  /* 0xffefffff10107812 */ /* 0x000fd600078ec0ff */
[----:B------:R-:W-:Y:S02]  /*158e20*/  @P3 LOP3.LUT R16, R16, 0x100000, RZ, 0xfc, !PT ;  /* 0x0010000010103812 */ /* 0x000fe400078efcff */
[C---:B------:R-:W-:Y:S02]  /*158e30*/  LOP3.LUT P3, RZ, R15.reuse, 0x80, RZ, 0xc0, !PT ;  /* 0x000000800fff7812 */ /* 0x040fe4000786c0ff */
[----:B------:R-:W-:Y:S02]  /*158e40*/  LOP3.LUT R16, R16, 0xffdfffff, RZ, 0xc0, !PT ;  /* 0xffdfffff10107812 */ /* 0x000fe400078ec0ff */
[----:B------:R-:W-:-:S09]  /*158e50*/  LOP3.LUT P5, RZ, R15, 0x1, RZ, 0xc0, !PT ;  /* 0x000000010fff7812 */ /* 0x000fd200078ac0ff */
[----:B------:R-:W-:Y:S02]  /*158e60*/  @P3 LOP3.LUT R16, R16, 0x200000, RZ, 0xfc, !PT ;  /* 0x0020000010103812 */ /* 0x000fe400078efcff */
[----:B------:R-:W-:Y:S02]  /*158e70*/  LOP3.LUT P3, RZ, R15, 0x40, RZ, 0xc0, !PT ;  /* 0x000000400fff7812 */ /* 0x000fe4000786c0ff */
[----:B------:R-:W-:Y:S02]  /*158e80*/  PRMT R12, R28, 0x7773, RZ ;  /* 0x000077731c0c7816 */ /* 0x000fe400000000ff */
[----:B------:R-:W-:-:S03]  /*158e90*/  LOP3.LUT R16, R16, 0xffbfffff, RZ, 0xc0, !PT ;  /* 0xffbfffff10107812 */ /* 0x000fc600078ec0ff */
[----:B------:R0:W-:Y:S06]  /*158ea0*/  @P5 STG.E.U8 desc[UR4][R34.64], R12 ;  /* 0x0000000c22005986 */ /* 0x0001ec000c101104 */
[----:B------:R-:W-:Y:S02]  /*158eb0*/  @P3 LOP3.LUT R16, R16, 0x400000, RZ, 0xfc, !PT ;  /* 0x0040000010103812 */ /* 0x000fe400078efcff */
[----:B------:R-:W-:Y:S01]  /*158ec0*/  LOP3.LUT P3, RZ, R15, 0x20, RZ, 0xc0, !PT ;  /* 0x000000200fff7812 */ /* 0x000fe2000786c0ff */
[----:B0-----:R-:W4:Y:S04]  /*158ed0*/  LDL.LU R34, [R1+0x630] ;  /* 0x0006300001227983 */ /* 0x001f280000300800 */
[----:B------:R-:W4:Y:S01]  /*158ee0*/  LDL.LU.64 R42, [R1+0x8a8] ;  /* 0x0008a800012a7983 */ /* 0x000f220000300a00 */
[----:B------:R-:W-:-:S03]  /*158ef0*/  LOP3.LUT R16, R16, 0xff7fffff, RZ, 0xc0, !PT ;  /* 0xff7fffff10107812 */ /* 0x000fc600078ec0ff */
[----:B------:R-:W4:Y:S04]  /*158f00*/  LDL.LU.64 R44, [R1+0x920] ;  /* 0x00092000012c7983 */ /* 0x000f280000300a00 */
[----:B------:R-:W-:Y:S02]  /*158f10*/  @P3 LOP3.LUT R16, R16, 0x800000, RZ, 0xfc, !PT ;  /* 0x0080000010103812 */ /* 0x000fe400078efcff */
[C---:B------:R-:W-:Y:S01]  /*158f20*/  LOP3.LUT P3, RZ, R15.reuse, 0x10, RZ, 0xc0, !PT ;  /* 0x000000100fff7812 */ /* 0x040fe2000786c0ff */
[----:B------:R-:W4:Y:S01]  /*158f30*/  LDL.LU.64 R40, [R1+0x998] ;  /* 0x0009980001287983 */ /* 0x000f220000300a00 */
[C---:B------:R-:W-:Y:S02]  /*158f40*/  LOP3.LUT P0, RZ, R15.reuse, 0x2, RZ, 0xc0, !PT ;  /* 0x000000020fff7812 */ /* 0x040fe4000780c0ff */
[----:B------:R-:W-:Y:S01]  /*158f50*/  LOP3.LUT P6, RZ, R15, 0x4, RZ, 0xc0, !PT ;  /* 0x000000040fff7812 */ /* 0x000fe200078cc0ff */
[----:B------:R-:W4:Y:S01]  /*158f60*/  LDL.LU.64 R38, [R1+0x990] ;  /* 0x0009900001267983 */ /* 0x000f220000300a00 */
[----:B------:R-:W-:-:S02]  /*158f70*/  LOP3.LUT R16, R16, 0xfeffffff, RZ, 0xc0, !PT ;  /* 0xfeffffff10107812 */ /* 0x000fc400078ec0ff */
[----:B------:R-:W-:-:S05]  /*158f80*/  PRMT R12, R29, 0x7770, RZ ;  /* 0x000077701d0c7816 */ /* 0x000fca00000000ff */
[----:B------:R-:W-:Y:S02]  /*158f90*/  @P3 LOP3.LUT R16, R16, 0x1000000, RZ, 0xfc, !PT ;  /* 0x0100000010103812 */ /* 0x000fe400078efcff */
[----:B------:R-:W-:Y:S01]  /*158fa0*/  LOP3.LUT P3, RZ, R15, 0x8, RZ, 0xc0, !PT ;  /* 0x000000080fff7812 */ /* 0x000fe2000786c0ff */
[----:B------:R0:W-:Y:S02]  /*158fb0*/  @P0 STG.E.U8 desc[UR4][R36.64], R12 ;  /* 0x0000000c24000986 */ /* 0x0001e4000c101104 */
[C---:B0-----:R-:W-:Y:S02]  /*158fc0*/  PRMT R12, R29.reuse, 0x7771, RZ ;  /* 0x000077711d0c7816 */ /* 0x041fe400000000ff */
[----:B------:R-:W4:Y:S04]  /*158fd0*/  LDL.LU.64 R36, [R1+0x988] ;  /* 0x0009880001247983 */ /* 0x000f280000300a00 */
[----:B------:R0:W-:Y:S02]  /*158fe0*/  @P6 STG.E.U8 desc[UR4][R30.64], R12 ;  /* 0x0000000c1e006986 */ /* 0x0001e4000c101104 */
[----:B0-----:R-:W-:-:S02]  /*158ff0*/  PRMT R12, R29, 0x7772, RZ ;  /* 0x000077721d0c7816 */ /* 0x001fc400000000ff */
[----:B------:R-:W4:Y:S04]  /*159000*/  LDL.LU.64 R30, [R1+0x980] ;  /* 0x00098000011e7983 */ /* 0x000f280000300a00 */
[----:B------:R0:W-:Y:S01]  /*159010*/  @P3 STG.E.U8 desc[UR4][R32.64], R12 ;  /* 0x0000000c20003986 */ /* 0x0001e2000c101104 */
[C---:B------:R-:W-:Y:S02]  /*159020*/  LOP3.LUT P3, RZ, R16.reuse, 0x1000000, RZ, 0xc0, !PT ;  /* 0x0100000010ff7812 */ /* 0x040fe4000786c0ff */
[----:B0-----:R-:W-:Y:S01]  /*159030*/  PRMT R12, R29, 0x7773, RZ ;  /* 0x000077731d0c7816 */ /* 0x001fe200000000ff */
[----:B------:R-:W4:Y:S10]  /*159040*/  LDL.LU.64 R32, [R1+0x978] ;  /* 0x0009780001207983 */ /* 0x000f340000300a00 */
[----:B------:R0:W-:Y:S01]  /*159050*/  @P3 STG.E.U8 desc[UR4][R26.64], R12 ;  /* 0x0000000c1a003986 */ /* 0x0001e2000c101104 */
[----:B------:R-:W-:-:S03]  /*159060*/  LOP3.LUT P3, RZ, R16, 0x800000, RZ, 0xc0, !PT ;  /* 0x0080000010ff7812 */ /* 0x000fc6000786c0ff */
[----:B------:R-:W4:Y:S04]  /*159070*/  LDL.LU.64 R28, [R1+0x970] ;  /* 0x00097000011c7983 */ /* 0x000f280000300a00 */
[----:B0-----:R-:W4:Y:S01]  /*159080*/  LDL.LU.64 R26, [R1+0x968] ;  /* 0x00096800011a7983 */ /* 0x001f220000300a00 */
[----:B------:R-:W-:-:S03]  /*159090*/  PRMT R12, R13, 0x7770, RZ ;  /* 0x000077700d0c7816 */ /* 0x000fc600000000ff */
[----:B------:R-:W4:Y:S04]  /*1590a0*/  LDL.LU R35, [R1+0x610] ;  /* 0x0006100001237983 */ /* 0x000f280000300800 */
[----:B--2---:R0:W-:Y:S04]  /*1590b0*/  @P3 STG.E.U8 desc[UR4][R22.64], R12 ;  /* 0x0000000c16003986 */ /* 0x0041e8000c101104 */
[----:B0-----:R-:W2:Y:S01]  /*1590c0*/  LDL.LU.64 R22, [R1+0x960] ;  /* 0x0009600001167983 */ /* 0x001ea20000300a00 */
[----:B------:R-:W-:Y:S02]  /*1590d0*/  LOP3.LUT P3, RZ, R16, 0x400000, RZ, 0xc0, !PT ;  /* 0x0040000010ff7812 */ /* 0x000fe4000786c0ff */
[----:B------:R-:W-:-:S11]  /*1590e0*/  PRMT R12, R13, 0x7771, RZ ;  /* 0x000077710d0c7816 */ /* 0x000fd600000000ff */
[----:B---3--:R0:W-:Y:S01]  /*1590f0*/  @P3 STG.E.U8 desc[UR4][R48.64], R12 ;  /* 0x0000000c30003986 */ /* 0x0081e2000c101104 */
[----:B------:R-:W-:Y:S02]  /*159100*/  LOP3.LUT P3, RZ, R16, 0x200000, RZ, 0xc0, !PT ;  /* 0x0020000010ff7812 */ /* 0x000fe4000786c0ff */
[----:B0-----:R-:W-:-:S11]  /*159110*/  PRMT R12, R13, 0x7772, RZ ;  /* 0x000077720d0c7816 */ /* 0x001fd600000000ff */
[----:B----4-:R0:W-:Y:S01]  /*159120*/  @P3 STG.E.U8 desc[UR4][R46.64], R12 ;  /* 0x0000000c2e003986 */ /* 0x0101e2000c101104 */
[----:B------:R-:W-:Y:S02]  /*159130*/  LOP3.LUT P3, RZ, R16, 0x100000, RZ, 0xc0, !PT ;  /* 0x0010000010ff7812 */ /* 0x000fe4000786c0ff */
[----:B0-----:R-:W-:Y:S02]  /*159140*/  PRMT R12, R13, 0x7773, RZ ;  /* 0x000077730d0c7816 */ /* 0x001fe400000000ff */
[C---:B------:R-:W-:Y:S02]  /*159150*/  LOP3.LUT P1, RZ, R15.reuse, 0x800, RZ, 0xc0, !PT ;  /* 0x000008000fff7812 */ /* 0x040fe4000782c0ff */
[----:B------:R-:W-:-:S07]  /*159160*/  LOP3.LUT P2, RZ, R15, 0x1000, RZ, 0xc0, !PT ;  /* 0x000010000fff7812 */ /* 0x000fce000784c0ff */
[----:B------:R0:W-:Y:S01]  /*159170*/  @P3 STG.E.U8 desc[UR4][R42.64], R12 ;  /* 0x0000000c2a003986 */ /* 0x0001e2000c101104 */
[----:B------:R-:W-:Y:S02]  /*159180*/  LOP3.LUT P3, RZ, R16, 0x80000, RZ, 0xc0, !PT ;  /* 0x0008000010ff7812 */ /* 0x000fe4000786c0ff */
[----:B0-----:R-:W-:-:S11]  /*159190*/  PRMT R12, R34, 0x7770, RZ ;  /* 0x00007770220c7816 */ /* 0x001fd600000000ff */
[----:B------:R0:W-:Y:S01]  /*1591a0*/  @P3 STG.E.U8 desc[UR4][R44.64], R12 ;  /* 0x0000000c2c003986 */ /* 0x0001e2000c101104 */
[----:B------:R-:W-:Y:S02]  /*1591b0*/  LOP3.LUT P3, RZ, R16, 0x40000, RZ, 0xc0, !PT ;  /* 0x0004000010ff7812 */ /* 0x000fe4000786c0ff */
[----:B0-----:R-:W-:-:S11]  /*1591c0*/  PRMT R12, R34, 0x7771, RZ ;  /* 0x00007771220c7816 */ /* 0x001fd600000000ff */
[----:B------:R0:W-:Y:S01]  /*1591d0*/  @P3 STG.E.U8 desc[UR4][R40.64], R12 ;  /* 0x0000000c28003986 */ /* 0x0001e2000c101104 */
[----:B------:R-:W-:Y:S02]  /*1591e0*/  LOP3.LUT P3, RZ, R16, 0x20000, RZ, 0xc0, !PT ;  /* 0x0002000010ff7812 */ /* 0x000fe4000786c0ff */
[----:B0-----:R-:W-:-:S05]  /*1591f0*/  PRMT R12, R34, 0x7772, RZ ;  /* 0x00007772220c7816 */ /* 0x001fca00000000ff */
        /* <DEDUP_REMOVED lines=12> */
[----:B------:R0:W-:Y:S02]  /*1592c0*/  @P5 STG.E.U8 desc[UR4][R28.64], R12 ;  /* 0x0000000c1c005986 */ /* 0x0001e4000c101104 */
[----:B0-----:R-:W-:Y:S02]  /*1592d0*/  PRMT R12, R2, 0x7773, RZ ;  /* 0x00007773020c7816 */ /* 0x001fe400000000ff */
[----:B------:R-:W3:Y:S04]  /*1592e0*/  LDL.LU R2, [R1+0x6774] ;  /* 0x0067740001027983 */ /* 0x000ee80000300800 */
[----:B------:R0:W-:Y:S02]  /*1592f0*/  @P0 STG.E.U8 desc[UR4][R26.64], R12 ;  /* 0x0000000c1a000986 */ /* 0x0001e4000c101104 */
[----:B0-----:R-:W-:-:S05]  /*159300*/  PRMT R12, R35, 0x7770, RZ ;  /* 0x00007770230c7816 */ /* 0x001fca00000000ff */
[----:B--2---:R0:W-:Y:S04]  /*159310*/  @P6 STG.E.U8 desc[UR4][R22.64], R12 ;  /* 0x0000000c16006986 */ /* 0x0041e8000c101104 */
[----:B0-----:R-:W2:Y:S04]  /*159320*/  LDL.LU.64 R22, [R1+0x958] ;  /* 0x0009580001167983 */ /* 0x001ea80000300a00 */
[----:B------:R-:W4:Y:S04]  /*159330*/  LDL.LU.64 R36, [R1+0x950] ;  /* 0x0009500001247983 */ /* 0x000f280000300a00 */
[----:B------:R-:W3:Y:S04]  /*159340*/  LDL.LU.64 R26, [R1+0x948] ;  /* 0x00094800011a7983 */ /* 0x000ee80000300a00 */
[----:B------:R-:W3:Y:S04]  /*159350*/  LDL.LU.64 R30, [R1+0x940] ;  /* 0x00094000011e7983 */ /* 0x000ee80000300a00 */
[----:B------:R-:W3:Y:S01]  /*159360*/  LDL.LU.64 R32, [R1+0x938] ;  /* 0x0009380001207983 */ /* 0x000ee20000300a00 */
[----:B------:R-:W-:-:S03]  /*159370*/  LOP3.LUT P4, RZ, R15, 0x40000, RZ, 0xc0, !PT ;  /* 0x000400000fff7812 */ /* 0x000fc6000788c0ff */
[----:B------:R-:W3:Y:S01]  /*159380*/  LDL.LU.64 R28, [R1+0x930] ;  /* 0x00093000011c7983 */ /* 0x000ee20000300a00 */
[----:B------:R-:W-:Y:S02]  /*159390*/  PRMT R12, R35, 0x7771, RZ ;  /* 0x00007771230c7816 */ /* 0x000fe400000000ff */
[----:B------:R-:W-:Y:S02]  /*1593a0*/  LOP3.LUT P1, RZ, R15, 0x80000000, RZ, 0xc0, !PT ;  /* 0x800000000fff7812 */ /* 0x000fe4000782c0ff */
        /* <DEDUP_REMOVED lines=12> */
[----:B------:R-:W-:Y:S01]  /*159470*/  LOP3.LUT R16, R16, 0xffffdfff, RZ, 0xc0, !PT ;  /* 0xffffdfff10107812 */ /* 0x000fe200078ec0ff */
[----:B--2---:R0:W-:Y:S04]  /*159480*/  @P4 STG.E.U8 desc[UR4][R22.64], R12 ;  /* 0x0000000c16004986 */ /* 0x0041e8000c101104 */
[----:B0-----:R-:W2:Y:S04]  /*159490*/  LDL.LU.64 R22, [R1+0x928] ;  /* 0x0009280001167983 */ /* 0x001ea80000300a00 */
[----:B------:R-:W2:Y:S04]  /*1594a0*/  LDL.LU R13, [R1+0x674] ;  /* 0x00067400010d7983 */ /* 0x000ea80000300800 */
[----:B------:R-:W2:Y:S04]  /*1594b0*/  LDL.LU.64 R48, [R1+0x9a0] ;  /* 0x0009a00001307983 */ /* 0x000ea80000300a00 */
[----:B------:R-:W2:Y:S01]  /*1594c0*/  LDL.LU.64 R46, [R1+0xa10] ;  /* 0x000a1000012e7983 */ /* 0x000ea20000300a00 */
[----:B------:R-:W-:-:S02]  /*1594d0*/  @P1 LOP3.LUT R16, R16, 0x2000, RZ, 0xfc, !PT ;  /* 0x0000200010101812 */ /* 0x000fc400078efcff */
[C---:B------:R-:W-:Y:S01]  /*1594e0*/  LOP3.LUT P1, RZ, R15.reuse, 0x4000000, RZ, 0xc0, !PT ;  /* 0x040000000fff7812 */ /* 0x040fe2000782c0ff */
[----:B------:R-:W2:Y:S01]  /*1594f0*/  LDL.LU.64 R42, [R1+0xa08] ;  /* 0x000a0800012a7983 */ /* 0x000ea20000300a00 */
[C---:B------:R-:W-:Y:S02]  /*159500*/  LOP3.LUT P5, RZ, R15.reuse, 0x80000, RZ, 0xc0, !PT ;  /* 0x000800000fff7812 */ /* 0x040fe400078ac0ff */
[----:B------:R-:W-:Y:S01]  /*159510*/  LOP3.LUT R16, R16, 0xffffbfff, RZ, 0xc0, !PT ;  /* 0xffffbfff10107812 */ /* 0x000fe200078ec0ff */
[----:B------:R-:W2:Y:S01]  /*159520*/  LDL.LU.64 R44, [R1+0xa00] ;  /* 0x000a0000012c7983 */ /* 0x000ea20000300a00 */
[----:B------:R-:W-:Y:S02]  /*159530*/  LOP3.LUT P0, RZ, R15, 0x100000, RZ, 0xc0, !PT ;  /* 0x001000000fff7812 */ /* 0x000fe4000780c0ff */
[----:B------:R-:W-:-:S05]  /*159540*/  PRMT R12, R35, 0x7772, RZ ;  /* 0x00007772230c7816 */ /* 0x000fca00000000ff */
[----:B------:R-:W-:Y:S02]  /*159550*/  @P1 LOP3.LUT R16, R16, 0x4000, RZ, 0xfc, !PT ;  /* 0x0000400010101812 */ /* 0x000fe400078efcff */
[----:B------:R-:W-:Y:S01]  /*159560*/  LOP3.LUT P1, RZ, R15, 0x1000000, RZ, 0xc0, !PT ;  /* 0x010000000fff7812 */ /* 0x000fe2000782c0ff */
[----:B----4-:R0:W-:Y:S01]  /*159570*/  @P5 STG.E.U8 desc[UR4][R36.64], R12 ;  /* 0x0000000c24005986 */ /* 0x0101e2000c101104 */
[----:B------:R-:W-:Y:S02]  /*159580*/  LOP3.LUT R16, R16, 0xffff7fff, RZ, 0xc0, !PT ;  /* 0xffff7fff10107812 */ /* 0x000fe400078ec0ff */
[----:B0-----:R-:W-:-:S09]  /*159590*/  PRMT R12, R35, 0x7773, RZ ;  /* 0x00007773230c7816 */ /* 0x001fd200000000ff */
[----:B------:R-:W-:Y:S02]  /*1595a0*/  @P1 LOP3.LUT R16, R16, 0x8000, RZ, 0xfc, !PT ;  /* 0x0000800010101812 */ /* 0x000fe400078efcff */
[C---:B------:R-:W-:Y:S01]  /*1595b0*/  LOP3.LUT P1, RZ, R15.reuse, 0x800000, RZ, 0xc0, !PT ;  /* 0x008000000fff7812 */ /* 0x040fe2000782c0ff */
[----:B---3--:R0:W-:Y:S01]  /*1595c0*/  @P0 STG.E.U8 desc[UR4][R26.64], R12 ;  /* 0x0000000c1a000986 */ /* 0x0081e2000c101104 */
[----:B------:R-:W-:Y:S02]  /*1595d0*/  LOP3.LUT P6, RZ, R15, 0x200000, RZ, 0xc0, !PT ;  /* 0x002000000fff7812 */ /* 0x000fe400078cc0ff */
[----:B------:R-:W-:Y:S01]  /*1595e0*/  LOP3.LUT R16, R16, 0xfffeffff, RZ, 0xc0, !PT ;  /* 0xfffeffff10107812 */ /* 0x000fe200078ec0ff */
[----:B0-----:R-:W3:Y:S04]  /*1595f0*/  LDL.LU R26, [R1+0x664] ;  /* 0x00066400011a7983 */ /* 0x001ee80000300800 */
[----:B------:R-:W4:Y:S04]  /*159600*/  LDL.LU.64 R40, [R1+0x9f8] ;  /* 0x0009f80001287983 */ /* 0x000f280000300a00 */
[----:B------:R-:W-:-:S02]  /*159610*/  @P1 LOP3.LUT R16, R16, 0x10000, RZ, 0xfc, !PT ;  /* 0x0001000010101812 */ /* 0x000fc400078efcff */
[----:B------:R-:W-:Y:S01]  /*159620*/  LOP3.LUT P1, RZ, R15, 0x400000, RZ, 0xc0, !PT ;  /* 0x004000000fff7812 */ /* 0x000fe2000782c0ff */
[----:B------:R-:W4:Y:S01]  /*159630*/  LDL.LU.64 R38, [R1+0x9f0] ;  /* 0x0009f00001267983 */ /* 0x000f220000300a00 */
[----:B------:R-:W-:-:S03]  /*159640*/  PRMT R12, R3, 0x7770, RZ ;  /* 0x00007770030c7816 */ /* 0x000fc600000000ff */
[----:B------:R-:W4:Y:S04]  /*159650*/  LDL.LU R27, [R1+0x654] ;  /* 0x00065400011b7983 */ /* 0x000f280000300800 */
[----:B------:R0:W-:Y:S04]  /*159660*/  @P6 STG.E.U8 desc[UR4][R30.64], R12 ;  /* 0x0000000c1e006986 */ /* 0x0001e8000c101104 */
[----:B------:R-:W4:Y:S04]  /*159670*/  LDL.LU.64 R36, [R1+0x9e8] ;  /* 0x0009e80001247983 */ /* 0x000f280000300a00 */
[----:B------:R-:W4:Y:S01]  /*159680*/  LDL.LU.64 R34, [R1+0x9e0] ;  /* 0x0009e00001227983 */ /* 0x000f220000300a00 */
[----:B0-----:R-:W-:-:S03]  /*159690*/  PRMT R12, R3, 0x7771, RZ ;  /* 0x00007771030c7816 */ /* 0x001fc600000000ff */
[----:B------:R-:W4:Y:S04]  /*1596a0*/  LDL.LU.64 R30, [R1+0x9d8] ;  /* 0x0009d800011e7983 */ /* 0x000f280000300a00 */
[----:B------:R0:W-:Y:S01]  /*1596b0*/  @P1 STG.E.U8 desc[UR4][R32.64], R12 ;  /* 0x0000000c20001986 */ /* 0x0001e2000c101104 */
[C---:B------:R-:W-:Y:S02]  /*1596c0*/  LOP3.LUT P1, RZ, R16.reuse, 0x10000, RZ, 0xc0, !PT ;  /* 0x0001000010ff7812 */ /* 0x040fe4000782c0ff */
[----:B0-----:R-:W-:Y:S01]  /*1596d0*/  PRMT R12, R3, 0x7772, RZ ;  /* 0x00007772030c7816 */ /* 0x001fe200000000ff */
[----:B------:R-:W4:Y:S10]  /*1596e0*/  LDL.LU.64 R32, [R1+0x9d0] ;  /* 0x0009d00001207983 */ /* 0x000f340000300a00 */
[----:B------:R0:W-:Y:S01]  /*1596f0*/  @P1 STG.E.U8 desc[UR4][R28.64], R12 ;  /* 0x0000000c1c001986 */ /* 0x0001e2000c101104 */
[----:B------:R-:W-:-:S03]  /*159700*/  LOP3.LUT P1, RZ, R16, 0x8000, RZ, 0xc0, !PT ;  /* 0x0000800010ff7812 */ /* 0x000fc6000782c0ff */
[----:B0-----:R-:W4:Y:S01]  /*159710*/  LDL.LU.64 R28, [R1+0x9c8] ;  /* 0x0009c800011c7983 */ /* 0x001f220000300a00 */
[----:B------:R-:W-:-:S03]  /*159720*/  PRMT R12, R3, 0x7773, RZ ;  /* 0x00007773030c7816 */ /* 0x000fc600000000ff */
[----:B------:R-:W4:Y:S06]  /*159730*/  LDL.LU R3, [R1+0x6770] ;  /* 0x0067700001037983 */ /* 0x000f2c0000300800 */
[----:B--2---:R0:W-:Y:S04]  /*159740*/  @P1 STG.E.U8 desc[UR4][R22.64], R12 ;  /* 0x0000000c16001986 */ /* 0x0041e8000c101104 */
[----:B0-----:R-:W2:Y:S01]  /*159750*/  LDL.LU.64 R22, [R1+0x9c0] ;  /* 0x0009c00001167983 */ /* 0x001ea20000300a00 */
[----:B------:R-:W-:-:S02]  /*159760*/  LOP3.LUT P1, RZ, R16, 0x4000, RZ, 0xc0, !PT ;  /* 0x0000400010ff7812 */ /* 0x000fc4000782c0ff */
[----:B------:R-:W-:-:S11]  /*159770*/  PRMT R12, R13, 0x7770, RZ ;  /* 0x000077700d0c7816 */ /* 0x000fd600000000ff */
        /* <DEDUP_REMOVED lines=11> */
[----:B---3--:R-:W-:-:S11]  /*159830*/  PRMT R12, R26, 0x7770, RZ ;  /* 0x000077701a0c7816 */ /* 0x008fd600000000ff */
[----:B----4-:R0:W-:Y:S01]  /*159840*/  @P1 STG.E.U8 desc[UR4][R40.64], R12 ;  /* 0x0000000c28001986 */ /* 0x0101e2000c101104 */
[----:B------:R-:W-:Y:S02]  /*159850*/  LOP3.LUT P1, RZ, R16, 0x200, RZ, 0xc0, !PT ;  /* 0x0000020010ff7812 */ /* 0x000fe4000782c0ff */
[C---:B------:R-:W-:Y:S02]  /*159860*/  LOP3.LUT P2, RZ, R2.reuse, 0x1, RZ, 0xc0, !PT ;  /* 0x0000000102ff7812 */ /* 0x040fe4000784c0ff */
[----:B------:R-:W-:Y:S02]  /*159870*/  LOP3.LUT P3, RZ, R2, 0x2, RZ, 0xc0, !PT ;  /* 0x0000000202ff7812 */ /* 0x000fe4000786c0ff */
[----:B0-----:R-:W-:-:S07]  /*159880*/  PRMT R12, R26, 0x7771, RZ ;  /* 0x000077711a0c7816 */ /* 0x001fce00000000ff */
        /* <DEDUP_REMOVED lines=13> */
[----:B0-----:R-:W-:-:S05]  /*159960*/  PRMT R12, R27, 0x7772, RZ ;  /* 0x000077721b0c7816 */ /* 0x001fca00000000ff */
[----:B------:R0:W-:Y:S02]  /*159970*/  @P0 STG.E.U8 desc[UR4][R28.64], R12 ;  /* 0x0000000c1c000986 */ /* 0x0001e4000c101104 */
[----:B0-----:R-:W-:-:S05]  /*159980*/  PRMT R12, R27, 0x7773, RZ ;  /* 0x000077731b0c7816 */ /* 0x001fca00000000ff */
[----:B--2---:R0:W-:Y:S04]  /*159990*/  @P6 STG.E.U8 desc[UR4][R22.64], R12 ;  /* 0x0000000c16006986 */ /* 0x0041e8000c101104 */
[----:B0-----:R-:W2:Y:S04]  /*1599a0*/  LDL.LU.64 R22, [R1+0x9b8] ;  /* 0x0009b80001167983 */ /* 0x001ea80000300a00 */
[----:B------:R-:W3:Y:S04]  /*1599b0*/  LDL.LU.64 R36, [R1+0x9b0] ;  /* 0x0009b00001247983 */ /* 0x000ee80000300a00 */
[----:B------:R-:W4:Y:S04]  /*1599c0*/  LDL.LU.64 R34, [R1+0x9a8] ;  /* 0x0009a80001227983 */ /* 0x000f280000300a00 */
[----:B------:R-:W2:Y:S04]  /*1599d0*/  LDL.LU R31, [R1+0x644] ;  /* 0x00064400011f7983 */ /* 0x000ea80000300800 */
[----:B------:R-:W4:Y:S04]  /*1599e0*/  LDL.LU.64 R32, [R1+0xa20] ;  /* 0x000a200001207983 */ /* 0x000f280000300a00 */
[----:B------:R-:W4:Y:S04]  /*1599f0*/  LDL.LU.64 R28, [R1+0xa18] ;  /* 0x000a1800011c7983 */ /* 0x000f280000300a00 */
[----:B------:R-:W4:Y:S04]  /*159a00*/  LDL.LU.64 R26, [R1+0xa90] ;  /* 0x000a9000011a7983 */ /* 0x000f280000300a00 */
[----:B------:R-:W4:Y:S01]  /*159a10*/  LDL.LU R13, [R1+0x634] ;  /* 0x00063400010d7983 */ /* 0x000f220000300800 */
[----:B------:R-:W-:-:S02]  /*159a20*/  LOP3.LUT P4, RZ, R2, 0x40, RZ, 0xc0, !PT ;  /* 0x0000004002ff7812 */ /* 0x000fc4000788c0ff */
        /* <DEDUP_REMOVED lines=13> */
[----:B------:R-:W-:Y:S02]  /*159b00*/  LOP3.LUT R16, R16, 0xffffffdf, RZ, 0xc0, !PT ;  /* 0xffffffdf10107812 */ /* 0x000fe400078ec0ff */
[----:B--2---:R-:W-:-:S05]  /*159b10*/  PRMT R12, R31, 0x7770, RZ ;  /* 0x000077701f0c7816 */ /* 0x004fca00000000ff */
[----:B------:R0:W-:Y:S04]  /*159b20*/  @P4 STG.E.U8 desc[UR4][R22.64], R12 ;  /* 0x0000000c16004986 */ /* 0x0001e8000c101104 */
[----:B0-----:R-:W2:Y:S04]  /*159b30*/  LDL.LU.64 R22, [R1+0xa88] ;  /* 0x000a880001167983 */ /* 0x001ea80000300a00 */
[----:B------:R-:W2:Y:S04]  /*159b40*/  LDL.LU.64 R46, [R1+0xa80] ;  /* 0x000a8000012e7983 */ /* 0x000ea80000300a00 */
[----:B------:R-:W2:Y:S01]  /*159b50*/  LDL.LU.64 R42, [R1+0xa78] ;  /* 0x000a7800012a7983 */ /* 0x000ea20000300a00 */
[----:B------:R-:W-:-:S02]  /*159b60*/  @P1 LOP3.LUT R16, R16, 0x20, RZ, 0xfc, !PT ;  /* 0x0000002010101812 */ /* 0x000fc400078efcff */
[----:B------:R-:W-:Y:S01]  /*159b70*/  LOP3.LUT P1, RZ, R2, 0x2000, RZ, 0xc0, !PT ;  /* 0x0000200002ff7812 */ /* 0x000fe2000782c0ff */
[----:B------:R-:W2:Y:S01]  /*159b80*/  LDL.LU.64 R44, [R1+0xa70] ;  /* 0x000a7000012c7983 */ /* 0x000ea20000300a00 */
[----:B------:R-:W-:-:S03]  /*159b90*/  LOP3.LUT R16, R16, 0xffffffbf, RZ, 0xc0, !PT ;  /* 0xffffffbf10107812 */ /* 0x000fc600078ec0ff */
[----:B------:R-:W2:Y:S01]  /*159ba0*/  LDL.LU.64 R40, [R1+0xa68] ;  /* 0x000a680001287983 */ /* 0x000ea20000300a00 */
[C---:B------:R-:W-:Y:S02]  /*159bb0*/  LOP3.LUT P5, RZ, R2.reuse, 0x80, RZ, 0xc0, !PT ;  /* 0x0000008002ff7812 */ /* 0x040fe400078ac0ff */
[----:B------:R-:W-:Y:S01]  /*159bc0*/  LOP3.LUT P0, RZ, R2, 0x100, RZ, 0xc0, !PT ;  /* 0x0000010002ff7812 */ /* 0x000fe2000780c0ff */
[----:B------:R-:W2:Y:S04]  /*159bd0*/  LDL.LU.64 R38, [R1+0xa60] ;  /* 0x000a600001267983 */ /* 0x000ea80000300a00 */
[----:B------:R-:W-:Y:S02]  /*159be0*/  @P1 LOP3.LUT R16, R16, 0x40, RZ, 0xfc, !PT ;  /* 0x0000004010101812 */ /* 0x000fe400078efcff */
[----:B------:R-:W-:-:S02]  /*159bf0*/  LOP3.LUT P1, RZ, R2, 0x1000, RZ, 0xc0, !PT ;  /* 0x0000100002ff7812 */ /* 0x000fc4000782c0ff */
[----:B------:R-:W-:Y:S02]  /*159c00*/  LOP3.LUT R16, R16, 0xffffff7f, RZ, 0xc0, !PT ;  /* 0xffffff7f10107812 */ /* 0x000fe400078ec0ff */
[----:B------:R-:W-:-:S09]  /*159c10*/  PRMT R12, R31, 0x7771, RZ ;  /* 0x000077711f0c7816 */ /* 0x000fd200000000ff */
[----:B------:R-:W-:Y:S02]  /*159c20*/  @P1 LOP3.LUT R16, R16, 0x80, RZ, 0xfc, !PT ;  /* 0x0000008010101812 */ /* 0x000fe400078efcff */
[C---:B------:R-:W-:Y:S01]  /*159c30*/  LOP3.LUT P1, RZ, R2.reuse, 0x800, RZ, 0xc0, !PT ;  /* 0x0000080002ff7812 */ /* 0x040fe2000782c0ff */
[----:B---3--:R0:W-:Y:S01]  /*159c40*/  @P5 STG.E.U8 desc[UR4][R36.64], R12 ;  /* 0x0000000c24005986 */ /* 0x0081e2000c101104 */
[----:B------:R-:W-:Y:S02]  /*159c50*/  LOP3.LUT P6, RZ, R2, 0x200, RZ, 0xc0, !PT ;  /* 0x0000020002ff7812 */ /* 0x000fe400078cc0ff */
[----:B------:R-:W-:Y:S02]  /*159c60*/  LOP3.LUT R16, R16, 0xfffffeff, RZ, 0xc0, !PT ;  /* 0xfffffeff10107812 */ /* 0x000fe400078ec0ff */
[----:B0-----:R-:W-:Y:S01]  /*159c70*/  PRMT R12, R31, 0x7772, RZ ;  /* 0x000077721f0c7816 */ /* 0x001fe200000000ff */
[----:B------:R-:W3:Y:S06]  /*159c80*/  LDL.LU.64 R36, [R1+0xa58] ;  /* 0x000a580001247983 */ /* 0x000eec0000300a00 */
[----:B------:R-:W-:-:S02]  /*159c90*/  @P1 LOP3.LUT R16, R16, 0x100, RZ, 0xfc, !PT ;  /* 0x0000010010101812 */ /* 0x000fc400078efcff */
[----:B------:R-:W-:Y:S01]  /*159ca0*/  LOP3.LUT P1, RZ, R2, 0x400, RZ, 0xc0, !PT ;  /* 0x0000040002ff7812 */ /* 0x000fe2000782c0ff */
[----:B----4-:R0:W-:Y:S02]  /*159cb0*/  @P0 STG.E.U8 desc[UR4][R34.64], R12 ;  /* 0x0000000c22000986 */ /* 0x0101e4000c101104 */
[----:B0-----:R-:W-:Y:S02]  /*159cc0*/  PRMT R12, R31, 0x7773, RZ ;  /* 0x000077731f0c7816 */ /* 0x001fe400000000ff */
[----:B------:R-:W4:Y:S04]  /*159cd0*/  LDL.LU.64 R34, [R1+0xa50] ;  /* 0x000a500001227983 */ /* 0x000f280000300a00 */
[----:B------:R0:W-:Y:S04]  /*159ce0*/  @P6 STG.E.U8 desc[UR4][R32.64], R12 ;  /* 0x0000000c20006986 */ /* 0x0001e8000c101104 */
        /* <DEDUP_REMOVED lines=10> */
[----:B------:R-:W-:-:S09]  /*159d90*/  PRMT R12, R13, 0x7772, RZ ;  /* 0x000077720d0c7816 */ /* 0x000fd200000000ff */
[----:B--2---:R0:W-:Y:S04]  /*159da0*/  @P1 STG.E.U8 desc[UR4][R22.64], R12 ;  /* 0x0000000c16001986 */ /* 0x0041e8000c101104 */
[----:B0-----:R-:W2:Y:S01]  /*159db0*/  LDL.LU.64 R22, [R1+0xa28] ;  /* 0x000a280001167983 */ /* 0x001ea20000300a00 */
[----:B------:R-:W-:Y:S02]  /*159dc0*/  LOP3.LUT P1, RZ, R16, 0x40, RZ, 0xc0, !PT ;  /* 0x0000004010ff7812 */ /* 0x000fe4000782c0ff */
        /* <DEDUP_REMOVED lines=12> */
[----:B0-----:R-:W-:Y:S02]  /*159e90*/  PRMT R12, R3, 0x7773, RZ ;  /* 0x00007773030c7816 */ /* 0x001fe400000000ff */
[----:B------:R-:W-:Y:S01]  /*159ea0*/  LOP3.LUT P2, RZ, R2, 0x80000, RZ, 0xc0, !PT ;  /* 0x0008000002ff7812 */ /* 0x000fe2000784c0ff */
[----:B------:R-:W2:Y:S08]  /*159eb0*/  LDL.LU R3, [R1+0x676c] ;  /* 0x00676c0001037983 */ /* 0x000eb00000300800 */
[----:B------:R0:W-:Y:S01]  /*159ec0*/  @P1 STG.E.U8 desc[UR4][R38.64], R12 ;  /* 0x0000000c26001986 */ /* 0x0001e2000c101104 */
[----:B------:R-:W-:-:S02]  /*159ed0*/  LOP3.LUT P1, RZ, R16, 0x2, RZ, 0xc0, !PT ;  /* 0x0000000210ff7812 */ /* 0x000fc4000782c0ff */
[----:B------:R-:W-:Y:S02]  /*159ee0*/  LOP3.LUT P3, RZ, R2, 0x100000, RZ, 0xc0, !PT ;  /* 0x0010000002ff7812 */ /* 0x000fe4000786c0ff */
[----:B0-----:R-:W-:-:S09]  /*159ef0*/  PRMT R12, R10, 0x7770, RZ ;  /* 0x000077700a0c7816 */ /* 0x001fd200000000ff */
[----:B---3--:R0:W-:Y:S01]  /*159f00*/  @P1 STG.E.U8 desc[UR4][R36.64], R12 ;  /* 0x0000000c24001986 */ /* 0x0081e2000c101104 */
[----:B------:R-:W-:Y:S02]  /*159f10*/  LOP3.LUT P4, RZ, R2, 0x200000, RZ, 0xc0, !PT ;  /* 0x0020000002ff7812 */ /* 0x000fe4000788c0ff */
[----:B0-----:R-:W-:-:S05]  /*159f20*/  PRMT R12, R10, 0x7771, RZ ;  /* 0x000077710a0c7816 */ /* 0x001fca00000000ff */
[----:B----4-:R0:W-:Y:S01]  /*159f30*/  @P2 STG.E.U8 desc[UR4][R34.64], R12 ;  /* 0x0000000c22002986 */ /* 0x0101e2000c101104 */
[----:B------:R-:W-:Y:S02]  /*159f40*/  LOP3.LUT P5, RZ, R2, 0x400000, RZ, 0xc0, !PT ;  /* 0x0040000002ff7812 */ /* 0x000fe400078ac0ff */
[----:B0-----:R-:W-:-:S05]  /*159f50*/  PRMT R12, R10, 0x7772, RZ ;  /* 0x000077720a0c7816 */ /* 0x001fca00000000ff */
[----:B------:R0:W-:Y:S01]  /*159f60*/  @P3 STG.E.U8 desc[UR4][R30.64], R12 ;  /* 0x0000000c1e003986 */ /* 0x0001e2000c101104 */
[----:B------:R-:W-:Y:S02]  /*159f70*/  LOP3.LUT P0, RZ, R2, 0x800000, RZ, 0xc0, !PT ;  /* 0x0080000002ff7812 */ /* 0x000fe4000780c0ff */
[----:B0-----:R-:W-:Y:S02]  /*159f80*/  PRMT R12, R10, 0x7773, RZ ;  /* 0x000077730a0c7816 */ /* 0x001fe400000000ff */
[----:B------:R-:W-:Y:S01]  /*159f90*/  LOP3.LUT P6, RZ, R2, 0x1000000, RZ, 0xc0, !PT ;  /* 0x0100000002ff7812 */ /* 0x000fe200078cc0ff */
[----:B------:R-:W3:Y:S04]  /*159fa0*/  LDL.LU R10, [R1+0x6768] ;  /* 0x00676800010a7983 */ /* 0x000ee80000300800 */
[----:B------:R0:W-:Y:S02]  /*159fb0*/  @P4 STG.E.U8 desc[UR4][R32.64], R12 ;  /* 0x0000000c20004986 */ /* 0x0001e4000c101104 */
[----:B0-----:R-:W-:-:S05]  /*159fc0*/  PRMT R12, R4, 0x7770, RZ ;  /* 0x00007770040c7816 */ /* 0x001fca00000000ff */
[----:B------:R0:W-:Y:S02]  /*159fd0*/  @P5 STG.E.U8 desc[UR4][R28.64], R12 ;  /* 0x0000000c1c005986 */ /* 0x0001e4000c101104 */
[----:B0-----:R-:W-:-:S05]  /*159fe0*/  PRMT R12, R4, 0x7771, RZ ;  /* 0x00007771040c7816 */ /* 0x001fca00000000ff */
[----:B------:R0:W-:Y:S02]  /*159ff0*/  @P0 STG.E.U8 desc[UR4][R26.64], R12 ;  /* 0x0000000c1a000986 */ /* 0x0001e4000c101104 */
[----:B0-----:R-:W-:-:S05]  /*15a000*/  PRMT R12, R4, 0x7772, RZ ;  /* 0x00007772040c7816 */ /* 0x001fca00000000ff */
[----:B--2---:R0:W-:Y:S04]  /*15a010*/  @P6 STG.E.U8 desc[UR4][R22.64], R12 ;  /* 0x0000000c16006986 */ /* 0x0041e8000c101104 */
[----:B0-----:R-:W2:Y:S04]  /*15a020*/  LDL.LU.64 R22, [R1+0xa98] ;  /* 0x000a980001167983 */ /* 0x001ea80000300a00 */
[----:B------:R-:W4:Y:S04]  /*15a030*/  LDL.LU.64 R36, [R1+0xaa0] ;  /* 0x000aa00001247983 */ /* 0x000f280000300a00 */
[----:B------:R-:W4:Y:S04]  /*15a040*/  LDL.LU.64 R34, [R1+0xb10] ;  /* 0x000b100001227983 */ /* 0x000f280000300a00 */
[----:B------:R-:W4:Y:S04]  /*15a050*/  LDL.LU.64 R30, [R1+0xb08] ;  /* 0x000b0800011e7983 */ /* 0x000f280000300a00 */
[----:B------:R-:W4:Y:S04]  /*15a060*/  LDL.LU R28, [R1+0x678] ;  /* 0x00067800011c7983 */ /* 0x000f280000300800 */
[----:B------:R-:W4:Y:S01]  /*15a070*/  LDL.LU.64 R32, [R1+0xb00] ;  /* 0x000b000001207983 */ /* 0x000f220000300a00 */
[----:B------:R-:W-:-:S03]  /*15a080*/  PRMT R12, R4, 0x7773, RZ ;  /* 0x00007773040c7816 */ /* 0x000fc600000000ff */
[----:B------:R-:W4:Y:S01]  /*15a090*/  LDL.LU R38, [R1+0x668] ;  /* 0x0006680001267983 */ /* 0x000f220000300800 */
[----:B------:R-:W-:-:S03]  /*15a0a0*/  LOP3.LUT P4, RZ, R2, 0x2000000, RZ, 0xc0, !PT ;  /* 0x0200000002ff7812 */ /* 0x000fc6000788c0ff */
[----:B------:R-:W4:Y:S04]  /*15a0b0*/  LDL.LU R4, [R1+0x6764] ;  /* 0x0067640001047983 */ /* 0x000f280000300800 */
[----:B------:R-:W4:Y:S01]  /*15a0c0*/  LDL.LU.64 R26, [R1+0xaf8] ;  /* 0x000af800011a7983 */ /* 0x000f220000300a00 */
[----:B------:R-:W-:Y:S02]  /*15a0d0*/  LOP3.LUT P1, RZ, R3, 0x20, RZ, 0xc0, !PT ;  /* 0x0000002003ff7812 */ /* 0x000fe4000782c0ff */
[----:B---3--:R-:W-:-:S03]  /*15a0e0*/  LOP3.LUT R10, R10, 0xfdffffff, RZ, 0xc0, !PT ;  /* 0xfdffffff0a0a7812 */ /* 0x008fc600078ec0ff */
[----:B--2---:R0:W-:Y:S04]  /*15a0f0*/  @P4 STG.E.U8 desc[UR4][R22.64], R12 ;  /* 0x0000000c16004986 */ /* 0x0041e8000c101104 */
[----:B0-----:R-:W2:Y:S04]  /*15a100*/  LDL.LU.64 R22, [R1+0xaf0] ;  /* 0x000af00001167983 */ /* 0x001ea80000300a00 */
[----:B------:R-:W-:Y:S02]  /*15a110*/  @P1 LOP3.LUT R10, R10, 0x2000000, RZ, 0xfc, !PT ;  /* 0x020000000a0a1812 */ /* 0x000fe400078efcff */
[----:B------:R-:W-:Y:S01]  /*15a120*/  LOP3.LUT P1, RZ, R3, 0x10, RZ, 0xc0, !PT ;  /* 0x0000001003ff7812 */ /* 0x000fe2000782c0ff */
[----:B------:R-:W3:Y:S01]  /*15a130*/  LDL.LU.64 R48, [R1+0xae8] ;  /* 0x000ae80001307983 */ /* 0x000ee20000300a00 */
[----:B------:R-:W-:-:S03]  /*15a140*/  LOP3.LUT R10, R10, 0xfbffffff, RZ, 0xc0, !PT ;  /* 0xfbffffff0a0a7812 */ /* 0x000fc600078ec0ff */
[----:B------:R-:W3:Y:S04]  /*15a150*/  LDL.LU.64 R46, [R1+0xae0] ;  /* 0x000ae000012e7983 */ /* 0x000ee80000300a00 */
[----:B------:R-:W3:Y:S04]  /*15a160*/  LDL.LU R39, [R1+0x658] ;  /* 0x0006580001277983 */ /* 0x000ee80000300800 */
[----:B------:R-:W-:Y:S01]  /*15a170*/  @P1 LOP3.LUT R10, R10, 0x4000000, RZ, 0xfc, !PT ;  /* 0x040000000a0a1812 */ /* 0x000fe200078efcff */
[----:B------:R-:W3:Y:S01]  /*15a180*/  LDL.LU.64 R42, [R1+0xad8] ;  /* 0x000ad800012a7983 */ /* 0x000ee20000300a00 */
[----:B------:R-:W-:-:S02]  /*15a190*/  LOP3.LUT P1, RZ, R3, 0x8, RZ, 0xc0, !PT ;  /* 0x0000000803ff7812 */ /* 0x000fc4000782c0ff */
[----:B------:R-:W-:Y:S01]  /*15a1a0*/  LOP3.LUT R10, R10, 0xf7ffffff, RZ, 0xc0, !PT ;  /* 0xf7ffffff0a0a7812 */ /* 0x000fe200078ec0ff */
[----:B------:R-:W3:Y:S01]  /*15a1b0*/  LDL.LU.64 R44, [R1+0xad0] ;  /* 0x000ad000012c7983 */ /* 0x000ee20000300a00 */
[C---:B------:R-:W-:Y:S02]  /*15a1c0*/  LOP3.LUT P5, RZ, R2.reuse, 0x4000000, RZ, 0xc0, !PT ;  /* 0x0400000002ff7812 */ /* 0x040fe400078ac0ff */
[----:B------:R-:W-:Y:S01]  /*15a1d0*/  LOP3.LUT P0, RZ, R2, 0x8000000, RZ, 0xc0, !PT ;  /* 0x0800000002ff7812 */ /* 0x000fe2000780c0ff */
[----:B------:R-:W3:Y:S01]  /*15a1e0*/  LDL.LU.64 R40, [R1+0xac8] ;  /* 0x000ac80001287983 */ /* 0x000ee20000300a00 */
[----:B----4-:R-:W-:Y:S02]  /*15a1f0*/  PRMT R12, R28, 0x7770, RZ ;  /* 0x000077701c0c7816 */ /* 0x010fe400000000ff */
[----:B------:R-:W-:Y:S01]  /*15a200*/  LOP3.LUT P6, RZ, R2, 0x10000000, RZ, 0xc0, !PT ;  /* 0x1000000002ff7812 */ /* 0x000fe200078cc0ff */
[----:B------:R-:W4:Y:S02]  /*15a210*/  LDL.LU R29, [R1+0x648] ;  /* 0x00064800011d7983 */ /* 0x000f240000300800 */
[----:B------:R-:W-:-:S02]  /*15a220*/  @P1 LOP3.LUT R10, R10, 0x8000000, RZ, 0xfc, !PT ;  /* 0x080000000a0a1812 */ /* 0x000fc400078efcff */
        /* <DEDUP_REMOVED lines=11> */
[----:B------:R0:W-:Y:S10]  /*15a2e0*/  @P5 STG.E.U8 desc[UR4][R36.64], R12 ;  /* 0x0000000c24005986 */ /* 0x0001f4000c101104 */
[----:B------:R-:W-:-:S02]  /*15a2f0*/  @P1 LOP3.LUT R10, R10, 0x80000000, RZ, 0xfc, !PT ;  /* 0x800000000a0a1812 */ /* 0x000fc400078efcff */
[----:B------:R-:W-:Y:S01]  /*15a300*/  LOP3.LUT P1, RZ, R2, 0x40000000, RZ, 0xc0, !PT ;  /* 0x4000000002ff7812 */ /* 0x000fe2000782c0ff */
[----:B0-----:R-:W4:Y:S01]  /*15a310*/  LDL.LU.64 R36, [R1+0xac0] ;  /* 0x000ac00001247983 */ /* 0x001f220000300a00 */
[----:B------:R-:W-:Y:S02]  /*15a320*/  LOP3.LUT R16, R16, 0xfffffffe, RZ, 0xc0, !PT ;  /* 0xfffffffe10107812 */ /* 0x000fe400078ec0ff */
[----:B------:R-:W-:-:S05]  /*15a330*/  PRMT R12, R28, 0x7771, RZ ;  /* 0x000077711c0c7816 */ /* 0x000fca00000000ff */
[----:B------:R0:W-:Y:S04]  /*15a340*/  @P0 STG.E.U8 desc[UR4][R34.64], R12 ;  /* 0x0000000c22000986 */ /* 0x0001e8000c101104 */
[----:B------:R-:W-:Y:S02]  /*15a350*/  @P1 LOP3.LUT R16, R16, 0x1, RZ, 0xfc, !PT ;  /* 0x0000000110101812 */ /* 0x000fe400078efcff */
[----:B------:R-:W-:Y:S02]  /*15a360*/  LOP3.LUT P1, RZ, R2, 0x20000000, RZ, 0xc0, !PT ;  /* 0x2000000002ff7812 */ /* 0x000fe4000782c0ff */
[----:B0-----:R-:W-:-:S05]  /*15a370*/  PRMT R12, R28, 0x7772, RZ ;  /* 0x000077721c0c7816 */ /* 0x001fca00000000ff */
[----:B------:R0:W-:Y:S02]  /*15a380*/  @P6 STG.E.U8 desc[UR4][R30.64], R12 ;  /* 0x0000000c1e006986 */ /* 0x0001e4000c101104 */
[----:B0-----:R-:W-:-:S05]  /*15a390*/  PRMT R12, R28, 0x7773, RZ ;  /* 0x000077731c0c7816 */ /* 0x001fca00000000ff */
[----:B------:R0:W-:Y:S01]  /*15a3a0*/  @P1 STG.E.U8 desc[UR4][R32.64], R12 ;  /* 0x0000000c20001986 */ /* 0x0001e2000c101104 */
[----:B------:R-:W-:-:S03]  /*15a3b0*/  LOP3.LUT P1, RZ, R16, 0x1, RZ, 0xc0, !PT ;  /* 0x0000000110ff7812 */ /* 0x000fc6000782c0ff */
[----:B0-----:R-:W4:Y:S04]  /*15a3c0*/  LDL.LU.64 R12, [R1+0xab8] ;  /* 0x000ab800010c7983 */ /* 0x001f280000300a00 */
[----:B------:R-:W4:Y:S01]  /*15a3d0*/  LDL.LU.64 R34, [R1+0xab0] ;  /* 0x000ab00001227983 */ /* 0x000f220000300a00 */
[----:B------:R-:W-:-:S03]  /*15a3e0*/  PRMT R16, R38, 0x7770, RZ ;  /* 0x0000777026107816 */ /* 0x000fc600000000ff */
[----:B------:R-:W4:Y:S04]  /*15a3f0*/  LDL.LU.64 R30, [R1+0xaa8] ;  /* 0x000aa800011e7983 */ /* 0x000f280000300a00 */
[----:B------:R0:W-:Y:S01]  /*15a400*/  @P1 STG.E.U8 desc[UR4][R26.64], R16 ;  /* 0x000000101a001986 */ /* 0x0001e2000c101104 */
[----:B------:R-:W-:-:S03]  /*15a410*/  LOP3.LUT P1, RZ, R10, 0x80000000, RZ, 0xc0, !PT ;  /* 0x800000000aff7812 */ /* 0x000fc6000782c0ff */
[----:B------:R-:W4:Y:S04]  /*15a420*/  LDL.LU R28, [R1+0x638] ;  /* 0x00063800011c7983 */ /* 0x000f280000300800 */
[----:B------:R-:W4:Y:S04]  /*15a430*/  LDL.LU.64 R32, [R1+0xb18] ;  /* 0x000b180001207983 */ /* 0x000f280000300a00 */
[----:B0-----:R-:W4:Y:S01]  /*15a440*/  LDL.LU.64 R26, [R1+0xb20] ;  /* 0x000b2000011a7983 */ /* 0x001f220000300a00 */
[----:B------:R-:W-:-:S05]  /*15a450*/  PRMT R16, R38, 0x7771, RZ ;  /* 0x0000777126107816 */ /* 0x000fca00000000ff */
[----:B--2---:R0:W-:Y:S04]  /*15a460*/  @P1 STG.E.U8 desc[UR4][R22.64], R16 ;  /* 0x0000001016001986 */ /* 0x0041e8000c101104 */
[----:B0-----:R-:W2:Y:S01]  /*15a470*/  LDL.LU.64 R22, [R1+0xb90] ;  /* 0x000b900001167983 */ /* 0x001ea20000300a00 */
[----:B------:R-:W-:Y:S02]  /*15a480*/  LOP3.LUT P1, RZ, R10, 0x40000000, RZ, 0xc0, !PT ;  /* 0x400000000aff7812 */ /* 0x000fe4000782c0ff */
[----:B------:R-:W-:-:S11]  /*15a490*/  PRMT R16, R38, 0x7772, RZ ;  /* 0x0000777226107816 */ /* 0x000fd600000000ff */
[----:B---3--:R0:W-:Y:S01]  /*15a4a0*/  @P1 STG.E.U8 desc[UR4][R48.64], R16 ;  /* 0x0000001030001986 */ /* 0x0081e2000c101104 */
        /* <DEDUP_REMOVED lines=13> */
[C---:B------:R-:W-:Y:S02]  /*15a580*/  LOP3.LUT P2, RZ, R3.reuse, 0x40, RZ, 0xc0, !PT ;  /* 0x0000004003ff7812 */ /* 0x040fe4000784c0ff */
[----:B------:R-:W-:Y:S02]  /*15a590*/  LOP3.LUT P3, RZ, R3, 0x80, RZ, 0xc0, !PT ;  /* 0x0000008003ff7812 */ /* 0x000fe4000786c0ff */
[----:B0-----:R-:W-:-:S07]  /*15a5a0*/  PRMT R16, R39, 0x7773, RZ ;  /* 0x0000777327107816 */ /* 0x001fce00000000ff */
[----:B----4-:R0:W-:Y:S01]  /*15a5b0*/  @P1 STG.E.U8 desc[UR4][R36.64], R16 ;  /* 0x0000001024001986 */ /* 0x0101e2000c101104 */
[----:B------:R-:W-:Y:S02]  /*15a5c0*/  LOP3.LUT P4, RZ, R3, 0x100, RZ, 0xc0, !PT ;  /* 0x0000010003ff7812 */ /* 0x000fe4000788c0ff */
[----:B0-----:R-:W-:Y:S02]  /*15a5d0*/  PRMT R16, R29, 0x7770, RZ ;  /* 0x000077701d107816 */ /* 0x001fe400000000ff */
[C---:B------:R-:W-:Y:S02]  /*15a5e0*/  LOP3.LUT P5, RZ, R3.reuse, 0x200, RZ, 0xc0, !PT ;  /* 0x0000020003ff7812 */ /* 0x040fe400078ac0ff */
[C---:B------:R-:W-:Y:S02]  /*15a5f0*/  LOP3.LUT P0, RZ, R3.reuse, 0x400, RZ, 0xc0, !PT ;  /* 0x0000040003ff7812 */ /* 0x040fe4000780c0ff */
[----:B------:R-:W-:Y:S01]  /*15a600*/  LOP3.LUT P6, RZ, R3, 0x800, RZ, 0xc0, !PT ;  /* 0x0000080003ff7812 */ /* 0x000fe200078cc0ff */
[----:B------:R0:W-:Y:S02]  /*15a610*/  @P2 STG.E.U8 desc[UR4][R12.64], R16 ;  /* 0x000000100c002986 */ /* 0x0001e4000c101104 */
[----:B0-----:R-:W-:-:S05]  /*15a620*/  PRMT R16, R29, 0x7771, RZ ;  /* 0x000077711d107816 */ /* 0x001fca00000000ff */
        /* <DEDUP_REMOVED lines=12> */
[----:B------:R-:W4:Y:S04]  /*15a6f0*/  LDL.LU.64 R30, [R1+0xb70] ;  /* 0x000b7000011e7983 */ /* 0x000f280000300a00 */
[----:B------:R-:W4:Y:S04]  /*15a700*/  LDL.LU.64 R32, [R1+0xb68] ;  /* 0x000b680001207983 */ /* 0x000f280000300a00 */
[----:B------:R-:W4:Y:S01]  /*15a710*/  LDL.LU R29, [R1+0x628] ;  /* 0x00062800011d7983 */ /* 0x000f220000300800 */
[----:B------:R-:W-:-:S03]  /*15a720*/  LOP3.LUT P4, RZ, R3, 0x1000, RZ, 0xc0, !PT ;  /* 0x0000100003ff7812 */ /* 0x000fc6000788c0ff */
[----:B------:R-:W4:Y:S01]  /*15a730*/  LDL.LU.64 R26, [R1+0xb60] ;  /* 0x000b6000011a7983 */ /* 0x000f220000300a00 */
        /* <DEDUP_REMOVED lines=13> */
[----:B------:R-:W-:Y:S01]  /*15a810*/  LOP3.LUT P1, RZ, R3, 0x100000, RZ, 0xc0, !PT ;  /* 0x0010000003ff7812 */ /* 0x000fe2000782c0ff */
[----:B--2---:R0:W-:Y:S04]  /*15a820*/  @P4 STG.E.U8 desc[UR4][R22.64], R16 ;  /* 0x0000001016004986 */ /* 0x0041e8000c101104 */
[----:B0-----:R-:W2:Y:S04]  /*15a830*/  LDL.LU.64 R22, [R1+0xb58] ;  /* 0x000b580001167983 */ /* 0x001ea80000300a00 */
[----:B------:R-:W2:Y:S04]  /*15a840*/  LDL.LU.64 R46, [R1+0xb50] ;  /* 0x000b5000012e7983 */ /* 0x000ea80000300a00 */
[----:B------:R-:W2:Y:S01]  /*15a850*/  LDL.LU.64 R42, [R1+0xb48] ;  /* 0x000b4800012a7983 */ /* 0x000ea20000300a00 */
[----:B------:R-:W-:-:S02]  /*15a860*/  LOP3.LUT R10, R10, 0xffdfffff, RZ, 0xc0, !PT ;  /* 0xffdfffff0a0a7812 */ /* 0x000fc400078ec0ff */
[C---:B------:R-:W-:Y:S01]  /*15a870*/  LOP3.LUT P5, RZ, R3.reuse, 0x2000, RZ, 0xc0, !PT ;  /* 0x0000200003ff7812 */ /* 0x040fe200078ac0ff */
[----:B------:R-:W2:Y:S01]  /*15a880*/  LDL.LU.64 R44, [R1+0xb40] ;  /* 0x000b4000012c7983 */ /* 0x000ea20000300a00 */
[----:B------:R-:W-:Y:S02]  /*15a890*/  @P1 LOP3.LUT R10, R10, 0x200000, RZ, 0xfc, !PT ;  /* 0x002000000a0a1812 */ /* 0x000fe400078efcff */
[C---:B------:R-:W-:Y:S01]  /*15a8a0*/  LOP3.LUT P1, RZ, R3.reuse, 0x80000, RZ, 0xc0, !PT ;  /* 0x0008000003ff7812 */ /* 0x040fe2000782c0ff */
[----:B------:R-:W2:Y:S01]  /*15a8b0*/  LDL.LU.64 R40, [R1+0xb38] ;  /* 0x000b380001287983 */ /* 0x000ea20000300a00 */
[----:B------:R-:W-:Y:S02]  /*15a8c0*/  LOP3.LUT R10, R10, 0xffbfffff, RZ, 0xc0, !PT ;  /* 0xffbfffff0a0a7812 */ /* 0x000fe400078ec0ff */
[----:B------:R-:W-:Y:S01]  /*15a8d0*/  LOP3.LUT P0, RZ, R3, 0x4000, RZ, 0xc0, !PT ;  /* 0x0000400003ff7812 */ /* 0x000fe2000780c0ff */
[----:B------:R-:W2:Y:S01]  /*15a8e0*/  LDL.LU.64 R38, [R1+0xb30] ;  /* 0x000b300001267983 */ /* 0x000ea20000300a00 */
[----:B------:R-:W-:-:S02]  /*15a8f0*/  PRMT R16, R28, 0x7773, RZ ;  /* 0x000077731c107816 */ /* 0x000fc400000000ff */
[C---:B------:R-:W-:Y:S01]  /*15a900*/  LOP3.LUT P6, RZ, R3.reuse, 0x8000, RZ, 0xc0, !PT ;  /* 0x0000800003ff7812 */ /* 0x040fe200078cc0ff */
[----:B------:R-:W2:Y:S04]  /*15a910*/  LDL.LU.64 R36, [R1+0xb28] ;  /* 0x000b280001247983 */ /* 0x000ea80000300a00 */
[----:B------:R-:W-:Y:S02]  /*15a920*/  @P1 LOP3.LUT R10, R10, 0x400000, RZ, 0xfc, !PT ;  /* 0x004000000a0a1812 */ /* 0x000fe400078efcff */
[----:B------:R-:W-:Y:S02]  /*15a930*/  LOP3.LUT P1, RZ, R3, 0x40000, RZ, 0xc0, !PT ;  /* 0x0004000003ff7812 */ /* 0x000fe4000782c0ff */
[----:B------:R-:W-:Y:S01]  /*15a940*/  LOP3.LUT R10, R10, 0xff7fffff, RZ, 0xc0, !PT ;  /* 0xff7fffff0a0a7812 */ /* 0x000fe200078ec0ff */
[----:B---3--:R0:W-:Y:S10]  /*15a950*/  @P5 STG.E.U8 desc[UR4][R12.64], R16 ;  /* 0x000000100c005986 */ /* 0x0081f4000c101104 */
[----:B------:R-:W-:-:S02]  /*15a960*/  @P1 LOP3.LUT R10, R10, 0x800000, RZ, 0xfc, !PT ;  /* 0x008000000a0a1812 */ /* 0x000fc400078efcff */
[----:B------:R-:W-:Y:S01]  /*15a970*/  LOP3.LUT P1, RZ, R3, 0x20000, RZ, 0xc0, !PT ;  /* 0x0002000003ff7812 */ /* 0x000fe2000782c0ff */
[----:B0-----:R-:W3:Y:S01]  /*15a980*/  LDL.LU.64 R12, [R1+0xba0] ;  /* 0x000ba000010c7983 */ /* 0x001ee20000300a00 */
[----:B------:R-:W-:Y:S02]  /*15a990*/  LOP3.LUT R10, R10, 0xfeffffff, RZ, 0xc0, !PT ;  /* 0xfeffffff0a0a7812 */ /* 0x000fe400078ec0ff */
[----:B----4-:R-:W-:-:S05]  /*15a9a0*/  PRMT R16, R29, 0x7770, RZ ;  /* 0x000077701d107816 */ /* 0x010fca00000000ff */
[----:B------:R0:W-:Y:S04]  /*15a9b0*/  @P0 STG.E.U8 desc[UR4][R34.64], R16 ;  /* 0x0000001022000986 */ /* 0x0001e8000c101104 */
[----:B------:R-:W-:Y:S02]  /*15a9c0*/  @P1 LOP3.LUT R10, R10, 0x1000000, RZ, 0xfc, !PT ;  /* 0x010000000a0a1812 */ /* 0x000fe400078efcff */
[----:B------:R-:W-:Y:S02]  /*15a9d0*/  LOP3.LUT P1, RZ, R3, 0x10000, RZ, 0xc0, !PT ;  /* 0x0001000003ff7812 */ /* 0x000fe4000782c0ff */
[----:B0-----:R-:W-:-:S05]  /*15a9e0*/  PRMT R16, R29, 0x7771, RZ ;  /* 0x000077711d107816 */ /* 0x001fca00000000ff */
[----:B------:R0:W-:Y:S02]  /*15a9f0*/  @P6 STG.E.U8 desc[UR4][R30.64], R16 ;  /* 0x000000101e006986 */ /* 0x0001e4000c101104 */
[C---:B0-----:R-:W-:Y:S02]  /*15aa00*/  PRMT R16, R29.reuse, 0x7772, RZ ;  /* 0x000077721d107816 */ /* 0x041fe400000000ff */
[----:B------:R-:W4:Y:S04]  /*15aa10*/  LDL.LU.64 R30, [R1+0xb98] ;  /* 0x000b9800011e7983 */ /* 0x000f280000300a00 */
[----:B------:R0:W-:Y:S01]  /*15aa20*/  @P1 STG.E.U8 desc[UR4][R32.64], R16 ;  /* 0x0000001020001986 */ /* 0x0001e2000c101104 */
[C---:B------:R-:W-:Y:S02]  /*15aa30*/  LOP3.LUT P1, RZ, R10.reuse, 0x1000000, RZ, 0xc0, !PT ;  /* 0x010000000aff7812 */ /* 0x040fe4000782c0ff */
[----:B0-----:R-:W-:Y:S01]  /*15aa40*/  PRMT R16, R29, 0x7773, RZ ;  /* 0x000077731d107816 */ /* 0x001fe200000000ff */
[----:B------:R-:W4:Y:S10]  /*15aa50*/  LDL.LU.64 R32, [R1+0xc18] ;  /* 0x000c180001207983 */ /* 0x000f340000300a00 */
[----:B------:R0:W-:Y:S01]  /*15aa60*/  @P1 STG.E.U8 desc[UR4][R26.64], R16 ;  /* 0x000000101a001986 */ /* 0x0001e2000c101104 */
[----:B------:R-:W-:-:S03]  /*15aa70*/  LOP3.LUT P1, RZ, R10, 0x800000, RZ, 0xc0, !PT ;  /* 0x008000000aff7812 */ /* 0x000fc6000782c0ff */
[----:B------:R-:W4:Y:S01]  /*15aa80*/  LDL.LU.64 R28, [R1+0xc10] ;  /* 0x000c1000011c7983 */ /* 0x000f220000300a00 */
[----:B0-----:R-:W-:-:S03]  /*15aa90*/  PRMT R16, R4, 0x7770, RZ ;  /* 0x0000777004107816 */ /* 0x001fc600000000ff */
[----:B------:R-:W4:Y:S04]  /*15aaa0*/  LDL.LU.64 R26, [R1+0xc08] ;  /* 0x000c0800011a7983 */ /* 0x000f280000300a00 */
[----:B------:R-:W4:Y:S04]  /*15aab0*/  LDL.LU R35, [R1+0x66c] ;  /* 0x00066c0001237983 */ /* 0x000f280000300800 */
[----:B--2---:R0:W-:Y:S01]  /*15aac0*/  @P1 STG.E.U8 desc[UR4][R22.64], R16 ;  /* 0x0000001016001986 */ /* 0x0041e2000c101104 */
[----:B------:R-:W-:Y:S02]  /*15aad0*/  LOP3.LUT P1, RZ, R10, 0x400000, RZ, 0xc0, !PT ;  /* 0x004000000aff7812 */ /* 0x000fe4000782c0ff */
[----:B0-----:R-:W-:Y:S01]  /*15aae0*/  PRMT R16, R4, 0x7771, RZ ;  /* 0x0000777104107816 */ /* 0x001fe200000000ff */
[----:B------:R-:W2:Y:S10]  /*15aaf0*/  LDL.LU.64 R22, [R1+0xc00] ;  /* 0x000c000001167983 */ /* 0x000eb40000300a00 */
[----:B------:R0:W-:Y:S01]  /*15ab00*/  @P1 STG.E.U8 desc[UR4][R46.64], R16 ;  /* 0x000000102e001986 */ /* 0x0001e2000c101104 */
[----:B------:R-:W-:-:S02]  /*15ab10*/  LOP3.LUT P1, RZ, R10, 0x200000, RZ, 0xc0, !PT ;  /* 0x002000000aff7812 */ /* 0x000fc4000782c0ff */
[----:B0-----:R-:W-:-:S11]  /*15ab20*/  PRMT R16, R4, 0x7772, RZ ;  /* 0x0000777204107816 */ /* 0x001fd600000000ff */
[----:B------:R0:W-:Y:S02]  /*15ab30*/  @P1 STG.E.U8 desc[UR4][R42.64], R16 ;  /* 0x000000102a001986 */ /* 0x0001e4000c101104 */
[----:B0-----:R-:W-:Y:S02]  /*15ab40*/  PRMT R16, R4, 0x7773, RZ ;  /* 0x0000777304107816 */ /* 0x001fe400000000ff */
[----:B------:R-:W4:Y:S01]  /*15ab50*/  LDL.LU R4, [R1+0x6760] ;  /* 0x0067600001047983 */ /* 0x000f220000300800 */
[----:B------:R-:W-:-:S13]  /*15ab60*/  LOP3.LUT P1, RZ, R10, 0x100000, RZ, 0xc0, !PT ;  /* 0x001000000aff7812 */ /* 0x000fda000782c0ff */
        /* <DEDUP_REMOVED lines=11> */
[----:B------:R0:W-:Y:S01]  /*15ac20*/  @P1 STG.E.U8 desc[UR4][R36.64], R16 ;  /* 0x0000001024001986 */ /* 0x0001e2000c101104 */
[----:B------:R-:W-:Y:S02]  /*15ac30*/  LOP3.LUT P4, RZ, R3, 0x8000000, RZ, 0xc0, !PT ;  /* 0x0800000003ff7812 */ /* 0x000fe4000788c0ff */
[----:B0-----:R-:W-:Y:S02]  /*15ac40*/  PRMT R16, R5, 0x7773, RZ ;  /* 0x0000777305107816 */ /* 0x001fe400000000ff */
[C---:B------:R-:W-:Y:S01]  /*15ac50*/  LOP3.LUT P5, RZ, R3.reuse, 0x10000000, RZ, 0xc0, !PT ;  /* 0x1000000003ff7812 */ /* 0x040fe200078ac0ff */
[----:B------:R-:W2:Y:S04]  /*15ac60*/  LDL.LU R5, [R1+0x675c] ;  /* 0x00675c0001057983 */ /* 0x000ea80000300800 */
[----:B---3--:R4:W-:Y:S01]  /*15ac70*/  @P2 STG.E.U8 desc[UR4][R12.64], R16 ;  /* 0x000000100c002986 */ /* 0x0089e2000c101104 */
[----:B------:R-:W-:-:S02]  /*15ac80*/  LOP3.LUT P0, RZ, R3, 0x20000000, RZ, 0xc0, !PT ;  /* 0x2000000003ff7812 */ /* 0x000fc4000780c0ff */
[----:B------:R-:W-:Y:S02]  /*15ac90*/  LOP3.LUT P6, RZ, R3, 0x40000000, RZ, 0xc0, !PT ;  /* 0x4000000003ff7812 */ /* 0x000fe400078cc0ff */
[----:B----4-:R-:W-:-:S05]  /*15aca0*/  PRMT R16, R4, 0x7770, RZ ;  /* 0x0000777004107816 */ /* 0x010fca00000000ff */
[----:B------:R0:W-:Y:S02]  /*15acb0*/  @P3 STG.E.U8 desc[UR4][R30.64], R16 ;  /* 0x000000101e003986 */ /* 0x0001e4000c101104 */
[----:B0-----:R-:W-:-:S05]  /*15acc0*/  PRMT R16, R4, 0x7771, RZ ;  /* 0x0000777104107816 */ /* 0x001fca00000000ff */
[----:B------:R0:W-:Y:S02]  /*15acd0*/  @P4 STG.E.U8 desc[UR4][R32.64], R16 ;  /* 0x0000001020004986 */ /* 0x0001e4000c101104 */
        /* <DEDUP_REMOVED lines=9> */
[----:B------:R-:W4:Y:S04]  /*15ad70*/  LDL.LU.64 R30, [R1+0xbe8] ;  /* 0x000be800011e7983 */ /* 0x000f280000300a00 */
[----:B------:R-:W4:Y:S04]  /*15ad80*/  LDL.LU.64 R32, [R1+0xbe0] ;  /* 0x000be00001207983 */ /* 0x000f280000300a00 */
[----:B------:R-:W4:Y:S04]  /*15ad90*/  LDL.LU.64 R28, [R1+0xbd8] ;  /* 0x000bd800011c7983 */ /* 0x000f280000300a00 */
[----:B------:R-:W4:Y:S04]  /*15ada0*/  LDL.LU.64 R26, [R1+0xbd0] ;  /* 0x000bd000011a7983 */ /* 0x000f280000300a00 */
[----:B------:R-:W4:Y:S01]  /*15adb0*/  LDL.LU R49, [R1+0x65c] ;  /* 0x00065c0001317983 */ /* 0x000f220000300800 */
[----:B------:R-:W-:-:S02]  /*15adc0*/  LOP3.LUT P4, RZ, R3, 0x80000000, RZ, 0xc0, !PT ;  /* 0x8000000003ff7812 */ /* 0x000fc4000788c0ff */
[----:B------:R-:W-:Y:S02]  /*15add0*/  PRMT R16, R35, 0x7771, RZ ;  /* 0x0000777123107816 */ /* 0x000fe400000000ff */
[----:B------:R-:W-:-:S09]  /*15ade0*/  LOP3.LUT R10, R10, 0xfffffdff, RZ, 0xc0, !PT ;  /* 0xfffffdff0a0a7812 */ /* 0x000fd200078ec0ff */
[----:B--2---:R0:W-:Y:S04]  /*15adf0*/  @P4 STG.E.U8 desc[UR4][R22.64], R16 ;  /* 0x0000001016004986 */ /* 0x0041e8000c101104 */
[----:B0-----:R-:W2:Y:S01]  /*15ae00*/  LDL.LU.64 R22, [R1+0xbc8] ;  /* 0x000bc80001167983 */ /* 0x001ea20000300a00 */
[----:B---3--:R-:W-:-:S03]  /*15ae10*/  LOP3.LUT P1, RZ, R4, 0x800, RZ, 0xc0, !PT ;  /* 0x0000080004ff7812 */ /* 0x008fc6000782c0ff */
[----:B------:R-:W3:Y:S04]  /*15ae20*/  LDL.LU R34, [R1+0x64c] ;  /* 0x00064c0001227983 */ /* 0x000ee80000300800 */
[----:B------:R-:W3:Y:S04]  /*15ae30*/  LDL.LU.64 R46, [R1+0xbc0] ;  /* 0x000bc000012e7983 */ /* 0x000ee80000300a00 */
[----:B------:R-:W3:Y:S02]  /*15ae40*/  LDL.LU.64 R42, [R1+0xbb8] ;  /* 0x000bb800012a7983 */ /* 0x000ee40000300a00 */
[----:B------:R-:W-:-:S02]  /*15ae50*/  @P1 LOP3.LUT R10, R10, 0x200, RZ, 0xfc, !PT ;  /* 0x000002000a0a1812 */ /* 0x000fc400078efcff */
[----:B------:R-:W-:Y:S01]  /*15ae60*/  LOP3.LUT P1, RZ, R4, 0x400, RZ, 0xc0, !PT ;  /* 0x0000040004ff7812 */ /* 0x000fe2000782c0ff */
[----:B------:R-:W3:Y:S01]  /*15ae70*/  LDL.LU.64 R44, [R1+0xbb0] ;  /* 0x000bb000012c7983 */ /* 0x000ee20000300a00 */
[----:B------:R-:W-:Y:S02]  /*15ae80*/  LOP3.LUT R10, R10, 0xfffffbff, RZ, 0xc0, !PT ;  /* 0xfffffbff0a0a7812 */ /* 0x000fe400078ec0ff */
[----:B------:R-:W-:Y:S01]  /*15ae90*/  LOP3.LUT P5, RZ, R4, 0x1, RZ, 0xc0, !PT ;  /* 0x0000000104ff7812 */ /* 0x000fe200078ac0ff */
[----:B------:R-:W3:Y:S08]  /*15aea0*/  LDL.LU.64 R40, [R1+0xba8] ;  /* 0x000ba80001287983 */ /* 0x000ef00000300a00 */
        /* <DEDUP_REMOVED lines=12> */
[----:B------:R-:W-:-:S09]  /*15af70*/  PRMT R16, R35, 0x7772, RZ ;  /* 0x0000777223107816 */ /* 0x000fd200000000ff */
[----:B------:R-:W-:Y:S02]  /*15af80*/  @P1 LOP3.LUT R10, R10, 0x4000, RZ, 0xfc, !PT ;  /* 0x000040000a0a1812 */ /* 0x000fe400078efcff */
[----:B------:R-:W-:Y:S02]  /*15af90*/  LOP3.LUT P1, RZ, R4, 0x20, RZ, 0xc0, !PT ;  /* 0x0000002004ff7812 */ /* 0x000fe4000782c0ff */
[----:B------:R-:W-:Y:S01]  /*15afa0*/  LOP3.LUT R10, R10, 0xffff7fff, RZ, 0xc0, !PT ;  /* 0xffff7fff0a0a7812 */ /* 0x000fe200078ec0ff */
[----:B----4-:R0:W-:Y:S01]  /*15afb0*/  @P5 STG.E.U8 desc[UR4][R12.64], R16 ;  /* 0x000000100c005986 */ /* 0x0101e2000c101104 */
[----:B------:R-:W-:-:S09]  /*15afc0*/  LOP3.LUT P0, RZ, R4, 0x2, RZ, 0xc0, !PT ;  /* 0x0000000204ff7812 */ /* 0x000fd2000780c0ff */
[----:B------:R-:W-:Y:S02]  /*15afd0*/  @P1 LOP3.LUT R10, R10, 0x8000, RZ, 0xfc, !PT ;  /* 0x000080000a0a1812 */ /* 0x000fe400078efcff */
[C---:B------:R-:W-:Y:S02]  /*15afe0*/  LOP3.LUT P1, RZ, R4.reuse, 0x10, RZ, 0xc0, !PT ;  /* 0x0000001004ff7812 */ /* 0x040fe4000782c0ff */
[----:B0-----:R-:W-:Y:S02]  /*15aff0*/  PRMT R16, R35, 0x7773, RZ ;  /* 0x0000777323107816 */ /* 0x001fe400000000ff */
[----:B------:R-:W4:Y:S01]  /*15b000*/  LDL.LU R35, [R1+0x63c] ;  /* 0x00063c0001237983 */ /* 0x000f220000300800 */
[----:B------:R-:W-:-:S03]  /*15b010*/  LOP3.LUT P6, RZ, R4, 0x4, RZ, 0xc0, !PT ;  /* 0x0000000404ff7812 */ /* 0x000fc600078cc0ff */
[----:B------:R-:W4:Y:S01]  /*15b020*/  LDL.LU.64 R38, [R1+0xc20] ;  /* 0x000c200001267983 */ /* 0x000f220000300a00 */
[----:B------:R-:W-:-:S03]  /*15b030*/  LOP3.LUT R10, R10, 0xfffeffff, RZ, 0xc0, !PT ;  /* 0xfffeffff0a0a7812 */ /* 0x000fc600078ec0ff */
[----:B------:R0:W-:Y:S01]  /*15b040*/  @P0 STG.E.U8 desc[UR4][R30.64], R16 ;  /* 0x000000101e000986 */ /* 0x0001e2000c101104 */
[----:B------:R-:W-:Y:S02]  /*15b050*/  @P1 LOP3.LUT R10, R10, 0x10000, RZ, 0xfc, !PT ;  /* 0x000100000a0a1812 */ /* 0x000fe400078efcff */
[----:B------:R-:W-:Y:S01]  /*15b060*/  LOP3.LUT P1, RZ, R4, 0x8, RZ, 0xc0, !PT ;  /* 0x0000000804ff7812 */ /* 0x000fe2000782c0ff */
[----:B------:R-:W4:Y:S04]  /*15b070*/  LDL.LU.64 R36, [R1+0xc90] ;  /* 0x000c900001247983 */ /* 0x000f280000300a00 */
[----:B------:R-:W4:Y:S01]  /*15b080*/  LDL.LU.64 R12, [R1+0xc88] ;  /* 0x000c8800010c7983 */ /* 0x000f220000300a00 */
[----:B0-----:R-:W-:-:S03]  /*15b090*/  PRMT R16, R49, 0x7770, RZ ;  /* 0x0000777031107816 */ /* 0x001fc600000000ff */
[----:B------:R-:W4:Y:S04]  /*15b0a0*/  LDL.LU.64 R30, [R1+0xc80] ;  /* 0x000c8000011e7983 */ /* 0x000f280000300a00 */
[----:B------:R0:W-:Y:S02]  /*15b0b0*/  @P6 STG.E.U8 desc[UR4][R32.64], R16 ;  /* 0x0000001020006986 */ /* 0x0001e4000c101104 */
[----:B0-----:R-:W-:Y:S02]  /*15b0c0*/  PRMT R16, R49, 0x7771, RZ ;  /* 0x0000777131107816 */ /* 0x001fe400000000ff */
[----:B------:R-:W4:Y:S04]  /*15b0d0*/  LDL.LU.64 R32, [R1+0xc78] ;  /* 0x000c780001207983 */ /* 0x000f280000300a00 */
[----:B------:R0:W-:Y:S01]  /*15b0e0*/  @P1 STG.E.U8 desc[UR4][R28.64], R16 ;  /* 0x000000101c001986 */ /* 0x0001e2000c101104 */
[----:B------:R-:W-:-:S02]  /*15b0f0*/  LOP3.LUT P1, RZ, R10, 0x10000, RZ, 0xc0, !PT ;  /* 0x000100000aff7812 */ /* 0x000fc4000782c0ff */
        /* <DEDUP_REMOVED lines=9> */
[----:B---3--:R-:W-:-:S11]  /*15b190*/  PRMT R16, R34, 0x7770, RZ ;  /* 0x0000777022107816 */ /* 0x008fd600000000ff */
        /* <DEDUP_REMOVED lines=12> */
[C---:B------:R-:W-:Y:S02]  /*15b260*/  LOP3.LUT P3, RZ, R4.reuse, 0x2000, RZ, 0xc0, !PT ;  /* 0x0000200004ff7812 */ /* 0x040fe4000786c0ff */
[----:B------:R-:W-:Y:S02]  /*15b270*/  LOP3.LUT P4, RZ, R4, 0x4000, RZ, 0xc0, !PT ;  /* 0x0000400004ff7812 */ /* 0x000fe4000788c0ff */
[----:B----4-:R-:W-:-:S05]  /*15b280*/  PRMT R16, R35, 0x7770, RZ ;  /* 0x0000777023107816 */ /* 0x010fca00000000ff */
        /* <DEDUP_REMOVED lines=16> */
[----:B------:R0:W-:Y:S02]  /*15b390*/  @P0 STG.E.U8 desc[UR4][R26.64], R16 ;  /* 0x000000101a000986 */ /* 0x0001e4000c101104 */
[----:B0-----:R-:W-:Y:S02]  /*15b3a0*/  PRMT R16, R5, 0x7773, RZ ;  /* 0x0000777305107816 */ /* 0x001fe400000000ff */
[----:B------:R-:W3:Y:S04]  /*15b3b0*/  LDL.LU R5, [R1+0x6754] ;  /* 0x0067540001057983 */ /* 0x000ee80000300800 */
[----:B--2---:R0:W-:Y:S04]  /*15b3c0*/  @P6 STG.E.U8 desc[UR4][R22.64], R16 ;  /* 0x0000001016006986 */ /* 0x0041e8000c101104 */
[----:B0-----:R-:W2:Y:S04]  /*15b3d0*/  LDL.LU.64 R22, [R1+0xc58] ;  /* 0x000c580001167983 */ /* 0x001ea80000300a00 */
[----:B------:R-:W4:Y:S04]  /*15b3e0*/  LDL.LU.64 R12, [R1+0xc50] ;  /* 0x000c5000010c7983 */ /* 0x000f280000300a00 */
[----:B------:R-:W3:Y:S04]  /*15b3f0*/  LDL.LU.64 R34, [R1+0xc48] ;  /* 0x000c480001227983 */ /* 0x000ee80000300a00 */
[----:B------:R-:W2:Y:S04]  /*15b400*/  LDL.LU R31, [R1+0x61c] ;  /* 0x00061c00011f7983 */ /* 0x000ea80000300800 */
[----:B------:R-:W3:Y:S04]  /*15b410*/  LDL.LU.64 R32, [R1+0xc40] ;  /* 0x000c400001207983 */ /* 0x000ee80000300a00 */
[----:B------:R-:W3:Y:S04]  /*15b420*/  LDL.LU.64 R28, [R1+0xc38] ;  /* 0x000c3800011c7983 */ /* 0x000ee80000300a00 */
[----:B------:R-:W3:Y:S04]  /*15b430*/  LDL.LU.64 R26, [R1+0xc30] ;  /* 0x000c3000011a7983 */ /* 0x000ee80000300a00 */
[----:B------:R-:W3:Y:S01]  /*15b440*/  LDL.LU R40, [R1+0x60c] ;  /* 0x00060c0001287983 */ /* 0x000ee20000300800 */
        /* <DEDUP_REMOVED lines=19> */
[----:B------:R-:W2:Y:S04]  /*15b580*/  LDL.LU.64 R46, [R1+0xc98] ;  /* 0x000c9800012e7983 */ /* 0x000ea80000300a00 */
[----:B------:R-:W2:Y:S01]  /*15b590*/  LDL.LU R41, [R1+0x5f0] ;  /* 0x0005f00001297983 */ /* 0x000ea20000300800 */
[----:B------:R-:W-:-:S02]  /*15b5a0*/  @P1 LOP3.LUT R10, R10, 0x20, RZ, 0xfc, !PT ;  /* 0x000000200a0a1812 */ /* 0x000fc400078efcff */
[----:B------:R-:W-:Y:S01]  /*15b5b0*/  LOP3.LUT P1, RZ, R4, 0x2000000, RZ, 0xc0, !PT ;  /* 0x0200000004ff7812 */ /* 0x000fe2000782c0ff */
[----:B------:R-:W2:Y:S01]  /*15b5c0*/  LDL.LU.64 R42, [R1+0xcf0] ;  /* 0x000cf000012a7983 */ /* 0x000ea20000300a00 */
[----:B------:R-:W-:Y:S02]  /*15b5d0*/  LOP3.LUT R10, R10, 0xffffffbf, RZ, 0xc0, !PT ;  /* 0xffffffbf0a0a7812 */ /* 0x000fe400078ec0ff */
[C---:B------:R-:W-:Y:S01]  /*15b5e0*/  LOP3.LUT P5, RZ, R4.reuse, 0x80000, RZ, 0xc0, !PT ;  /* 0x0008000004ff7812 */ /* 0x040fe200078ac0ff */
[----:B------:R-:W2:Y:S01]  /*15b5f0*/  LDL.LU.64 R44, [R1+0xce8] ;  /* 0x000ce800012c7983 */ /* 0x000ea20000300a00 */
[----:B------:R-:W-:Y:S02]  /*15b600*/  LOP3.LUT P0, RZ, R4, 0x100000, RZ, 0xc0, !PT ;  /* 0x0010000004ff7812 */ /* 0x000fe4000780c0ff */
[----:B------:R-:W-:Y:S01]  /*15b610*/  PRMT R16, R31, 0x7771, RZ ;  /* 0x000077711f107816 */ /* 0x000fe200000000ff */
[----:B------:R-:W2:Y:S04]  /*15b620*/  LDL.LU.64 R38, [R1+0xce0] ;  /* 0x000ce00001267983 */ /* 0x000ea80000300a00 */
[----:B------:R-:W-:-:S02]  /*15b630*/  @P1 LOP3.LUT R10, R10, 0x40, RZ, 0xfc, !PT ;  /* 0x000000400a0a1812 */ /* 0x000fc400078efcff */
[----:B------:R-:W-:Y:S02]  /*15b640*/  LOP3.LUT P1, RZ, R4, 0x1000000, RZ, 0xc0, !PT ;  /* 0x0100000004ff7812 */ /* 0x000fe4000782c0ff */
[----:B------:R-:W-:Y:S01]  /*15b650*/  LOP3.LUT R10, R10, 0xffffff7f, RZ, 0xc0, !PT ;  /* 0xffffff7f0a0a7812 */ /* 0x000fe200078ec0ff */
[----:B----4-:R0:W-:Y:S01]  /*15b660*/  @P5 STG.E.U8 desc[UR4][R12.64], R16 ;  /* 0x000000100c005986 */ /* 0x0101e2000c101104 */
[----:B------:R-:W-:-:S09]  /*15b670*/  LOP3.LUT P6, RZ, R4, 0x200000, RZ, 0xc0, !PT ;  /* 0x0020000004ff7812 */ /* 0x000fd200078cc0ff */
[----:B------:R-:W-:Y:S02]  /*15b680*/  @P1 LOP3.LUT R10, R10, 0x80, RZ, 0xfc, !PT ;  /* 0x000000800a0a1812 */ /* 0x000fe400078efcff */
[----:B------:R-:W-:Y:S02]  /*15b690*/  LOP3.LUT P1, RZ, R4, 0x800000, RZ, 0xc0, !PT ;  /* 0x0080000004ff7812 */ /* 0x000fe4000782c0ff */
[----:B0-----:R-:W-:Y:S02]  /*15b6a0*/  PRMT R16, R31, 0x7772, RZ ;  /* 0x000077721f107816 */ /* 0x001fe400000000ff */
[----:B------:R-:W-:-:S03]  /*15b6b0*/  LOP3.LUT R10, R10, 0xfffffeff, RZ, 0xc0, !PT ;  /* 0xfffffeff0a0a7812 */ /* 0x000fc600078ec0ff */
[----:B---3--:R0:W-:Y:S06]  /*15b6c0*/  @P0 STG.E.U8 desc[UR4][R34.64], R16 ;  /* 0x0000001022000986 */ /* 0x0081ec000c101104 */
[----:B------:R-:W-:Y:S02]  /*15b6d0*/  @P1 LOP3.LUT R10, R10, 0x100, RZ, 0xfc, !PT ;  /* 0x000001000a0a1812 */ /* 0x000fe400078efcff */
[----:B0-----:R-:W-:Y:S02]  /*15b6e0*/  PRMT R16, R31, 0x7773, RZ ;  /* 0x000077731f107816 */ /* 0x001fe400000000ff */
[----:B------:R-:W-:-:S03]  /*15b6f0*/  LOP3.LUT P1, RZ, R4, 0x400000, RZ, 0xc0, !PT ;  /* 0x0040000004ff7812 */ /* 0x000fc6000782c0ff */
[----:B------:R0:W-:Y:S04]  /*15b700*/  @P6 STG.E.U8 desc[UR4][R32.64], R16 ;  /* 0x0000001020006986 */ /* 0x0001e8000c101104 */
[----:B0-----:R-:W3:Y:S01]  /*15b710*/  LDL.LU R33, [R1+0x5e0] ;  /* 0x0005e00001217983 */ /* 0x001ee20000300800 */
[----:B------:R-:W-:-:S03]  /*15b720*/  PRMT R16, R40, 0x7770, RZ ;  /* 0x0000777028107816 */ /* 0x000fc600000000ff */
[----:B------:R-:W4:Y:S04]  /*15b730*/  LDL.LU.64 R36, [R1+0xcd8] ;  /* 0x000cd80001247983 */ /* 0x000f280000300a00 */
[----:B------:R-:W4:Y:S04]  /*15b740*/  LDL.LU.64 R12, [R1+0xcd0] ;  /* 0x000cd000010c7983 */ /* 0x000f280000300a00 */
[----:B------:R0:W-:Y:S01]  /*15b750*/  @P1 STG.E.U8 desc[UR4][R28.64], R16 ;  /* 0x000000101c001986 */ /* 0x0001e2000c101104 */
[----:B------:R-:W-:-:S03]  /*15b760*/  LOP3.LUT P1, RZ, R10, 0x100, RZ, 0xc0, !PT ;  /* 0x000001000aff7812 */ /* 0x000fc6000782c0ff */
[----:B------:R-:W4:Y:S04]  /*15b770*/  LDL.LU.64 R34, [R1+0xcc8] ;  /* 0x000cc80001227983 */ /* 0x000f280000300a00 */
[----:B------:R-:W4:Y:S01]  /*15b780*/  LDL.LU.64 R30, [R1+0xcc0] ;  /* 0x000cc000011e7983 */ /* 0x000f220000300a00 */
[----:B0-----:R-:W-:-:S03]  /*15b790*/  PRMT R16, R40, 0x7771, RZ ;  /* 0x0000777128107816 */ /* 0x001fc600000000ff */
[----:B------:R-:W4:Y:S04]  /*15b7a0*/  LDL.LU R32, [R1+0x5d0] ;  /* 0x0005d00001207983 */ /* 0x000f280000300800 */
[----:B------:R0:W-:Y:S01]  /*15b7b0*/  @P1 STG.E.U8 desc[UR4][R26.64], R16 ;  /* 0x000000101a001986 */ /* 0x0001e2000c101104 */
[----:B------:R-:W-:-:S03]  /*15b7c0*/  LOP3.LUT P1, RZ, R10, 0x80, RZ, 0xc0, !PT ;  /* 0x000000800aff7812 */ /* 0x000fc6000782c0ff */
[----:B------:R-:W4:Y:S04]  /*15b7d0*/  LDL.LU.64 R28, [R1+0xcb8] ;  /* 0x000cb800011c7983 */ /* 0x000f280000300a00 */
[----:B0-----:R-:W4:Y:S01]  /*15b7e0*/  LDL.LU.64 R26, [R1+0xcb0] ;  /* 0x000cb000011a7983 */ /* 0x001f220000300a00 */
[----:B------:R-:W-:-:S05]  /*15b7f0*/  PRMT R16, R40, 0x7772, RZ ;  /* 0x0000777228107816 */ /* 0x000fca00000000ff */
        /* <DEDUP_REMOVED lines=18> */
[----:B------:R-:W-:Y:S02]  /*15b920*/  LOP3.LUT P2, RZ, R4, 0x80000000, RZ, 0xc0, !PT ;  /* 0x8000000004ff7812 */ /* 0x000fe4000784c0ff */
[----:B------:R-:W-:Y:S02]  /*15b930*/  LOP3.LUT P3, RZ, R5, 0x1, RZ, 0xc0, !PT ;  /* 0x0000000105ff7812 */ /* 0x000fe4000786c0ff */
[----:B---3--:R-:W-:-:S07]  /*15b940*/  PRMT R16, R33, 0x7770, RZ ;  /* 0x0000777021107816 */ /* 0x008fce00000000ff */
[----:B----4-:R0:W-:Y:S01]  /*15b950*/  @P1 STG.E.U8 desc[UR4][R36.64], R16 ;  /* 0x0000001024001986 */ /* 0x0101e2000c101104 */
        /* <DEDUP_REMOVED lines=20> */
[----:B------:R-:W3:Y:S04]  /*15baa0*/  LDL.LU R33, [R1+0x5c0] ;  /* 0x0005c00001217983 */ /* 0x000ee80000300800 */
[----:B------:R-:W4:Y:S04]  /*15bab0*/  LDL.LU.64 R28, [R1+0xcf8] ;  /* 0x000cf800011c7983 */ /* 0x000f280000300a00 */
[----:B------:R-:W4:Y:S04]  /*15bac0*/  LDL.LU.64 R26, [R1+0xd20] ;  /* 0x000d2000011a7983 */ /* 0x000f280000300a00 */
[----:B------:R-:W4:Y:S01]  /*15bad0*/  LDL.LU R36, [R1+0x5b0] ;  /* 0x0005b00001247983 */ /* 0x000f220000300800 */
[----:B------:R-:W-:-:S02]  /*15bae0*/  LOP3.LUT P4, RZ, R5, 0x20, RZ, 0xc0, !PT ;  /* 0x0000002005ff7812 */ /* 0x000fc4000788c0ff */
        /* <DEDUP_REMOVED lines=16> */
[----:B------:R-:W2:Y:S01]  /*15bbf0*/  LDL.LU.64 R46, [R1+0xd88] ;  /* 0x000d8800012e7983 */ /* 0x000ea20000300a00 */
[----:B------:R-:W-:-:S03]  /*15bc00*/  LOP3.LUT R2, R2, 0xdfffffff, RZ, 0xc0, !PT ;  /* 0xdfffffff02027812 */ /* 0x000fc600078ec0ff */
[----:B------:R-:W2:Y:S01]  /*15bc10*/  LDL.LU.64 R42, [R1+0xd80] ;  /* 0x000d8000012a7983 */ /* 0x000ea20000300a00 */
[----:B------:R-:W-:Y:S02]  /*15bc20*/  @P1 LOP3.LUT R2, R2, 0x20000000, RZ, 0xfc, !PT ;  /* 0x2000000002021812 */ /* 0x000fe400078efcff */
[----:B------:R-:W-:Y:S01]  /*15bc30*/  LOP3.LUT P1, RZ, R5, 0x1000, RZ, 0xc0, !PT ;  /* 0x0000100005ff7812 */ /* 0x000fe2000782c0ff */
[----:B------:R-:W2:Y:S04]  /*15bc40*/  LDL.LU.64 R44, [R1+0xd78] ;  /* 0x000d7800012c7983 */ /* 0x000ea80000300a00 */
[----:B------:R-:W2:Y:S01]  /*15bc50*/  LDL.LU R37, [R1+0x5a0] ;  /* 0x0005a00001257983 */ /* 0x000ea20000300800 */
[----:B------:R-:W-:-:S03]  /*15bc60*/  LOP3.LUT R2, R2, 0xbfffffff, RZ, 0xc0, !PT ;  /* 0xbfffffff02027812 */ /* 0x000fc600078ec0ff */
[----:B------:R-:W2:Y:S04]  /*15bc70*/  LDL.LU.64 R40, [R1+0xd70] ;  /* 0x000d700001287983 */ /* 0x000ea80000300a00 */
[----:B------:R-:W-:Y:S01]  /*15bc80*/  @P1 LOP3.LUT R2, R2, 0x40000000, RZ, 0xfc, !PT ;  /* 0x4000000002021812 */ /* 0x000fe200078efcff */
[----:B------:R-:W2:Y:S01]  /*15bc90*/  LDL.LU.64 R38, [R1+0xd68] ;  /* 0x000d680001267983 */ /* 0x000ea20000300a00 */
[C---:B------:R-:W-:Y:S02]  /*15bca0*/  LOP3.LUT P1, RZ, R5.reuse, 0x800, RZ, 0xc0, !PT ;  /* 0x0000080005ff7812 */ /* 0x040fe4000782c0ff */
[----:B------:R-:W-:Y:S02]  /*15bcb0*/  LOP3.LUT R2, R2, 0x7fffffff, RZ, 0xc0, !PT ;  /* 0x7fffffff02027812 */ /* 0x000fe400078ec0ff */
[----:B------:R-:W-:-:S02]  /*15bcc0*/  LOP3.LUT P5, RZ, R5, 0x40, RZ, 0xc0, !PT ;  /* 0x0000004005ff7812 */ /* 0x000fc400078ac0ff */
[----:B------:R-:W-:Y:S02]  /*15bcd0*/  LOP3.LUT P0, RZ, R5, 0x80, RZ, 0xc0, !PT ;  /* 0x0000008005ff7812 */ /* 0x000fe4000780c0ff */
[----:B---3--:R-:W-:-:S05]  /*15bce0*/  PRMT R16, R33, 0x7770, RZ ;  /* 0x0000777021107816 */ /* 0x008fca00000000ff */
[----:B------:R-:W-:Y:S02]  /*15bcf0*/  @P1 LOP3.LUT R2, R2, 0x80000000, RZ, 0xfc, !PT ;  /* 0x8000000002021812 */ /* 0x000fe400078efcff */
[C---:B------:R-:W-:Y:S02]  /*15bd00*/  LOP3.LUT P1, RZ, R5.reuse, 0x400, RZ, 0xc0, !PT ;  /* 0x0000040005ff7812 */ /* 0x040fe4000782c0ff */
[----:B------:R-:W-:Y:S01]  /*15bd10*/  LOP3.LUT P6, RZ, R5, 0x100, RZ, 0xc0, !PT ;  /* 0x0000010005ff7812 */ /* 0x000fe200078cc0ff */
[----:B------:R0:W-:Y:S01]  /*15bd20*/  @P5 STG.E.U8 desc[UR4][R12.64], R16 ;  /* 0x000000100c005986 */ /* 0x0001e2000c101104 */
[----:B------:R-:W-:Y:S02]  /*15bd30*/  LOP3.LUT R10, R10, 0xfffffffe, RZ, 0xc0, !PT ;  /* 0xfffffffe0a0a7812 */ /* 0x000fe400078ec0ff */
[----:B0-----:R-:W-:Y:S01]  /*15bd40*/  PRMT R16, R33, 0x7771, RZ ;  /* 0x0000777121107816 */ /* 0x001fe200000000ff */
[----:B------:R-:W3:Y:S06]  /*15bd50*/  LDL.LU.64 R12, [R1+0xd60] ;  /* 0x000d6000010c7983 */ /* 0x000eec0000300a00 */
[----:B------:R-:W-:-:S02]  /*15bd60*/  @P1 LOP3.LUT R10, R10, 0x1, RZ, 0xfc, !PT ;  /* 0x000000010a0a1812 */ /* 0x000fc400078efcff */
[----:B------:R-:W-:Y:S01]  /*15bd70*/  LOP3.LUT P1, RZ, R5, 0x200, RZ, 0xc0, !PT ;  /* 0x0000020005ff7812 */ /* 0x000fe2000782c0ff */
[----:B----4-:R0:W-:Y:S02]  /*15bd80*/  @P0 STG.E.U8 desc[UR4][R34.64], R16 ;  /* 0x0000001022000986 */ /* 0x0101e4000c101104 */
[C---:B0-----:R-:W-:Y:S02]  /*15bd90*/  PRMT R16, R33.reuse, 0x7772, RZ ;  /* 0x0000777221107816 */ /* 0x041fe400000000ff */
[----:B------:R-:W4:Y:S04]  /*15bda0*/  LDL.LU.64 R34, [R1+0xd58] ;  /* 0x000d580001227983 */ /* 0x000f280000300a00 */
[----:B------:R0:W-:Y:S02]  /*15bdb0*/  @P6 STG.E.U8 desc[UR4][R30.64], R16 ;  /* 0x000000101e006986 */ /* 0x0001e4000c101104 */
[----:B0-----:R-:W-:-:S02]  /*15bdc0*/  PRMT R16, R33, 0x7773, RZ ;  /* 0x0000777321107816 */ /* 0x001fc400000000ff */
[----:B------:R-:W4:Y:S04]  /*15bdd0*/  LDL.LU.64 R30, [R1+0xd50] ;  /* 0x000d5000011e7983 */ /* 0x000f280000300a00 */
[----:B------:R0:W-:Y:S01]  /*15bde0*/  @P1 STG.E.U8 desc[UR4][R28.64], R16 ;  /* 0x000000101c001986 */ /* 0x0001e2000c101104 */
[----:B------:R-:W-:Y:S02]  /*15bdf0*/  LOP3.LUT P1, RZ, R10, 0x1, RZ, 0xc0, !PT ;  /* 0x000000010aff7812 */ /* 0x000fe4000782c0ff */
[----:B------:R-:W-:Y:S01]  /*15be00*/  PRMT R10, R36, 0x7770, RZ ;  /* 0x00007770240a7816 */ /* 0x000fe200000000ff */
[----:B------:R-:W4:Y:S04]  /*15be10*/  LDL.LU.64 R32, [R1+0xd48] ;  /* 0x000d480001207983 */ /* 0x000f280000300a00 */
[----:B0-----:R-:W4:Y:S06]  /*15be20*/  LDL.LU.64 R28, [R1+0xd40] ;  /* 0x000d4000011c7983 */ /* 0x001f2c0000300a00 */
        /* <DEDUP_REMOVED lines=36> */
[----:B0-----:R-:W-:Y:S02]  /*15c070*/  PRMT R10, R6, 0x7773, RZ ;  /* 0x00007773060a7816 */ /* 0x001fe400000000ff */
[----:B------:R-:W3:Y:S04]  /*15c080*/  LDL.LU R6, [R1+0x6750] ;  /* 0x0067500001067983 */ /* 0x000ee80000300800 */
        /* <DEDUP_REMOVED lines=10> */
[----:B------:R-:W4:Y:S01]  /*15c130*/  LDL.LU R33, [R1+0x5f4] ;  /* 0x0005f40001217983 */ /* 0x000f220000300800 */
[----:B------:R-:W-:-:S03]  /*15c140*/  LOP3.LUT P4, RZ, R5, 0x1000000, RZ, 0xc0, !PT ;  /* 0x0100000005ff7812 */ /* 0x000fc6000788c0ff */
[----:B------:R-:W4:Y:S01]  /*15c150*/  LDL.LU.64 R26, [R1+0xff8] ;  /* 0x000ff800011a7983 */ /* 0x000f220000300a00 */
[----:B------:R-:W-:-:S03]  /*15c160*/  PRMT R10, R7, 0x7772, RZ ;  /* 0x00007772070a7816 */ /* 0x000fc600000000ff */
[----:B------:R-:W4:Y:S01]  /*15c170*/  LDL.LU R34, [R1+0x5e4] ;  /* 0x0005e40001227983 */ /* 0x000f220000300800 */
[----:B------:R-:W-:Y:S02]  /*15c180*/  LOP3.LUT R2, R2, 0xfffdffff, RZ, 0xc0, !PT ;  /* 0xfffdffff02027812 */ /* 0x000fe400078ec0ff */
[C---:B------:R-:W-:Y:S02]  /*15c190*/  LOP3.LUT P5, RZ, R5.reuse, 0x2000000, RZ, 0xc0, !PT ;  /* 0x0200000005ff7812 */ /* 0x040fe400078ac0ff */
[C---:B------:R-:W-:Y:S02]  /*15c1a0*/  LOP3.LUT P0, RZ, R5.reuse, 0x4000000, RZ, 0xc0, !PT ;  /* 0x0400000005ff7812 */ /* 0x040fe4000780c0ff */
[----:B------:R-:W-:Y:S01]  /*15c1b0*/  LOP3.LUT P6, RZ, R5, 0x8000000, RZ, 0xc0, !PT ;  /* 0x0800000005ff7812 */ /* 0x000fe200078cc0ff */
[----:B--2---:R0:W-:Y:S02]  /*15c1c0*/  @P4 STG.E.U8 desc[UR4][R22.64], R10 ;  /* 0x0000000a16004986 */ /* 0x0041e4000c101104 */
[----:B0-----:R-:W-:-:S02]  /*15c1d0*/  PRMT R10, R7, 0x7773, RZ ;  /* 0x00007773070a7816 */ /* 0x001fc400000000ff */
[----:B------:R-:W2:Y:S04]  /*15c1e0*/  LDL.LU R7, [R1+0x674c] ;  /* 0x00674c0001077983 */ /* 0x000ea80000300800 */
[----:B------:R-:W2:Y:S01]  /*15c1f0*/  LDL.LU.64 R22, [R1+0xff0] ;  /* 0x000ff00001167983 */ /* 0x000ea20000300a00 */
[----:B---3--:R-:W-:-:S03]  /*15c200*/  LOP3.LUT P1, RZ, R6, 0x10, RZ, 0xc0, !PT ;  /* 0x0000001006ff7812 */ /* 0x008fc6000782c0ff */
[----:B------:R-:W3:Y:S04]  /*15c210*/  LDL.LU.64 R48, [R1+0xfe8] ;  /* 0x000fe80001307983 */ /* 0x000ee80000300a00 */
[----:B------:R-:W3:Y:S04]  /*15c220*/  LDL.LU.64 R46, [R1+0xfe0] ;  /* 0x000fe000012e7983 */ /* 0x000ee80000300a00 */
[----:B------:R-:W3:Y:S02]  /*15c230*/  LDL.LU.64 R42, [R1+0xfd8] ;  /* 0x000fd800012a7983 */ /* 0x000ee40000300a00 */
        /* <DEDUP_REMOVED lines=12> */
[----:B----4-:R0:W-:Y:S10]  /*15c300*/  @P5 STG.E.U8 desc[UR4][R36.64], R10 ;  /* 0x0000000a24005986 */ /* 0x0101f4000c101104 */
[----:B------:R-:W-:-:S02]  /*15c310*/  @P1 LOP3.LUT R2, R2, 0x200000, RZ, 0xfc, !PT ;  /* 0x0020000002021812 */ /* 0x000fc400078efcff */
[----:B------:R-:W-:Y:S02]  /*15c320*/  LOP3.LUT P1, RZ, R5, 0x80000000, RZ, 0xc0, !PT ;  /* 0x8000000005ff7812 */ /* 0x000fe4000782c0ff */
[----:B------:R-:W-:Y:S02]  /*15c330*/  LOP3.LUT R2, R2, 0xffbfffff, RZ, 0xc0, !PT ;  /* 0xffbfffff02027812 */ /* 0x000fe400078ec0ff */
[----:B0-----:R-:W-:-:S05]  /*15c340*/  PRMT R10, R33, 0x7770, RZ ;  /* 0x00007770210a7816 */ /* 0x001fca00000000ff */
[----:B------:R0:W-:Y:S04]  /*15c350*/  @P0 STG.E.U8 desc[UR4][R28.64], R10 ;  /* 0x0000000a1c000986 */ /* 0x0001e8000c101104 */
[----:B------:R-:W-:Y:S02]  /*15c360*/  @P1 LOP3.LUT R2, R2, 0x400000, RZ, 0xfc, !PT ;  /* 0x0040000002021812 */ /* 0x000fe400078efcff */
[----:B------:R-:W-:Y:S01]  /*15c370*/  LOP3.LUT P1, RZ, R5, 0x40000000, RZ, 0xc0, !PT ;  /* 0x4000000005ff7812 */ /* 0x000fe2000782c0ff */
[----:B0-----:R-:W4:Y:S01]  /*15c380*/  LDL.LU R28, [R1+0x5d4] ;  /* 0x0005d400011c7983 */ /* 0x001f220000300800 */
[----:B------:R-:W-:-:S03]  /*15c390*/  LOP3.LUT R2, R2, 0xff7fffff, RZ, 0xc0, !PT ;  /* 0xff7fffff02027812 */ /* 0x000fc600078ec0ff */
[----:B------:R-:W4:Y:S08]  /*15c3a0*/  LDL.LU.64 R44, [R1+0xfd0] ;  /* 0x000fd000012c7983 */ /* 0x000f300000300a00 */
[----:B------:R-:W-:Y:S01]  /*15c3b0*/  @P1 LOP3.LUT R2, R2, 0x800000, RZ, 0xfc, !PT ;  /* 0x0080000002021812 */ /* 0x000fe200078efcff */
[----:B------:R-:W4:Y:S01]  /*15c3c0*/  LDL.LU.64 R40, [R1+0xfc8] ;  /* 0x000fc80001287983 */ /* 0x000f220000300a00 */
[----:B------:R-:W-:-:S02]  /*15c3d0*/  LOP3.LUT P1, RZ, R5, 0x20000000, RZ, 0xc0, !PT ;  /* 0x2000000005ff7812 */ /* 0x000fc4000782c0ff */
[----:B------:R-:W-:Y:S01]  /*15c3e0*/  LOP3.LUT R2, R2, 0xfeffffff, RZ, 0xc0, !PT ;  /* 0xfeffffff02027812 */ /* 0x000fe200078ec0ff */
[----:B------:R-:W4:Y:S01]  /*15c3f0*/  LDL.LU R29, [R1+0x5c4] ;  /* 0x0005c400011d7983 */ /* 0x000f220000300800 */
[----:B------:R-:W-:-:S03]  /*15c400*/  PRMT R10, R33, 0x7771, RZ ;  /* 0x00007771210a7816 */ /* 0x000fc600000000ff */
[----:B------:R-:W4:Y:S06]  /*15c410*/  LDL.LU.64 R38, [R1+0xfc0] ;  /* 0x000fc00001267983 */ /* 0x000f2c0000300a00 */
[----:B------:R-:W-:Y:S01]  /*15c420*/  @P1 LOP3.LUT R2, R2, 0x1000000, RZ, 0xfc, !PT ;  /* 0x0100000002021812 */ /* 0x000fe200078efcff */
[----:B------:R0:W-:Y:S01]  /*15c430*/  @P6 STG.E.U8 desc[UR4][R12.64], R10 ;  /* 0x0000000a0c006986 */ /* 0x0001e2000c101104 */
[----:B------:R-:W-:-:S03]  /*15c440*/  LOP3.LUT P1, RZ, R5, 0x10000000, RZ, 0xc0, !PT ;  /* 0x1000000005ff7812 */ /* 0x000fc6000782c0ff */
[----:B------:R-:W4:Y:S01]  /*15c450*/  LDL.LU.64 R36, [R1+0xfb8] ;  /* 0x000fb80001247983 */ /* 0x000f220000300a00 */
[----:B0-----:R-:W-:-:S03]  /*15c460*/  PRMT R10, R33, 0x7772, RZ ;  /* 0x00007772210a7816 */ /* 0x001fc600000000ff */
[----:B------:R-:W4:Y:S06]  /*15c470*/  LDL.LU.64 R12, [R1+0xfb0] ;  /* 0x000fb000010c7983 */ /* 0x000f2c0000300a00 */
        /* <DEDUP_REMOVED lines=24> */
[----:B----4-:R-:W-:-:S07]  /*15c600*/  PRMT R10, R28, 0x7770, RZ ;  /* 0x000077701c0a7816 */ /* 0x010fce00000000ff */
        /* <DEDUP_REMOVED lines=48> */
[----:B------:R-:W2:Y:S04]  /*15c910*/  LDL.LU.64 R44, [R1+0x1048] ;  /* 0x00104800012c7983 */ /* 0x000ea80000300a00 */
[----:B------:R-:W2:Y:S01]  /*15c920*/  LDL.LU.64 R40, [R1+0x1040] ;  /* 0x0010400001287983 */ /* 0x000ea20000300a00 */
[----:B------:R-:W-:-:S02]  /*15c930*/  LOP3.LUT R2, R2, 0xffffdfff, RZ, 0xc0, !PT ;  /* 0xffffdfff02027812 */ /* 0x000fc400078ec0ff */
[----:B------:R-:W-:Y:S01]  /*15c940*/  LOP3.LUT P5, RZ, R6, 0x1000, RZ, 0xc0, !PT ;  /* 0x0000100006ff7812 */ /* 0x000fe200078ac0ff */
[----:B------:R-:W2:Y:S01]  /*15c950*/  LDL.LU.64 R38, [R1+0x1038] ;  /* 0x0010380001267983 */ /* 0x000ea20000300a00 */
[----:B------:R-:W-:Y:S02]  /*15c960*/  @P1 LOP3.LUT R2, R2, 0x2000, RZ, 0xfc, !PT ;  /* 0x0000200002021812 */ /* 0x000fe400078efcff */
[----:B------:R-:W-:Y:S01]  /*15c970*/  LOP3.LUT P1, RZ, R6, 0x40000, RZ, 0xc0, !PT ;  /* 0x0004000006ff7812 */ /* 0x000fe2000782c0ff */
[----:B------:R-:W2:Y:S01]  /*15c980*/  LDL.LU.64 R36, [R1+0x1030] ;  /* 0x0010300001247983 */ /* 0x000ea20000300a00 */
[----:B------:R-:W-:-:S11]  /*15c990*/  LOP3.LUT R2, R2, 0xffffbfff, RZ, 0xc0, !PT ;  /* 0xffffbfff02027812 */ /* 0x000fd600078ec0ff */
[----:B------:R-:W-:Y:S02]  /*15c9a0*/  @P1 LOP3.LUT R2, R2, 0x4000, RZ, 0xfc, !PT ;  /* 0x0000400002021812 */ /* 0x000fe400078efcff */
[----:B------:R-:W-:Y:S02]  /*15c9b0*/  LOP3.LUT P1, RZ, R6, 0x20000, RZ, 0xc0, !PT ;  /* 0x0002000006ff7812 */ /* 0x000fe4000782c0ff */
[----:B------:R-:W-:Y:S02]  /*15c9c0*/  LOP3.LUT R2, R2, 0xffff7fff, RZ, 0xc0, !PT ;  /* 0xffff7fff02027812 */ /* 0x000fe400078ec0ff */
[----:B------:R-:W-:Y:S02]  /*15c9d0*/  LOP3.LUT P0, RZ, R6, 0x2000, RZ, 0xc0, !PT ;  /* 0x0000200006ff7812 */ /* 0x000fe4000780c0ff */
[----:B------:R-:W-:-:S07]  /*15c9e0*/  PRMT R10, R35, 0x7772, RZ ;  /* 0x00007772230a7816 */ /* 0x000fce00000000ff */
        /* <DEDUP_REMOVED lines=9> */
[----:B----4-:R0:W-:Y:S04]  /*15ca80*/  @P0 STG.E.U8 desc[UR4][R30.64], R10 ;  /* 0x0000000a1e000986 */ /* 0x0101e8000c101104 */
        /* <DEDUP_REMOVED lines=11> */
[----:B------:R-:W-:-:S02]  /*15cb40*/  LOP3.LUT P1, RZ, R2, 0x8000, RZ, 0xc0, !PT ;  /* 0x0000800002ff7812 */ /* 0x000fc4000782c0ff */
[----:B0-----:R-:W-:Y:S01]  /*15cb50*/  PRMT R10, R47, 0x7773, RZ ;  /* 0x000077732f0a7816 */ /* 0x001fe200000000ff */
[----:B------:R-:W4:Y:S10]  /*15cb60*/  LDL.LU.64 R26, [R1+0x1100] ;  /* 0x00110000011a7983 */ /* 0x000f340000300a00 */
[----:B--2---:R0:W-:Y:S01]  /*15cb70*/  @P1 STG.E.U8 desc[UR4][R22.64], R10 ;  /* 0x0000000a16001986 */ /* 0x0041e2000c101104 */
[----:B------:R-:W-:-:S02]  /*15cb80*/  LOP3.LUT P1, RZ, R2, 0x4000, RZ, 0xc0, !PT ;  /* 0x0000400002ff7812 */ /* 0x000fc4000782c0ff */
[----:B0-----:R-:W-:Y:S01]  /*15cb90*/  PRMT R10, R7, 0x7770, RZ ;  /* 0x00007770070a7816 */ /* 0x001fe200000000ff */
[----:B------:R-:W2:Y:S10]  /*15cba0*/  LDL.LU.64 R22, [R1+0x10f8] ;  /* 0x0010f80001167983 */ /* 0x000eb40000300a00 */
[----:B------:R0:W-:Y:S01]  /*15cbb0*/  @P1 STG.E.U8 desc[UR4][R42.64], R10 ;  /* 0x0000000a2a001986 */ /* 0x0001e2000c101104 */
[----:B------:R-:W-:-:S02]  /*15cbc0*/  LOP3.LUT P1, RZ, R2, 0x2000, RZ, 0xc0, !PT ;  /* 0x0000200002ff7812 */ /* 0x000fc4000782c0ff */
[----:B0-----:R-:W-:-:S11]  /*15cbd0*/  PRMT R10, R7, 0x7771, RZ ;  /* 0x00007771070a7816 */ /* 0x001fd600000000ff */
[----:B------:R0:W-:Y:S01]  /*15cbe0*/  @P1 STG.E.U8 desc[UR4][R44.64], R10 ;  /* 0x0000000a2c001986 */ /* 0x0001e2000c101104 */
[----:B------:R-:W-:Y:S02]  /*15cbf0*/  LOP3.LUT P1, RZ, R2, 0x1000, RZ, 0xc0, !PT ;  /* 0x0000100002ff7812 */ /* 0x000fe4000782c0ff */
[----:B0-----:R-:W-:-:S11]  /*15cc00*/  PRMT R10, R7, 0x7772, RZ ;  /* 0x00007772070a7816 */ /* 0x001fd600000000ff */
[----:B------:R0:W-:Y:S02]  /*15cc10*/  @P1 STG.E.U8 desc[UR4][R40.64], R10 ;  /* 0x0000000a28001986 */ /* 0x0001e4000c101104 */
[----:B0-----:R-:W-:Y:S02]  /*15cc20*/  PRMT R10, R7, 0x7773, RZ ;  /* 0x00007773070a7816 */ /* 0x001fe400000000ff */
[----:B------:R-:W2:Y:S01]  /*15cc30*/  LDL.LU R7, [R1+0x6748] ;  /* 0x0067480001077983 */ /* 0x000ea20000300800 */
[----:B------:R-:W-:-:S13]  /*15cc40*/  LOP3.LUT P1, RZ, R2, 0x800, RZ, 0xc0, !PT ;  /* 0x0000080002ff7812 */ /* 0x000fda000782c0ff */
        /* <DEDUP_REMOVED lines=13> */
[----:B0-----:R-:W-:Y:S02]  /*15cd20*/  PRMT R10, R8, 0x7773, RZ ;  /* 0x00007773080a7816 */ /* 0x001fe400000000ff */
[C---:B------:R-:W-:Y:S01]  /*15cd30*/  LOP3.LUT P0, RZ, R6.reuse, 0x10000000, RZ, 0xc0, !PT ;  /* 0x1000000006ff7812 */ /* 0x040fe2000780c0ff */
[----:B------:R-:W3:Y:S04]  /*15cd40*/  LDL.LU R8, [R1+0x6744] ;  /* 0x0067440001087983 */ /* 0x000ee80000300800 */
[----:B------:R2:W-:Y:S01]  /*15cd50*/  @P3 STG.E.U8 desc[UR4][R30.64], R10 ;  /* 0x0000000a1e003986 */ /* 0x0005e2000c101104 */
[----:B------:R-:W-:-:S02]  /*15cd60*/  LOP3.LUT P6, RZ, R6, 0x20000000, RZ, 0xc0, !PT ;  /* 0x2000000006ff7812 */ /* 0x000fc400078cc0ff */
[----:B--2---:R-:W-:-:S05]  /*15cd70*/  PRMT R10, R7, 0x7770, RZ ;  /* 0x00007770070a7816 */ /* 0x004fca00000000ff */
[----:B------:R0:W-:Y:S02]  /*15cd80*/  @P4 STG.E.U8 desc[UR4][R32.64], R10 ;  /* 0x0000000a20004986 */ /* 0x0001e4000c101104 */
[----:B0-----:R-:W-:-:S05]  /*15cd90*/  PRMT R10, R7, 0x7771, RZ ;  /* 0x00007771070a7816 */ /* 0x001fca00000000ff */
[----:B------:R0:W-:Y:S02]  /*15cda0*/  @P5 STG.E.U8 desc[UR4][R28.64], R10 ;  /* 0x0000000a1c005986 */ /* 0x0001e4000c101104 */
[----:B0-----:R-:W-:-:S05]  /*15cdb0*/  PRMT R10, R7, 0x7772, RZ ;  /* 0x00007772070a7816 */ /* 0x001fca00000000ff */
[----:B------:R0:W-:Y:S02]  /*15cdc0*/  @P0 STG.E.U8 desc[UR4][R26.64], R10 ;  /* 0x0000000a1a000986 */ /* 0x0001e4000c101104 */
[----:B0-----:R-:W-:Y:S02]  /*15cdd0*/  PRMT R10, R7, 0x7773, RZ ;  /* 0x00007773070a7816 */ /* 0x001fe400000000ff */
[----:B------:R-:W2:Y:S04]  /*15cde0*/  LDL.LU R7, [R1+0x6740] ;  /* 0x0067400001077983 */ /* 0x000ea80000300800 */
[----:B------:R0:W-:Y:S04]  /*15cdf0*/  @P6 STG.E.U8 desc[UR4][R22.64], R10 ;  /* 0x0000000a16006986 */ /* 0x0001e8000c101104 */
[----:B0-----:R-:W4:Y:S04]  /*15ce00*/  LDL.LU.64 R22, [R1+0x10f0] ;  /* 0x0010f00001167983 */ /* 0x001f280000300a00 */
[----:B------:R-:W3:Y:S04]  /*15ce10*/  LDL.LU.64 R12, [R1+0x10e8] ;  /* 0x0010e800010c7983 */ /* 0x000ee80000300a00 */
[----:B------:R-:W3:Y:S04]  /*15ce20*/  LDL.LU.64 R34, [R1+0x10e0] ;  /* 0x0010e00001227983 */ /* 0x000ee80000300a00 */
[----:B------:R-:W2:Y:S04]  /*15ce30*/  LDL.LU R31, [R1+0x5e8] ;  /* 0x0005e800011f7983 */ /* 0x000ea80000300800 */
[----:B------:R-:W3:Y:S04]  /*15ce40*/  LDL.LU.64 R32, [R1+0x10d8] ;  /* 0x0010d80001207983 */ /* 0x000ee80000300a00 */
[----:B------:R-:W3:Y:S04]  /*15ce50*/  LDL.LU.64 R28, [R1+0x10d0] ;  /* 0x0010d000011c7983 */ /* 0x000ee80000300a00 */
[----:B------:R-:W3:Y:S04]  /*15ce60*/  LDL.LU.64 R26, [R1+0x10c8] ;  /* 0x0010c800011a7983 */ /* 0x000ee80000300a00 */
[----:B------:R-:W3:Y:S01]  /*15ce70*/  LDL.LU R49, [R1+0x5d8] ;  /* 0x0005d80001317983 */ /* 0x000ee20000300800 */
[----:B------:R-:W-:-:S02]  /*15ce80*/  LOP3.LUT P4, RZ, R6, 0x40000000, RZ, 0xc0, !PT ;  /* 0x4000000006ff7812 */ /* 0x000fc4000788c0ff */
[----:B------:R-:W-:Y:S02]  /*15ce90*/  LOP3.LUT R2, R2, 0xfffffffd, RZ, 0xc0, !PT ;  /* 0xfffffffd02027812 */ /* 0x000fe400078ec0ff */
[----:B------:R-:W-:Y:S02]  /*15cea0*/  LOP3.LUT P5, RZ, R6, 0x80000000, RZ, 0xc0, !PT ;  /* 0x8000000006ff7812 */ /* 0x000fe400078ac0ff */
[----:B--2---:R-:W-:-:S07]  /*15ceb0*/  PRMT R10, R31, 0x7770, RZ ;  /* 0x000077701f0a7816 */ /* 0x004fce00000000ff */
[----:B----4-:R0:W-:Y:S04]  /*15cec0*/  @P4 STG.E.U8 desc[UR4][R22.64], R10 ;  /* 0x0000000a16004986 */ /* 0x0101e8000c101104 */
[----:B0-----:R-:W2:Y:S01]  /*15ced0*/  LDL.LU.64 R22, [R1+0x10c0] ;  /* 0x0010c00001167983 */ /* 0x001ea20000300a00 */
[----:B------:R-:W-:-:S03]  /*15cee0*/  LOP3.LUT P1, RZ, R7, 0x400, RZ, 0xc0, !PT ;  /* 0x0000040007ff7812 */ /* 0x000fc6000782c0ff */
[----:B------:R-:W4:Y:S04]  /*15cef0*/  LDL.LU R30, [R1+0x5c8] ;  /* 0x0005c800011e7983 */ /* 0x000f280000300800 */
[----:B------:R-:W4:Y:S04]  /*15cf00*/  LDL.LU.64 R46, [R1+0x10b8] ;  /* 0x0010b800012e7983 */ /* 0x000f280000300a00 */
[----:B------:R-:W4:Y:S02]  /*15cf10*/  LDL.LU.64 R42, [R1+0x10b0] ;  /* 0x0010b000012a7983 */ /* 0x000f240000300a00 */
[----:B------:R-:W-:-:S02]  /*15cf20*/  @P1 LOP3.LUT R2, R2, 0x2, RZ, 0xfc, !PT ;  /* 0x0000000202021812 */ /* 0x000fc400078efcff */
[C---:B------:R-:W-:Y:S01]  /*15cf30*/  LOP3.LUT P1, RZ, R7.reuse, 0x200, RZ, 0xc0, !PT ;  /* 0x0000020007ff7812 */ /* 0x040fe2000782c0ff */
[----:B------:R-:W4:Y:S01]  /*15cf40*/  LDL.LU.64 R44, [R1+0x10a8] ;  /* 0x0010a800012c7983 */ /* 0x000f220000300a00 */
[----:B------:R-:W-:Y:S02]  /*15cf50*/  LOP3.LUT R2, R2, 0xfffffffb, RZ, 0xc0, !PT ;  /* 0xfffffffb02027812 */ /* 0x000fe400078ec0ff */
[----:B------:R-:W-:Y:S01]  /*15cf60*/  LOP3.LUT P0, RZ, R7, 0x1, RZ, 0xc0, !PT ;  /* 0x0000000107ff7812 */ /* 0x000fe2000780c0ff */
[----:B------:R-:W4:Y:S08]  /*15cf70*/  LDL.LU.64 R40, [R1+0x10a0] ;  /* 0x0010a00001287983 */ /* 0x000f300000300a00 */
        /* <DEDUP_REMOVED lines=14> */
[C---:B------:R-:W-:Y:S02]  /*15d060*/  LOP3.LUT P1, RZ, R7.reuse, 0x10, RZ, 0xc0, !PT ;  /* 0x0000001007ff7812 */ /* 0x040fe4000782c0ff */
[----:B------:R-:W-:Y:S01]  /*15d070*/  LOP3.LUT R2, R2, 0xffffff7f, RZ, 0xc0, !PT ;  /* 0xffffff7f02027812 */ /* 0x000fe200078ec0ff */
[----:B---3--:R0:W-:Y:S01]  /*15d080*/  @P5 STG.E.U8 desc[UR4][R12.64], R10 ;  /* 0x0000000a0c005986 */ /* 0x0081e2000c101104 */
[----:B------:R-:W-:-:S09]  /*15d090*/  LOP3.LUT P6, RZ, R7, 0x2, RZ, 0xc0, !PT ;  /* 0x0000000207ff7812 */ /* 0x000fd200078cc0ff */
[----:B------:R-:W-:Y:S02]  /*15d0a0*/  @P1 LOP3.LUT R2, R2, 0x80, RZ, 0xfc, !PT ;  /* 0x0000008002021812 */ /* 0x000fe400078efcff */
[----:B0-----:R-:W-:Y:S02]  /*15d0b0*/  PRMT R10, R31, 0x7772, RZ ;  /* 0x000077721f0a7816 */ /* 0x001fe400000000ff */
[----:B------:R-:W-:-:S03]  /*15d0c0*/  LOP3.LUT P1, RZ, R7, 0x8, RZ, 0xc0, !PT ;  /* 0x0000000807ff7812 */ /* 0x000fc6000782c0ff */
[----:B------:R0:W-:Y:S01]  /*15d0d0*/  @P0 STG.E.U8 desc[UR4][R34.64], R10 ;  /* 0x0000000a22000986 */ /* 0x0001e2000c101104 */
[----:B------:R-:W-:Y:S02]  /*15d0e0*/  LOP3.LUT R2, R2, 0xfffffeff, RZ, 0xc0, !PT ;  /* 0xfffffeff02027812 */ /* 0x000fe400078ec0ff */
[----:B0-----:R-:W-:Y:S02]  /*15d0f0*/  PRMT R10, R31, 0x7773, RZ ;  /* 0x000077731f0a7816 */ /* 0x001fe400000000ff */
[----:B------:R-:W3:Y:S04]  /*15d100*/  LDL.LU R31, [R1+0x5b8] ;  /* 0x0005b800011f7983 */ /* 0x000ee80000300800 */
[----:B------:R-:W3:Y:S01]  /*15d110*/  LDL.LU.64 R38, [R1+0x1098] ;  /* 0x0010980001267983 */ /* 0x000ee20000300a00 */
[----:B------:R-:W-:-:S02]  /*15d120*/  @P1 LOP3.LUT R2, R2, 0x100, RZ, 0xfc, !PT ;  /* 0x0000010002021812 */ /* 0x000fc400078efcff */
[----:B------:R-:W-:Y:S01]  /*15d130*/  LOP3.LUT P1, RZ, R7, 0x4, RZ, 0xc0, !PT ;  /* 0x0000000407ff7812 */ /* 0x000fe2000782c0ff */
[----:B------:R-:W3:Y:S04]  /*15d140*/  LDL.LU.64 R36, [R1+0x1110] ;  /* 0x0011100001247983 */ /* 0x000ee80000300a00 */
[----:B------:R0:W-:Y:S04]  /*15d150*/  @P6 STG.E.U8 desc[UR4][R32.64], R10 ;  /* 0x0000000a20006986 */ /* 0x0001e8000c101104 */
[----:B------:R-:W3:Y:S04]  /*15d160*/  LDL.LU.64 R12, [R1+0x1140] ;  /* 0x00114000010c7983 */ /* 0x000ee80000300a00 */
[----:B------:R-:W3:Y:S01]  /*15d170*/  LDL.LU.64 R34, [R1+0x1138] ;  /* 0x0011380001227983 */ /* 0x000ee20000300a00 */
[----:B0-----:R-:W-:-:S03]  /*15d180*/  PRMT R10, R49, 0x7770, RZ ;  /* 0x00007770310a7816 */ /* 0x001fc600000000ff */
[----:B------:R-:W3:Y:S04]  /*15d190*/  LDL.LU.64 R32, [R1+0x1130] ;  /* 0x0011300001207983 */ /* 0x000ee80000300a00 */
[----:B------:R0:W-:Y:S01]  /*15d1a0*/  @P1 STG.E.U8 desc[UR4][R28.64], R10 ;  /* 0x0000000a1c001986 */ /* 0x0001e2000c101104 */
[C---:B------:R-:W-:Y:S02]  /*15d1b0*/  LOP3.LUT P1, RZ, R2.reuse, 0x100, RZ, 0xc0, !PT ;  /* 0x0000010002ff7812 */ /* 0x040fe4000782c0ff */
[----:B0-----:R-:W-:Y:S01]  /*15d1c0*/  PRMT R10, R49, 0x7771, RZ ;  /* 0x00007771310a7816 */ /* 0x001fe200000000ff */
[----:B------:R-:W3:Y:S10]  /*15d1d0*/  LDL.LU.64 R28, [R1+0x1128] ;  /* 0x00112800011c7983 */ /* 0x000ef40000300a00 */
[----:B------:R0:W-:Y:S01]  /*15d1e0*/  @P1 STG.E.U8 desc[UR4][R26.64], R10 ;  /* 0x0000000a1a001986 */ /* 0x0001e2000c101104 */
[----:B------:R-:W-:-:S03]  /*15d1f0*/  LOP3.LUT P1, RZ, R2, 0x80, RZ, 0xc0, !PT ;  /* 0x0000008002ff7812 */ /* 0x000fc6000782c0ff */
[----:B0-----:R-:W3:Y:S01]  /*15d200*/  LDL.LU.64 R26, [R1+0x1120] ;  /* 0x00112000011a7983 */ /* 0x001ee20000300a00 */
[----:B------:R-:W-:-:S09]  /*15d210*/  PRMT R10, R49, 0x7772, RZ ;  /* 0x00007772310a7816 */ /* 0x000fd200000000ff */
[----:B--2---:R0:W-:Y:S04]  /*15d220*/  @P1 STG.E.U8 desc[UR4][R22.64], R10 ;  /* 0x0000000a16001986 */ /* 0x0041e8000c101104 */
[----:B0-----:R-:W2:Y:S01]  /*15d230*/  LDL.LU.64 R22, [R1+0x1118] ;  /* 0x0011180001167983 */ /* 0x001ea20000300a00 */
[----:B------:R-:W-:Y:S02]  /*15d240*/  LOP3.LUT P1, RZ, R2, 0x40, RZ, 0xc0, !PT ;  /* 0x0000004002ff7812 */ /* 0x000fe4000782c0ff */
[----:B------:R-:W-:-:S11]  /*15d250*/  PRMT R10, R49, 0x7773, RZ ;  /* 0x00007773310a7816 */ /* 0x000fd600000000ff */
[----:B----4-:R0:W-:Y:S01]  /*15d260*/  @P1 STG.E.U8 desc[UR4][R46.64], R10 ;  /* 0x0000000a2e001986 */ /* 0x0101e2000c101104 */
        /* <DEDUP_REMOVED lines=11> */
[C---:B------:R-:W-:Y:S02]  /*15d320*/  LOP3.LUT P2, RZ, R7.reuse, 0x800, RZ, 0xc0, !PT ;  /* 0x0000080007ff7812 */ /* 0x040fe4000784c0ff */
[C---:B------:R-:W-:Y:S02]  /*15d330*/  LOP3.LUT P3, RZ, R7.reuse, 0x1000, RZ, 0xc0, !PT ;  /* 0x0000100007ff7812 */ /* 0x040fe4000786c0ff */
[C---:B------:R-:W-:Y:S02]  /*15d340*/  LOP3.LUT P4, RZ, R7.reuse, 0x2000, RZ, 0xc0, !PT ;  /* 0x0000200007ff7812 */ /* 0x040fe4000788c0ff */
[----:B------:R-:W-:-:S03]  /*15d350*/  LOP3.LUT P5, RZ, R7, 0x4000, RZ, 0xc0, !PT ;  /* 0x0000400007ff7812 */ /* 0x000fc600078ac0ff */
[----:B---3--:R0:W-:Y:S01]  /*15d360*/  @P1 STG.E.U8 desc[UR4][R38.64], R10 ;  /* 0x0000000a26001986 */ /* 0x0081e2000c101104 */
[----:B------:R-:W-:Y:S02]  /*15d370*/  LOP3.LUT P1, RZ, R2, 0x2, RZ, 0xc0, !PT ;  /* 0x0000000202ff7812 */ /* 0x000fe4000782c0ff */
[----:B0-----:R-:W-:-:S11]  /*15d380*/  PRMT R10, R31, 0x7770, RZ ;  /* 0x000077701f0a7816 */ /* 0x001fd600000000ff */
[----:B------:R0:W-:Y:S02]  /*15d390*/  @P1 STG.E.U8 desc[UR4][R36.64], R10 ;  /* 0x0000000a24001986 */ /* 0x0001e4000c101104 */
        /* <DEDUP_REMOVED lines=19> */
[----:B------:R-:W4:Y:S01]  /*15d4d0*/  LDL.LU.64 R32, [R1+0x1158] ;  /* 0x0011580001207983 */ /* 0x000f220000300a00 */
[----:B------:R-:W-:-:S02]  /*15d4e0*/  PRMT R10, R8, 0x7773, RZ ;  /* 0x00007773080a7816 */ /* 0x000fc400000000ff */
[C---:B------:R-:W-:Y:S01]  /*15d4f0*/  LOP3.LUT P4, RZ, R7.reuse, 0x20000, RZ, 0xc0, !PT ;  /* 0x0002000007ff7812 */ /* 0x040fe2000788c0ff */
[----:B------:R-:W4:Y:S04]  /*15d500*/  LDL.LU R8, [R1+0x673c] ;  /* 0x00673c0001087983 */ /* 0x000f280000300800 */
[----:B------:R-:W4:Y:S01]  /*15d510*/  LDL.LU.64 R26, [R1+0x1150] ;  /* 0x00115000011a7983 */ /* 0x000f220000300a00 */
        /* <DEDUP_REMOVED lines=20> */
[----:B------:R-:W2:Y:S01]  /*15d660*/  LDL.LU R39, [R1+0x5fc] ;  /* 0x0005fc0001277983 */ /* 0x000ea20000300800 */
[----:B------:R-:W-:-:S03]  /*15d670*/  LOP3.LUT R3, R3, 0xbfffffff, RZ, 0xc0, !PT ;  /* 0xbfffffff03037812 */ /* 0x000fc600078ec0ff */
[----:B------:R-:W2:Y:S04]  /*15d680*/  LDL.LU.64 R42, [R1+0x1180] ;  /* 0x00118000012a7983 */ /* 0x000ea80000300a00 */
[----:B------:R-:W2:Y:S04]  /*15d690*/  LDL.LU.64 R44, [R1+0x11f8] ;  /* 0x0011f800012c7983 */ /* 0x000ea80000300a00 */
[----:B------:R-:W-:Y:S01]  /*15d6a0*/  @P1 LOP3.LUT R3, R3, 0x40000000, RZ, 0xfc, !PT ;  /* 0x4000000003031812 */ /* 0x000fe200078efcff */
[----:B------:R-:W2:Y:S01]  /*15d6b0*/  LDL.LU.64 R40, [R1+0x11f0] ;  /* 0x0011f00001287983 */ /* 0x000ea20000300a00 */
[----:B------:R-:W-:-:S02]  /*15d6c0*/  LOP3.LUT P1, RZ, R7, 0x800000, RZ, 0xc0, !PT ;  /* 0x0080000007ff7812 */ /* 0x000fc4000782c0ff */
[----:B------:R-:W-:Y:S01]  /*15d6d0*/  LOP3.LUT R3, R3, 0x7fffffff, RZ, 0xc0, !PT ;  /* 0x7fffffff03037812 */ /* 0x000fe200078ec0ff */
[----:B------:R-:W2:Y:S01]  /*15d6e0*/  LDL.LU R29, [R1+0x5ec] ;  /* 0x0005ec00011d7983 */ /* 0x000ea20000300800 */
[C---:B------:R-:W-:Y:S02]  /*15d6f0*/  LOP3.LUT P5, RZ, R7.reuse, 0x40000, RZ, 0xc0, !PT ;  /* 0x0004000007ff7812 */ /* 0x040fe400078ac0ff */
[----:B------:R-:W-:Y:S01]  /*15d700*/  LOP3.LUT P0, RZ, R7, 0x80000, RZ, 0xc0, !PT ;  /* 0x0008000007ff7812 */ /* 0x000fe2000780c0ff */
[----:B------:R-:W2:Y:S01]  /*15d710*/  LDL.LU.64 R36, [R1+0x11e8] ;  /* 0x0011e80001247983 */ /* 0x000ea20000300a00 */
        /* <DEDUP_REMOVED lines=19> */
[----:B------:R-:W4:Y:S04]  /*15d850*/  LDL.LU R28, [R1+0x5dc] ;  /* 0x0005dc00011c7983 */ /* 0x000f280000300800 */
        /* <DEDUP_REMOVED lines=11> */
[----:B0-----:R-:W-:Y:S02]  /*15d910*/  PRMT R2, R0, 0x7773, RZ ;  /* 0x0000777300027816 */ /* 0x001fe400000000ff */
[----:B------:R-:W-:Y:S01]  /*15d920*/  LOP3.LUT P2, RZ, R7, 0x40000000, RZ, 0xc0, !PT ;  /* 0x4000000007ff7812 */ /* 0x000fe2000784c0ff */
[----:B------:R-:W2:Y:S08]  /*15d930*/  LDL.LU R0, [R1+0x6738] ;  /* 0x0067380001007983 */ /* 0x000eb00000300800 */
[----:B------:R0:W-:Y:S01]  /*15d940*/  @P1 STG.E.U8 desc[UR4][R46.64], R2 ;  /* 0x000000022e001986 */ /* 0x0001e2000c101104 */
[----:B------:R-:W-:-:S02]  /*15d950*/  LOP3.LUT P1, RZ, R3, 0x10000000, RZ, 0xc0, !PT ;  /* 0x1000000003ff7812 */ /* 0x000fc4000782c0ff */
        /* <DEDUP_REMOVED lines=10> */
[----:B0-----:R-:W-:-:S09]  /*15da00*/  PRMT R2, R39, 0x7773, RZ ;  /* 0x0000777327027816 */ /* 0x001fd200000000ff */
[----:B------:R0:W-:Y:S01]  /*15da10*/  @P1 STG.E.U8 desc[UR4][R36.64], R2 ;  /* 0x0000000224001986 */ /* 0x0001e2000c101104 */
[----:B------:R-:W-:Y:S02]  /*15da20*/  LOP3.LUT P4, RZ, R8, 0x1, RZ, 0xc0, !PT ;  /* 0x0000000108ff7812 */ /* 0x000fe4000788c0ff */
[----:B0-----:R-:W-:-:S05]  /*15da30*/  PRMT R2, R29, 0x7770, RZ ;  /* 0x000077701d027816 */ /* 0x001fca00000000ff */
        /* <DEDUP_REMOVED lines=44> */
[----:B------:R-:W-:Y:S02]  /*15dd00*/  PRMT R2, R28, 0x7773, RZ ;  /* 0x000077731c027816 */ /* 0x000fe400000000ff */
[----:B------:R-:W-:-:S03]  /*15dd10*/  LOP3.LUT P1, RZ, R8, 0x800, RZ, 0xc0, !PT ;  /* 0x0000080008ff7812 */ /* 0x000fc6000782c0ff */
[----:B---3--:R0:W-:Y:S01]  /*15dd20*/  @P5 STG.E.U8 desc[UR4][R34.64], R2 ;  /* 0x0000000222005986 */ /* 0x0081e2000c101104 */
[----:B------:R-:W-:-:S03]  /*15dd30*/  LOP3.LUT R3, R3, 0xffbfffff, RZ, 0xc0, !PT ;  /* 0xffbfffff03037812 */ /* 0x000fc600078ec0ff */
[----:B0-----:R-:W3:Y:S04]  /*15dd40*/  LDL.LU R34, [R1+0x5ac] ;  /* 0x0005ac0001227983 */ /* 0x001ee80000300800 */
[----:B------:R-:W3:Y:S02]  /*15dd50*/  LDL.LU.64 R44, [R1+0x1268] ;  /* 0x00126800012c7983 */ /* 0x000ee40000300a00 */
[----:B------:R-:W-:Y:S02]  /*15dd60*/  @P1 LOP3.LUT R3, R3, 0x400000, RZ, 0xfc, !PT ;  /* 0x0040000003031812 */ /* 0x000fe400078efcff */
[----:B------:R-:W-:Y:S01]  /*15dd70*/  LOP3.LUT P1, RZ, R8, 0x400, RZ, 0xc0, !PT ;  /* 0x0000040008ff7812 */ /* 0x000fe2000782c0ff */
[----:B------:R-:W3:Y:S01]  /*15dd80*/  LDL.LU.64 R40, [R1+0x1260] ;  /* 0x0012600001287983 */ /* 0x000ee20000300a00 */
[----:B------:R-:W-:-:S02]  /*15dd90*/  LOP3.LUT R3, R3, 0xff7fffff, RZ, 0xc0, !PT ;  /* 0xff7fffff03037812 */ /* 0x000fc400078ec0ff */
[C---:B------:R-:W-:Y:S01]  /*15dda0*/  LOP3.LUT P0, RZ, R8.reuse, 0x40, RZ, 0xc0, !PT ;  /* 0x0000004008ff7812 */ /* 0x040fe2000780c0ff */
[----:B------:R-:W3:Y:S01]  /*15ddb0*/  LDL.LU.64 R38, [R1+0x1258] ;  /* 0x0012580001267983 */ /* 0x000ee20000300a00 */
[C---:B------:R-:W-:Y:S02]  /*15ddc0*/  LOP3.LUT P6, RZ, R8.reuse, 0x80, RZ, 0xc0, !PT ;  /* 0x0000008008ff7812 */ /* 0x040fe400078cc0ff */
[----:B----4-:R-:W-:Y:S01]  /*15ddd0*/  PRMT R2, R29, 0x7770, RZ ;  /* 0x000077701d027816 */ /* 0x010fe200000000ff */
[----:B------:R-:W4:Y:S04]  /*15dde0*/  LDL.LU.64 R36, [R1+0x1250] ;  /* 0x0012500001247983 */ /* 0x000f280000300a00 */
[----:B------:R-:W-:Y:S02]  /*15ddf0*/  @P1 LOP3.LUT R3, R3, 0x800000, RZ, 0xfc, !PT ;  /* 0x0080000003031812 */ /* 0x000fe400078efcff */
[----:B------:R-:W-:-:S02]  /*15de00*/  LOP3.LUT P1, RZ, R8, 0x200, RZ, 0xc0, !PT ;  /* 0x0000020008ff7812 */ /* 0x000fc4000782c0ff */
[----:B------:R-:W-:Y:S01]  /*15de10*/  LOP3.LUT R3, R3, 0xfeffffff, RZ, 0xc0, !PT ;  /* 0xfeffffff03037812 */ /* 0x000fe200078ec0ff */
[----:B------:R0:W-:Y:S10]  /*15de20*/  @P0 STG.E.U8 desc[UR4][R12.64], R2 ;  /* 0x000000020c000986 */ /* 0x0001f4000c101104 */
[----:B------:R-:W-:-:S02]  /*15de30*/  @P1 LOP3.LUT R3, R3, 0x1000000, RZ, 0xfc, !PT ;  /* 0x0100000003031812 */ /* 0x000fc400078efcff */
[----:B------:R-:W-:Y:S01]  /*15de40*/  LOP3.LUT P1, RZ, R8, 0x100, RZ, 0xc0, !PT ;  /* 0x0000010008ff7812 */ /* 0x000fe2000782c0ff */
[----:B0-----:R-:W4:Y:S01]  /*15de50*/  LDL.LU.64 R12, [R1+0x1248] ;  /* 0x00124800010c7983 */ /* 0x001f220000300a00 */
[----:B------:R-:W-:-:S05]  /*15de60*/  PRMT R2, R29, 0x7771, RZ ;  /* 0x000077711d027816 */ /* 0x000fca00000000ff */
[----:B------:R0:W-:Y:S02]  /*15de70*/  @P6 STG.E.U8 desc[UR4][R30.64], R2 ;  /* 0x000000021e006986 */ /* 0x0001e4000c101104 */
[----:B0-----:R-:W-:Y:S02]  /*15de80*/  PRMT R2, R29, 0x7772, RZ ;  /* 0x000077721d027816 */ /* 0x001fe400000000ff */
[----:B------:R-:W4:Y:S04]  /*15de90*/  LDL.LU.64 R30, [R1+0x1240] ;  /* 0x00124000011e7983 */ /* 0x000f280000300a00 */
[----:B------:R0:W-:Y:S01]  /*15dea0*/  @P1 STG.E.U8 desc[UR4][R32.64], R2 ;  /* 0x0000000220001986 */ /* 0x0001e2000c101104 */
[----:B------:R-:W-:Y:S02]  /*15deb0*/  LOP3.LUT P1, RZ, R3, 0x1000000, RZ, 0xc0, !PT ;  /* 0x0100000003ff7812 */ /* 0x000fe4000782c0ff */
        /* <DEDUP_REMOVED lines=56> */
[----:B------:R-:W-:Y:S02]  /*15e240*/  LOP3.LUT R3, R3, 0xfffffdff, RZ, 0xc0, !PT ;  /* 0xfffffdff03037812 */ /* 0x000fe400078ec0ff */
[C---:B------:R-:W-:Y:S02]  /*15e250*/  LOP3.LUT P5, RZ, R8.reuse, 0x1000000, RZ, 0xc0, !PT ;  /* 0x0100000008ff7812 */ /* 0x040fe400078ac0ff */
[C---:B------:R-:W-:Y:S02]  /*15e260*/  LOP3.LUT P0, RZ, R8.reuse, 0x2000000, RZ, 0xc0, !PT ;  /* 0x0200000008ff7812 */ /* 0x040fe4000780c0ff */
[----:B------:R-:W-:-:S03]  /*15e270*/  LOP3.LUT P6, RZ, R8, 0x4000000, RZ, 0xc0, !PT ;  /* 0x0400000008ff7812 */ /* 0x000fc600078cc0ff */
        /* <DEDUP_REMOVED lines=10> */
[----:B------:R-:W-:Y:S01]  /*15e320*/  PRMT R2, R35, 0x7772, RZ ;  /* 0x0000777223027816 */ /* 0x000fe200000000ff */
        /* <DEDUP_REMOVED lines=27> */
[C---:B------:R-:W-:Y:S01]  /*15e4e0*/  PRMT R2, R44.reuse, 0x7770, RZ ;  /* 0x000077702c027816 */ /* 0x040fe200000000ff */
        /* <DEDUP_REMOVED lines=51> */
[----:B------:R-:W3:Y:S04]  /*15e820*/  LDL.LU.64 R26, [R1+0x1300] ;  /* 0x00130000011a7983 */ /* 0x000ee80000300a00 */
[----:B------:R-:W4:Y:S04]  /*15e830*/  LDL.LU.64 R12, [R1+0x1378] ;  /* 0x00137800010c7983 */ /* 0x000f280000300a00 */
[----:B------:R-:W4:Y:S04]  /*15e840*/  LDL.LU.64 R34, [R1+0x1370] ;  /* 0x0013700001227983 */ /* 0x000f280000300a00 */
[----:B--2---:R0:W-:Y:S04]  /*15e850*/  @P6 STG.E.U8 desc[UR4][R22.64], R2 ;  /* 0x0000000216006986 */ /* 0x0041e8000c101104 */
[----:B0-----:R-:W2:Y:S04]  /*15e860*/  LDL.LU R22, [R1+0x530] ;  /* 0x0005300001167983 */ /* 0x001ea80000300800 */
        /* <DEDUP_REMOVED lines=20> */
[----:B---3--:R0:W-:Y:S04]  /*15e9b0*/  @P4 STG.E.U8 desc[UR4][R26.64], R2 ;  /* 0x000000021a004986 */ /* 0x0081e8000c101104 */
[----:B0-----:R-:W2:Y:S04]  /*15e9c0*/  LDL.LU.64 R26, [R1+0x1350] ;  /* 0x00135000011a7983 */ /* 0x001ea80000300a00 */
[----:B------:R-:W3:Y:S04]  /*15e9d0*/  LDL.LU.64 R46, [R1+0x1348] ;  /* 0x00134800012e7983 */ /* 0x000ee80000300a00 */
[----:B------:R-:W3:Y:S01]  /*15e9e0*/  LDL.LU.64 R42, [R1+0x1340] ;  /* 0x00134000012a7983 */ /* 0x000ee20000300a00 */
[----:B------:R-:W-:-:S02]  /*15e9f0*/  @P1 LOP3.LUT R3, R3, 0x20, RZ, 0xfc, !PT ;  /* 0x0000002003031812 */ /* 0x000fc400078efcff */
[----:B------:R-:W-:Y:S01]  /*15ea00*/  LOP3.LUT P1, RZ, R0, 0x20000, RZ, 0xc0, !PT ;  /* 0x0002000000ff7812 */ /* 0x000fe2000782c0ff */
[----:B------:R-:W3:Y:S01]  /*15ea10*/  LDL.LU.64 R44, [R1+0x1338] ;  /* 0x00133800012c7983 */ /* 0x000ee20000300a00 */
[----:B------:R-:W-:-:S03]  /*15ea20*/  LOP3.LUT R3, R3, 0xffffffbf, RZ, 0xc0, !PT ;  /* 0xffffffbf03037812 */ /* 0x000fc600078ec0ff */
[----:B------:R-:W3:Y:S01]  /*15ea30*/  LDL.LU.64 R40, [R1+0x1330] ;  /* 0x0013300001287983 */ /* 0x000ee20000300a00 */
[C---:B------:R-:W-:Y:S02]  /*15ea40*/  LOP3.LUT P5, RZ, R0.reuse, 0x800, RZ, 0xc0, !PT ;  /* 0x0000080000ff7812 */ /* 0x040fe400078ac0ff */
[C---:B------:R-:W-:Y:S01]  /*15ea50*/  LOP3.LUT P0, RZ, R0.reuse, 0x1000, RZ, 0xc0, !PT ;  /* 0x0000100000ff7812 */ /* 0x040fe2000780c0ff */
[----:B------:R-:W3:Y:S04]  /*15ea60*/  LDL.LU.64 R38, [R1+0x1328] ;  /* 0x0013280001267983 */ /* 0x000ee80000300a00 */
[----:B------:R-:W-:Y:S01]  /*15ea70*/  @P1 LOP3.LUT R3, R3, 0x40, RZ, 0xfc, !PT ;  /* 0x0000004003031812 */ /* 0x000fe200078efcff */
[----:B------:R-:W3:Y:S01]  /*15ea80*/  LDL.LU.64 R36, [R1+0x1320] ;  /* 0x0013200001247983 */ /* 0x000ee20000300a00 */
[----:B------:R-:W-:-:S02]  /*15ea90*/  LOP3.LUT P1, RZ, R0, 0x10000, RZ, 0xc0, !PT ;  /* 0x0001000000ff7812 */ /* 0x000fc4000782c0ff */
[----:B------:R-:W-:Y:S02]  /*15eaa0*/  LOP3.LUT R3, R3, 0xffffff7f, RZ, 0xc0, !PT ;  /* 0xffffff7f03037812 */ /* 0x000fe400078ec0ff */
[----:B------:R-:W-:-:S09]  /*15eab0*/  PRMT R2, R22, 0x7771, RZ ;  /* 0x0000777116027816 */ /* 0x000fd200000000ff */
[----:B------:R-:W-:Y:S02]  /*15eac0*/  @P1 LOP3.LUT R3, R3, 0x80, RZ, 0xfc, !PT ;  /* 0x0000008003031812 */ /* 0x000fe400078efcff */
[C---:B------:R-:W-:Y:S01]  /*15ead0*/  LOP3.LUT P1, RZ, R0.reuse, 0x8000, RZ, 0xc0, !PT ;  /* 0x0000800000ff7812 */ /* 0x040fe2000782c0ff */
[----:B----4-:R0:W-:Y:S01]  /*15eae0*/  @P5 STG.E.U8 desc[UR4][R12.64], R2 ;  /* 0x000000020c005986 */ /* 0x0101e2000c101104 */
[----:B------:R-:W-:Y:S02]  /*15eaf0*/  LOP3.LUT P6, RZ, R0, 0x2000, RZ, 0xc0, !PT ;  /* 0x0000200000ff7812 */ /* 0x000fe400078cc0ff */
[----:B------:R-:W-:Y:S02]  /*15eb00*/  LOP3.LUT R3, R3, 0xfffffeff, RZ, 0xc0, !PT ;  /* 0xfffffeff03037812 */ /* 0x000fe400078ec0ff */
[----:B0-----:R-:W-:Y:S01]  /*15eb10*/  PRMT R2, R22, 0x7772, RZ ;  /* 0x0000777216027816 */ /* 0x001fe200000000ff */
[----:B------:R-:W4:Y:S06]  /*15eb20*/  LDL.LU.64 R12, [R1+0x1318] ;  /* 0x00131800010c7983 */ /* 0x000f2c0000300a00 */
[----:B------:R-:W-:-:S02]  /*15eb30*/  @P1 LOP3.LUT R3, R3, 0x100, RZ, 0xfc, !PT ;  /* 0x0000010003031812 */ /* 0x000fc400078efcff */
[----:B------:R-:W-:Y:S01]  /*15eb40*/  LOP3.LUT P1, RZ, R0, 0x4000, RZ, 0xc0, !PT ;  /* 0x0000400000ff7812 */ /* 0x000fe2000782c0ff */
[----:B------:R0:W-:Y:S02]  /*15eb50*/  @P0 STG.E.U8 desc[UR4][R34.64], R2 ;  /* 0x0000000222000986 */ /* 0x0001e4000c101104 */
[----:B0-----:R-:W-:Y:S02]  /*15eb60*/  PRMT R2, R22, 0x7773, RZ ;  /* 0x0000777316027816 */ /* 0x001fe400000000ff */
[----:B------:R-:W4:Y:S04]  /*15eb70*/  LDL.LU.64 R34, [R1+0x1390] ;  /* 0x0013900001227983 */ /* 0x000f280000300a00 */
[----:B------:R0:W-:Y:S02]  /*15eb80*/  @P6 STG.E.U8 desc[UR4][R30.64], R2 ;  /* 0x000000021e006986 */ /* 0x0001e4000c101104 */
[----:B0-----:R-:W-:-:S02]  /*15eb90*/  PRMT R2, R23, 0x7770, RZ ;  /* 0x0000777017027816 */ /* 0x001fc400000000ff */
[----:B------:R-:W4:Y:S04]  /*15eba0*/  LDL.LU.64 R30, [R1+0x1388] ;  /* 0x00138800011e7983 */ /* 0x000f280000300a00 */
[----:B------:R0:W-:Y:S01]  /*15ebb0*/  @P1 STG.E.U8 desc[UR4][R32.64], R2 ;  /* 0x0000000220001986 */ /* 0x0001e2000c101104 */
[----:B------:R-:W-:-:S03]  /*15ebc0*/  LOP3.LUT P1, RZ, R3, 0x100, RZ, 0xc0, !PT ;  /* 0x0000010003ff7812 */ /* 0x000fc6000782c0ff */
[----:B------:R-:W4:Y:S01]  /*15ebd0*/  LDL.LU R22, [R1+0x574] ;  /* 0x0005740001167983 */ /* 0x000f220000300800 */
[----:B0-----:R-:W-:-:S03]  /*15ebe0*/  PRMT R2, R23, 0x7771, RZ ;  /* 0x0000777117027816 */ /* 0x001fc600000000ff */
[----:B------:R-:W4:Y:S06]  /*15ebf0*/  LDL.LU.64 R32, [R1+0x1380] ;  /* 0x0013800001207983 */ /* 0x000f2c0000300a00 */
        /* <DEDUP_REMOVED lines=21> */
[----:B------:R-:W3:Y:S08]  /*15ed50*/  LDL.LU R19, [R1+0x6730] ;  /* 0x0067300001137983 */ /* 0x000ef00000300800 */
[----:B------:R0:W-:Y:S01]  /*15ed60*/  @P1 STG.E.U8 desc[UR4][R38.64], R2 ;  /* 0x0000000226001986 */ /* 0x0001e2000c101104 */
[----:B------:R-:W-:-:S02]  /*15ed70*/  LOP3.LUT P1, RZ, R3, 0x2, RZ, 0xc0, !PT ;  /* 0x0000000203ff7812 */ /* 0x000fc4000782c0ff */
[----:B------:R-:W-:Y:S02]  /*15ed80*/  LOP3.LUT P3, RZ, R0, 0x1000000, RZ, 0xc0, !PT ;  /* 0x0100000000ff7812 */ /* 0x000fe4000786c0ff */
[----:B0-----:R-:W-:-:S09]  /*15ed90*/  PRMT R2, R18, 0x7770, RZ ;  /* 0x0000777012027816 */ /* 0x001fd200000000ff */
[----:B------:R0:W-:Y:S01]  /*15eda0*/  @P1 STG.E.U8 desc[UR4][R36.64], R2 ;  /* 0x0000000224001986 */ /* 0x0001e2000c101104 */
        /* <DEDUP_REMOVED lines=9> */
[----:B------:R-:W4:Y:S04]  /*15ee40*/  LDL.LU R18, [R1+0x672c] ;  /* 0x00672c0001127983 */ /* 0x000f280000300800 */
        /* <DEDUP_REMOVED lines=9> */
[----:B------:R-:W3:Y:S04]  /*15eee0*/  LDL.LU.64 R34, [R1+0x13f8] ;  /* 0x0013f80001227983 */ /* 0x000ee80000300a00 */
[----:B------:R-:W3:Y:S04]  /*15eef0*/  LDL.LU.64 R30, [R1+0x13f0] ;  /* 0x0013f000011e7983 */ /* 0x000ee80000300a00 */
[----:B------:R-:W3:Y:S04]  /*15ef00*/  LDL.LU R23, [R1+0x564] ;  /* 0x0005640001177983 */ /* 0x000ee80000300800 */
[----:B------:R-:W3:Y:S04]  /*15ef10*/  LDL.LU.64 R32, [R1+0x13d8] ;  /* 0x0013d80001207983 */ /* 0x000ee80000300a00 */
[----:B------:R-:W3:Y:S04]  /*15ef20*/  LDL.LU.64 R28, [R1+0x13d0] ;  /* 0x0013d000011c7983 */ /* 0x000ee80000300a00 */
[----:B------:R-:W3:Y:S01]  /*15ef30*/  LDL.LU R47, [R1+0x554] ;  /* 0x00055400012f7983 */ /* 0x000ee20000300800 */
[----:B------:R-:W-:-:S02]  /*15ef40*/  LOP3.LUT P4, RZ, R0, 0x20000000, RZ, 0xc0, !PT ;  /* 0x2000000000ff7812 */ /* 0x000fc4000788c0ff */
[----:B------:R-:W-:Y:S02]  /*15ef50*/  PRMT R2, R22, 0x7773, RZ ;  /* 0x0000777316027816 */ /* 0x000fe400000000ff */
[C---:B------:R-:W-:Y:S02]  /*15ef60*/  LOP3.LUT P5, RZ, R0.reuse, 0x40000000, RZ, 0xc0, !PT ;  /* 0x4000000000ff7812 */ /* 0x040fe400078ac0ff */
[C---:B------:R-:W-:Y:S02]  /*15ef70*/  LOP3.LUT P0, RZ, R0.reuse, 0x80000000, RZ, 0xc0, !PT ;  /* 0x8000000000ff7812 */ /* 0x040fe4000780c0ff */
[----:B------:R-:W-:Y:S02]  /*15ef80*/  LOP3.LUT R0, R0, 0xfdffffff, RZ, 0xc0, !PT ;  /* 0xfdffffff00007812 */ /* 0x000fe400078ec0ff */
[C---:B----4-:R-:W-:Y:S02]  /*15ef90*/  LOP3.LUT P6, RZ, R18.reuse, 0x1, RZ, 0xc0, !PT ;  /* 0x0000000112ff7812 */ /* 0x050fe400078cc0ff */
[----:B------:R-:W-:Y:S01]  /*15efa0*/  LOP3.LUT P1, RZ, R18, 0x200, RZ, 0xc0, !PT ;  /* 0x0000020012ff7812 */ /* 0x000fe2000782c0ff */
[----:B--2---:R0:W-:Y:S04]  /*15efb0*/  @P4 STG.E.U8 desc[UR4][R26.64], R2 ;  /* 0x000000021a004986 */ /* 0x0041e8000c101104 */
[----:B0-----:R-:W2:Y:S04]  /*15efc0*/  LDL.LU.64 R26, [R1+0x13c8] ;  /* 0x0013c800011a7983 */ /* 0x001ea80000300a00 */
[----:B------:R-:W4:Y:S04]  /*15efd0*/  LDL.LU.64 R48, [R1+0x13c0] ;  /* 0x0013c00001307983 */ /* 0x000f280000300a00 */
[----:B------:R-:W4:Y:S04]  /*15efe0*/  LDL.LU.64 R42, [R1+0x13b8] ;  /* 0x0013b800012a7983 */ /* 0x000f280000300a00 */
[----:B------:R-:W4:Y:S04]  /*15eff0*/  LDL.LU R22, [R1+0x544] ;  /* 0x0005440001167983 */ /* 0x000f280000300800 */
[----:B------:R-:W4:Y:S04]  /*15f000*/  LDL.LU.64 R44, [R1+0x13b0] ;  /* 0x0013b000012c7983 */ /* 0x000f280000300a00 */
[----:B------:R-:W4:Y:S04]  /*15f010*/  LDL.LU.64 R40, [R1+0x13a8] ;  /* 0x0013a80001287983 */ /* 0x000f280000300a00 */
[----:B------:R-:W4:Y:S01]  /*15f020*/  LDL.LU.64 R38, [R1+0x1450] ;  /* 0x0014500001267983 */ /* 0x000f220000300a00 */
[----:B---3--:R-:W-:-:S03]  /*15f030*/  PRMT R2, R23, 0x7770, RZ ;  /* 0x0000777017027816 */ /* 0x008fc600000000ff */
[----:B------:R-:W3:Y:S04]  /*15f040*/  LDL.LU.64 R36, [R1+0x1438] ;  /* 0x0014380001247983 */ /* 0x000ee80000300a00 */
[----:B------:R0:W-:Y:S02]  /*15f050*/  @P5 STG.E.U8 desc[UR4][R12.64], R2 ;  /* 0x000000020c005986 */ /* 0x0001e4000c101104 */
[C---:B0-----:R-:W-:Y:S02]  /*15f060*/  PRMT R2, R23.reuse, 0x7771, RZ ;  /* 0x0000777117027816 */ /* 0x041fe400000000ff */
[----:B------:R-:W3:Y:S04]  /*15f070*/  LDL.LU.64 R12, [R1+0x1430] ;  /* 0x00143000010c7983 */ /* 0x000ee80000300a00 */
[----:B------:R0:W-:Y:S02]  /*15f080*/  @P0 STG.E.U8 desc[UR4][R34.64], R2 ;  /* 0x0000000222000986 */ /* 0x0001e4000c101104 */
[----:B0-----:R-:W-:-:S02]  /*15f090*/  PRMT R2, R23, 0x7772, RZ ;  /* 0x0000777217027816 */ /* 0x001fc400000000ff */
[----:B------:R-:W3:Y:S04]  /*15f0a0*/  LDL.LU.64 R34, [R1+0x2e70] ;  /* 0x002e700001227983 */ /* 0x000ee80000300a00 */
[----:B------:R0:W-:Y:S04]  /*15f0b0*/  @P6 STG.E.U8 desc[UR4][R30.64], R2 ;  /* 0x000000021e006986 */ /* 0x0001e8000c101104 */
[----:B0-----:R-:W3:Y:S01]  /*15f0c0*/  LDL.LU.64 R30, [R1+0x2e68] ;  /* 0x002e6800011e7983 */ /* 0x001ee20000300a00 */
[----:B------:R-:W-:Y:S02]  /*15f0d0*/  @P1 LOP3.LUT R0, R0, 0x2000000, RZ, 0xfc, !PT ;  /* 0x0200000000001812 */ /* 0x000fe400078efcff */
[----:B------:R-:W-:-:S02]  /*15f0e0*/  LOP3.LUT P1, RZ, R18, 0x100, RZ, 0xc0, !PT ;  /* 0x0000010012ff7812 */ /* 0x000fc4000782c0ff */
        /* <DEDUP_REMOVED lines=19> */
[----:B------:R-:W-:Y:S02]  /*15f220*/  PRMT R2, R23, 0x7773, RZ ;  /* 0x0000777317027816 */ /* 0x000fe400000000ff */
[----:B------:R-:W3:Y:S07]  /*15f230*/  LDL.LU R23, [R1+0x524] ;  /* 0x0005240001177983 */ /* 0x000eee0000300800 */
[----:B------:R-:W-:-:S02]  /*15f240*/  @P1 LOP3.LUT R3, R3, 0x1, RZ, 0xfc, !PT ;  /* 0x0000000103031812 */ /* 0x000fc400078efcff */
[----:B------:R-:W-:-:S13]  /*15f250*/  LOP3.LUT P1, RZ, R18, 0x2, RZ, 0xc0, !PT ;  /* 0x0000000212ff7812 */ /* 0x000fda000782c0ff */
[----:B------:R0:W-:Y:S01]  /*15f260*/  @P1 STG.E.U8 desc[UR4][R32.64], R2 ;  /* 0x0000000220001986 */ /* 0x0001e2000c101104 */
[----:B------:R-:W-:Y:S02]  /*15f270*/  LOP3.LUT P1, RZ, R3, 0x1, RZ, 0xc0, !PT ;  /* 0x0000000103ff7812 */ /* 0x000fe4000782c0ff */
[----:B0-----:R-:W-:Y:S01]  /*15f280*/  PRMT R2, R47, 0x7770, RZ ;  /* 0x000077702f027816 */ /* 0x001fe200000000ff */
[----:B------:R-:W3:Y:S10]  /*15f290*/  LDL.LU.64 R32, [R1+0x2e60] ;  /* 0x002e600001207983 */ /* 0x000ef40000300a00 */
[----:B------:R0:W-:Y:S01]  /*15f2a0*/  @P1 STG.E.U8 desc[UR4][R28.64], R2 ;  /* 0x000000021c001986 */ /* 0x0001e2000c101104 */
[----:B------:R-:W-:-:S02]  /*15f2b0*/  LOP3.LUT P1, RZ, R0, 0x80000000, RZ, 0xc0, !PT ;  /* 0x8000000000ff7812 */ /* 0x000fc4000782c0ff */
[----:B0-----:R-:W-:Y:S01]  /*15f2c0*/  PRMT R2, R47, 0x7771, RZ ;  /* 0x000077712f027816 */ /* 0x001fe200000000ff */
[----:B------:R-:W3:Y:S10]  /*15f2d0*/  LDL.LU.64 R28, [R1+0x2e58] ;  /* 0x002e5800011c7983 */ /* 0x000ef40000300a00 */
[----:B--2---:R0:W-:Y:S01]  /*15f2e0*/  @P1 STG.E.U8 desc[UR4][R26.64], R2 ;  /* 0x000000021a001986 */ /* 0x0041e2000c101104 */
[----:B------:R-:W-:-:S02]  /*15f2f0*/  LOP3.LUT P1, RZ, R0, 0x40000000, RZ, 0xc0, !PT ;  /* 0x4000000000ff7812 */ /* 0x000fc4000782c0ff */
[----:B0-----:R-:W-:Y:S01]  /*15f300*/  PRMT R2, R47, 0x7772, RZ ;  /* 0x000077722f027816 */ /* 0x001fe200000000ff */
[----:B------:R-:W2:Y:S10]  /*15f310*/  LDL.LU.64 R26, [R1+0x2e50] ;  /* 0x002e5000011a7983 */ /* 0x000eb40000300a00 */
[----:B----4-:R0:W-:Y:S01]  /*15f320*/  @P1 STG.E.U8 desc[UR4][R48.64], R2 ;  /* 0x0000000230001986 */ /* 0x0101e2000c101104 */
        /* <DEDUP_REMOVED lines=26> */
[----:B------:R-:W4:Y:S01]  /*15f4d0*/  LDL.LU.64 R36, [R1+0x2e48] ;  /* 0x002e480001247983 */ /* 0x000f220000300a00 */
[C---:B------:R-:W-:Y:S02]  /*15f4e0*/  LOP3.LUT P5, RZ, R18.reuse, 0x2000, RZ, 0xc0, !PT ;  /* 0x0000200012ff7812 */ /* 0x040fe400078ac0ff */
[----:B------:R-:W-:Y:S01]  /*15f4f0*/  LOP3.LUT P0, RZ, R18, 0x4000, RZ, 0xc0, !PT ;  /* 0x0000400012ff7812 */ /* 0x000fe2000780c0ff */
[----:B------:R-:W3:Y:S10]  /*15f500*/  LDL.LU.64 R12, [R1+0x2e40] ;  /* 0x002e4000010c7983 */ /* 0x000ef40000300a00 */
[----:B------:R0:W-:Y:S02]  /*15f510*/  @P5 STG.E.U8 desc[UR4][R32.64], R2 ;  /* 0x0000000220005986 */ /* 0x0001e4000c101104 */
[----:B0-----:R-:W-:-:S05]  /*15f520*/  PRMT R2, R23, 0x7770, RZ ;  /* 0x0000777017027816 */ /* 0x001fca00000000ff */
[----:B------:R0:W-:Y:S04]  /*15f530*/  @P0 STG.E.U8 desc[UR4][R28.64], R2 ;  /* 0x000000021c000986 */ /* 0x0001e8000c101104 */
[----:B0-----:R-:W3:Y:S04]  /*15f540*/  LDL.LU.64 R28, [R1+0x2e38] ;  /* 0x002e3800011c7983 */ /* 0x001ee80000300a00 */
[----:B------:R-:W3:Y:S04]  /*15f550*/  LDL.LU.64 R34, [R1+0x2558] ;  /* 0x0025580001227983 */ /* 0x000ee80000300a00 */
[----:B------:R-:W3:Y:S04]  /*15f560*/  LDL.LU.64 R30, [R1+0x2550] ;  /* 0x00255000011e7983 */ /* 0x000ee80000300a00 */
[----:B------:R-:W3:Y:S01]  /*15f570*/  LDL.LU R33, [R1+0x514] ;  /* 0x0005140001217983 */ /* 0x000ee20000300800 */
[----:B------:R-:W-:-:S02]  /*15f580*/  LOP3.LUT P6, RZ, R18, 0x8000, RZ, 0xc0, !PT ;  /* 0x0000800012ff7812 */ /* 0x000fc400078cc0ff */
[----:B------:R-:W-:Y:S02]  /*15f590*/  PRMT R2, R23, 0x7771, RZ ;  /* 0x0000777117027816 */ /* 0x000fe400000000ff */
[----:B------:R-:W-:-:S09]  /*15f5a0*/  LOP3.LUT P4, RZ, R18, 0x10000, RZ, 0xc0, !PT ;  /* 0x0001000012ff7812 */ /* 0x000fd2000788c0ff */
[----:B--2---:R0:W-:Y:S04]  /*15f5b0*/  @P6 STG.E.U8 desc[UR4][R26.64], R2 ;  /* 0x000000021a006986 */ /* 0x0041e8000c101104 */
[----:B0-----:R-:W2:Y:S01]  /*15f5c0*/  LDL.LU.64 R26, [R1+0x1478] ;  /* 0x00147800011a7983 */ /* 0x001ea20000300a00 */
[----:B------:R-:W-:-:S05]  /*15f5d0*/  PRMT R2, R23, 0x7772, RZ ;  /* 0x0000777217027816 */ /* 0x000fca00000000ff */
[----:B----4-:R0:W-:Y:S02]  /*15f5e0*/  @P4 STG.E.U8 desc[UR4][R36.64], R2 ;  /* 0x0000000224004986 */ /* 0x0101e4000c101104 */
[----:B0-----:R-:W-:Y:S02]  /*15f5f0*/  PRMT R2, R23, 0x7773, RZ ;  /* 0x0000777317027816 */ /* 0x001fe400000000ff */
[----:B------:R-:W4:Y:S01]  /*15f600*/  LDL.LU.64 R22, [R1+0x1470] ;  /* 0x0014700001167983 */ /* 0x000f220000300a00 */
[----:B------:R-:W-:Y:S02]  /*15f610*/  LOP3.LUT P1, RZ, R18, 0x10000000, RZ, 0xc0, !PT ;  /* 0x1000000012ff7812 */ /* 0x000fe4000782c0ff */
[----:B------:R-:W-:Y:S01]  /*15f620*/  LOP3.LUT R0, R0, 0xfffdffff, RZ, 0xc0, !PT ;  /* 0xfffdffff00007812 */ /* 0x000fe200078ec0ff */
[----:B------:R-:W4:Y:S01]  /*15f630*/  LDL.LU.64 R48, [R1+0x1458] ;  /* 0x0014580001307983 */ /* 0x000f220000300a00 */
[----:B------:R-:W-:-:S03]  /*15f640*/  LOP3.LUT P5, RZ, R18, 0x20000, RZ, 0xc0, !PT ;  /* 0x0002000012ff7812 */ /* 0x000fc600078ac0ff */
[----:B------:R-:W4:Y:S01]  /*15f650*/  LDL.LU.64 R46, [R1+0x2e88] ;  /* 0x002e8800012e7983 */ /* 0x000f220000300a00 */
[----:B------:R-:W-:-:S03]  /*15f660*/  LOP3.LUT P0, RZ, R18, 0x40000, RZ, 0xc0, !PT ;  /* 0x0004000012ff7812 */ /* 0x000fc6000780c0ff */
[----:B------:R-:W4:Y:S02]  /*15f670*/  LDL.LU.64 R42, [R1+0x2e80] ;  /* 0x002e8000012a7983 */ /* 0x000f240000300a00 */
        /* <DEDUP_REMOVED lines=12> */
[----:B---3--:R0:W-:Y:S10]  /*15f740*/  @P5 STG.E.U8 desc[UR4][R12.64], R2 ;  /* 0x000000020c005986 */ /* 0x0081f4000c101104 */
[----:B------:R-:W-:-:S02]  /*15f750*/  @P1 LOP3.LUT R0, R0, 0x200000, RZ, 0xfc, !PT ;  /* 0x0020000000001812 */ /* 0x000fc400078efcff */
[----:B------:R-:W-:Y:S02]  /*15f760*/  LOP3.LUT P1, RZ, R18, 0x800000, RZ, 0xc0, !PT ;  /* 0x0080000012ff7812 */ /* 0x000fe4000782c0ff */
[----:B------:R-:W-:Y:S02]  /*15f770*/  LOP3.LUT R0, R0, 0xffbfffff, RZ, 0xc0, !PT ;  /* 0xffbfffff00007812 */ /* 0x000fe400078ec0ff */
[----:B0-----:R-:W-:-:S05]  /*15f780*/  PRMT R2, R33, 0x7770, RZ ;  /* 0x0000777021027816 */ /* 0x001fca00000000ff */
[----:B------:R0:W-:Y:S04]  /*15f790*/  @P0 STG.E.U8 desc[UR4][R28.64], R2 ;  /* 0x000000021c000986 */ /* 0x0001e8000c101104 */
[----:B------:R-:W-:Y:S02]  /*15f7a0*/  @P1 LOP3.LUT R0, R0, 0x400000, RZ, 0xfc, !PT ;  /* 0x0040000000001812 */ /* 0x000fe400078efcff */
[----:B------:R-:W-:Y:S01]  /*15f7b0*/  LOP3.LUT P1, RZ, R18, 0x400000, RZ, 0xc0, !PT ;  /* 0x0040000012ff7812 */ /* 0x000fe2000782c0ff */
[----:B0-----:R-:W3:Y:S01]  /*15f7c0*/  LDL.LU R28, [R1+0x578] ;  /* 0x00057800011c7983 */ /* 0x001ee20000300800 */
[----:B------:R-:W-:-:S03]  /*15f7d0*/  LOP3.LUT R0, R0, 0xff7fffff, RZ, 0xc0, !PT ;  /* 0xff7fffff00007812 */ /* 0x000fc600078ec0ff */
[----:B------:R-:W3:Y:S08]  /*15f7e0*/  LDL.LU.64 R44, [R1+0x2e78] ;  /* 0x002e7800012c7983 */ /* 0x000ef00000300a00 */
[----:B------:R-:W-:Y:S01]  /*15f7f0*/  @P1 LOP3.LUT R0, R0, 0x800000, RZ, 0xfc, !PT ;  /* 0x0080000000001812 */ /* 0x000fe200078efcff */
[----:B------:R-:W3:Y:S01]  /*15f800*/  LDL.LU.64 R40, [R1+0x2ef0] ;  /* 0x002ef00001287983 */ /* 0x000ee20000300a00 */
[----:B------:R-:W-:-:S02]  /*15f810*/  LOP3.LUT P1, RZ, R18, 0x200000, RZ, 0xc0, !PT ;  /* 0x0020000012ff7812 */ /* 0x000fc4000782c0ff */
[----:B------:R-:W-:Y:S01]  /*15f820*/  LOP3.LUT P6, RZ, R18, 0x80000, RZ, 0xc0, !PT ;  /* 0x0008000012ff7812 */ /* 0x000fe200078cc0ff */
[----:B------:R-:W3:Y:S01]  /*15f830*/  LDL.LU R29, [R1+0x568] ;  /* 0x00056800011d7983 */ /* 0x000ee20000300800 */
[----:B------:R-:W-:Y:S02]  /*15f840*/  LOP3.LUT R0, R0, 0xfeffffff, RZ, 0xc0, !PT ;  /* 0xfeffffff00007812 */ /* 0x000fe400078ec0ff */
[----:B------:R-:W-:Y:S01]  /*15f850*/  PRMT R2, R33, 0x7771, RZ ;  /* 0x0000777121027816 */ /* 0x000fe200000000ff */
[----:B------:R-:W3:Y:S04]  /*15f860*/  LDL.LU.64 R38, [R1+0x2ee8] ;  /* 0x002ee80001267983 */ /* 0x000ee80000300a00 */
[----:B------:R-:W3:Y:S02]  /*15f870*/  LDL.LU.64 R36, [R1+0x2ee0] ;  /* 0x002ee00001247983 */ /* 0x000ee40000300a00 */
[----:B------:R-:W-:-:S02]  /*15f880*/  @P1 LOP3.LUT R0, R0, 0x1000000, RZ, 0xfc, !PT ;  /* 0x0100000000001812 */ /* 0x000fc400078efcff */
[----:B------:R-:W-:Y:S01]  /*15f890*/  LOP3.LUT P1, RZ, R18, 0x100000, RZ, 0xc0, !PT ;  /* 0x0010000012ff7812 */ /* 0x000fe2000782c0ff */
[----:B------:R0:W-:Y:S04]  /*15f8a0*/  @P6 STG.E.U8 desc[UR4][R34.64], R2 ;  /* 0x0000000222006986 */ /* 0x0001e8000c101104 */
[----:B------:R-:W3:Y:S01]  /*15f8b0*/  LDL.LU.64 R12, [R1+0x2ed8] ;  /* 0x002ed800010c7983 */ /* 0x000ee20000300a00 */
[----:B0-----:R-:W-:-:S07]  /*15f8c0*/  PRMT R2, R33, 0x7772, RZ ;  /* 0x0000777221027816 */ /* 0x001fce00000000ff */
[----:B------:R0:W-:Y:S01]  /*15f8d0*/  @P1 STG.E.U8 desc[UR4][R30.64], R2 ;  /* 0x000000021e001986 */ /* 0x0001e2000c101104 */
[C---:B------:R-:W-:Y:S02]  /*15f8e0*/  LOP3.LUT P1, RZ, R0.reuse, 0x1000000, RZ, 0xc0, !PT ;  /* 0x0100000000ff7812 */ /* 0x040fe4000782c0ff */
[----:B0-----:R-:W-:Y:S01]  /*15f8f0*/  PRMT R2, R33, 0x7773, RZ ;  /* 0x0000777321027816 */ /* 0x001fe200000000ff */
[----:B------:R-:W3:Y:S10]  /*15f900*/  LDL.LU.64 R30, [R1+0x2ed0] ;  /* 0x002ed000011e7983 */ /* 0x000ef40000300a00 */
[----:B--2---:R0:W-:Y:S01]  /*15f910*/  @P1 STG.E.U8 desc[UR4][R26.64], R2 ;  /* 0x000000021a001986 */ /* 0x0041e2000c101104 */
[----:B------:R-:W-:-:S03]  /*15f920*/  LOP3.LUT P1, RZ, R0, 0x800000, RZ, 0xc0, !PT ;  /* 0x0080000000ff7812 */ /* 0x000fc6000782c0ff */
[----:B------:R-:W2:Y:S04]  /*15f930*/  LDL.LU.64 R32, [R1+0x2ec8] ;  /* 0x002ec80001207983 */ /* 0x000ea80000300a00 */
[----:B0-----:R-:W2:Y:S01]  /*15f940*/  LDL.LU.64 R26, [R1+0x2ec0] ;  /* 0x002ec000011a7983 */ /* 0x001ea20000300a00 */
[----:B------:R-:W-:-:S03]  /*15f950*/  PRMT R2, R20, 0x7770, RZ ;  /* 0x0000777014027816 */ /* 0x000fc600000000ff */
[----:B------:R-:W2:Y:S04]  /*15f960*/  LDL.LU R35, [R1+0x558] ;  /* 0x0005580001237983 */ /* 0x000ea80000300800 */
[----:B----4-:R0:W-:Y:S04]  /*15f970*/  @P1 STG.E.U8 desc[UR4][R22.64], R2 ;  /* 0x0000000216001986 */ /* 0x0101e8000c101104 */
[----:B0-----:R-:W4:Y:S01]  /*15f980*/  LDL.LU.64 R22, [R1+0x2eb8] ;  /* 0x002eb80001167983 */ /* 0x001f220000300a00 */
[----:B------:R-:W-:Y:S02]  /*15f990*/  LOP3.LUT P1, RZ, R0, 0x400000, RZ, 0xc0, !PT ;  /* 0x0040000000ff7812 */ /* 0x000fe4000782c0ff */
[----:B------:R-:W-:-:S11]  /*15f9a0*/  PRMT R2, R20, 0x7771, RZ ;  /* 0x0000777114027816 */ /* 0x000fd600000000ff */
[----:B------:R0:W-:Y:S01]  /*15f9b0*/  @P1 STG.E.U8 desc[UR4][R48.64], R2 ;  /* 0x0000000230001986 */ /* 0x0001e2000c101104 */
[----:B------:R-:W-:Y:S02]  /*15f9c0*/  LOP3.LUT P1, RZ, R0, 0x200000, RZ, 0xc0, !PT ;  /* 0x0020000000ff7812 */ /* 0x000fe4000782c0ff */
[----:B0-----:R-:W-:-:S11]  /*15f9d0*/  PRMT R2, R20, 0x7772, RZ ;  /* 0x0000777214027816 */ /* 0x001fd600000000ff */
[----:B------:R0:W-:Y:S01]  /*15f9e0*/  @P1 STG.E.U8 desc[UR4][R46.64], R2 ;  /* 0x000000022e001986 */ /* 0x0001e2000c101104 */
[----:B------:R-:W-:Y:S02]  /*15f9f0*/  LOP3.LUT P1, RZ, R0, 0x100000, RZ, 0xc0, !PT ;  /* 0x0010000000ff7812 */ /* 0x000fe4000782c0ff */
[----:B0-----:R-:W-:Y:S02]  /*15fa00*/  PRMT R2, R20, 0x7773, RZ ;  /* 0x0000777314027816 */ /* 0x001fe400000000ff */
[----:B------:R-:W-:Y:S01]  /*15fa10*/  LOP3.LUT P2, RZ, R18, 0x20000000, RZ, 0xc0, !PT ;  /* 0x2000000012ff7812 */ /* 0x000fe2000784c0ff */
[----:B------:R-:W4:Y:S08]  /*15fa20*/  LDL.LU R20, [R1+0x6724] ;  /* 0x0067240001147983 */ /* 0x000f300000300800 */
[----:B------:R3:W-:Y:S01]  /*15fa30*/  @P1 STG.E.U8 desc[UR4][R42.64], R2 ;  /* 0x000000022a001986 */ /* 0x0007e2000c101104 */
[----:B------:R-:W-:-:S02]  /*15fa40*/  LOP3.LUT P1, RZ, R0, 0x80000, RZ, 0xc0, !PT ;  /* 0x0008000000ff7812 */ /* 0x000fc4000782c0ff */
[----:B------:R-:W-:Y:S02]  /*15fa50*/  LOP3.LUT P3, RZ, R18, 0x40000000, RZ, 0xc0, !PT ;  /* 0x4000000012ff7812 */ /* 0x000fe4000786c0ff */
[----:B---3--:R-:W-:-:S09]  /*15fa60*/  PRMT R2, R28, 0x7770, RZ ;  /* 0x000077701c027816 */ /* 0x008fd200000000ff */
        /* <DEDUP_REMOVED lines=18> */
[----:B--2---:R0:W-:Y:S02]  /*15fb90*/  @P5 STG.E.U8 desc[UR4][R32.64], R2 ;  /* 0x0000000220005986 */ /* 0x0041e4000c101104 */
[----:B0-----:R-:W-:-:S05]  /*15fba0*/  PRMT R2, R29, 0x7773, RZ ;  /* 0x000077731d027816 */ /* 0x001fca00000000ff */
[----:B------:R0:W-:Y:S02]  /*15fbb0*/  @P0 STG.E.U8 desc[UR4][R26.64], R2 ;  /* 0x000000021a000986 */ /* 0x0001e4000c101104 */
[----:B0-----:R-:W-:-:S05]  /*15fbc0*/  PRMT R2, R35, 0x7770, RZ ;  /* 0x0000777023027816 */ /* 0x001fca00000000ff */
[----:B----4-:R0:W-:Y:S04]  /*15fbd0*/  @P6 STG.E.U8 desc[UR4][R22.64], R2 ;  /* 0x0000000216006986 */ /* 0x0101e8000c101104 */
        /* <DEDUP_REMOVED lines=24> */
[----:B------:R-:W2:Y:S04]  /*15fd60*/  LDL.LU R34, [R1+0x538] ;  /* 0x0005380001227983 */ /* 0x000ea80000300800 */
[----:B------:R-:W2:Y:S01]  /*15fd70*/  LDL.LU.64 R46, [R1+0x2ef8] ;  /* 0x002ef800012e7983 */ /* 0x000ea20000300a00 */
[----:B------:R-:W-:-:S03]  /*15fd80*/  LOP3.LUT R0, R0, 0xffffdfff, RZ, 0xc0, !PT ;  /* 0xffffdfff00007812 */ /* 0x000fc600078ec0ff */
[----:B------:R-:W2:Y:S01]  /*15fd90*/  LDL.LU.64 R42, [R1+0x2f78] ;  /* 0x002f7800012a7983 */ /* 0x000ea20000300a00 */
[----:B------:R-:W-:Y:S02]  /*15fda0*/  @P1 LOP3.LUT R0, R0, 0x2000, RZ, 0xfc, !PT ;  /* 0x0000200000001812 */ /* 0x000fe400078efcff */
[C---:B------:R-:W-:Y:S01]  /*15fdb0*/  LOP3.LUT P1, RZ, R19.reuse, 0x400, RZ, 0xc0, !PT ;  /* 0x0000040013ff7812 */ /* 0x040fe2000782c0ff */
[----:B------:R-:W2:Y:S01]  /*15fdc0*/  LDL.LU.64 R44, [R1+0x2f70] ;  /* 0x002f7000012c7983 */ /* 0x000ea20000300a00 */
[----:B------:R-:W-:Y:S02]  /*15fdd0*/  LOP3.LUT R0, R0, 0xffffbfff, RZ, 0xc0, !PT ;  /* 0xffffbfff00007812 */ /* 0x000fe400078ec0ff */
[----:B------:R-:W-:Y:S01]  /*15fde0*/  LOP3.LUT P5, RZ, R19, 0x10, RZ, 0xc0, !PT ;  /* 0x0000001013ff7812 */ /* 0x000fe200078ac0ff */
[----:B------:R-:W2:Y:S08]  /*15fdf0*/  LDL.LU.64 R40, [R1+0x2f68] ;  /* 0x002f680001287983 */ /* 0x000eb00000300a00 */
[----:B------:R-:W-:-:S02]  /*15fe00*/  @P1 LOP3.LUT R0, R0, 0x4000, RZ, 0xfc, !PT ;  /* 0x0000400000001812 */ /* 0x000fc400078efcff */
[----:B------:R-:W-:Y:S02]  /*15fe10*/  LOP3.LUT P1, RZ, R19, 0x200, RZ, 0xc0, !PT ;  /* 0x0000020013ff7812 */ /* 0x000fe4000782c0ff */
[----:B------:R-:W-:Y:S02]  /*15fe20*/  PRMT R2, R35, 0x7772, RZ ;  /* 0x0000777223027816 */ /* 0x000fe400000000ff */
[----:B------:R-:W-:-:S03]  /*15fe30*/  LOP3.LUT R0, R0, 0xffff7fff, RZ, 0xc0, !PT ;  /* 0xffff7fff00007812 */ /* 0x000fc600078ec0ff */
[----:B---3--:R0:W-:Y:S01]  /*15fe40*/  @P5 STG.E.U8 desc[UR4][R12.64], R2 ;  /* 0x000000020c005986 */ /* 0x0081e2000c101104 */
[----:B------:R-:W-:-:S05]  /*15fe50*/  LOP3.LUT P0, RZ, R19, 0x20, RZ, 0xc0, !PT ;  /* 0x0000002013ff7812 */ /* 0x000fca000780c0ff */
[----:B------:R-:W-:Y:S02]  /*15fe60*/  @P1 LOP3.LUT R0, R0, 0x8000, RZ, 0xfc, !PT ;  /* 0x0000800000001812 */ /* 0x000fe400078efcff */
[----:B------:R-:W-:Y:S02]  /*15fe70*/  LOP3.LUT P1, RZ, R19, 0x100, RZ, 0xc0, !PT ;  /* 0x0000010013ff7812 */ /* 0x000fe4000782c0ff */
[----:B0-----:R-:W-:Y:S02]  /*15fe80*/  PRMT R2, R35, 0x7773, RZ ;  /* 0x0000777323027816 */ /* 0x001fe400000000ff */
[----:B------:R-:W3:Y:S01]  /*15fe90*/  LDL.LU R35, [R1+0x528] ;  /* 0x0005280001237983 */ /* 0x000ee20000300800 */
[----:B------:R-:W-:-:S03]  /*15fea0*/  LOP3.LUT P6, RZ, R19, 0x40, RZ, 0xc0, !PT ;  /* 0x0000004013ff7812 */ /* 0x000fc600078cc0ff */
[----:B------:R-:W3:Y:S01]  /*15feb0*/  LDL.LU.64 R38, [R1+0x2f60] ;  /* 0x002f600001267983 */ /* 0x000ee20000300a00 */
[----:B------:R-:W-:-:S03]  /*15fec0*/  LOP3.LUT R0, R0, 0xfffeffff, RZ, 0xc0, !PT ;  /* 0xfffeffff00007812 */ /* 0x000fc600078ec0ff */
[----:B----4-:R0:W-:Y:S01]  /*15fed0*/  @P0 STG.E.U8 desc[UR4][R30.64], R2 ;  /* 0x000000021e000986 */ /* 0x0101e2000c101104 */
        /* <DEDUP_REMOVED lines=53> */
[----:B0-----:R-:W-:Y:S02]  /*160230*/  PRMT R2, R20, 0x7773, RZ ;  /* 0x0000777314027816 */ /* 0x001fe400000000ff */
[----:B------:R-:W3:Y:S04]  /*160240*/  LDL.LU R20, [R1+0x6720] ;  /* 0x0067200001147983 */ /* 0x000ee80000300800 */
[----:B------:R-:W4:Y:S04]  /*160250*/  LDL.LU.64 R26, [R1+0x2f18] ;  /* 0x002f1800011a7983 */ /* 0x000f280000300a00 */
[----:B--2---:R0:W-:Y:S04]  /*160260*/  @P6 STG.E.U8 desc[UR4][R22.64], R2 ;  /* 0x0000000216006986 */ /* 0x0041e8000c101104 */
[----:B0-----:R-:W2:Y:S04]  /*160270*/  LDL.LU.64 R22, [R1+0x2f10] ;  /* 0x002f100001167983 */ /* 0x001ea80000300a00 */
[----:B------:R-:W2:Y:S04]  /*160280*/  LDL.LU.64 R12, [R1+0x2f90] ;  /* 0x002f9000010c7983 */ /* 0x000ea80000300a00 */
[----:B------:R-:W3:Y:S04]  /*160290*/  LDL.LU R35, [R1+0x508] ;  /* 0x0005080001237983 */ /* 0x000ee80000300800 */
[----:B------:R-:W2:Y:S04]  /*1602a0*/  LDL.LU.64 R32, [R1+0x2f88] ;  /* 0x002f880001207983 */ /* 0x000ea80000300a00 */
[----:B------:R-:W2:Y:S04]  /*1602b0*/  LDL.LU.64 R30, [R1+0x2f80] ;  /* 0x002f8000011e7983 */ /* 0x000ea80000300a00 */
[----:B------:R-:W2:Y:S04]  /*1602c0*/  LDL.LU.64 R28, [R1+0x3038] ;  /* 0x00303800011c7983 */ /* 0x000ea80000300a00 */
[----:B------:R-:W2:Y:S01]  /*1602d0*/  LDL.LU R44, [R1+0x57c] ;  /* 0x00057c00012c7983 */ /* 0x000ea20000300800 */
[----:B------:R-:W-:-:S02]  /*1602e0*/  LOP3.LUT P4, RZ, R19, 0x400000, RZ, 0xc0, !PT ;  /* 0x0040000013ff7812 */ /* 0x000fc4000788c0ff */
[----:B------:R-:W-:Y:S02]  /*1602f0*/  LOP3.LUT R0, R0, 0xfffffffd, RZ, 0xc0, !PT ;  /* 0xfffffffd00007812 */ /* 0x000fe400078ec0ff */
[C---:B------:R-:W-:Y:S02]  /*160300*/  LOP3.LUT P5, RZ, R19.reuse, 0x800000, RZ, 0xc0, !PT ;  /* 0x0080000013ff7812 */ /* 0x040fe400078ac0ff */
[C---:B------:R-:W-:Y:S02]  /*160310*/  LOP3.LUT P0, RZ, R19.reuse, 0x1000000, RZ, 0xc0, !PT ;  /* 0x0100000013ff7812 */ /* 0x040fe4000780c0ff */
[----:B------:R-:W-:Y:S02]  /*160320*/  LOP3.LUT P6, RZ, R19, 0x2000000, RZ, 0xc0, !PT ;  /* 0x0200000013ff7812 */ /* 0x000fe400078cc0ff */
[----:B---3--:R-:W-:-:S05]  /*160330*/  PRMT R2, R35, 0x7770, RZ ;  /* 0x0000777023027816 */ /* 0x008fca00000000ff */
[----:B----4-:R0:W-:Y:S04]  /*160340*/  @P4 STG.E.U8 desc[UR4][R26.64], R2 ;  /* 0x000000021a004986 */ /* 0x0101e8000c101104 */
[----:B0-----:R-:W3:Y:S01]  /*160350*/  LDL.LU.64 R26, [R1+0x3030] ;  /* 0x00303000011a7983 */ /* 0x001ee20000300a00 */
[----:B------:R-:W-:-:S13]  /*160360*/  LOP3.LUT P1, RZ, R20, 0x4, RZ, 0xc0, !PT ;  /* 0x0000000414ff7812 */ /* 0x000fda000782c0ff */
        /* <DEDUP_REMOVED lines=8> */
[----:B------:R-:W-:Y:S01]  /*1603f0*/  LOP3.LUT P1, RZ, R19, 0x80000000, RZ, 0xc0, !PT ;  /* 0x8000000013ff7812 */ /* 0x000fe2000782c0ff */
[----:B--2---:R0:W-:Y:S01]  /*160400*/  @P5 STG.E.U8 desc[UR4][R22.64], R2 ;  /* 0x0000000216005986 */ /* 0x0041e2000c101104 */
[----:B------:R-:W-:-:S03]  /*160410*/  LOP3.LUT R0, R0, 0xffffffef, RZ, 0xc0, !PT ;  /* 0xffffffef00007812 */ /* 0x000fc600078ec0ff */
[----:B0-----:R-:W2:Y:S08]  /*160420*/  LDL.LU.64 R22, [R1+0x3028] ;  /* 0x0030280001167983 */ /* 0x001eb00000300a00 */
[----:B------:R-:W-:Y:S02]  /*160430*/  @P1 LOP3.LUT R0, R0, 0x10, RZ, 0xfc, !PT ;  /* 0x0000001000001812 */ /* 0x000fe400078efcff */
[----:B------:R-:W-:Y:S01]  /*160440*/  LOP3.LUT P1, RZ, R19, 0x40000000, RZ, 0xc0, !PT ;  /* 0x4000000013ff7812 */ /* 0x000fe2000782c0ff */
[----:B------:R-:W4:Y:S04]  /*160450*/  LDL.LU.64 R48, [R1+0x3020] ;  /* 0x0030200001307983 */ /* 0x000f280000300a00 */
[----:B------:R-:W4:Y:S01]  /*160460*/  LDL.LU R45, [R1+0x56c] ;  /* 0x00056c00012d7983 */ /* 0x000f220000300800 */
[----:B------:R-:W-:-:S03]  /*160470*/  LOP3.LUT R0, R0, 0xffffffdf, RZ, 0xc0, !PT ;  /* 0xffffffdf00007812 */ /* 0x000fc600078ec0ff */
[----:B------:R-:W4:Y:S04]  /*160480*/  LDL.LU.64 R46, [R1+0x3018] ;  /* 0x00301800012e7983 */ /* 0x000f280000300a00 */
[----:B------:R-:W-:Y:S01]  /*160490*/  @P1 LOP3.LUT R0, R0, 0x20, RZ, 0xfc, !PT ;  /* 0x0000002000001812 */ /* 0x000fe200078efcff */
[----:B------:R-:W4:Y:S01]  /*1604a0*/  LDL.LU.64 R42, [R1+0x3010] ;  /* 0x00301000012a7983 */ /* 0x000f220000300a00 */
[----:B------:R-:W-:Y:S02]  /*1604b0*/  LOP3.LUT P1, RZ, R19, 0x20000000, RZ, 0xc0, !PT ;  /* 0x2000000013ff7812 */ /* 0x000fe4000782c0ff */
[----:B------:R-:W-:Y:S01]  /*1604c0*/  LOP3.LUT R0, R0, 0xffffffbf, RZ, 0xc0, !PT ;  /* 0xffffffbf00007812 */ /* 0x000fe200078ec0ff */
[----:B------:R-:W4:Y:S10]  /*1604d0*/  LDL.LU.64 R40, [R1+0x2fc8] ;  /* 0x002fc80001287983 */ /* 0x000f340000300a00 */
[----:B------:R-:W-:-:S02]  /*1604e0*/  @P1 LOP3.LUT R0, R0, 0x40, RZ, 0xfc, !PT ;  /* 0x0000004000001812 */ /* 0x000fc400078efcff */
[----:B------:R-:W-:Y:S02]  /*1604f0*/  LOP3.LUT P1, RZ, R19, 0x10000000, RZ, 0xc0, !PT ;  /* 0x1000000013ff7812 */ /* 0x000fe4000782c0ff */
[----:B------:R-:W-:Y:S02]  /*160500*/  LOP3.LUT R0, R0, 0xffffff7f, RZ, 0xc0, !PT ;  /* 0xffffff7f00007812 */ /* 0x000fe400078ec0ff */
[----:B------:R-:W-:-:S09]  /*160510*/  PRMT R2, R35, 0x7772, RZ ;  /* 0x0000777223027816 */ /* 0x000fd200000000ff */
[----:B------:R-:W-:Y:S02]  /*160520*/  @P1 LOP3.LUT R0, R0, 0x80, RZ, 0xfc, !PT ;  /* 0x0000008000001812 */ /* 0x000fe400078efcff */
[----:B------:R-:W-:Y:S01]  /*160530*/  LOP3.LUT P1, RZ, R19, 0x8000000, RZ, 0xc0, !PT ;  /* 0x0800000013ff7812 */ /* 0x000fe2000782c0ff */
[----:B------:R0:W-:Y:S01]  /*160540*/  @P0 STG.E.U8 desc[UR4][R12.64], R2 ;  /* 0x000000020c000986 */ /* 0x0001e2000c101104 */
[----:B------:R-:W-:Y:S02]  /*160550*/  LOP3.LUT R0, R0, 0xfffffeff, RZ, 0xc0, !PT ;  /* 0xfffffeff00007812 */ /* 0x000fe400078ec0ff */
[----:B0-----:R-:W-:-:S09]  /*160560*/  PRMT R2, R35, 0x7773, RZ ;  /* 0x0000777323027816 */ /* 0x001fd200000000ff */
[----:B------:R-:W-:Y:S02]  /*160570*/  @P1 LOP3.LUT R0, R0, 0x100, RZ, 0xfc, !PT ;  /* 0x0000010000001812 */ /* 0x000fe400078efcff */
[----:B------:R-:W-:Y:S01]  /*160580*/  LOP3.LUT P1, RZ, R19, 0x4000000, RZ, 0xc0, !PT ;  /* 0x0400000013ff7812 */ /* 0x000fe2000782c0ff */
[----:B------:R0:W-:Y:S04]  /*160590*/  @P6 STG.E.U8 desc[UR4][R32.64], R2 ;  /* 0x0000000220006986 */ /* 0x0001e8000c101104 */
[----:B0-----:R-:W4:Y:S01]  /*1605a0*/  LDL.LU R32, [R1+0x55c] ;  /* 0x00055c0001207983 */ /* 0x001f220000300800 */
        /* <DEDUP_REMOVED lines=14> */
[----:B---3--:R0:W-:Y:S04]  /*160690*/  @P1 STG.E.U8 desc[UR4][R26.64], R2 ;  /* 0x000000021a001986 */ /* 0x0081e8000c101104 */
[----:B0-----:R-:W3:Y:S01]  /*1606a0*/  LDL.LU.64 R26, [R1+0x3040] ;  /* 0x00304000011a7983 */ /* 0x001ee20000300a00 */
[----:B------:R-:W-:Y:S02]  /*1606b0*/  LOP3.LUT P1, RZ, R0, 0x40, RZ, 0xc0, !PT ;  /* 0x0000004000ff7812 */ /* 0x000fe4000782c0ff */
[----:B------:R-:W-:-:S11]  /*1606c0*/  PRMT R2, R44, 0x7773, RZ ;  /* 0x000077732c027816 */ /* 0x000fd600000000ff */
[----:B--2---:R4:W-:Y:S01]  /*1606d0*/  @P1 STG.E.U8 desc[UR4][R22.64], R2 ;  /* 0x0000000216001986 */ /* 0x0049e2000c101104 */
[C---:B------:R-:W-:Y:S02]  /*1606e0*/  LOP3.LUT P1, RZ, R0.reuse, 0x20, RZ, 0xc0, !PT ;  /* 0x0000002000ff7812 */ /* 0x040fe4000782c0ff */
[----:B----4-:R-:W-:Y:S01]  /*1606f0*/  PRMT R2, R45, 0x7770, RZ ;  /* 0x000077702d027816 */ /* 0x010fe200000000ff */
[----:B------:R-:W2:Y:S10]  /*160700*/  LDL.LU.64 R22, [R1+0x6718] ;  /* 0x0067180001167983 */ /* 0x000eb40000300a00 */
        /* <DEDUP_REMOVED lines=30> */
[----:B---3--:R0:W-:Y:S04]  /*1608f0*/  @P6 STG.E.U8 desc[UR4][R26.64], R2 ;  /* 0x000000021a006986 */ /* 0x0081e8000c101104 */
[----:B0-----:R-:W3:Y:S04]  /*160900*/  LDL.LU.64 R26, [R1+0x3050] ;  /* 0x00305000011a7983 */ /* 0x001ee80000300a00 */
[----:B------:R-:W4:Y:S04]  /*160910*/  LDL.LU.64 R36, [R1+0x3048] ;  /* 0x0030480001247983 */ /* 0x000f280000300a00 */
[----:B------:R-:W2:Y:S04]  /*160920*/  LDL.LU.64 R12, [R1+0x30b8] ;  /* 0x0030b800010c7983 */ /* 0x000ea80000300a00 */
[----:B------:R-:W2:Y:S04]  /*160930*/  LDL.LU.64 R34, [R1+0x30b0] ;  /* 0x0030b00001227983 */ /* 0x000ea80000300a00 */
[----:B------:R-:W4:Y:S04]  /*160940*/  LDL.LU R32, [R1+0x53c] ;  /* 0x00053c0001207983 */ /* 0x000f280000300800 */
[----:B------:R-:W2:Y:S04]  /*160950*/  LDL.LU.64 R30, [R1+0x30a8] ;  /* 0x0030a800011e7983 */ /* 0x000ea80000300a00 */
[----:B------:R-:W2:Y:S04]  /*160960*/  LDL.LU.64 R28, [R1+0x30a0] ;  /* 0x0030a000011c7983 */ /* 0x000ea80000300a00 */
[----:B------:R-:W2:Y:S01]  /*160970*/  LDL.LU R49, [R1+0x52c] ;  /* 0x00052c0001317983 */ /* 0x000ea20000300800 */
        /* <DEDUP_REMOVED lines=22> */
[C---:B------:R-:W-:Y:S02]  /*160ae0*/  LOP3.LUT P5, RZ, R20.reuse, 0x400, RZ, 0xc0, !PT ;  /* 0x0000040014ff7812 */ /* 0x040fe400078ac0ff */
[----:B------:R-:W-:Y:S01]  /*160af0*/  LOP3.LUT P0, RZ, R20, 0x800, RZ, 0xc0, !PT ;  /* 0x0000080014ff7812 */ /* 0x000fe2000780c0ff */
[----:B---3--:R0:W-:Y:S04]  /*160b00*/  @P4 STG.E.U8 desc[UR4][R26.64], R2 ;  /* 0x000000021a004986 */ /* 0x0081e8000c101104 */
[----:B0-----:R-:W3:Y:S02]  /*160b10*/  LDL.LU.64 R26, [R1+0x3098] ;  /* 0x00309800011a7983 */ /* 0x001ee40000300a00 */
[----:B------:R-:W-:-:S02]  /*160b20*/  @P1 LOP3.LUT R4, R4, 0x80000000, RZ, 0xfc, !PT ;  /* 0x8000000004041812 */ /* 0x000fc400078efcff */
[----:B------:R-:W-:Y:S01]  /*160b30*/  LOP3.LUT P1, RZ, R20, 0x4000, RZ, 0xc0, !PT ;  /* 0x0000400014ff7812 */ /* 0x000fe2000782c0ff */
[----:B------:R-:W3:Y:S01]  /*160b40*/  LDL.LU.64 R46, [R1+0x3088] ;  /* 0x00308800012e7983 */ /* 0x000ee20000300a00 */
[----:B----4-:R-:W-:Y:S02]  /*160b50*/  PRMT R2, R32, 0x7770, RZ ;  /* 0x0000777020027816 */ /* 0x010fe400000000ff */
[----:B------:R-:W-:Y:S01]  /*160b60*/  LOP3.LUT P6, RZ, R20, 0x1000, RZ, 0xc0, !PT ;  /* 0x0000100014ff7812 */ /* 0x000fe200078cc0ff */
[----:B------:R-:W4:Y:S01]  /*160b70*/  LDL.LU R33, [R1+0x51c] ;  /* 0x00051c0001217983 */ /* 0x000f220000300800 */
[----:B------:R-:W-:-:S03]  /*160b80*/  LOP3.LUT R0, R0, 0xfffffffe, RZ, 0xc0, !PT ;  /* 0xfffffffe00007812 */ /* 0x000fc600078ec0ff */
[----:B------:R0:W-:Y:S04]  /*160b90*/  @P5 STG.E.U8 desc[UR4][R36.64], R2 ;  /* 0x0000000224005986 */ /* 0x0001e8000c101104 */
[----:B------:R-:W-:Y:S01]  /*160ba0*/  @P1 LOP3.LUT R0, R0, 0x1, RZ, 0xfc, !PT ;  /* 0x0000000100001812 */ /* 0x000fe200078efcff */
[----:B------:R-:W4:Y:S01]  /*160bb0*/  LDL.LU.64 R42, [R1+0x3080] ;  /* 0x00308000012a7983 */ /* 0x000f220000300a00 */
[----:B------:R-:W-:-:S03]  /*160bc0*/  LOP3.LUT P1, RZ, R20, 0x2000, RZ, 0xc0, !PT ;  /* 0x0000200014ff7812 */ /* 0x000fc6000782c0ff */
[----:B------:R-:W4:Y:S01]  /*160bd0*/  LDL.LU.64 R44, [R1+0x3078] ;  /* 0x00307800012c7983 */ /* 0x000f220000300a00 */
[----:B0-----:R-:W-:-:S03]  /*160be0*/  PRMT R2, R32, 0x7771, RZ ;  /* 0x0000777120027816 */ /* 0x001fc600000000ff */
[----:B------:R-:W4:Y:S04]  /*160bf0*/  LDL.LU.64 R40, [R1+0x3070] ;  /* 0x0030700001287983 */ /* 0x000f280000300a00 */
[----:B--2---:R0:W-:Y:S02]  /*160c00*/  @P0 STG.E.U8 desc[UR4][R12.64], R2 ;  /* 0x000000020c000986 */ /* 0x0041e4000c101104 */
[----:B0-----:R-:W-:-:S05]  /*160c10*/  PRMT R2, R32, 0x7772, RZ ;  /* 0x0000777220027816 */ /* 0x001fca00000000ff */
[----:B------:R0:W-:Y:S02]  /*160c20*/  @P6 STG.E.U8 desc[UR4][R34.64], R2 ;  /* 0x0000000222006986 */ /* 0x0001e4000c101104 */
[----:B0-----:R-:W-:-:S05]  /*160c30*/  PRMT R2, R32, 0x7773, RZ ;  /* 0x0000777320027816 */ /* 0x001fca00000000ff */
[----:B------:R0:W-:Y:S04]  /*160c40*/  @P1 STG.E.U8 desc[UR4][R30.64], R2 ;  /* 0x000000021e001986 */ /* 0x0001e8000c101104 */
[----:B0-----:R-:W2:Y:S04]  /*160c50*/  LDL.LU.64 R2, [R1+0x3090] ;  /* 0x0030900001027983 */ /* 0x001ea80000300a00 */
[----:B------:R-:W4:Y:S01]  /*160c60*/  LDL.LU.64 R38, [R1+0x3068] ;  /* 0x0030680001267983 */ /* 0x000f220000300a00 */
[----:B------:R-:W-:-:S03]  /*160c70*/  LOP3.LUT P1, RZ, R0, 0x1, RZ, 0xc0, !PT ;  /* 0x0000000100ff7812 */ /* 0x000fc6000782c0ff */
[----:B------:R-:W4:Y:S04]  /*160c80*/  LDL.LU.64 R36, [R1+0x3060] ;  /* 0x0030600001247983 */ /* 0x000f280000300a00 */
        /* <DEDUP_REMOVED lines=14> */
[----:B------:R-:W-:Y:S02]  /*160d70*/  LOP3.LUT P1, RZ, R4, 0x20000000, RZ, 0xc0, !PT ;  /* 0x2000000004ff7812 */ /* 0x000fe4000782c0ff */
[----:B0-----:R-:W-:-:S11]  /*160d80*/  PRMT R0, R49, 0x7773, RZ ;  /* 0x0000777331007816 */ /* 0x001fd600000000ff */
[----:B------:R4:W-:Y:S01]  /*160d90*/  @P1 STG.E.U8 desc[UR4][R46.64], R0 ;  /* 0x000000002e001986 */ /* 0x0009e2000c101104 */
[----:B------:R-:W-:Y:S02]  /*160da0*/  LOP3.LUT P1, RZ, R4, 0x10000000, RZ, 0xc0, !PT ;  /* 0x1000000004ff7812 */ /* 0x000fe4000782c0ff */
[----:B----4-:R-:W-:-:S11]  /*160db0*/  PRMT R0, R33, 0x7770, RZ ;  /* 0x0000777021007816 */ /* 0x010fd600000000ff */
        /* <DEDUP_REMOVED lines=23> */
[----:B------:R-:W2:Y:S04]  /*160f30*/  LDL.LU R21, [R1+0x6714] ;  /* 0x0067140001157983 */ /* 0x000ea80000300800 */
[----:B------:R0:W-:Y:S02]  /*160f40*/  @P5 STG.E.U8 desc[UR4][R30.64], R0 ;  /* 0x000000001e005986 */ /* 0x0001e4000c101104 */
[----:B0-----:R-:W-:-:S05]  /*160f50*/  PRMT R0, R32, 0x7770, RZ ;  /* 0x0000777020007816 */ /* 0x001fca00000000ff */
[----:B------:R0:W-:Y:S02]  /*160f60*/  @P0 STG.E.U8 desc[UR4][R28.64], R0 ;  /* 0x000000001c000986 */ /* 0x0001e4000c101104 */
[----:B0-----:R-:W-:-:S05]  /*160f70*/  PRMT R0, R32, 0x7771, RZ ;  /* 0x0000777120007816 */ /* 0x001fca00000000ff */
[----:B---3--:R0:W-:Y:S04]  /*160f80*/  @P6 STG.E.U8 desc[UR4][R26.64], R0 ;  /* 0x000000001a006986 */ /* 0x0081e8000c101104 */
[----:B0-----:R-:W3:Y:S04]  /*160f90*/  LDL.LU.64 R26, [R1+0x3130] ;  /* 0x00313000011a7983 */ /* 0x001ee80000300a00 */
        /* <DEDUP_REMOVED lines=13> */
[----:B---3--:R0:W-:Y:S04]  /*161070*/  @P4 STG.E.U8 desc[UR4][R26.64], R0 ;  /* 0x000000001a004986 */ /* 0x0081e8000c101104 */
[----:B0-----:R-:W3:Y:S01]  /*161080*/  LDL.LU.64 R26, [R1+0x3100] ;  /* 0x00310000011a7983 */ /* 0x001ee20000300a00 */
[----:B--2---:R-:W-:-:S03]  /*161090*/  LOP3.LUT P1, RZ, R21, 0x100, RZ, 0xc0, !PT ;  /* 0x0000010015ff7812 */ /* 0x004fc6000782c0ff */
[----:B------:R-:W2:Y:S04]  /*1610a0*/  LDL.LU.64 R2, [R1+0x30f8] ;  /* 0x0030f80001027983 */ /* 0x000ea80000300a00 */
[----:B------:R-:W2:Y:S06]  /*1610b0*/  LDL.LU.64 R48, [R1+0x30f0] ;  /* 0x0030f00001307983 */ /* 0x000eac0000300a00 */
        /* <DEDUP_REMOVED lines=15> */
[----:B----4-:R0:W-:Y:S01]  /*1611b0*/  @P5 STG.E.U8 desc[UR4][R12.64], R0 ;  /* 0x000000000c005986 */ /* 0x0101e2000c101104 */
[----:B------:R-:W-:-:S03]  /*1611c0*/  LOP3.LUT R4, R4, 0xffbfffff, RZ, 0xc0, !PT ;  /* 0xffbfffff04047812 */ /* 0x000fc600078ec0ff */
[----:B0-----:R-:W4:Y:S04]  /*1611d0*/  LDL.LU R12, [R1+0x4c0] ;  /* 0x0004c000010c7983 */ /* 0x001f280000300800 */
[----:B------:R-:W4:Y:S04]  /*1611e0*/  LDL.LU.64 R42, [R1+0x30e8] ;  /* 0x0030e800012a7983 */ /* 0x000f280000300a00 */
[----:B------:R-:W-:Y:S02]  /*1611f0*/  @P1 LOP3.LUT R4, R4, 0x400000, RZ, 0xfc, !PT ;  /* 0x0040000004041812 */ /* 0x000fe400078efcff */
[----:B------:R-:W-:Y:S01]  /*161200*/  LOP3.LUT P1, RZ, R21, 0x4, RZ, 0xc0, !PT ;  /* 0x0000000415ff7812 */ /* 0x000fe2000782c0ff */
[----:B------:R-:W4:Y:S01]  /*161210*/  LDL.LU.64 R44, [R1+0x30e0] ;  /* 0x0030e000012c7983 */ /* 0x000f220000300a00 */
[----:B------:R-:W-:-:S03]  /*161220*/  LOP3.LUT R4, R4, 0xff7fffff, RZ, 0xc0, !PT ;  /* 0xff7fffff04047812 */ /* 0x000fc600078ec0ff */
[----:B------:R-:W4:Y:S01]  /*161230*/  LDL.LU.64 R40, [R1+0x30d8] ;  /* 0x0030d80001287983 */ /* 0x000f220000300a00 */
[----:B------:R-:W-:-:S03]  /*161240*/  PRMT R0, R33, 0x7770, RZ ;  /* 0x0000777021007816 */ /* 0x000fc600000000ff */
[----:B------:R-:W4:Y:S04]  /*161250*/  LDL.LU.64 R38, [R1+0x3150] ;  /* 0x0031500001267983 */ /* 0x000f280000300a00 */
[----:B------:R-:W-:Y:S02]  /*161260*/  @P1 LOP3.LUT R4, R4, 0x800000, RZ, 0xfc, !PT ;  /* 0x0080000004041812 */ /* 0x000fe400078efcff */
[----:B------:R-:W-:Y:S02]  /*161270*/  LOP3.LUT P1, RZ, R21, 0x2, RZ, 0xc0, !PT ;  /* 0x0000000215ff7812 */ /* 0x000fe4000782c0ff */
[----:B------:R-:W-:Y:S01]  /*161280*/  LOP3.LUT R4, R4, 0xfeffffff, RZ, 0xc0, !PT ;  /* 0xfeffffff04047812 */ /* 0x000fe200078ec0ff */
[----:B------:R0:W-:Y:S10]  /*161290*/  @P0 STG.E.U8 desc[UR4][R36.64], R0 ;  /* 0x0000000024000986 */ /* 0x0001f4000c101104 */
[----:B------:R-:W-:-:S02]  /*1612a0*/  @P1 LOP3.LUT R4, R4, 0x1000000, RZ, 0xfc, !PT ;  /* 0x0100000004041812 */ /* 0x000fc400078efcff */
[----:B------:R-:W-:Y:S01]  /*1612b0*/  LOP3.LUT P1, RZ, R21, 0x1, RZ, 0xc0, !PT ;  /* 0x0000000115ff7812 */ /* 0x000fe2000782c0ff */
[----:B0-----:R-:W4:Y:S01]  /*1612c0*/  LDL.LU.64 R36, [R1+0x3148] ;  /* 0x0031480001247983 */ /* 0x001f220000300a00 */
[----:B------:R-:W-:-:S05]  /*1612d0*/  PRMT R0, R33, 0x7771, RZ ;  /* 0x0000777121007816 */ /* 0x000fca00000000ff */
        /* <DEDUP_REMOVED lines=22> */
[----:B0-----:R-:W-:Y:S02]  /*161440*/  PRMT R0, R47, 0x7773, RZ ;  /* 0x000077732f007816 */ /* 0x001fe400000000ff */
[----:B------:R-:W-:-:S09]  /*161450*/  LOP3.LUT P2, RZ, R21, 0x200, RZ, 0xc0, !PT ;  /* 0x0000020015ff7812 */ /* 0x000fd2000784c0ff */
        /* <DEDUP_REMOVED lines=24> */
[----:B------:R-:W2:Y:S04]  /*1615e0*/  LDL.LU R22, [R1+0x6710] ;  /* 0x0067100001167983 */ /* 0x000ea80000300800 */
[----:B------:R0:W-:Y:S02]  /*1615f0*/  @P0 STG.E.U8 desc[UR4][R28.64], R0 ;  /* 0x000000001c000986 */ /* 0x0001e4000c101104 */
[----:B0-----:R-:W-:-:S05]  /*161600*/  PRMT R0, R13, 0x7770, RZ ;  /* 0x000077700d007816 */ /* 0x001fca00000000ff */
[----:B---3--:R0:W-:Y:S04]  /*161610*/  @P6 STG.E.U8 desc[UR4][R26.64], R0 ;  /* 0x000000001a006986 */ /* 0x0081e8000c101104 */
[----:B0-----:R-:W3:Y:S04]  /*161620*/  LDL.LU.64 R26, [R1+0x3198] ;  /* 0x00319800011a7983 */ /* 0x001ee80000300a00 */
[----:B------:R-:W4:Y:S04]  /*161630*/  LDL.LU.64 R36, [R1+0x3190] ;  /* 0x0031900001247983 */ /* 0x000f280000300a00 */
[----:B------:R-:W2:Y:S04]  /*161640*/  LDL.LU.64 R28, [R1+0x3188] ;  /* 0x00318800011c7983 */ /* 0x000ea80000300a00 */
[----:B------:R-:W2:Y:S04]  /*161650*/  LDL.LU.64 R34, [R1+0x3180] ;  /* 0x0031800001227983 */ /* 0x000ea80000300a00 */
        /* <DEDUP_REMOVED lines=18> */
[----:B---3--:R0:W-:Y:S04]  /*161780*/  @P4 STG.E.U8 desc[UR4][R26.64], R0 ;  /* 0x000000001a004986 */ /* 0x0081e8000c101104 */
[----:B0-----:R-:W3:Y:S04]  /*161790*/  LDL.LU.64 R26, [R1+0x3168] ;  /* 0x00316800011a7983 */ /* 0x001ee80000300a00 */
[----:B------:R-:W3:Y:S01]  /*1617a0*/  LDL.LU.64 R48, [R1+0x3160] ;  /* 0x0031600001307983 */ /* 0x000ee20000300a00 */
[----:B------:R-:W-:-:S03]  /*1617b0*/  LOP3.LUT R4, R4, 0xffffdfff, RZ, 0xc0, !PT ;  /* 0xffffdfff04047812 */ /* 0x000fc600078ec0ff */
[----:B------:R-:W3:Y:S01]  /*1617c0*/  LDL.LU.64 R46, [R1+0x3158] ;  /* 0x00315800012e7983 */ /* 0x000ee20000300a00 */
[----:B------:R-:W-:Y:S02]  /*1617d0*/  @P1 LOP3.LUT R4, R4, 0x2000, RZ, 0xfc, !PT ;  /* 0x0000200004041812 */ /* 0x000fe400078efcff */
[C---:B------:R-:W-:Y:S01]  /*1617e0*/  LOP3.LUT P1, RZ, R21.reuse, 0x400000, RZ, 0xc0, !PT ;  /* 0x0040000015ff7812 */ /* 0x040fe2000782c0ff */
[----:B------:R-:W3:Y:S01]  /*1617f0*/  LDL.LU.64 R42, [R1+0x31d0] ;  /* 0x0031d000012a7983 */ /* 0x000ee20000300a00 */
[C---:B------:R-:W-:Y:S02]  /*161800*/  LOP3.LUT P5, RZ, R21.reuse, 0x10000, RZ, 0xc0, !PT ;  /* 0x0001000015ff7812 */ /* 0x040fe400078ac0ff */
[----:B------:R-:W-:Y:S01]  /*161810*/  LOP3.LUT R4, R4, 0xffffbfff, RZ, 0xc0, !PT ;  /* 0xffffbfff04047812 */ /* 0x000fe200078ec0ff */
[----:B------:R-:W3:Y:S01]  /*161820*/  LDL.LU.64 R44, [R1+0x31c8] ;  /* 0x0031c800012c7983 */ /* 0x000ee20000300a00 */
        /* <DEDUP_REMOVED lines=9> */
[----:B--2---:R0:W-:Y:S01]  /*1618c0*/  @P0 STG.E.U8 desc[UR4][R28.64], R0 ;  /* 0x000000001c000986 */ /* 0x0041e2000c101104 */
[----:B------:R-:W-:Y:S02]  /*1618d0*/  LOP3.LUT P6, RZ, R21, 0x40000, RZ, 0xc0, !PT ;  /* 0x0004000015ff7812 */ /* 0x000fe400078cc0ff */
[----:B------:R-:W-:Y:S01]  /*1618e0*/  LOP3.LUT R4, R4, 0xfffeffff, RZ, 0xc0, !PT ;  /* 0xfffeffff04047812 */ /* 0x000fe200078ec0ff */
[----:B0-----:R-:W2:Y:S04]  /*1618f0*/  LDL.LU R28, [R1+0x4f4] ;  /* 0x0004f400011c7983 */ /* 0x001ea80000300800 */
        /* <DEDUP_REMOVED lines=12> */
[----:B------:R-:W-:Y:S02]  /*1619c0*/  LOP3.LUT P1, RZ, R4, 0x10000, RZ, 0xc0, !PT ;  /* 0x0001000004ff7812 */ /* 0x000fe4000782c0ff */
[----:B0-----:R-:W-:Y:S01]  /*1619d0*/  PRMT R0, R16, 0x7772, RZ ;  /* 0x0000777210007816 */ /* 0x001fe200000000ff */
[----:B------:R-:W4:Y:S10]  /*1619e0*/  LDL.LU.64 R30, [R1+0x3218] ;  /* 0x00321800011e7983 */ /* 0x000f340000300a00 */
[----:B------:R0:W-:Y:S01]  /*1619f0*/  @P1 STG.E.U8 desc[UR4][R32.64], R0 ;  /* 0x0000000020001986 */ /* 0x0001e2000c101104 */
[----:B------:R-:W-:-:S03]  /*161a00*/  LOP3.LUT P1, RZ, R4, 0x8000, RZ, 0xc0, !PT ;  /* 0x0000800004ff7812 */ /* 0x000fc6000782c0ff */
[----:B0-----:R-:W4:Y:S01]  /*161a10*/  LDL.LU.64 R32, [R1+0x3210] ;  /* 0x0032100001207983 */ /* 0x001f220000300a00 */
[----:B------:R-:W-:-:S09]  /*161a20*/  PRMT R0, R16, 0x7773, RZ ;  /* 0x0000777310007816 */ /* 0x000fd200000000ff */
[----:B---3--:R0:W-:Y:S04]  /*161a30*/  @P1 STG.E.U8 desc[UR4][R26.64], R0 ;  /* 0x000000001a001986 */ /* 0x0081e8000c101104 */
[----:B0-----:R-:W3:Y:S01]  /*161a40*/  LDL.LU.64 R26, [R1+0x3208] ;  /* 0x00320800011a7983 */ /* 0x001ee20000300a00 */
        /* <DEDUP_REMOVED lines=9> */
[C---:B------:R-:W-:Y:S02]  /*161ae0*/  LOP3.LUT P1, RZ, R4.reuse, 0x800, RZ, 0xc0, !PT ;  /* 0x0000080004ff7812 */ /* 0x040fe4000782c0ff */
[----:B0-----:R-:W-:Y:S02]  /*161af0*/  PRMT R0, R23, 0x7773, RZ ;  /* 0x0000777317007816 */ /* 0x001fe400000000ff */
[----:B------:R-:W-:Y:S01]  /*161b00*/  LOP3.LUT P2, RZ, R21, 0x10000000, RZ, 0xc0, !PT ;  /* 0x1000000015ff7812 */ /* 0x000fe2000784c0ff */
[----:B------:R-:W3:Y:S08]  /*161b10*/  LDL.LU R23, [R1+0x670c] ;  /* 0x00670c0001177983 */ /* 0x000ef00000300800 */
[----:B------:R2:W-:Y:S01]  /*161b20*/  @P1 STG.E.U8 desc[UR4][R44.64], R0 ;  /* 0x000000002c001986 */ /* 0x0005e2000c101104 */
[----:B------:R-:W-:-:S02]  /*161b30*/  LOP3.LUT P1, RZ, R4, 0x400, RZ, 0xc0, !PT ;  /* 0x0000040004ff7812 */ /* 0x000fc4000782c0ff */
[----:B--2---:R-:W-:-:S11]  /*161b40*/  PRMT R0, R28, 0x7770, RZ ;  /* 0x000077701c007816 */ /* 0x004fd600000000ff */
[----:B----4-:R0:W-:Y:S01]  /*161b50*/  @P1 STG.E.U8 desc[UR4][R40.64], R0 ;  /* 0x0000000028001986 */ /* 0x0101e2000c101104 */
        /* <DEDUP_REMOVED lines=46> */
[----:B------:R-:W2:Y:S04]  /*161e40*/  LDL.LU R28, [R1+0x4b4] ;  /* 0x0004b400011c7983 */ /* 0x000ea80000300800 */
        /* <DEDUP_REMOVED lines=10> */
[----:B------:R-:W-:Y:S01]  /*161ef0*/  @P1 LOP3.LUT R4, R4, 0x40, RZ, 0xfc, !PT ;  /* 0x0000004004041812 */ /* 0x000fe200078efcff */
[----:B------:R-:W2:Y:S01]  /*161f00*/  LDL.LU.64 R38, [R1+0x3288] ;  /* 0x0032880001267983 */ /* 0x000ea20000300a00 */
        /* <DEDUP_REMOVED lines=51> */
[----:B---3--:R0:W-:Y:S01]  /*162240*/  @P2 STG.E.U8 desc[UR4][R36.64], R0 ;  /* 0x0000000024002986 */ /* 0x0081e2000c101104 */
[----:B------:R-:W-:Y:S02]  /*162250*/  LOP3.LUT P5, RZ, R22, 0x40000, RZ, 0xc0, !PT ;  /* 0x0004000016ff7812 */ /* 0x000fe400078ac0ff */
[----:B0-----:R-:W-:-:S05]  /*162260*/  PRMT R0, R23, 0x7772, RZ ;  /* 0x0000777217007816 */ /* 0x001fca00000000ff */
[----:B----4-:R0:W-:Y:S01]  /*162270*/  @P3 STG.E.U8 desc[UR4][R12.64], R0 ;  /* 0x000000000c003986 */ /* 0x0101e2000c101104 */
[C---:B------:R-:W-:Y:S02]  /*162280*/  LOP3.LUT P0, RZ, R22.reuse, 0x80000, RZ, 0xc0, !PT ;  /* 0x0008000016ff7812 */ /* 0x040fe4000780c0ff */
        /* <DEDUP_REMOVED lines=16> */
[----:B------:R-:W-:-:S02]  /*162390*/  PRMT R0, R29, 0x7773, RZ ;  /* 0x000077731d007816 */ /* 0x000fc400000000ff */
[C---:B------:R-:W-:Y:S01]  /*1623a0*/  LOP3.LUT P4, RZ, R22.reuse, 0x200000, RZ, 0xc0, !PT ;  /* 0x0020000016ff7812 */ /* 0x040fe2000788c0ff */
[----:B------:R-:W4:Y:S01]  /*1623b0*/  LDL.LU.64 R28, [R1+0x32c0] ;  /* 0x0032c000011c7983 */ /* 0x000f220000300a00 */
[----:B------:R-:W-:Y:S02]  /*1623c0*/  LOP3.LUT R5, R5, 0xfdffffff, RZ, 0xc0, !PT ;  /* 0xfdffffff05057812 */ /* 0x000fe400078ec0ff */
[C---:B------:R-:W-:Y:S02]  /*1623d0*/  LOP3.LUT P5, RZ, R22.reuse, 0x400000, RZ, 0xc0, !PT ;  /* 0x0040000016ff7812 */ /* 0x040fe400078ac0ff */
[C---:B------:R-:W-:Y:S02]  /*1623e0*/  LOP3.LUT P0, RZ, R22.reuse, 0x800000, RZ, 0xc0, !PT ;  /* 0x0080000016ff7812 */ /* 0x040fe4000780c0ff */
[----:B------:R-:W-:Y:S02]  /*1623f0*/  LOP3.LUT P6, RZ, R22, 0x1000000, RZ, 0xc0, !PT ;  /* 0x0100000016ff7812 */ /* 0x000fe400078cc0ff */
[----:B---3--:R-:W-:-:S03]  /*162400*/  LOP3.LUT P1, RZ, R23, 0x2, RZ, 0xc0, !PT ;  /* 0x0000000217ff7812 */ /* 0x008fc6000782c0ff */
[----:B--2---:R0:W-:Y:S04]  /*162410*/  @P4 STG.E.U8 desc[UR4][R26.64], R0 ;  /* 0x000000001a004986 */ /* 0x0041e8000c101104 */
[----:B0-----:R-:W2:Y:S06]  /*162420*/  LDL.LU.64 R26, [R1+0x3338] ;  /* 0x00333800011a7983 */ /* 0x001eac0000300a00 */
[----:B------:R-:W-:-:S02]  /*162430*/  @P1 LOP3.LUT R5, R5, 0x2000000, RZ, 0xfc, !PT ;  /* 0x0200000005051812 */ /* 0x000fc400078efcff */
        /* <DEDUP_REMOVED lines=10> */
[----:B------:R-:W-:-:S03]  /*1624e0*/  PRMT R0, R25, 0x7770, RZ ;  /* 0x0000777019007816 */ /* 0x000fc600000000ff */
[----:B------:R-:W3:Y:S06]  /*1624f0*/  LDL.LU.64 R44, [R1+0x3310] ;  /* 0x00331000012c7983 */ /* 0x000eec0000300a00 */
        /* <DEDUP_REMOVED lines=15> */
[----:B0-----:R-:W-:Y:S02]  /*1625f0*/  PRMT R0, R25, 0x7771, RZ ;  /* 0x0000777119007816 */ /* 0x001fe400000000ff */
[----:B------:R-:W-:-:S03]  /*162600*/  LOP3.LUT R4, R4, 0xfffffffe, RZ, 0xc0, !PT ;  /* 0xfffffffe04047812 */ /* 0x000fc600078ec0ff */
[----:B------:R0:W-:Y:S06]  /*162610*/  @P0 STG.E.U8 desc[UR4][R34.64], R0 ;  /* 0x0000000022000986 */ /* 0x0001ec000c101104 */
[----:B------:R-:W-:Y:S02]  /*162620*/  @P1 LOP3.LUT R4, R4, 0x1, RZ, 0xfc, !PT ;  /* 0x0000000104041812 */ /* 0x000fe400078efcff */
[----:B------:R-:W-:Y:S02]  /*162630*/  LOP3.LUT P1, RZ, R22, 0x2000000, RZ, 0xc0, !PT ;  /* 0x0200000016ff7812 */ /* 0x000fe4000782c0ff */
[----:B0-----:R-:W-:-:S05]  /*162640*/  PRMT R0, R25, 0x7772, RZ ;  /* 0x0000777219007816 */ /* 0x001fca00000000ff */
[----:B------:R0:W-:Y:S04]  /*162650*/  @P6 STG.E.U8 desc[UR4][R32.64], R0 ;  /* 0x0000000020006986 */ /* 0x0001e8000c101104 */
[----:B0-----:R-:W4:Y:S01]  /*162660*/  LDL.LU R33, [R1+0x4d8] ;  /* 0x0004d80001217983 */ /* 0x001f220000300800 */
[----:B------:R-:W-:-:S03]  /*162670*/  PRMT R0, R25, 0x7773, RZ ;  /* 0x0000777319007816 */ /* 0x000fc600000000ff */
[----:B------:R-:W4:Y:S04]  /*162680*/  LDL.LU R25, [R1+0x6704] ;  /* 0x0067040001197983 */ /* 0x000f280000300800 */
        /* <DEDUP_REMOVED lines=33> */
[----:B0-----:R-:W-:Y:S02]  /*1628a0*/  PRMT R0, R41, 0x7773, RZ ;  /* 0x0000777329007816 */ /* 0x001fe400000000ff */
[C---:B------:R-:W-:Y:S02]  /*1628b0*/  LOP3.LUT P4, RZ, R23.reuse, 0x10, RZ, 0xc0, !PT ;  /* 0x0000001017ff7812 */ /* 0x040fe4000788c0ff */
[----:B------:R-:W-:-:S02]  /*1628c0*/  LOP3.LUT P5, RZ, R23, 0x20, RZ, 0xc0, !PT ;  /* 0x0000002017ff7812 */ /* 0x000fc400078ac0ff */
[C---:B------:R-:W-:Y:S02]  /*1628d0*/  LOP3.LUT P0, RZ, R23.reuse, 0x40, RZ, 0xc0, !PT ;  /* 0x0000004017ff7812 */ /* 0x040fe4000780c0ff */
[----:B------:R-:W-:Y:S01]  /*1628e0*/  LOP3.LUT P6, RZ, R23, 0x80, RZ, 0xc0, !PT ;  /* 0x0000008017ff7812 */ /* 0x000fe200078cc0ff */
[----:B----4-:R0:W-:Y:S02]  /*1628f0*/  @P1 STG.E.U8 desc[UR4][R38.64], R0 ;  /* 0x0000000026001986 */ /* 0x0101e4000c101104 */
        /* <DEDUP_REMOVED lines=57> */
[----:B----4-:R-:W-:Y:S01]  /*162c90*/  PRMT R0, R33, 0x7770, RZ ;  /* 0x0000777021007816 */ /* 0x010fe200000000ff */
[----:B------:R-:W3:Y:S06]  /*162ca0*/  LDL.LU.64 R38, [R1+0x3370] ;  /* 0x0033700001267983 */ /* 0x000eec0000300a00 */
[----:B------:R-:W-:-:S02]  /*162cb0*/  @P1 LOP3.LUT R5, R5, 0x1000000, RZ, 0xfc, !PT ;  /* 0x0100000005051812 */ /* 0x000fc400078efcff */
        /* <DEDUP_REMOVED lines=40> */
[----:B0-----:R-:W-:Y:S02]  /*162f40*/  PRMT R0, R25, 0x7773, RZ ;  /* 0x0000777319007816 */ /* 0x001fe400000000ff */
[C---:B------:R-:W-:Y:S01]  /*162f50*/  LOP3.LUT P5, RZ, R23.reuse, 0x1000000, RZ, 0xc0, !PT ;  /* 0x0100000017ff7812 */ /* 0x040fe200078ac0ff */
[----:B------:R-:W3:Y:S04]  /*162f60*/  LDL.LU R25, [R1+0x6700] ;  /* 0x0067000001197983 */ /* 0x000ee80000300800 */
[----:B----4-:R0:W-:Y:S01]  /*162f70*/  @P2 STG.E.U8 desc[UR4][R36.64], R0 ;  /* 0x0000000024002986 */ /* 0x0101e2000c101104 */
[----:B------:R-:W-:-:S02]  /*162f80*/  LOP3.LUT P0, RZ, R23, 0x2000000, RZ, 0xc0, !PT ;  /* 0x0200000017ff7812 */ /* 0x000fc4000780c0ff */
        /* <DEDUP_REMOVED lines=8> */
[----:B------:R-:W4:Y:S04]  /*163010*/  LDL.LU R24, [R1+0x66fc] ;  /* 0x0066fc0001187983 */ /* 0x000f280000300800 */
[----:B------:R0:W-:Y:S02]  /*163020*/  @P0 STG.E.U8 desc[UR4][R28.64], R0 ;  /* 0x000000001c000986 */ /* 0x0001e4000c101104 */
[----:B0-----:R-:W-:-:S05]  /*163030*/  PRMT R0, R13, 0x7770, RZ ;  /* 0x000077700d007816 */ /* 0x001fca00000000ff */
[----:B--2---:R0:W-:Y:S04]  /*163040*/  @P6 STG.E.U8 desc[UR4][R26.64], R0 ;  /* 0x000000001a006986 */ /* 0x0041e8000c101104 */
[----:B0-----:R-:W2:Y:S04]  /*163050*/  LDL.LU.64 R26, [R1+0x3438] ;  /* 0x00343800011a7983 */ /* 0x001ea80000300a00 */
[----:B------:R-:W3:Y:S04]  /*163060*/  LDL.LU.64 R36, [R1+0x3430] ;  /* 0x0034300001247983 */ /* 0x000ee80000300a00 */
[----:B------:R-:W3:Y:S04]  /*163070*/  LDL.LU.64 R34, [R1+0x3428] ;  /* 0x0034280001227983 */ /* 0x000ee80000300a00 */
[----:B------:R-:W3:Y:S04]  /*163080*/  LDL.LU.64 R30, [R1+0x3420] ;  /* 0x00342000011e7983 */ /* 0x000ee80000300a00 */
[----:B------:R-:W3:Y:S04]  /*163090*/  LDL.LU.64 R32, [R1+0x3418] ;  /* 0x0034180001207983 */ /* 0x000ee80000300a00 */
[----:B------:R-:W3:Y:S04]  /*1630a0*/  LDL.LU.64 R28, [R1+0x3410] ;  /* 0x00341000011c7983 */ /* 0x000ee80000300a00 */
[----:B------:R-:W3:Y:S01]  /*1630b0*/  LDL.LU R16, [R1+0x4ec] ;  /* 0x0004ec0001107983 */ /* 0x000ee20000300800 */
        /* <DEDUP_REMOVED lines=8> */
[----:B----4-:R-:W-:-:S03]  /*163140*/  LOP3.LUT P1, RZ, R24, 0x80, RZ, 0xc0, !PT ;  /* 0x0000008018ff7812 */ /* 0x010fc6000782c0ff */
[----:B------:R-:W4:Y:S04]  /*163150*/  LDL.LU R12, [R1+0x4dc] ;  /* 0x0004dc00010c7983 */ /* 0x000f280000300800 */
[----:B------:R-:W4:Y:S04]  /*163160*/  LDL.LU.64 R48, [R1+0x3400] ;  /* 0x0034000001307983 */ /* 0x000f280000300a00 */
[----:B------:R-:W4:Y:S02]  /*163170*/  LDL.LU.64 R46, [R1+0x33f8] ;  /* 0x0033f800012e7983 */ /* 0x000f240000300a00 */
[----:B------:R-:W-:-:S02]  /*163180*/  @P1 LOP3.LUT R5, R5, 0x200, RZ, 0xfc, !PT ;  /* 0x0000020005051812 */ /* 0x000fc400078efcff */
[----:B------:R-:W-:Y:S01]  /*163190*/  LOP3.LUT P1, RZ, R24, 0x40, RZ, 0xc0, !PT ;  /* 0x0000004018ff7812 */ /* 0x000fe2000782c0ff */
[----:B------:R-:W4:Y:S01]  /*1631a0*/  LDL.LU.64 R42, [R1+0x33f0] ;  /* 0x0033f000012a7983 */ /* 0x000f220000300a00 */
[----:B------:R-:W-:-:S03]  /*1631b0*/  LOP3.LUT R5, R5, 0xfffffbff, RZ, 0xc0, !PT ;  /* 0xfffffbff05057812 */ /* 0x000fc600078ec0ff */
[----:B------:R-:W4:Y:S08]  /*1631c0*/  LDL.LU.64 R44, [R1+0x33e8] ;  /* 0x0033e800012c7983 */ /* 0x000f300000300a00 */
        /* <DEDUP_REMOVED lines=16> */
[----:B---3--:R0:W-:Y:S10]  /*1632d0*/  @P5 STG.E.U8 desc[UR4][R36.64], R0 ;  /* 0x0000000024005986 */ /* 0x0081f4000c101104 */
[----:B------:R-:W-:-:S02]  /*1632e0*/  @P1 LOP3.LUT R5, R5, 0x8000, RZ, 0xfc, !PT ;  /* 0x0000800005051812 */ /* 0x000fc400078efcff */
[----:B------:R-:W-:Y:S02]  /*1632f0*/  LOP3.LUT P1, RZ, R24, 0x1, RZ, 0xc0, !PT ;  /* 0x0000000118ff7812 */ /* 0x000fe4000782c0ff */
[----:B0-----:R-:W-:Y:S02]  /*163300*/  PRMT R0, R13, 0x7773, RZ ;  /* 0x000077730d007816 */ /* 0x001fe400000000ff */
[----:B------:R-:W3:Y:S01]  /*163310*/  LDL.LU R13, [R1+0x4cc] ;  /* 0x0004cc00010d7983 */ /* 0x000ee20000300800 */
[----:B------:R-:W-:-:S03]  /*163320*/  LOP3.LUT R5, R5, 0xfffeffff, RZ, 0xc0, !PT ;  /* 0xfffeffff05057812 */ /* 0x000fc600078ec0ff */
[----:B------:R-:W3:Y:S04]  /*163330*/  LDL.LU.64 R40, [R1+0x33e0] ;  /* 0x0033e00001287983 */ /* 0x000ee80000300a00 */
[----:B------:R0:W-:Y:S01]  /*163340*/  @P0 STG.E.U8 desc[UR4][R34.64], R0 ;  /* 0x0000000022000986 */ /* 0x0001e2000c101104 */
[----:B------:R-:W-:Y:S02]  /*163350*/  @P1 LOP3.LUT R5, R5, 0x10000, RZ, 0xfc, !PT ;  /* 0x0001000005051812 */ /* 0x000fe400078efcff */
[----:B------:R-:W-:Y:S01]  /*163360*/  LOP3.LUT P1, RZ, R23, 0x80000000, RZ, 0xc0, !PT ;  /* 0x8000000017ff7812 */ /* 0x000fe2000782c0ff */
[----:B------:R-:W3:Y:S04]  /*163370*/  LDL.LU.64 R38, [R1+0x33d8] ;  /* 0x0033d80001267983 */ /* 0x000ee80000300a00 */
[----:B------:R-:W3:Y:S01]  /*163380*/  LDL.LU.64 R36, [R1+0x3450] ;  /* 0x0034500001247983 */ /* 0x000ee20000300a00 */
[----:B0-----:R-:W-:-:S03]  /*163390*/  PRMT R0, R16, 0x7770, RZ ;  /* 0x0000777010007816 */ /* 0x001fc600000000ff */
[----:B------:R-:W3:Y:S04]  /*1633a0*/  LDL.LU.64 R34, [R1+0x3448] ;  /* 0x0034480001227983 */ /* 0x000ee80000300a00 */
[----:B------:R0:W-:Y:S02]  /*1633b0*/  @P6 STG.E.U8 desc[UR4][R30.64], R0 ;  /* 0x000000001e006986 */ /* 0x0001e4000c101104 */
[----:B0-----:R-:W-:Y:S02]  /*1633c0*/  PRMT R0, R16, 0x7771, RZ ;  /* 0x0000777110007816 */ /* 0x001fe400000000ff */
[----:B------:R-:W3:Y:S04]  /*1633d0*/  LDL.LU.64 R30, [R1+0x3440] ;  /* 0x00344000011e7983 */ /* 0x000ee80000300a00 */
[----:B------:R0:W-:Y:S01]  /*1633e0*/  @P1 STG.E.U8 desc[UR4][R32.64], R0 ;  /* 0x0000000020001986 */ /* 0x0001e2000c101104 */
[----:B------:R-:W-:-:S02]  /*1633f0*/  LOP3.LUT P1, RZ, R5, 0x10000, RZ, 0xc0, !PT ;  /* 0x0001000005ff7812 */ /* 0x000fc4000782c0ff */
        /* <DEDUP_REMOVED lines=24> */
[----:B---3--:R-:W-:-:S05]  /*163580*/  PRMT R0, R13, 0x7770, RZ ;  /* 0x000077700d007816 */ /* 0x008fca00000000ff */
        /* <DEDUP_REMOVED lines=22> */
[----:B------:R-:W3:Y:S04]  /*1636f0*/  LDL.LU.64 R36, [R1+0x3490] ;  /* 0x0034900001247983 */ /* 0x000ee80000300a00 */
[----:B------:R-:W4:Y:S04]  /*163700*/  LDL.LU R13, [R1+0x4ac] ;  /* 0x0004ac00010d7983 */ /* 0x000f280000300800 */
        /* <DEDUP_REMOVED lines=20> */
[----:B----4-:R-:W-:-:S05]  /*163850*/  PRMT R0, R13, 0x7770, RZ ;  /* 0x000077700d007816 */ /* 0x010fca00000000ff */
[----:B------:R0:W-:Y:S04]  /*163860*/  @P4 STG.E.U8 desc[UR4][R32.64], R0 ;  /* 0x0000000020004986 */ /* 0x0001e8000c101104 */
[----:B0-----:R-:W4:Y:S01]  /*163870*/  LDL.LU.64 R32, [R1+0x3470] ;  /* 0x0034700001207983 */ /* 0x001f220000300a00 */
[----:B------:R-:W-:-:S05]  /*163880*/  PRMT R0, R13, 0x7771, RZ ;  /* 0x000077710d007816 */ /* 0x000fca00000000ff */
[----:B--2---:R0:W-:Y:S04]  /*163890*/  @P5 STG.E.U8 desc[UR4][R26.64], R0 ;  /* 0x000000001a005986 */ /* 0x0041e8000c101104 */
[----:B0-----:R-:W2:Y:S04]  /*1638a0*/  LDL.LU.64 R26, [R1+0x3468] ;  /* 0x00346800011a7983 */ /* 0x001ea80000300a00 */
[----:B------:R-:W2:Y:S04]  /*1638b0*/  LDL.LU.64 R2, [R1+0x3460] ;  /* 0x0034600001027983 */ /* 0x000ea80000300a00 */
[----:B------:R-:W2:Y:S01]  /*1638c0*/  LDL.LU R43, [R1+0x48c] ;  /* 0x00048c00012b7983 */ /* 0x000ea20000300800 */
[----:B------:R-:W-:-:S02]  /*1638d0*/  @P1 LOP3.LUT R5, R5, 0x20, RZ, 0xfc, !PT ;  /* 0x0000002005051812 */ /* 0x000fc400078efcff */
[----:B------:R-:W-:Y:S01]  /*1638e0*/  LOP3.LUT P1, RZ, R24, 0x200000, RZ, 0xc0, !PT ;  /* 0x0020000018ff7812 */ /* 0x000fe2000782c0ff */
[----:B------:R-:W2:Y:S01]  /*1638f0*/  LDL.LU.64 R48, [R1+0x3458] ;  /* 0x0034580001307983 */ /* 0x000ea20000300a00 */
[----:B------:R-:W-:-:S03]  /*163900*/  LOP3.LUT R5, R5, 0xffffffbf, RZ, 0xc0, !PT ;  /* 0xffffffbf05057812 */ /* 0x000fc600078ec0ff */
[----:B------:R-:W2:Y:S01]  /*163910*/  LDL.LU.64 R46, [R1+0x34d0] ;  /* 0x0034d000012e7983 */ /* 0x000ea20000300a00 */
[C---:B------:R-:W-:Y:S02]  /*163920*/  LOP3.LUT P0, RZ, R24.reuse, 0x10000, RZ, 0xc0, !PT ;  /* 0x0001000018ff7812 */ /* 0x040fe4000780c0ff */
[C---:B------:R-:W-:Y:S01]  /*163930*/  LOP3.LUT P6, RZ, R24.reuse, 0x20000, RZ, 0xc0, !PT ;  /* 0x0002000018ff7812 */ /* 0x040fe200078cc0ff */
[----:B------:R-:W2:Y:S04]  /*163940*/  LDL.LU.64 R44, [R1+0x34c8] ;  /* 0x0034c800012c7983 */ /* 0x000ea80000300a00 */
[----:B------:R-:W-:Y:S02]  /*163950*/  @P1 LOP3.LUT R5, R5, 0x40, RZ, 0xfc, !PT ;  /* 0x0000004005051812 */ /* 0x000fe400078efcff */
[----:B------:R-:W-:-:S02]  /*163960*/  LOP3.LUT P1, RZ, R24, 0x100000, RZ, 0xc0, !PT ;  /* 0x0010000018ff7812 */ /* 0x000fc4000782c0ff */
[----:B------:R-:W-:Y:S02]  /*163970*/  LOP3.LUT R5, R5, 0xffffff7f, RZ, 0xc0, !PT ;  /* 0xffffff7f05057812 */ /* 0x000fe400078ec0ff */
[----:B------:R-:W-:-:S09]  /*163980*/  PRMT R0, R13, 0x7772, RZ ;  /* 0x000077720d007816 */ /* 0x000fd200000000ff */
[----:B------:R-:W-:Y:S02]  /*163990*/  @P1 LOP3.LUT R5, R5, 0x80, RZ, 0xfc, !PT ;  /* 0x0000008005051812 */ /* 0x000fe400078efcff */
[----:B------:R-:W-:Y:S01]  /*1639a0*/  LOP3.LUT P1, RZ, R24, 0x80000, RZ, 0xc0, !PT ;  /* 0x0008000018ff7812 */ /* 0x000fe2000782c0ff */
[----:B---3--:R0:W-:Y:S01]  /*1639b0*/  @P0 STG.E.U8 desc[UR4][R36.64], R0 ;  /* 0x0000000024000986 */ /* 0x0081e2000c101104 */
[----:B------:R-:W-:Y:S02]  /*1639c0*/  LOP3.LUT R5, R5, 0xfffffeff, RZ, 0xc0, !PT ;  /* 0xfffffeff05057812 */ /* 0x000fe400078ec0ff */
[----:B0-----:R-:W-:-:S09]  /*1639d0*/  PRMT R0, R13, 0x7773, RZ ;  /* 0x000077730d007816 */ /* 0x001fd200000000ff */
[----:B------:R-:W-:Y:S02]  /*1639e0*/  @P1 LOP3.LUT R5, R5, 0x100, RZ, 0xfc, !PT ;  /* 0x0000010005051812 */ /* 0x000fe400078efcff */
[----:B------:R-:W-:Y:S01]  /*1639f0*/  LOP3.LUT P1, RZ, R24, 0x40000, RZ, 0xc0, !PT ;  /* 0x0004000018ff7812 */ /* 0x000fe2000782c0ff */
[----:B------:R0:W-:Y:S04]  /*163a00*/  @P6 STG.E.U8 desc[UR4][R28.64], R0 ;  /* 0x000000001c006986 */ /* 0x0001e8000c101104 */
[----:B0-----:R-:W3:Y:S01]  /*163a10*/  LDL.LU R29, [R1+0x470] ;  /* 0x00047000011d7983 */ /* 0x001ee20000300800 */
[----:B------:R-:W-:-:S03]  /*163a20*/  PRMT R0, R42, 0x7770, RZ ;  /* 0x000077702a007816 */ /* 0x000fc600000000ff */
[----:B------:R-:W3:Y:S04]  /*163a30*/  LDL.LU.64 R40, [R1+0x34c0] ;  /* 0x0034c00001287983 */ /* 0x000ee80000300a00 */
[----:B------:R-:W3:Y:S04]  /*163a40*/  LDL.LU.64 R38, [R1+0x3500] ;  /* 0x0035000001267983 */ /* 0x000ee80000300a00 */
[----:B------:R0:W-:Y:S01]  /*163a50*/  @P1 STG.E.U8 desc[UR4][R34.64], R0 ;  /* 0x0000000022001986 */ /* 0x0001e2000c101104 */
[----:B------:R-:W-:-:S03]  /*163a60*/  LOP3.LUT P1, RZ, R5, 0x100, RZ, 0xc0, !PT ;  /* 0x0000010005ff7812 */ /* 0x000fc6000782c0ff */
[----:B------:R-:W3:Y:S04]  /*163a70*/  LDL.LU.64 R36, [R1+0x34f8] ;  /* 0x0034f80001247983 */ /* 0x000ee80000300a00 */
[----:B------:R-:W3:Y:S01]  /*163a80*/  LDL.LU.64 R12, [R1+0x34f0] ;  /* 0x0034f000010c7983 */ /* 0x000ee20000300a00 */
[----:B0-----:R-:W-:-:S03]  /*163a90*/  PRMT R0, R42, 0x7771, RZ ;  /* 0x000077712a007816 */ /* 0x001fc600000000ff */
[----:B------:R-:W3:Y:S04]  /*163aa0*/  LDL.LU R28, [R1+0x460] ;  /* 0x00046000011c7983 */ /* 0x000ee80000300800 */
[----:B------:R0:W-:Y:S01]  /*163ab0*/  @P1 STG.E.U8 desc[UR4][R30.64], R0 ;  /* 0x000000001e001986 */ /* 0x0001e2000c101104 */
[----:B------:R-:W-:-:S03]  /*163ac0*/  LOP3.LUT P1, RZ, R5, 0x80, RZ, 0xc0, !PT ;  /* 0x0000008005ff7812 */ /* 0x000fc6000782c0ff */
[----:B------:R-:W3:Y:S04]  /*163ad0*/  LDL.LU.64 R34, [R1+0x34e8] ;  /* 0x0034e80001227983 */ /* 0x000ee80000300a00 */
[----:B0-----:R-:W3:Y:S01]  /*163ae0*/  LDL.LU.64 R30, [R1+0x34e0] ;  /* 0x0034e000011e7983 */ /* 0x001ee20000300a00 */
[----:B------:R-:W-:-:S05]  /*163af0*/  PRMT R0, R42, 0x7772, RZ ;  /* 0x000077722a007816 */ /* 0x000fca00000000ff */
[----:B----4-:R0:W-:Y:S04]  /*163b00*/  @P1 STG.E.U8 desc[UR4][R32.64], R0 ;  /* 0x0000000020001986 */ /* 0x0101e8000c101104 */
[----:B0-----:R-:W4:Y:S01]  /*163b10*/  LDL.LU.64 R32, [R1+0x34d8] ;  /* 0x0034d80001207983 */ /* 0x001f220000300a00 */
[----:B------:R-:W-:Y:S02]  /*163b20*/  LOP3.LUT P1, RZ, R5, 0x40, RZ, 0xc0, !PT ;  /* 0x0000004005ff7812 */ /* 0x000fe4000782c0ff */
[----:B------:R-:W-:-:S11]  /*163b30*/  PRMT R0, R42, 0x7773, RZ ;  /* 0x000077732a007816 */ /* 0x000fd600000000ff */
[----:B--2---:R0:W-:Y:S01]  /*163b40*/  @P1 STG.E.U8 desc[UR4][R26.64], R0 ;  /* 0x000000001a001986 */ /* 0x0041e2000c101104 */
[----:B------:R-:W-:Y:S02]  /*163b50*/  LOP3.LUT P1, RZ, R5, 0x20, RZ, 0xc0, !PT ;  /* 0x0000002005ff7812 */ /* 0x000fe4000782c0ff */
        /* <DEDUP_REMOVED lines=15> */
[----:B---3--:R-:W-:-:S07]  /*163c50*/  PRMT R0, R29, 0x7770, RZ ;  /* 0x000077701d007816 */ /* 0x008fce00000000ff */
        /* <DEDUP_REMOVED lines=16> */
[----:B----4-:R0:W-:Y:S04]  /*163d60*/  @P6 STG.E.U8 desc[UR4][R32.64], R0 ;  /* 0x0000000020006986 */ /* 0x0101e8000c101104 */
        /* <DEDUP_REMOVED lines=10> */
[C---:B------:R-:W-:Y:S02]  /*163e10*/  LOP3.LUT P5, RZ, R25.reuse, 0x4, RZ, 0xc0, !PT ;  /* 0x0000000419ff7812 */ /* 0x040fe400078ac0ff */
[C---:B------:R-:W-:Y:S02]  /*163e20*/  LOP3.LUT P0, RZ, R25.reuse, 0x8, RZ, 0xc0, !PT ;  /* 0x0000000819ff7812 */ /* 0x040fe4000780c0ff */
[C---:B------:R-:W-:Y:S02]  /*163e30*/  LOP3.LUT P6, RZ, R25.reuse, 0x10, RZ, 0xc0, !PT ;  /* 0x0000001019ff7812 */ /* 0x040fe400078cc0ff */
        /* <DEDUP_REMOVED lines=11> */
[----:B------:R-:W-:Y:S01]  /*163ef0*/  @P1 LOP3.LUT R6, R6, 0x10000000, RZ, 0xfc, !PT ;  /* 0x1000000006061812 */ /* 0x000fe200078efcff */
[----:B---3--:R0:W-:Y:S04]  /*163f00*/  @P4 STG.E.U8 desc[UR4][R32.64], R0 ;  /* 0x0000000020004986 */ /* 0x0081e8000c101104 */
[----:B0-----:R-:W3:Y:S04]  /*163f10*/  LDL.LU.64 R32, [R1+0x3508] ;  /* 0x0035080001207983 */ /* 0x001ee80000300a00 */
[----:B------:R-:W3:Y:S04]  /*163f20*/  LDL.LU.64 R2, [R1+0x3550] ;  /* 0x0035500001027983 */ /* 0x000ee80000300a00 */
[----:B------:R-:W3:Y:S04]  /*163f30*/  LDL.LU.64 R48, [R1+0x3548] ;  /* 0x0035480001307983 */ /* 0x000ee80000300a00 */
[----:B------:R-:W3:Y:S04]  /*163f40*/  LDL.LU R28, [R1+0x430] ;  /* 0x00043000011c7983 */ /* 0x000ee80000300800 */
[----:B------:R-:W3:Y:S04]  /*163f50*/  LDL.LU.64 R46, [R1+0x3540] ;  /* 0x00354000012e7983 */ /* 0x000ee80000300a00 */
[----:B------:R-:W3:Y:S04]  /*163f60*/  LDL.LU.64 R42, [R1+0x35b8] ;  /* 0x0035b800012a7983 */ /* 0x000ee80000300a00 */
[----:B------:R-:W3:Y:S01]  /*163f70*/  LDL.LU.64 R44, [R1+0x35b0] ;  /* 0x0035b000012c7983 */ /* 0x000ee20000300a00 */
[----:B----4-:R-:W-:-:S03]  /*163f80*/  PRMT R0, R29, 0x7770, RZ ;  /* 0x000077701d007816 */ /* 0x010fc600000000ff */
[----:B------:R-:W4:Y:S04]  /*163f90*/  LDL.LU.64 R40, [R1+0x35a8] ;  /* 0x0035a80001287983 */ /* 0x000f280000300a00 */
[----:B------:R0:W-:Y:S02]  /*163fa0*/  @P5 STG.E.U8 desc[UR4][R38.64], R0 ;  /* 0x0000000026005986 */ /* 0x0001e4000c101104 */
[C---:B0-----:R-:W-:Y:S02]  /*163fb0*/  PRMT R0, R29.reuse, 0x7771, RZ ;  /* 0x000077711d007816 */ /* 0x041fe400000000ff */
[----:B------:R-:W4:Y:S04]  /*163fc0*/  LDL.LU.64 R38, [R1+0x35a0] ;  /* 0x0035a00001267983 */ /* 0x000f280000300a00 */
[----:B--2---:R0:W-:Y:S02]  /*163fd0*/  @P0 STG.E.U8 desc[UR4][R36.64], R0 ;  /* 0x0000000024000986 */ /* 0x0041e4000c101104 */
[----:B0-----:R-:W-:-:S02]  /*163fe0*/  PRMT R0, R29, 0x7772, RZ ;  /* 0x000077721d007816 */ /* 0x001fc400000000ff */
[----:B------:R-:W2:Y:S04]  /*163ff0*/  LDL.LU.64 R36, [R1+0x3598] ;  /* 0x0035980001247983 */ /* 0x000ea80000300a00 */
[----:B------:R0:W-:Y:S04]  /*164000*/  @P6 STG.E.U8 desc[UR4][R12.64], R0 ;  /* 0x000000000c006986 */ /* 0x0001e8000c101104 */
[----:B0-----:R-:W2:Y:S01]  /*164010*/  LDL.LU.64 R12, [R1+0x3590] ;  /* 0x00359000010c7983 */ /* 0x001ea20000300a00 */
        /* <DEDUP_REMOVED lines=12> */
[----:B------:R-:W2:Y:S07]  /*1640e0*/  LDL.LU R29, [R1+0x410] ;  /* 0x00041000011d7983 */ /* 0x000eae0000300800 */
[----:B------:R-:W-:-:S02]  /*1640f0*/  @P1 LOP3.LUT R5, R5, 0x1, RZ, 0xfc, !PT ;  /* 0x0000000105051812 */ /* 0x000fc400078efcff */
[----:B------:R-:W-:-:S13]  /*164100*/  LOP3.LUT P1, RZ, R25, 0x20, RZ, 0xc0, !PT ;  /* 0x0000002019ff7812 */ /* 0x000fda000782c0ff */
[----:B------:R0:W-:Y:S01]  /*164110*/  @P1 STG.E.U8 desc[UR4][R34.64], R0 ;  /* 0x0000000022001986 */ /* 0x0001e2000c101104 */
[----:B------:R-:W-:Y:S02]  /*164120*/  LOP3.LUT P1, RZ, R5, 0x1, RZ, 0xc0, !PT ;  /* 0x0000000105ff7812 */ /* 0x000fe4000782c0ff */
[----:B0-----:R-:W-:Y:S01]  /*164130*/  PRMT R0, R16, 0x7770, RZ ;  /* 0x0000777010007816 */ /* 0x001fe200000000ff */
[----:B------:R-:W2:Y:S10]  /*164140*/  LDL.LU.64 R34, [R1+0x3588] ;  /* 0x0035880001227983 */ /* 0x000eb40000300a00 */
[----:B------:R0:W-:Y:S01]  /*164150*/  @P1 STG.E.U8 desc[UR4][R30.64], R0 ;  /* 0x000000001e001986 */ /* 0x0001e2000c101104 */
[----:B------:R-:W-:-:S02]  /*164160*/  LOP3.LUT P1, RZ, R6, 0x80000000, RZ, 0xc0, !PT ;  /* 0x8000000006ff7812 */ /* 0x000fc4000782c0ff */
[----:B0-----:R-:W-:Y:S01]  /*164170*/  PRMT R0, R16, 0x7771, RZ ;  /* 0x0000777110007816 */ /* 0x001fe200000000ff */
[----:B------:R-:W2:Y:S01]  /*164180*/  LDL.LU.64 R30, [R1+0x3580] ;  /* 0x00358000011e7983 */ /* 0x000ea20000300a00 */
[C---:B------:R-:W-:Y:S02]  /*164190*/  LOP3.LUT P2, RZ, R25.reuse, 0x4000, RZ, 0xc0, !PT ;  /* 0x0000400019ff7812 */ /* 0x040fe4000784c0ff */
[C---:B------:R-:W-:Y:S02]  /*1641a0*/  LOP3.LUT P3, RZ, R25.reuse, 0x8000, RZ, 0xc0, !PT ;  /* 0x0000800019ff7812 */ /* 0x040fe4000786c0ff */
[----:B------:R-:W-:-:S05]  /*1641b0*/  LOP3.LUT P4, RZ, R25, 0x10000, RZ, 0xc0, !PT ;  /* 0x0001000019ff7812 */ /* 0x000fca000788c0ff */
[----:B---3--:R0:W-:Y:S01]  /*1641c0*/  @P1 STG.E.U8 desc[UR4][R32.64], R0 ;  /* 0x0000000020001986 */ /* 0x0081e2000c101104 */
[----:B------:R-:W-:Y:S02]  /*1641d0*/  LOP3.LUT P1, RZ, R6, 0x40000000, RZ, 0xc0, !PT ;  /* 0x4000000006ff7812 */ /* 0x000fe4000782c0ff */
[----:B0-----:R-:W-:Y:S01]  /*1641e0*/  PRMT R0, R16, 0x7772, RZ ;  /* 0x0000777210007816 */ /* 0x001fe200000000ff */
[----:B------:R-:W3:Y:S10]  /*1641f0*/  LDL.LU.64 R32, [R1+0x3578] ;  /* 0x0035780001207983 */ /* 0x000ef40000300a00 */
        /* <DEDUP_REMOVED lines=15> */
[----:B----4-:R0:W-:Y:S02]  /*1642f0*/  @P1 STG.E.U8 desc[UR4][R40.64], R0 ;  /* 0x0000000028001986 */ /* 0x0101e4000c101104 */
[----:B0-----:R-:W-:-:S05]  /*164300*/  PRMT R0, R26, 0x7770, RZ ;  /* 0x000077701a007816 */ /* 0x001fca00000000ff */
[----:B------:R0:W-:Y:S02]  /*164310*/  @P2 STG.E.U8 desc[UR4][R38.64], R0 ;  /* 0x0000000026002986 */ /* 0x0001e4000c101104 */
[----:B0-----:R-:W-:-:S05]  /*164320*/  PRMT R0, R26, 0x7771, RZ ;  /* 0x000077711a007816 */ /* 0x001fca00000000ff */
[----:B--2---:R0:W-:Y:S02]  /*164330*/  @P3 STG.E.U8 desc[UR4][R36.64], R0 ;  /* 0x0000000024003986 */ /* 0x0041e4000c101104 */
[----:B0-----:R-:W-:-:S05]  /*164340*/  PRMT R0, R26, 0x7772, RZ ;  /* 0x000077721a007816 */ /* 0x001fca00000000ff */
[----:B------:R0:W-:Y:S02]  /*164350*/  @P4 STG.E.U8 desc[UR4][R12.64], R0 ;  /* 0x000000000c004986 */ /* 0x0001e4000c101104 */
[----:B0-----:R-:W-:Y:S02]  /*164360*/  PRMT R0, R26, 0x7773, RZ ;  /* 0x000077731a007816 */ /* 0x001fe400000000ff */
[----:B------:R-:W2:Y:S04]  /*164370*/  LDL.LU R26, [R1+0x66ec] ;  /* 0x0066ec00011a7983 */ /* 0x000ea80000300800 */
[----:B------:R-:W4:Y:S01]  /*164380*/  LDL.LU.64 R36, [R1+0x3570] ;  /* 0x0035700001247983 */ /* 0x000f220000300a00 */
[C---:B------:R-:W-:Y:S02]  /*164390*/  LOP3.LUT P5, RZ, R25.reuse, 0x20000, RZ, 0xc0, !PT ;  /* 0x0002000019ff7812 */ /* 0x040fe400078ac0ff */
[----:B------:R-:W-:Y:S01]  /*1643a0*/  LOP3.LUT P0, RZ, R25, 0x40000, RZ, 0xc0, !PT ;  /* 0x0004000019ff7812 */ /* 0x000fe2000780c0ff */
[----:B------:R-:W2:Y:S10]  /*1643b0*/  LDL.LU.64 R40, [R1+0x3568] ;  /* 0x0035680001287983 */ /* 0x000eb40000300a00 */
[----:B------:R0:W-:Y:S02]  /*1643c0*/  @P5 STG.E.U8 desc[UR4][R34.64], R0 ;  /* 0x0000000022005986 */ /* 0x0001e4000c101104 */
[----:B0-----:R-:W-:-:S05]  /*1643d0*/  PRMT R0, R29, 0x7770, RZ ;  /* 0x000077701d007816 */ /* 0x001fca00000000ff */
[----:B------:R0:W-:Y:S04]  /*1643e0*/  @P0 STG.E.U8 desc[UR4][R30.64], R0 ;  /* 0x000000001e000986 */ /* 0x0001e8000c101104 */
[----:B0-----:R-:W2:Y:S04]  /*1643f0*/  LDL.LU.64 R30, [R1+0x3560] ;  /* 0x00356000011e7983 */ /* 0x001ea80000300a00 */
[----:B------:R-:W2:Y:S04]  /*164400*/  LDL.LU.64 R38, [R1+0x3558] ;  /* 0x0035580001267983 */ /* 0x000ea80000300a00 */
[----:B------:R-:W2:Y:S04]  /*164410*/  LDL.LU.64 R12, [R1+0x35d0] ;  /* 0x0035d000010c7983 */ /* 0x000ea80000300a00 */
[----:B------:R-:W2:Y:S01]  /*164420*/  LDL.LU R35, [R1+0x400] ;  /* 0x0004000001237983 */ /* 0x000ea20000300800 */
[----:B------:R-:W-:-:S02]  /*164430*/  LOP3.LUT P6, RZ, R25, 0x80000, RZ, 0xc0, !PT ;  /* 0x0008000019ff7812 */ /* 0x000fc400078cc0ff */
[----:B------:R-:W-:Y:S02]  /*164440*/  PRMT R0, R29, 0x7771, RZ ;  /* 0x000077711d007816 */ /* 0x000fe400000000ff */
[----:B------:R-:W-:-:S09]  /*164450*/  LOP3.LUT P4, RZ, R25, 0x100000, RZ, 0xc0, !PT ;  /* 0x0010000019ff7812 */ /* 0x000fd2000788c0ff */
[----:B---3--:R0:W-:Y:S04]  /*164460*/  @P6 STG.E.U8 desc[UR4][R32.64], R0 ;  /* 0x0000000020006986 */ /* 0x0081e8000c101104 */
[----:B0-----:R-:W3:Y:S01]  /*164470*/  LDL.LU.64 R32, [R1+0x35c8] ;  /* 0x0035c80001207983 */ /* 0x001ee20000300a00 */
[----:B------:R-:W-:-:S05]  /*164480*/  PRMT R0, R29, 0x7772, RZ ;  /* 0x000077721d007816 */ /* 0x000fca00000000ff */
[----:B----4-:R0:W-:Y:S04]  /*164490*/  @P4 STG.E.U8 desc[UR4][R36.64], R0 ;  /* 0x0000000024004986 */ /* 0x0101e8000c101104 */
[----:B0-----:R-:W4:Y:S01]  /*1644a0*/  LDL.LU R36, [R1+0x474] ;  /* 0x0004740001247983 */ /* 0x001f220000300800 */
[----:B------:R-:W-:-:S03]  /*1644b0*/  PRMT R0, R29, 0x7773, RZ ;  /* 0x000077731d007816 */ /* 0x000fc600000000ff */
[----:B------:R-:W4:Y:S01]  /*1644c0*/  LDL.LU.64 R28, [R1+0x35c0] ;  /* 0x0035c000011c7983 */ /* 0x000f220000300a00 */
[----:B--2---:R-:W-:Y:S02]  /*1644d0*/  LOP3.LUT P1, RZ, R26, 0x1, RZ, 0xc0, !PT ;  /* 0x000000011aff7812 */ /* 0x004fe4000782c0ff */
[----:B------:R-:W-:Y:S01]  /*1644e0*/  LOP3.LUT R6, R6, 0xfffdffff, RZ, 0xc0, !PT ;  /* 0xfffdffff06067812 */ /* 0x000fe200078ec0ff */
[----:B------:R-:W2:Y:S01]  /*1644f0*/  LDL.LU.64 R4, [R1+0x3638] ;  /* 0x0036380001047983 */ /* 0x000ea20000300a00 */
[----:B------:R-:W-:-:S03]  /*164500*/  LOP3.LUT P5, RZ, R25, 0x200000, RZ, 0xc0, !PT ;  /* 0x0020000019ff7812 */ /* 0x000fc600078ac0ff */
[----:B------:R-:W2:Y:S01]  /*164510*/  LDL.LU.64 R2, [R1+0x3630] ;  /* 0x0036300001027983 */ /* 0x000ea20000300a00 */
[----:B------:R-:W-:-:S03]  /*164520*/  LOP3.LUT P0, RZ, R25, 0x400000, RZ, 0xc0, !PT ;  /* 0x0040000019ff7812 */ /* 0x000fc6000780c0ff */
[----:B------:R-:W2:Y:S02]  /*164530*/  LDL.LU.64 R48, [R1+0x3628] ;  /* 0x0036280001307983 */ /* 0x000ea40000300a00 */
        /* <DEDUP_REMOVED lines=14> */
[----:B------:R-:W-:Y:S02]  /*164620*/  LOP3.LUT P1, RZ, R25, 0x8000000, RZ, 0xc0, !PT ;  /* 0x0800000019ff7812 */ /* 0x000fe4000782c0ff */
[----:B------:R-:W-:Y:S02]  /*164630*/  LOP3.LUT R6, R6, 0xffbfffff, RZ, 0xc0, !PT ;  /* 0xffbfffff06067812 */ /* 0x000fe400078ec0ff */
[----:B0-----:R-:W-:-:S05]  /*164640*/  PRMT R0, R35, 0x7770, RZ ;  /* 0x0000777023007816 */ /* 0x001fca00000000ff */
[----:B------:R0:W-:Y:S04]  /*164650*/  @P0 STG.E.U8 desc[UR4][R30.64], R0 ;  /* 0x000000001e000986 */ /* 0x0001e8000c101104 */
[----:B------:R-:W-:Y:S02]  /*164660*/  @P1 LOP3.LUT R6, R6, 0x400000, RZ, 0xfc, !PT ;  /* 0x0040000006061812 */ /* 0x000fe400078efcff */
[----:B------:R-:W-:Y:S01]  /*164670*/  LOP3.LUT P1, RZ, R25, 0x4000000, RZ, 0xc0, !PT ;  /* 0x0400000019ff7812 */ /* 0x000fe2000782c0ff */
[----:B0-----:R-:W2:Y:S01]  /*164680*/  LDL.LU R30, [R1+0x464] ;  /* 0x00046400011e7983 */ /* 0x001ea20000300800 */
[----:B------:R-:W-:-:S03]  /*164690*/  LOP3.LUT R6, R6, 0xff7fffff, RZ, 0xc0, !PT ;  /* 0xff7fffff06067812 */ /* 0x000fc600078ec0ff */
[----:B------:R-:W2:Y:S08]  /*1646a0*/  LDL.LU.64 R46, [R1+0x3620] ;  /* 0x00362000012e7983 */ /* 0x000eb00000300a00 */
[----:B------:R-:W-:Y:S01]  /*1646b0*/  @P1 LOP3.LUT R6, R6, 0x800000, RZ, 0xfc, !PT ;  /* 0x0080000006061812 */ /* 0x000fe200078efcff */
[----:B------:R-:W2:Y:S01]  /*1646c0*/  LDL.LU.64 R42, [R1+0x3618] ;  /* 0x00361800012a7983 */ /* 0x000ea20000300a00 */
[----:B------:R-:W-:-:S02]  /*1646d0*/  LOP3.LUT P1, RZ, R25, 0x2000000, RZ, 0xc0, !PT ;  /* 0x0200000019ff7812 */ /* 0x000fc4000782c0ff */
[----:B------:R-:W-:Y:S01]  /*1646e0*/  LOP3.LUT P6, RZ, R25, 0x800000, RZ, 0xc0, !PT ;  /* 0x0080000019ff7812 */ /* 0x000fe200078cc0ff */
[----:B------:R-:W2:Y:S01]  /*1646f0*/  LDL.LU R31, [R1+0x454] ;  /* 0x00045400011f7983 */ /* 0x000ea20000300800 */
[----:B------:R-:W-:Y:S02]  /*164700*/  LOP3.LUT R6, R6, 0xfeffffff, RZ, 0xc0, !PT ;  /* 0xfeffffff06067812 */ /* 0x000fe400078ec0ff */
[----:B------:R-:W-:Y:S01]  /*164710*/  PRMT R0, R35, 0x7771, RZ ;  /* 0x0000777123007816 */ /* 0x000fe200000000ff */
[----:B------:R-:W2:Y:S04]  /*164720*/  LDL.LU.64 R44, [R1+0x3610] ;  /* 0x00361000012c7983 */ /* 0x000ea80000300a00 */
[----:B------:R-:W2:Y:S02]  /*164730*/  LDL.LU.64 R40, [R1+0x3608] ;  /* 0x0036080001287983 */ /* 0x000ea40000300a00 */
[----:B------:R-:W-:-:S02]  /*164740*/  @P1 LOP3.LUT R6, R6, 0x1000000, RZ, 0xfc, !PT ;  /* 0x0100000006061812 */ /* 0x000fc400078efcff */
[----:B------:R-:W-:Y:S01]  /*164750*/  LOP3.LUT P1, RZ, R25, 0x1000000, RZ, 0xc0, !PT ;  /* 0x0100000019ff7812 */ /* 0x000fe2000782c0ff */
[----:B------:R0:W-:Y:S02]  /*164760*/  @P6 STG.E.U8 desc[UR4][R38.64], R0 ;  /* 0x0000000026006986 */ /* 0x0001e4000c101104 */
[----:B0-----:R-:W-:Y:S02]  /*164770*/  PRMT R0, R35, 0x7772, RZ ;  /* 0x0000777223007816 */ /* 0x001fe400000000ff */
[----:B------:R-:W2:Y:S08]  /*164780*/  LDL.LU.64 R38, [R1+0x3600] ;  /* 0x0036000001267983 */ /* 0x000eb00000300a00 */
[----:B------:R0:W-:Y:S01]  /*164790*/  @P1 STG.E.U8 desc[UR4][R12.64], R0 ;  /* 0x000000000c001986 */ /* 0x0001e2000c101104 */
[----:B------:R-:W-:-:S02]  /*1647a0*/  LOP3.LUT P1, RZ, R6, 0x1000000, RZ, 0xc0, !PT ;  /* 0x0100000006ff7812 */ /* 0x000fc4000782c0ff */
[----:B0-----:R-:W-:Y:S01]  /*1647b0*/  PRMT R0, R35, 0x7773, RZ ;  /* 0x0000777323007816 */ /* 0x001fe200000000ff */
[----:B------:R-:W2:Y:S10]  /*1647c0*/  LDL.LU.64 R12, [R1+0x35f8] ;  /* 0x0035f800010c7983 */ /* 0x000eb40000300a00 */
[----:B---3--:R0:W-:Y:S01]  /*1647d0*/  @P1 STG.E.U8 desc[UR4][R32.64], R0 ;  /* 0x0000000020001986 */ /* 0x0081e2000c101104 */
[----:B------:R-:W-:-:S03]  /*1647e0*/  LOP3.LUT P1, RZ, R6, 0x800000, RZ, 0xc0, !PT ;  /* 0x0080000006ff7812 */ /* 0x000fc6000782c0ff */
[----:B------:R-:W3:Y:S04]  /*1647f0*/  LDL.LU.64 R34, [R1+0x35f0] ;  /* 0x0035f00001227983 */ /* 0x000ee80000300a00 */
[----:B0-----:R-:W3:Y:S04]  /*164800*/  LDL.LU.64 R32, [R1+0x35e8] ;  /* 0x0035e80001207983 */ /* 0x001ee80000300a00 */
[----:B------:R-:W3:Y:S01]  /*164810*/  LDL.LU R37, [R1+0x444] ;  /* 0x0004440001257983 */ /* 0x000ee20000300800 */
[----:B----4-:R-:W-:-:S05]  /*164820*/  PRMT R0, R36, 0x7770, RZ ;  /* 0x0000777024007816 */ /* 0x010fca00000000ff */
[----:B------:R0:W-:Y:S04]  /*164830*/  @P1 STG.E.U8 desc[UR4][R28.64], R0 ;  /* 0x000000001c001986 */ /* 0x0001e8000c101104 */
[----:B0-----:R-:W4:Y:S01]  /*164840*/  LDL.LU.64 R28, [R1+0x35e0] ;  /* 0x0035e000011c7983 */ /* 0x001f220000300a00 */
[----:B------:R-:W-:Y:S02]  /*164850*/  LOP3.LUT P1, RZ, R6, 0x400000, RZ, 0xc0, !PT ;  /* 0x0040000006ff7812 */ /* 0x000fe4000782c0ff */
[----:B------:R-:W-:-:S11]  /*164860*/  PRMT R0, R36, 0x7771, RZ ;  /* 0x0000777124007816 */ /* 0x000fd600000000ff */
[----:B--2---:R0:W-:Y:S01]  /*164870*/  @P1 STG.E.U8 desc[UR4][R4.64], R0 ;  /* 0x0000000004001986 */ /* 0x0041e2000c101104 */
        /* <DEDUP_REMOVED lines=28> */
[----:B---3--:R0:W-:Y:S02]  /*164a40*/  @P5 STG.E.U8 desc[UR4][R34.64], R0 ;  /* 0x0000000022005986 */ /* 0x0081e4000c101104 */
        /* <DEDUP_REMOVED lines=33> */
[----:B------:R-:W-:Y:S01]  /*164c60*/  LOP3.LUT P1, RZ, R26, 0x4000, RZ, 0xc0, !PT ;  /* 0x000040001aff7812 */ /* 0x000fe2000782c0ff */
        /* <DEDUP_REMOVED lines=11> */
[C---:B------:R-:W-:Y:S02]  /*164d20*/  LOP3.LUT P1, RZ, R26.reuse, 0x1000, RZ, 0xc0, !PT ;  /* 0x000010001aff7812 */ /* 0x040fe4000782c0ff */
        /* <DEDUP_REMOVED lines=78> */
[----:B------:R-:W-:-:S03]  /*165210*/  LOP3.LUT P1, RZ, R27, 0x40, RZ, 0xc0, !PT ;  /* 0x000000401bff7812 */ /* 0x000fc6000782c0ff */
[----:B------:R-:W4:Y:S10]  /*165220*/  LDL.LU.64 R48, [R1+0x3708] ;  /* 0x0037080001307983 */ /* 0x000f340000300a00 */
[----:B------:R-:W-:-:S02]  /*165230*/  @P1 LOP3.LUT R6, R6, 0x2, RZ, 0xfc, !PT ;  /* 0x0000000206061812 */ /* 0x000fc400078efcff */
        /* <DEDUP_REMOVED lines=9> */
[----:B--2---:R0:W-:Y:S10]  /*1652d0*/  @P5 STG.E.U8 desc[UR4][R28.64], R0 ;  /* 0x000000001c005986 */ /* 0x0041f4000c101104 */
[----:B------:R-:W-:-:S02]  /*1652e0*/  @P1 LOP3.LUT R6, R6, 0x10, RZ, 0xfc, !PT ;  /* 0x0000001006061812 */ /* 0x000fc400078efcff */
[----:B------:R-:W-:Y:S01]  /*1652f0*/  LOP3.LUT P1, RZ, R27, 0x4, RZ, 0xc0, !PT ;  /* 0x000000041bff7812 */ /* 0x000fe2000782c0ff */
[----:B0-----:R-:W2:Y:S04]  /*165300*/  LDL.LU.64 R28, [R1+0x3700] ;  /* 0x00370000011c7983 */ /* 0x001ea80000300a00 */
[----:B------:R-:W2:Y:S01]  /*165310*/  LDL.LU R47, [R1+0x458] ;  /* 0x00045800012f7983 */ /* 0x000ea20000300800 */
[----:B------:R-:W-:-:S03]  /*165320*/  LOP3.LUT R6, R6, 0xffffffdf, RZ, 0xc0, !PT ;  /* 0xffffffdf06067812 */ /* 0x000fc600078ec0ff */
[----:B------:R-:W2:Y:S04]  /*165330*/  LDL.LU.64 R4, [R1+0x36f8] ;  /* 0x0036f80001047983 */ /* 0x000ea80000300a00 */
[----:B------:R-:W-:Y:S01]  /*165340*/  @P1 LOP3.LUT R6, R6, 0x20, RZ, 0xfc, !PT ;  /* 0x0000002006061812 */ /* 0x000fe200078efcff */
[----:B------:R-:W2:Y:S01]  /*165350*/  LDL.LU.64 R2, [R1+0x36f0] ;  /* 0x0036f00001027983 */ /* 0x000ea20000300a00 */
[----:B------:R-:W-:Y:S02]  /*165360*/  LOP3.LUT P1, RZ, R27, 0x2, RZ, 0xc0, !PT ;  /* 0x000000021bff7812 */ /* 0x000fe4000782c0ff */
[----:B------:R-:W-:Y:S01]  /*165370*/  LOP3.LUT R6, R6, 0xffffffbf, RZ, 0xc0, !PT ;  /* 0xffffffbf06067812 */ /* 0x000fe200078ec0ff */
[----:B------:R-:W2:Y:S10]  /*165380*/  LDL.LU.64 R42, [R1+0x36e8] ;  /* 0x0036e800012a7983 */ /* 0x000eb40000300a00 */
        /* <DEDUP_REMOVED lines=12> */
[----:B0-----:R-:W2:Y:S01]  /*165450*/  LDL.LU R34, [R1+0x448] ;  /* 0x0004480001227983 */ /* 0x001ea20000300800 */
[----:B------:R-:W-:-:S03]  /*165460*/  PRMT R0, R46, 0x7770, RZ ;  /* 0x000077702e007816 */ /* 0x000fc600000000ff */
[----:B------:R-:W2:Y:S04]  /*165470*/  LDL.LU.64 R44, [R1+0x36e0] ;  /* 0x0036e000012c7983 */ /* 0x000ea80000300a00 */
[----:B------:R-:W2:Y:S04]  /*165480*/  LDL.LU.64 R40, [R1+0x36d8] ;  /* 0x0036d80001287983 */ /* 0x000ea80000300a00 */
[----:B------:R0:W-:Y:S01]  /*165490*/  @P1 STG.E.U8 desc[UR4][R12.64], R0 ;  /* 0x000000000c001986 */ /* 0x0001e2000c101104 */
[----:B------:R-:W-:-:S03]  /*1654a0*/  LOP3.LUT P1, RZ, R6, 0x100, RZ, 0xc0, !PT ;  /* 0x0000010006ff7812 */ /* 0x000fc6000782c0ff */
[----:B------:R-:W2:Y:S04]  /*1654b0*/  LDL.LU.64 R38, [R1+0x3750] ;  /* 0x0037500001267983 */ /* 0x000ea80000300a00 */
[----:B------:R-:W2:Y:S01]  /*1654c0*/  LDL.LU.64 R36, [R1+0x3748] ;  /* 0x0037480001247983 */ /* 0x000ea20000300a00 */
[----:B0-----:R-:W-:-:S03]  /*1654d0*/  PRMT R0, R46, 0x7771, RZ ;  /* 0x000077712e007816 */ /* 0x001fc600000000ff */
[----:B------:R-:W2:Y:S04]  /*1654e0*/  LDL.LU R35, [R1+0x438] ;  /* 0x0004380001237983 */ /* 0x000ea80000300800 */
[----:B------:R0:W-:Y:S01]  /*1654f0*/  @P1 STG.E.U8 desc[UR4][R30.64], R0 ;  /* 0x000000001e001986 */ /* 0x0001e2000c101104 */
[----:B------:R-:W-:-:S03]  /*165500*/  LOP3.LUT P1, RZ, R6, 0x80, RZ, 0xc0, !PT ;  /* 0x0000008006ff7812 */ /* 0x000fc6000782c0ff */
[----:B------:R-:W2:Y:S04]  /*165510*/  LDL.LU.64 R12, [R1+0x3740] ;  /* 0x00374000010c7983 */ /* 0x000ea80000300a00 */
[----:B0-----:R-:W2:Y:S01]  /*165520*/  LDL.LU.64 R30, [R1+0x3760] ;  /* 0x00376000011e7983 */ /* 0x001ea20000300a00 */
[----:B------:R-:W-:-:S05]  /*165530*/  PRMT R0, R46, 0x7772, RZ ;  /* 0x000077722e007816 */ /* 0x000fca00000000ff */
[----:B---3--:R0:W-:Y:S04]  /*165540*/  @P1 STG.E.U8 desc[UR4][R32.64], R0 ;  /* 0x0000000020001986 */ /* 0x0081e8000c101104 */
[----:B0-----:R-:W3:Y:S01]  /*165550*/  LDL.LU.64 R32, [R1+0x3758] ;  /* 0x0037580001207983 */ /* 0x001ee20000300a00 */
[----:B------:R-:W-:Y:S02]  /*165560*/  LOP3.LUT P1, RZ, R6, 0x40, RZ, 0xc0, !PT ;  /* 0x0000004006ff7812 */ /* 0x000fe4000782c0ff */
[----:B------:R-:W-:-:S11]  /*165570*/  PRMT R0, R46, 0x7773, RZ ;  /* 0x000077732e007816 */ /* 0x000fd600000000ff */
[----:B----4-:R0:W-:Y:S01]  /*165580*/  @P1 STG.E.U8 desc[UR4][R48.64], R0 ;  /* 0x0000000030001986 */ /* 0x0101e2000c101104 */
[----:B------:R-:W-:Y:S02]  /*165590*/  LOP3.LUT P1, RZ, R6, 0x20, RZ, 0xc0, !PT ;  /* 0x0000002006ff7812 */ /* 0x000fe4000782c0ff */
[C---:B------:R-:W-:Y:S02]  /*1655a0*/  LOP3.LUT P2, RZ, R27.reuse, 0x80, RZ, 0xc0, !PT ;  /* 0x000000801bff7812 */ /* 0x040fe4000784c0ff */
[C---:B------:R-:W-:Y:S02]  /*1655b0*/  LOP3.LUT P3, RZ, R27.reuse, 0x100, RZ, 0xc0, !PT ;  /* 0x000001001bff7812 */ /* 0x040fe4000786c0ff */
[C---:B------:R-:W-:Y:S02]  /*1655c0*/  LOP3.LUT P4, RZ, R27.reuse, 0x200, RZ, 0xc0, !PT ;  /* 0x000002001bff7812 */ /* 0x040fe4000788c0ff */
[C---:B------:R-:W-:Y:S02]  /*1655d0*/  LOP3.LUT P5, RZ, R27.reuse, 0x400, RZ, 0xc0, !PT ;  /* 0x000004001bff7812 */ /* 0x040fe400078ac0ff */
[----:B------:R-:W-:Y:S01]  /*1655e0*/  LOP3.LUT P0, RZ, R27, 0x800, RZ, 0xc0, !PT ;  /* 0x000008001bff7812 */ /* 0x000fe2000780c0ff */
[----:B0-----:R-:W4:Y:S01]  /*1655f0*/  LDL.LU.64 R48, [R1+0x66e0] ;  /* 0x0066e00001307983 */ /* 0x001f220000300a00 */
[----:B--2---:R-:W-:-:S05]  /*165600*/  PRMT R0, R47, 0x7770, RZ ;  /* 0x000077702f007816 */ /* 0x004fca00000000ff */
[----:B------:R0:W-:Y:S01]  /*165610*/  @P1 STG.E.U8 desc[UR4][R28.64], R0 ;  /* 0x000000001c001986 */ /* 0x0001e2000c101104 */
[C---:B------:R-:W-:Y:S02]  /*165620*/  LOP3.LUT P1, RZ, R6.reuse, 0x10, RZ, 0xc0, !PT ;  /* 0x0000001006ff7812 */ /* 0x040fe4000782c0ff */
        /* <DEDUP_REMOVED lines=11> */
[----:B------:R0:W-:Y:S02]  /*1656e0*/  @P1 STG.E.U8 desc[UR4][R44.64], R0 ;  /* 0x000000002c001986 */ /* 0x0001e4000c101104 */
[----:B0-----:R-:W-:-:S05]  /*1656f0*/  PRMT R0, R34, 0x7771, RZ ;  /* 0x0000777122007816 */ /* 0x001fca00000000ff */
[----:B------:R0:W-:Y:S02]  /*165700*/  @P2 STG.E.U8 desc[UR4][R40.64], R0 ;  /* 0x0000000028002986 */ /* 0x0001e4000c101104 */
        /* <DEDUP_REMOVED lines=16> */
[----:B------:R-:W2:Y:S01]  /*165810*/  LDL.LU.64 R12, [R1+0x3798] ;  /* 0x00379800010c7983 */ /* 0x000ea20000300a00 */
[----:B------:R-:W-:-:S03]  /*165820*/  LOP3.LUT P4, RZ, R27, 0x2000, RZ, 0xc0, !PT ;  /* 0x000020001bff7812 */ /* 0x000fc6000788c0ff */
[----:B------:R-:W2:Y:S01]  /*165830*/  LDL.LU.64 R30, [R1+0x3790] ;  /* 0x00379000011e7983 */ /* 0x000ea20000300a00 */
        /* <DEDUP_REMOVED lines=18> */
[----:B------:R-:W-:-:S09]  /*165960*/  LOP3.LUT P5, RZ, R27, 0x4000, RZ, 0xc0, !PT ;  /* 0x000040001bff7812 */ /* 0x000fd200078ac0ff */
[----:B------:R-:W-:Y:S02]  /*165970*/  @P1 LOP3.LUT R7, R7, 0x40000000, RZ, 0xfc, !PT ;  /* 0x4000000007071812 */ /* 0x000fe400078efcff */
[C---:B------:R-:W-:Y:S02]  /*165980*/  LOP3.LUT P1, RZ, R27.reuse, 0x80000, RZ, 0xc0, !PT ;  /* 0x000800001bff7812 */ /* 0x040fe4000782c0ff */
[----:B------:R-:W-:Y:S02]  /*165990*/  LOP3.LUT P0, RZ, R27, 0x8000, RZ, 0xc0, !PT ;  /* 0x000080001bff7812 */ /* 0x000fe4000780c0ff */
[----:B------:R-:W-:Y:S01]  /*1659a0*/  LOP3.LUT R7, R7, 0x7fffffff, RZ, 0xc0, !PT ;  /* 0x7fffffff07077812 */ /* 0x000fe200078ec0ff */
[----:B---3--:R0:W-:Y:S04]  /*1659b0*/  @P4 STG.E.U8 desc[UR4][R32.64], R0 ;  /* 0x0000000020004986 */ /* 0x0081e8000c101104 */
[----:B0-----:R-:W3:Y:S04]  /*1659c0*/  LDL.LU.64 R32, [R1+0x3788] ;  /* 0x0037880001207983 */ /* 0x001ee80000300a00 */
[----:B------:R-:W-:-:S02]  /*1659d0*/  @P1 LOP3.LUT R7, R7, 0x80000000, RZ, 0xfc, !PT ;  /* 0x8000000007071812 */ /* 0x000fc400078efcff */
[----:B----4-:R-:W-:Y:S01]  /*1659e0*/  PRMT R0, R34, 0x7770, RZ ;  /* 0x0000777022007816 */ /* 0x010fe200000000ff */
[----:B------:R-:W4:Y:S01]  /*1659f0*/  LDL.LU.64 R4, [R1+0x3778] ;  /* 0x0037780001047983 */ /* 0x000f220000300a00 */
[C---:B------:R-:W-:Y:S02]  /*165a00*/  LOP3.LUT P6, RZ, R27.reuse, 0x10000, RZ, 0xc0, !PT ;  /* 0x000100001bff7812 */ /* 0x040fe400078cc0ff */
[----:B------:R-:W-:Y:S01]  /*165a10*/  LOP3.LUT P1, RZ, R27, 0x40000, RZ, 0xc0, !PT ;  /* 0x000400001bff7812 */ /* 0x000fe2000782c0ff */
[----:B------:R0:W-:Y:S01]  /*165a20*/  @P5 STG.E.U8 desc[UR4][R40.64], R0 ;  /* 0x0000000028005986 */ /* 0x0001e2000c101104 */
[----:B------:R-:W-:-:S03]  /*165a30*/  LOP3.LUT R6, R6, 0xfffffffe, RZ, 0xc0, !PT ;  /* 0xfffffffe06067812 */ /* 0x000fc600078ec0ff */
[----:B------:R-:W4:Y:S01]  /*165a40*/  LDL.LU.64 R2, [R1+0x3770] ;  /* 0x0037700001027983 */ /* 0x000f220000300a00 */
[----:B0-----:R-:W-:-:S03]  /*165a50*/  PRMT R0, R34, 0x7771, RZ ;  /* 0x0000777122007816 */ /* 0x001fc600000000ff */
[----:B------:R-:W4:Y:S04]  /*165a60*/  LDL.LU.64 R46, [R1+0x3768] ;  /* 0x00376800012e7983 */ /* 0x000f280000300a00 */
[----:B--2---:R0:W-:Y:S01]  /*165a70*/  @P0 STG.E.U8 desc[UR4][R38.64], R0 ;  /* 0x0000000026000986 */ /* 0x0041e2000c101104 */
[----:B------:R-:W-:Y:S02]  /*165a80*/  @P1 LOP3.LUT R6, R6, 0x1, RZ, 0xfc, !PT ;  /* 0x0000000106061812 */ /* 0x000fe400078efcff */
[C---:B------:R-:W-:Y:S01]  /*165a90*/  LOP3.LUT P1, RZ, R27.reuse, 0x20000, RZ, 0xc0, !PT ;  /* 0x000200001bff7812 */ /* 0x040fe2000782c0ff */
[----:B------:R-:W2:Y:S01]  /*165aa0*/  LDL.LU.64 R42, [R1+0x37d0] ;  /* 0x0037d000012a7983 */ /* 0x000ea20000300a00 */
[C---:B------:R-:W-:Y:S02]  /*165ab0*/  LOP3.LUT P2, RZ, R27.reuse, 0x4000000, RZ, 0xc0, !PT ;  /* 0x040000001bff7812 */ /* 0x040fe4000784c0ff */
[----:B0-----:R-:W-:Y:S01]  /*165ac0*/  PRMT R0, R34, 0x7772, RZ ;  /* 0x0000777222007816 */ /* 0x001fe200000000ff */
[----:B------:R-:W2:Y:S01]  /*165ad0*/  LDL.LU R35, [R1+0x47c] ;  /* 0x00047c0001237983 */ /* 0x000ea20000300800 */
[----:B------:R-:W-:-:S02]  /*165ae0*/  LOP3.LUT P3, RZ, R27, 0x8000000, RZ, 0xc0, !PT ;  /* 0x080000001bff7812 */ /* 0x000fc4000786c0ff */
[C---:B------:R-:W-:Y:S01]  /*165af0*/  LOP3.LUT P4, RZ, R27.reuse, 0x10000000, RZ, 0xc0, !PT ;  /* 0x100000001bff7812 */ /* 0x040fe2000788c0ff */
[----:B------:R0:W-:Y:S01]  /*165b00*/  @P6 STG.E.U8 desc[UR4][R36.64], R0 ;  /* 0x0000000024006986 */ /* 0x0001e2000c101104 */
[C---:B------:R-:W-:Y:S02]  /*165b10*/  LOP3.LUT P5, RZ, R27.reuse, 0x20000000, RZ, 0xc0, !PT ;  /* 0x200000001bff7812 */ /* 0x040fe400078ac0ff */
[C---:B------:R-:W-:Y:S02]  /*165b20*/  LOP3.LUT P0, RZ, R27.reuse, 0x40000000, RZ, 0xc0, !PT ;  /* 0x400000001bff7812 */ /* 0x040fe4000780c0ff */
[----:B------:R-:W-:Y:S02]  /*165b30*/  LOP3.LUT P6, RZ, R27, 0x80000000, RZ, 0xc0, !PT ;  /* 0x800000001bff7812 */ /* 0x000fe400078cc0ff */
[----:B------:R-:W4:Y:S04]  /*165b40*/  LDL.LU.64 R26, [R1+0x3780] ;  /* 0x00378000011a7983 */ /* 0x000f280000300a00 */
[----:B------:R-:W2:Y:S01]  /*165b50*/  LDL.LU.64 R44, [R1+0x37c8] ;  /* 0x0037c800012c7983 */ /* 0x000ea20000300a00 */
[----:B0-----:R-:W-:-:S03]  /*165b60*/  PRMT R0, R34, 0x7773, RZ ;  /* 0x0000777322007816 */ /* 0x001fc600000000ff */
        /* <DEDUP_REMOVED lines=18> */
[----:B0-----:R-:W-:Y:S02]  /*165c90*/  PRMT R0, R29, 0x7773, RZ ;  /* 0x000077731d007816 */ /* 0x001fe400000000ff */
[----:B------:R-:W4:Y:S09]  /*165ca0*/  LDL.LU R29, [R1+0x66d0] ;  /* 0x0066d000011d7983 */ /* 0x000f320000300800 */
        /* <DEDUP_REMOVED lines=9> */
[----:B--2---:R0:W-:Y:S01]  /*165d40*/  @P1 STG.E.U8 desc[UR4][R42.64], R0 ;  /* 0x000000002a001986 */ /* 0x0041e2000c101104 */
[----:B------:R-:W-:Y:S02]  /*165d50*/  LOP3.LUT P1, RZ, R7, 0x2000000, RZ, 0xc0, !PT ;  /* 0x0200000007ff7812 */ /* 0x000fe4000782c0ff */
[----:B0-----:R-:W-:Y:S02]  /*165d60*/  PRMT R0, R28, 0x7773, RZ ;  /* 0x000077731c007816 */ /* 0x001fe400000000ff */
[----:B------:R-:W2:Y:S09]  /*165d70*/  LDL.LU R28, [R1+0x66cc] ;  /* 0x0066cc00011c7983 */ /* 0x000eb20000300800 */
        /* <DEDUP_REMOVED lines=18> */
[----:B------:R-:W4:Y:S04]  /*165ea0*/  LDL.LU R35, [R1+0x45c] ;  /* 0x00045c0001237983 */ /* 0x000f280000300800 */
[----:B------:R-:W4:Y:S01]  /*165eb0*/  LDL.LU.64 R30, [R1+0x37e8] ;  /* 0x0037e800011e7983 */ /* 0x000f220000300a00 */
[----:B------:R-:W-:-:S02]  /*165ec0*/  LOP3.LUT R7, R7, 0xfffdffff, RZ, 0xc0, !PT ;  /* 0xfffdffff07077812 */ /* 0x000fc400078ec0ff */
[----:B------:R-:W-:Y:S01]  /*165ed0*/  PRMT R0, R34, 0x7772, RZ ;  /* 0x0000777222007816 */ /* 0x000fe200000000ff */
[----:B------:R-:W4:Y:S01]  /*165ee0*/  LDL.LU R16, [R1+0x44c] ;  /* 0x00044c0001107983 */ /* 0x000f220000300800 */
[C---:B--2---:R-:W-:Y:S02]  /*165ef0*/  LOP3.LUT P1, RZ, R28.reuse, 0x1000, RZ, 0xc0, !PT ;  /* 0x000010001cff7812 */ /* 0x044fe4000782c0ff */
[----:B------:R-:W-:-:S11]  /*165f00*/  LOP3.LUT P4, RZ, R28, 0x1, RZ, 0xc0, !PT ;  /* 0x000000011cff7812 */ /* 0x000fd6000788c0ff */
        /* <DEDUP_REMOVED lines=21> */
[C---:B------:R-:W-:Y:S02]  /*166060*/  LOP3.LUT P1, RZ, R28.reuse, 0x20, RZ, 0xc0, !PT ;  /* 0x000000201cff7812 */ /* 0x040fe4000782c0ff */
[----:B------:R-:W-:Y:S02]  /*166070*/  LOP3.LUT P6, RZ, R28, 0x8, RZ, 0xc0, !PT ;  /* 0x000000081cff7812 */ /* 0x000fe400078cc0ff */
[----:B------:R-:W-:Y:S01]  /*166080*/  LOP3.LUT R7, R7, 0xfeffffff, RZ, 0xc0, !PT ;  /* 0xfeffffff07077812 */ /* 0x000fe200078ec0ff */
[----:B---3--:R0:W-:Y:S04]  /*166090*/  @P4 STG.E.U8 desc[UR4][R32.64], R0 ;  /* 0x0000000020004986 */ /* 0x0081e8000c101104 */
[----:B0-----:R-:W2:Y:S04]  /*1660a0*/  LDL.LU.64 R32, [R1+0x37e0] ;  /* 0x0037e00001207983 */ /* 0x001ea80000300a00 */
[----:B------:R-:W3:Y:S04]  /*1660b0*/  LDL.LU.64 R26, [R1+0x37d8] ;  /* 0x0037d800011a7983 */ /* 0x000ee80000300a00 */
[----:B------:R-:W3:Y:S01]  /*1660c0*/  LDL.LU.64 R4, [R1+0x3850] ;  /* 0x0038500001047983 */ /* 0x000ee20000300a00 */
[----:B------:R-:W-:-:S05]  /*1660d0*/  PRMT R0, R34, 0x7773, RZ ;  /* 0x0000777322007816 */ /* 0x000fca00000000ff */
[----:B----4-:R0:W-:Y:S04]  /*1660e0*/  @P5 STG.E.U8 desc[UR4][R40.64], R0 ;  /* 0x0000000028005986 */ /* 0x0101e8000c101104 */
[----:B0-----:R-:W4:Y:S04]  /*1660f0*/  LDL.LU R40, [R1+0x43c] ;  /* 0x00043c0001287983 */ /* 0x001f280000300800 */
[----:B------:R-:W4:Y:S04]  /*166100*/  LDL.LU.64 R2, [R1+0x3848] ;  /* 0x0038480001027983 */ /* 0x000f280000300a00 */
[----:B------:R-:W4:Y:S04]  /*166110*/  LDL.LU.64 R46, [R1+0x3840] ;  /* 0x00384000012e7983 */ /* 0x000f280000300a00 */
[----:B------:R-:W4:Y:S01]  /*166120*/  LDL.LU.64 R42, [R1+0x38b8] ;  /* 0x0038b800012a7983 */ /* 0x000f220000300a00 */
[----:B------:R-:W-:-:S02]  /*166130*/  PRMT R0, R35, 0x7770, RZ ;  /* 0x0000777023007816 */ /* 0x000fc400000000ff */
[----:B------:R-:W-:Y:S01]  /*166140*/  @P1 LOP3.LUT R7, R7, 0x1000000, RZ, 0xfc, !PT ;  /* 0x0100000007071812 */ /* 0x000fe200078efcff */
[----:B------:R-:W4:Y:S01]  /*166150*/  LDL.LU.64 R44, [R1+0x38b0] ;  /* 0x0038b000012c7983 */ /* 0x000f220000300a00 */
[----:B------:R-:W-:-:S03]  /*166160*/  LOP3.LUT P1, RZ, R28, 0x10, RZ, 0xc0, !PT ;  /* 0x000000101cff7812 */ /* 0x000fc6000782c0ff */
[----:B------:R0:W-:Y:S02]  /*166170*/  @P0 STG.E.U8 desc[UR4][R38.64], R0 ;  /* 0x0000000026000986 */ /* 0x0001e4000c101104 */
[C---:B0-----:R-:W-:Y:S02]  /*166180*/  PRMT R0, R35.reuse, 0x7771, RZ ;  /* 0x0000777123007816 */ /* 0x041fe400000000ff */
[----:B------:R-:W4:Y:S04]  /*166190*/  LDL.LU.64 R38, [R1+0x38a8] ;  /* 0x0038a80001267983 */ /* 0x000f280000300a00 */
[----:B------:R0:W-:Y:S02]  /*1661a0*/  @P6 STG.E.U8 desc[UR4][R36.64], R0 ;  /* 0x0000000024006986 */ /* 0x0001e4000c101104 */
[----:B0-----:R-:W-:-:S02]  /*1661b0*/  PRMT R0, R35, 0x7772, RZ ;  /* 0x0000777223007816 */ /* 0x001fc400000000ff */
[----:B------:R-:W4:Y:S04]  /*1661c0*/  LDL.LU.64 R36, [R1+0x38a0] ;  /* 0x0038a00001247983 */ /* 0x000f280000300a00 */
[----:B------:R0:W-:Y:S01]  /*1661d0*/  @P1 STG.E.U8 desc[UR4][R12.64], R0 ;  /* 0x000000000c001986 */ /* 0x0001e2000c101104 */
[----:B------:R-:W-:-:S03]  /*1661e0*/  LOP3.LUT P1, RZ, R7, 0x1000000, RZ, 0xc0, !PT ;  /* 0x0100000007ff7812 */ /* 0x000fc6000782c0ff */
[----:B0-----:R-:W4:Y:S01]  /*1661f0*/  LDL.LU.64 R12, [R1+0x3898] ;  /* 0x00389800010c7983 */ /* 0x001f220000300a00 */
[----:B------:R-:W-:-:S03]  /*166200*/  PRMT R0, R35, 0x7773, RZ ;  /* 0x0000777323007816 */ /* 0x000fc600000000ff */
[----:B------:R-:W4:Y:S06]  /*166210*/  LDL.LU.64 R34, [R1+0x3890] ;  /* 0x0038900001227983 */ /* 0x000f2c0000300a00 */
[----:B------:R0:W-:Y:S04]  /*166220*/  @P1 STG.E.U8 desc[UR4][R30.64], R0 ;  /* 0x000000001e001986 */ /* 0x0001e8000c101104 */
[----:B0-----:R-:W4:Y:S01]  /*166230*/  LDL.LU.64 R30, [R1+0x3888] ;  /* 0x00388800011e7983 */ /* 0x001f220000300a00 */
[----:B------:R-:W-:-:S02]  /*166240*/  LOP3.LUT P1, RZ, R7, 0x800000, RZ, 0xc0, !PT ;  /* 0x0080000007ff7812 */ /* 0x000fc4000782c0ff */
[----:B------:R-:W-:Y:S01]  /*166250*/  PRMT R0, R16, 0x7770, RZ ;  /* 0x0000777010007816 */ /* 0x000fe200000000ff */
[----:B------:R-:W4:Y:S01]  /*166260*/  LDL.LU R41, [R1+0x41c] ;  /* 0x00041c0001297983 */ /* 0x000f220000300800 */
[C---:B------:R-:W-:Y:S02]  /*166270*/  LOP3.LUT P2, RZ, R28.reuse, 0x2000, RZ, 0xc0, !PT ;  /* 0x000020001cff7812 */ /* 0x040fe4000784c0ff */
[C---:B------:R-:W-:Y:S02]  /*166280*/  LOP3.LUT P3, RZ, R28.reuse, 0x4000, RZ, 0xc0, !PT ;  /* 0x000040001cff7812 */ /* 0x040fe4000786c0ff */
[C---:B------:R-:W-:Y:S02]  /*166290*/  LOP3.LUT P4, RZ, R28.reuse, 0x8000, RZ, 0xc0, !PT ;  /* 0x000080001cff7812 */ /* 0x040fe4000788c0ff */
[C---:B------:R-:W-:Y:S02]  /*1662a0*/  LOP3.LUT P5, RZ, R28.reuse, 0x10000, RZ, 0xc0, !PT ;  /* 0x000100001cff7812 */ /* 0x040fe400078ac0ff */
[----:B------:R-:W-:Y:S01]  /*1662b0*/  LOP3.LUT P0, RZ, R28, 0x20000, RZ, 0xc0, !PT ;  /* 0x000200001cff7812 */ /* 0x000fe2000780c0ff */
[----:B--2---:R0:W-:Y:S01]  /*1662c0*/  @P1 STG.E.U8 desc[UR4][R32.64], R0 ;  /* 0x0000000020001986 */ /* 0x0041e2000c101104 */
[----:B------:R-:W-:-:S03]  /*1662d0*/  LOP3.LUT P1, RZ, R7, 0x400000, RZ, 0xc0, !PT ;  /* 0x0040000007ff7812 */ /* 0x000fc6000782c0ff */
[----:B0-----:R-:W2:Y:S01]  /*1662e0*/  LDL.LU.64 R32, [R1+0x3880] ;  /* 0x0038800001207983 */ /* 0x001ea20000300a00 */
[----:B------:R-:W-:-:S09]  /*1662f0*/  PRMT R0, R16, 0x7771, RZ ;  /* 0x0000777110007816 */ /* 0x000fd200000000ff */
[----:B---3--:R0:W-:Y:S01]  /*166300*/  @P1 STG.E.U8 desc[UR4][R26.64], R0 ;  /* 0x000000001a001986 */ /* 0x0081e2000c101104 */
[----:B------:R-:W-:Y:S02]  /*166310*/  LOP3.LUT P1, RZ, R7, 0x200000, RZ, 0xc0, !PT ;  /* 0x0020000007ff7812 */ /* 0x000fe4000782c0ff */
[----:B0-----:R-:W-:-:S11]  /*166320*/  PRMT R0, R16, 0x7772, RZ ;  /* 0x0000777210007816 */ /* 0x001fd600000000ff */
[----:B------:R0:W-:Y:S01]  /*166330*/  @P1 STG.E.U8 desc[UR4][R4.64], R0 ;  /* 0x0000000004001986 */ /* 0x0001e2000c101104 */
[----:B------:R-:W-:Y:S02]  /*166340*/  LOP3.LUT P1, RZ, R7, 0x100000, RZ, 0xc0, !PT ;  /* 0x0010000007ff7812 */ /* 0x000fe4000782c0ff */
[----:B0-----:R-:W-:-:S11]  /*166350*/  PRMT R0, R16, 0x7773, RZ ;  /* 0x0000777310007816 */ /* 0x001fd600000000ff */
        /* <DEDUP_REMOVED lines=20> */
[----:B------:R0:W-:Y:S04]  /*1664a0*/  @P0 STG.E.U8 desc[UR4][R30.64], R0 ;  /* 0x000000001e000986 */ /* 0x0001e8000c101104 */
[----:B0-----:R-:W4:Y:S01]  /*1664b0*/  LDL.LU.64 R30, [R1+0x3878] ;  /* 0x00387800011e7983 */ /* 0x001f220000300a00 */
[----:B------:R-:W-:-:S02]  /*1664c0*/  LOP3.LUT P6, RZ, R28, 0x40000, RZ, 0xc0, !PT ;  /* 0x000400001cff7812 */ /* 0x000fc400078cc0ff */
[----:B------:R-:W-:Y:S02]  /*1664d0*/  PRMT R0, R41, 0x7770, RZ ;  /* 0x0000777029007816 */ /* 0x000fe400000000ff */
[----:B------:R-:W-:-:S09]  /*1664e0*/  LOP3.LUT P4, RZ, R28, 0x80000, RZ, 0xc0, !PT ;  /* 0x000800001cff7812 */ /* 0x000fd2000788c0ff */
[----:B--2---:R0:W-:Y:S04]  /*1664f0*/  @P6 STG.E.U8 desc[UR4][R32.64], R0 ;  /* 0x0000000020006986 */ /* 0x0041e8000c101104 */
[----:B0-----:R-:W2:Y:S04]  /*166500*/  LDL.LU.64 R32, [R1+0x3870] ;  /* 0x0038700001207983 */ /* 0x001ea80000300a00 */
[----:B------:R-:W3:Y:S04]  /*166510*/  LDL.LU.64 R34, [R1+0x3868] ;  /* 0x0038680001227983 */ /* 0x000ee80000300a00 */
[----:B------:R-:W3:Y:S04]  /*166520*/  LDL.LU.64 R38, [R1+0x3860] ;  /* 0x0038600001267983 */ /* 0x000ee80000300a00 */
[----:B------:R-:W3:Y:S04]  /*166530*/  LDL.LU.64 R36, [R1+0x3858] ;  /* 0x0038580001247983 */ /* 0x000ee80000300a00 */
[----:B------:R-:W3:Y:S04]  /*166540*/  LDL.LU.64 R12, [R1+0x38d0] ;  /* 0x0038d000010c7983 */ /* 0x000ee80000300a00 */
[----:B------:R-:W3:Y:S01]  /*166550*/  LDL.LU R10, [R1+0x40c] ;  /* 0x00040c00010a7983 */ /* 0x000ee20000300800 */
[----:B------:R-:W-:-:S02]  /*166560*/  PRMT R0, R41, 0x7771, RZ ;  /* 0x0000777129007816 */ /* 0x000fc400000000ff */
[----:B------:R-:W-:-:S03]  /*166570*/  LOP3.LUT P1, RZ, R28, 0x80000000, RZ, 0xc0, !PT ;  /* 0x800000001cff7812 */ /* 0x000fc6000782c0ff */
[----:B----4-:R0:W-:Y:S04]  /*166580*/  @P4 STG.E.U8 desc[UR4][R30.64], R0 ;  /* 0x000000001e004986 */ /* 0x0101e8000c101104 */
[----:B0-----:R-:W4:Y:S01]  /*166590*/  LDL.LU.64 R30, [R1+0x38c8] ;  /* 0x0038c800011e7983 */ /* 0x001f220000300a00 */
[----:B------:R-:W-:Y:S02]  /*1665a0*/  LOP3.LUT R7, R7, 0xfffffdff, RZ, 0xc0, !PT ;  /* 0xfffffdff07077812 */ /* 0x000fe400078ec0ff */
[----:B------:R-:W-:Y:S01]  /*1665b0*/  LOP3.LUT P5, RZ, R28, 0x100000, RZ, 0xc0, !PT ;  /* 0x001000001cff7812 */ /* 0x000fe200078ac0ff */
[----:B------:R-:W4:Y:S02]  /*1665c0*/  LDL.LU R16, [R1+0x3f0] ;  /* 0x0003f00001107983 */ /* 0x000f240000300800 */
        /* <DEDUP_REMOVED lines=16> */
[----:B------:R-:W-:Y:S01]  /*1666d0*/  LOP3.LUT P0, RZ, R28, 0x200000, RZ, 0xc0, !PT ;  /* 0x002000001cff7812 */ /* 0x000fe2000780c0ff */
[----:B--2---:R0:W-:Y:S04]  /*1666e0*/  @P5 STG.E.U8 desc[UR4][R32.64], R0 ;  /* 0x0000000020005986 */ /* 0x0041e8000c101104 */
[----:B0-----:R-:W2:Y:S04]  /*1666f0*/  LDL.LU.64 R32, [R1+0x38c0] ;  /* 0x0038c00001207983 */ /* 0x001ea80000300a00 */
[----:B------:R-:W2:Y:S04]  /*166700*/  LDL.LU.64 R26, [R1+0x3938] ;  /* 0x00393800011a7983 */ /* 0x000ea80000300a00 */
[----:B------:R-:W2:Y:S01]  /*166710*/  LDL.LU.64 R4, [R1+0x3930] ;  /* 0x0039300001047983 */ /* 0x000ea20000300a00 */
[----:B------:R-:W-:-:S02]  /*166720*/  @P1 LOP3.LUT R7, R7, 0x4000, RZ, 0xfc, !PT ;  /* 0x0000400007071812 */ /* 0x000fc400078efcff */
[----:B------:R-:W-:Y:S01]  /*166730*/  LOP3.LUT P1, RZ, R28, 0x2000000, RZ, 0xc0, !PT ;  /* 0x020000001cff7812 */ /* 0x000fe2000782c0ff */
[----:B------:R-:W2:Y:S01]  /*166740*/  LDL.LU.64 R2, [R1+0x3928] ;  /* 0x0039280001027983 */ /* 0x000ea20000300a00 */
[----:B------:R-:W-:Y:S02]  /*166750*/  LOP3.LUT R7, R7, 0xffff7fff, RZ, 0xc0, !PT ;  /* 0xffff7fff07077812 */ /* 0x000fe400078ec0ff */
[----:B------:R-:W-:-:S05]  /*166760*/  PRMT R0, R41, 0x7773, RZ ;  /* 0x0000777329007816 */ /* 0x000fca00000000ff */
[----:B---3--:R0:W-:Y:S04]  /*166770*/  @P0 STG.E.U8 desc[UR4][R34.64], R0 ;  /* 0x0000000022000986 */ /* 0x0081e8000c101104 */
[----:B------:R-:W-:Y:S02]  /*166780*/  @P1 LOP3.LUT R7, R7, 0x8000, RZ, 0xfc, !PT ;  /* 0x0000800007071812 */ /* 0x000fe400078efcff */
[C---:B------:R-:W-:Y:S01]  /*166790*/  LOP3.LUT P1, RZ, R28.reuse, 0x1000000, RZ, 0xc0, !PT ;  /* 0x010000001cff7812 */ /* 0x040fe2000782c0ff */
[----:B0-----:R-:W3:Y:S01]  /*1667a0*/  LDL.LU R34, [R1+0x3e0] ;  /* 0x0003e00001227983 */ /* 0x001ee20000300800 */
[----:B------:R-:W-:-:S03]  /*1667b0*/  LOP3.LUT P6, RZ, R28, 0x400000, RZ, 0xc0, !PT ;  /* 0x004000001cff7812 */ /* 0x000fc600078cc0ff */
[----:B------:R-:W3:Y:S01]  /*1667c0*/  LDL.LU.64 R46, [R1+0x3920] ;  /* 0x00392000012e7983 */ /* 0x000ee20000300a00 */
[----:B------:R-:W-:Y:S02]  /*1667d0*/  LOP3.LUT R7, R7, 0xfffeffff, RZ, 0xc0, !PT ;  /* 0xfffeffff07077812 */ /* 0x000fe400078ec0ff */
[----:B------:R-:W-:Y:S01]  /*1667e0*/  PRMT R0, R10, 0x7770, RZ ;  /* 0x000077700a007816 */ /* 0x000fe200000000ff */
[----:B------:R-:W3:Y:S04]  /*1667f0*/  LDL.LU.64 R42, [R1+0x3918] ;  /* 0x00391800012a7983 */ /* 0x000ee80000300a00 */
[----:B------:R-:W-:Y:S02]  /*166800*/  @P1 LOP3.LUT R7, R7, 0x10000, RZ, 0xfc, !PT ;  /* 0x0001000007071812 */ /* 0x000fe400078efcff */
[----:B------:R-:W-:Y:S01]  /*166810*/  LOP3.LUT P1, RZ, R28, 0x800000, RZ, 0xc0, !PT ;  /* 0x008000001cff7812 */ /* 0x000fe2000782c0ff */
[----:B------:R-:W3:Y:S04]  /*166820*/  LDL.LU R35, [R1+0x3d0] ;  /* 0x0003d00001237983 */ /* 0x000ee80000300800 */
        /* <DEDUP_REMOVED lines=13> */
[----:B----4-:R0:W-:Y:S04]  /*166900*/  @P1 STG.E.U8 desc[UR4][R30.64], R0 ;  /* 0x000000001e001986 */ /* 0x0101e8000c101104 */
[----:B0-----:R-:W4:Y:S01]  /*166910*/  LDL.LU.64 R30, [R1+0x38e8] ;  /* 0x0038e800011e7983 */ /* 0x001f220000300a00 */
[----:B------:R-:W-:Y:S02]  /*166920*/  LOP3.LUT P1, RZ, R7, 0x4000, RZ, 0xc0, !PT ;  /* 0x0000400007ff7812 */ /* 0x000fe4000782c0ff */
[----:B------:R-:W-:Y:S02]  /*166930*/  PRMT R0, R16, 0x7770, RZ ;  /* 0x0000777010007816 */ /* 0x000fe400000000ff */
[C---:B------:R-:W-:Y:S02]  /*166940*/  LOP3.LUT P2, RZ, R29.reuse, 0x1, RZ, 0xc0, !PT ;  /* 0x000000011dff7812 */ /* 0x040fe4000784c0ff */
[----:B------:R-:W-:-:S02]  /*166950*/  LOP3.LUT P3, RZ, R29, 0x2, RZ, 0xc0, !PT ;  /* 0x000000021dff7812 */ /* 0x000fc4000786c0ff */
[C---:B------:R-:W-:Y:S02]  /*166960*/  LOP3.LUT P4, RZ, R29.reuse, 0x4, RZ, 0xc0, !PT ;  /* 0x000000041dff7812 */ /* 0x040fe4000788c0ff */
[C---:B------:R-:W-:Y:S02]  /*166970*/  LOP3.LUT P5, RZ, R29.reuse, 0x8, RZ, 0xc0, !PT ;  /* 0x000000081dff7812 */ /* 0x040fe400078ac0ff */
[C---:B------:R-:W-:Y:S02]  /*166980*/  LOP3.LUT P0, RZ, R29.reuse, 0x10, RZ, 0xc0, !PT ;  /* 0x000000101dff7812 */ /* 0x040fe4000780c0ff */
[----:B------:R-:W-:Y:S01]  /*166990*/  LOP3.LUT P6, RZ, R29, 0x20, RZ, 0xc0, !PT ;  /* 0x000000201dff7812 */ /* 0x000fe200078cc0ff */
[----:B--2---:R0:W-:Y:S01]  /*1669a0*/  @P1 STG.E.U8 desc[UR4][R32.64], R0 ;  /* 0x0000000020001986 */ /* 0x0041e2000c101104 */
        /* <DEDUP_REMOVED lines=31> */
[----:B------:R-:W3:Y:S04]  /*166ba0*/  LDL.LU R41, [R1+0x3c0] ;  /* 0x0003c00001297983 */ /* 0x000ee80000300800 */
[----:B------:R-:W2:Y:S04]  /*166bb0*/  LDL.LU.64 R38, [R1+0x3948] ;  /* 0x0039480001267983 */ /* 0x000ea80000300a00 */
[----:B------:R-:W2:Y:S04]  /*166bc0*/  LDL.LU.64 R36, [R1+0x3940] ;  /* 0x0039400001247983 */ /* 0x000ea80000300a00 */
[----:B------:R-:W2:Y:S04]  /*166bd0*/  LDL.LU.64 R12, [R1+0x39b8] ;  /* 0x0039b800010c7983 */ /* 0x000ea80000300a00 */
[----:B------:R-:W2:Y:S01]  /*166be0*/  LDL.LU R10, [R1+0x3b0] ;  /* 0x0003b000010a7983 */ /* 0x000ea20000300800 */
[----:B------:R-:W-:-:S03]  /*166bf0*/  LOP3.LUT P4, RZ, R29, 0x40, RZ, 0xc0, !PT ;  /* 0x000000401dff7812 */ /* 0x000fc6000788c0ff */
[----:B------:R-:W2:Y:S01]  /*166c00*/  LDL.LU.64 R34, [R1+0x39b0] ;  /* 0x0039b00001227983 */ /* 0x000ea20000300a00 */
        /* <DEDUP_REMOVED lines=14> */
[----:B---3--:R-:W-:-:S05]  /*166cf0*/  PRMT R0, R41, 0x7770, RZ ;  /* 0x0000777029007816 */ /* 0x008fca00000000ff */
[----:B------:R0:W-:Y:S04]  /*166d00*/  @P4 STG.E.U8 desc[UR4][R30.64], R0 ;  /* 0x000000001e004986 */ /* 0x0001e8000c101104 */
[----:B0-----:R-:W3:Y:S01]  /*166d10*/  LDL.LU.64 R30, [R1+0x39a8] ;  /* 0x0039a800011e7983 */ /* 0x001ee20000300a00 */
[----:B------:R-:W-:Y:S02]  /*166d20*/  @P1 LOP3.LUT R7, R7, 0x20, RZ, 0xfc, !PT ;  /* 0x0000002007071812 */ /* 0x000fe400078efcff */
[----:B------:R-:W-:Y:S01]  /*166d30*/  LOP3.LUT P1, RZ, R29, 0x2000, RZ, 0xc0, !PT ;  /* 0x000020001dff7812 */ /* 0x000fe2000782c0ff */
[----:B------:R-:W3:Y:S01]  /*166d40*/  LDL.LU R16, [R1+0x3a0] ;  /* 0x0003a00001107983 */ /* 0x000ee20000300800 */
[----:B------:R-:W-:Y:S02]  /*166d50*/  LOP3.LUT R7, R7, 0xffffffbf, RZ, 0xc0, !PT ;  /* 0xffffffbf07077812 */ /* 0x000fe400078ec0ff */
[C---:B------:R-:W-:Y:S01]  /*166d60*/  LOP3.LUT P5, RZ, R29.reuse, 0x80, RZ, 0xc0, !PT ;  /* 0x000000801dff7812 */ /* 0x040fe200078ac0ff */
[----:B------:R-:W3:Y:S01]  /*166d70*/  LDL.LU.64 R26, [R1+0x39a0] ;  /* 0x0039a000011a7983 */ /* 0x000ee20000300a00 */
[----:B------:R-:W-:-:S02]  /*166d80*/  LOP3.LUT P0, RZ, R29, 0x100, RZ, 0xc0, !PT ;  /* 0x000001001dff7812 */ /* 0x000fc4000780c0ff */
[----:B------:R-:W-:Y:S01]  /*166d90*/  PRMT R0, R41, 0x7771, RZ ;  /* 0x0000777129007816 */ /* 0x000fe200000000ff */
[----:B------:R-:W3:Y:S04]  /*166da0*/  LDL.LU.64 R4, [R1+0x3998] ;  /* 0x0039980001047983 */ /* 0x000ee80000300a00 */
[----:B------:R-:W-:Y:S01]  /*166db0*/  @P1 LOP3.LUT R7, R7, 0x40, RZ, 0xfc, !PT ;  /* 0x0000004007071812 */ /* 0x000fe200078efcff */
[----:B------:R-:W3:Y:S01]  /*166dc0*/  LDL.LU.64 R2, [R1+0x3990] ;  /* 0x0039900001027983 */ /* 0x000ee20000300a00 */
[----:B------:R-:W-:Y:S02]  /*166dd0*/  LOP3.LUT P1, RZ, R29, 0x1000, RZ, 0xc0, !PT ;  /* 0x000010001dff7812 */ /* 0x000fe4000782c0ff */
[----:B------:R-:W-:Y:S01]  /*166de0*/  LOP3.LUT R7, R7, 0xffffff7f, RZ, 0xc0, !PT ;  /* 0xffffff7f07077812 */ /* 0x000fe200078ec0ff */
[----:B----4-:R0:W-:Y:S01]  /*166df0*/  @P5 STG.E.U8 desc[UR4][R42.64], R0 ;  /* 0x000000002a005986 */ /* 0x0101e2000c101104 */
[----:B------:R-:W-:-:S03]  /*166e00*/  LOP3.LUT P6, RZ, R29, 0x200, RZ, 0xc0, !PT ;  /* 0x000002001dff7812 */ /* 0x000fc600078cc0ff */
[----:B------:R-:W4:Y:S06]  /*166e10*/  LDL.LU.64 R46, [R1+0x3988] ;  /* 0x00398800012e7983 */ /* 0x000f2c0000300a00 */
[----:B------:R-:W-:Y:S02]  /*166e20*/  @P1 LOP3.LUT R7, R7, 0x80, RZ, 0xfc, !PT ;  /* 0x0000008007071812 */ /* 0x000fe400078efcff */
[----:B------:R-:W-:Y:S01]  /*166e30*/  LOP3.LUT P1, RZ, R29, 0x800, RZ, 0xc0, !PT ;  /* 0x000008001dff7812 */ /* 0x000fe2000782c0ff */
[----:B0-----:R-:W4:Y:S01]  /*166e40*/  LDL.LU.64 R42, [R1+0x3980] ;  /* 0x00398000012a7983 */ /* 0x001f220000300a00 */
[----:B------:R-:W-:-:S02]  /*166e50*/  LOP3.LUT R7, R7, 0xfffffeff, RZ, 0xc0, !PT ;  /* 0xfffffeff07077812 */ /* 0x000fc400078ec0ff */
[----:B------:R-:W-:-:S05]  /*166e60*/  PRMT R0, R41, 0x7772, RZ ;  /* 0x0000777229007816 */ /* 0x000fca00000000ff */
[----:B--2---:R0:W-:Y:S04]  /*166e70*/  @P0 STG.E.U8 desc[UR4][R44.64], R0 ;  /* 0x000000002c000986 */ /* 0x0041e8000c101104 */
[----:B------:R-:W-:Y:S02]  /*166e80*/  @P1 LOP3.LUT R7, R7, 0x100, RZ, 0xfc, !PT ;  /* 0x0000010007071812 */ /* 0x000fe400078efcff */
[----:B------:R-:W-:Y:S02]  /*166e90*/  LOP3.LUT P1, RZ, R29, 0x400, RZ, 0xc0, !PT ;  /* 0x000004001dff7812 */ /* 0x000fe4000782c0ff */
[----:B0-----:R-:W-:Y:S01]  /*166ea0*/  PRMT R0, R41, 0x7773, RZ ;  /* 0x0000777329007816 */ /* 0x001fe200000000ff */
[----:B------:R-:W2:Y:S04]  /*166eb0*/  LDL.LU.64 R44, [R1+0x3978] ;  /* 0x00397800012c7983 */ /* 0x000ea80000300a00 */
[----:B------:R0:W-:Y:S04]  /*166ec0*/  @P6 STG.E.U8 desc[UR4][R38.64], R0 ;  /* 0x0000000026006986 */ /* 0x0001e8000c101104 */
[----:B------:R-:W2:Y:S01]  /*166ed0*/  LDL.LU.64 R40, [R1+0x3970] ;  /* 0x0039700001287983 */ /* 0x000ea20000300a00 */
[----:B0-----:R-:W-:-:S03]  /*166ee0*/  PRMT R0, R10, 0x7770, RZ ;  /* 0x000077700a007816 */ /* 0x001fc600000000ff */
[----:B------:R-:W2:Y:S04]  /*166ef0*/  LDL.LU.64 R38, [R1+0x3968] ;  /* 0x0039680001267983 */ /* 0x000ea80000300a00 */
[----:B------:R0:W-:Y:S01]  /*166f00*/  @P1 STG.E.U8 desc[UR4][R36.64], R0 ;  /* 0x0000000024001986 */ /* 0x0001e2000c101104 */
[C---:B------:R-:W-:Y:S02]  /*166f10*/  LOP3.LUT P1, RZ, R7.reuse, 0x100, RZ, 0xc0, !PT ;  /* 0x0000010007ff7812 */ /* 0x040fe4000782c0ff */
[----:B0-----:R-:W-:Y:S01]  /*166f20*/  PRMT R0, R10, 0x7771, RZ ;  /* 0x000077710a007816 */ /* 0x001fe200000000ff */
[----:B------:R-:W2:Y:S10]  /*166f30*/  LDL.LU.64 R36, [R1+0x3960] ;  /* 0x0039600001247983 */ /* 0x000eb40000300a00 */
[----:B------:R0:W-:Y:S01]  /*166f40*/  @P1 STG.E.U8 desc[UR4][R12.64], R0 ;  /* 0x000000000c001986 */ /* 0x0001e2000c101104 */
[----:B------:R-:W-:-:S02]  /*166f50*/  LOP3.LUT P1, RZ, R7, 0x80, RZ, 0xc0, !PT ;  /* 0x0000008007ff7812 */ /* 0x000fc4000782c0ff */
[----:B0-----:R-:W-:Y:S01]  /*166f60*/  PRMT R0, R10, 0x7772, RZ ;  /* 0x000077720a007816 */ /* 0x001fe200000000ff */
[----:B------:R-:W2:Y:S10]  /*166f70*/  LDL.LU.64 R12, [R1+0x3958] ;  /* 0x00395800010c7983 */ /* 0x000eb40000300a00 */
[----:B------:R0:W-:Y:S01]  /*166f80*/  @P1 STG.E.U8 desc[UR4][R34.64], R0 ;  /* 0x0000000022001986 */ /* 0x0001e2000c101104 */
[----:B------:R-:W-:-:S02]  /*166f90*/  LOP3.LUT P1, RZ, R7, 0x40, RZ, 0xc0, !PT ;  /* 0x0000004007ff7812 */ /* 0x000fc4000782c0ff */
[----:B0-----:R-:W-:Y:S01]  /*166fa0*/  PRMT R0, R10, 0x7773, RZ ;  /* 0x000077730a007816 */ /* 0x001fe200000000ff */
[----:B------:R-:W2:Y:S10]  /*166fb0*/  LDL.LU.64 R34, [R1+0x39c0] ;  /* 0x0039c00001227983 */ /* 0x000eb40000300a00 */
[----:B---3--:R0:W-:Y:S04]  /*166fc0*/  @P1 STG.E.U8 desc[UR4][R30.64], R0 ;  /* 0x000000001e001986 */ /* 0x0081e8000c101104 */
[----:B0-----:R-:W3:Y:S01]  /*166fd0*/  LDL.LU.64 R30, [R1+0x66b8] ;  /* 0x0066b800011e7983 */ /* 0x001ee20000300a00 */
        /* <DEDUP_REMOVED lines=11> */
[----:B----4-:R3:W-:Y:S01]  /*167090*/  @P1 STG.E.U8 desc[UR4][R46.64], R0 ;  /* 0x000000002e001986 */ /* 0x0107e2000c101104 */
[----:B------:R-:W-:Y:S02]  /*1670a0*/  LOP3.LUT P1, RZ, R7, 0x2, RZ, 0xc0, !PT ;  /* 0x0000000207ff7812 */ /* 0x000fe4000782c0ff */
[C---:B------:R-:W-:Y:S02]  /*1670b0*/  LOP3.LUT P2, RZ, R29.reuse, 0x80000, RZ, 0xc0, !PT ;  /* 0x000800001dff7812 */ /* 0x040fe4000784c0ff */
[C---:B------:R-:W-:Y:S02]  /*1670c0*/  LOP3.LUT P3, RZ, R29.reuse, 0x100000, RZ, 0xc0, !PT ;  /* 0x001000001dff7812 */ /* 0x040fe4000786c0ff */
[C---:B------:R-:W-:Y:S02]  /*1670d0*/  LOP3.LUT P4, RZ, R29.reuse, 0x200000, RZ, 0xc0, !PT ;  /* 0x002000001dff7812 */ /* 0x040fe4000788c0ff */
[C---:B------:R-:W-:Y:S02]  /*1670e0*/  LOP3.LUT P5, RZ, R29.reuse, 0x400000, RZ, 0xc0, !PT ;  /* 0x004000001dff7812 */ /* 0x040fe400078ac0ff */
[----:B------:R-:W-:-:S02]  /*1670f0*/  LOP3.LUT P0, RZ, R29, 0x800000, RZ, 0xc0, !PT ;  /* 0x008000001dff7812 */ /* 0x000fc4000780c0ff */
[----:B------:R-:W-:Y:S02]  /*167100*/  LOP3.LUT P6, RZ, R29, 0x1000000, RZ, 0xc0, !PT ;  /* 0x010000001dff7812 */ /* 0x000fe400078cc0ff */
[----:B---3--:R-:W-:-:S05]  /*167110*/  PRMT R0, R30, 0x7770, RZ ;  /* 0x000077701e007816 */ /* 0x008fca00000000ff */
[----:B------:R0:W-:Y:S02]  /*167120*/  @P1 STG.E.U8 desc[UR4][R42.64], R0 ;  /* 0x000000002a001986 */ /* 0x0001e4000c101104 */
[----:B0-----:R-:W-:-:S05]  /*167130*/  PRMT R0, R30, 0x7771, RZ ;  /* 0x000077711e007816 */ /* 0x001fca00000000ff */
[----:B--2---:R0:W-:Y:S02]  /*167140*/  @P2 STG.E.U8 desc[UR4][R44.64], R0 ;  /* 0x000000002c002986 */ /* 0x0041e4000c101104 */
[----:B0-----:R-:W-:-:S05]  /*167150*/  PRMT R0, R30, 0x7772, RZ ;  /* 0x000077721e007816 */ /* 0x001fca00000000ff */
[----:B------:R0:W-:Y:S02]  /*167160*/  @P3 STG.E.U8 desc[UR4][R40.64], R0 ;  /* 0x0000000028003986 */ /* 0x0001e4000c101104 */
[----:B0-----:R-:W-:Y:S02]  /*167170*/  PRMT R0, R30, 0x7773, RZ ;  /* 0x000077731e007816 */ /* 0x001fe400000000ff */
[----:B------:R-:W2:Y:S04]  /*167180*/  LDL.LU R30, [R1+0x66b0] ;  /* 0x0066b000011e7983 */ /* 0x000ea80000300800 */
[----:B------:R0:W-:Y:S02]  /*167190*/  @P4 STG.E.U8 desc[UR4][R38.64], R0 ;  /* 0x0000000026004986 */ /* 0x0001e4000c101104 */
[----:B0-----:R-:W-:-:S05]  /*1671a0*/  PRMT R0, R31, 0x7770, RZ ;  /* 0x000077701f007816 */ /* 0x001fca00000000ff */
[----:B------:R0:W-:Y:S02]  /*1671b0*/  @P5 STG.E.U8 desc[UR4][R36.64], R0 ;  /* 0x0000000024005986 */ /* 0x0001e4000c101104 */
[----:B0-----:R-:W-:-:S05]  /*1671c0*/  PRMT R0, R31, 0x7771, RZ ;  /* 0x000077711f007816 */ /* 0x001fca00000000ff */
[----:B------:R0:W-:Y:S02]  /*1671d0*/  @P0 STG.E.U8 desc[UR4][R12.64], R0 ;  /* 0x000000000c000986 */ /* 0x0001e4000c101104 */
[----:B0-----:R-:W-:-:S05]  /*1671e0*/  PRMT R0, R31, 0x7772, RZ ;  /* 0x000077721f007816 */ /* 0x001fca00000000ff */
[----:B------:R0:W-:Y:S04]  /*1671f0*/  @P6 STG.E.U8 desc[UR4][R34.64], R0 ;  /* 0x0000000022006986 */ /* 0x0001e8000c101104 */
[----:B0-----:R-:W3:Y:S04]  /*167200*/  LDL.LU.64 R34, [R1+0x39d0] ;  /* 0x0039d00001227983 */ /* 0x001ee80000300a00 */
        /* <DEDUP_REMOVED lines=10> */
[----:B------:R-:W-:Y:S02]  /*1672b0*/  LOP3.LUT R8, R8, 0xfdffffff, RZ, 0xc0, !PT ;  /* 0xfdffffff08087812 */ /* 0x000fe400078ec0ff */
[C---:B------:R-:W-:Y:S02]  /*1672c0*/  LOP3.LUT P5, RZ, R29.reuse, 0x4000000, RZ, 0xc0, !PT ;  /* 0x040000001dff7812 */ /* 0x040fe400078ac0ff */
[C---:B------:R-:W-:Y:S02]  /*1672d0*/  LOP3.LUT P0, RZ, R29.reuse, 0x8000000, RZ, 0xc0, !PT ;  /* 0x080000001dff7812 */ /* 0x040fe4000780c0ff */
[----:B------:R-:W-:-:S02]  /*1672e0*/  LOP3.LUT P6, RZ, R29, 0x10000000, RZ, 0xc0, !PT ;  /* 0x100000001dff7812 */ /* 0x000fc400078cc0ff */
[----:B------:R-:W-:Y:S01]  /*1672f0*/  LOP3.LUT R7, R7, 0xfffffffe, RZ, 0xc0, !PT ;  /* 0xfffffffe07077812 */ /* 0x000fe200078ec0ff */
[----:B---3--:R0:W-:Y:S04]  /*167300*/  @P4 STG.E.U8 desc[UR4][R34.64], R0 ;  /* 0x0000000022004986 */ /* 0x0081e8000c101104 */
[----:B0-----:R-:W3:Y:S01]  /*167310*/  LDL.LU.64 R34, [R1+0x39f8] ;  /* 0x0039f80001227983 */ /* 0x001ee20000300a00 */
[----:B--2---:R-:W-:-:S13]  /*167320*/  LOP3.LUT P1, RZ, R30, 0x20, RZ, 0xc0, !PT ;  /* 0x000000201eff7812 */ /* 0x004fda000782c0ff */
        /* <DEDUP_REMOVED lines=18> */
[----:B----4-:R-:W-:-:S09]  /*167450*/  PRMT R0, R36, 0x7770, RZ ;  /* 0x0000777024007816 */ /* 0x010fd200000000ff */
[----:B------:R-:W-:Y:S02]  /*167460*/  @P1 LOP3.LUT R8, R8, 0x80000000, RZ, 0xfc, !PT ;  /* 0x8000000008081812 */ /* 0x000fe400078efcff */
[----:B------:R-:W-:Y:S01]  /*167470*/  LOP3.LUT P1, RZ, R29, 0x40000000, RZ, 0xc0, !PT ;  /* 0x400000001dff7812 */ /* 0x000fe2000782c0ff */
[----:B------:R0:W-:Y:S02]  /*167480*/  @P5 STG.E.U8 desc[UR4][R42.64], R0 ;  /* 0x000000002a005986 */ /* 0x0001e4000c101104 */
[----:B0-----:R-:W-:-:S10]  /*167490*/  PRMT R0, R36, 0x7771, RZ ;  /* 0x0000777124007816 */ /* 0x001fd400000000ff */
[----:B------:R-:W-:Y:S02]  /*1674a0*/  @P1 LOP3.LUT R7, R7, 0x1, RZ, 0xfc, !PT ;  /* 0x0000000107071812 */ /* 0x000fe400078efcff */
[----:B------:R-:W-:Y:S01]  /*1674b0*/  LOP3.LUT P1, RZ, R29, 0x20000000, RZ, 0xc0, !PT ;  /* 0x200000001dff7812 */ /* 0x000fe2000782c0ff */
[----:B------:R0:W-:Y:S04]  /*1674c0*/  @P0 STG.E.U8 desc[UR4][R44.64], R0 ;  /* 0x000000002c000986 */ /* 0x0001e8000c101104 */
[----:B------:R-:W2:Y:S04]  /*1674d0*/  LDL.LU.64 R28, [R1+0x3a08] ;  /* 0x003a0800011c7983 */ /* 0x000ea80000300a00 */
[----:B------:R-:W4:Y:S01]  /*1674e0*/  LDL.LU R16, [R1+0x3d4] ;  /* 0x0003d40001107983 */ /* 0x000f220000300800 */
[----:B0-----:R-:W-:-:S03]  /*1674f0*/  PRMT R0, R36, 0x7772, RZ ;  /* 0x0000777224007816 */ /* 0x001fc600000000ff */
[----:B------:R-:W4:Y:S04]  /*167500*/  LDL.LU.64 R26, [R1+0x3a10] ;  /* 0x003a1000011a7983 */ /* 0x000f280000300a00 */
[----:B------:R0:W-:Y:S04]  /*167510*/  @P6 STG.E.U8 desc[UR4][R40.64], R0 ;  /* 0x0000000028006986 */ /* 0x0001e8000c101104 */
[----:B------:R-:W4:Y:S04]  /*167520*/  LDL.LU.64 R4, [R1+0x3a18] ;  /* 0x003a180001047983 */ /* 0x000f280000300a00 */
[----:B------:R-:W4:Y:S01]  /*167530*/  LDL.LU.64 R2, [R1+0x3a20] ;  /* 0x003a200001027983 */ /* 0x000f220000300a00 */
[----:B0-----:R-:W-:-:S03]  /*167540*/  PRMT R0, R36, 0x7773, RZ ;  /* 0x0000777324007816 */ /* 0x001fc600000000ff */
[----:B------:R-:W4:Y:S04]  /*167550*/  LDL.LU R37, [R1+0x3c4] ;  /* 0x0003c40001257983 */ /* 0x000f280000300800 */
[----:B------:R-:W4:Y:S04]  /*167560*/  LDL.LU.64 R46, [R1+0x3a28] ;  /* 0x003a2800012e7983 */ /* 0x000f280000300a00 */
[----:B------:R-:W4:Y:S04]  /*167570*/  LDL.LU.64 R42, [R1+0x3a30] ;  /* 0x003a3000012a7983 */ /* 0x000f280000300a00 */
[----:B------:R-:W4:Y:S04]  /*167580*/  LDL.LU.64 R44, [R1+0x3a38] ;  /* 0x003a3800012c7983 */ /* 0x000f280000300a00 */
[----:B------:R0:W-:Y:S01]  /*167590*/  @P1 STG.E.U8 desc[UR4][R38.64], R0 ;  /* 0x0000000026001986 */ /* 0x0001e2000c101104 */
[----:B------:R-:W-:-:S03]  /*1675a0*/  LOP3.LUT P1, RZ, R7, 0x1, RZ, 0xc0, !PT ;  /* 0x0000000107ff7812 */ /* 0x000fc6000782c0ff */
[----:B------:R-:W4:Y:S04]  /*1675b0*/  LDL.LU.64 R40, [R1+0x3a40] ;  /* 0x003a400001287983 */ /* 0x000f280000300a00 */
[----:B------:R-:W4:Y:S04]  /*1675c0*/  LDL.LU R36, [R1+0x3b4] ;  /* 0x0003b40001247983 */ /* 0x000f280000300800 */
[----:B------:R-:W2:Y:S01]  /*1675d0*/  LDL.LU.64 R6, [R1+0x3a00] ;  /* 0x003a000001067983 */ /* 0x000ea20000300a00 */
[----:B0-----:R-:W-:-:S03]  /*1675e0*/  PRMT R0, R10, 0x7770, RZ ;  /* 0x000077700a007816 */ /* 0x001fc600000000ff */
[----:B------:R-:W4:Y:S04]  /*1675f0*/  LDL.LU.64 R38, [R1+0x3a48] ;  /* 0x003a480001267983 */ /* 0x000f280000300a00 */
[----:B------:R0:W-:Y:S01]  /*167600*/  @P1 STG.E.U8 desc[UR4][R12.64], R0 ;  /* 0x000000000c001986 */ /* 0x0001e2000c101104 */
[----:B------:R-:W-:-:S03]  /*167610*/  LOP3.LUT P1, RZ, R8, 0x80000000, RZ, 0xc0, !PT ;  /* 0x8000000008ff7812 */ /* 0x000fc6000782c0ff */
[----:B0-----:R-:W4:Y:S01]  /*167620*/  LDL.LU.64 R12, [R1+0x3a50] ;  /* 0x003a5000010c7983 */ /* 0x001f220000300a00 */
[----:B------:R-:W-:-:S09]  /*167630*/  PRMT R0, R10, 0x7771, RZ ;  /* 0x000077710a007816 */ /* 0x000fd200000000ff */
[----:B---3--:R0:W-:Y:S04]  /*167640*/  @P1 STG.E.U8 desc[UR4][R34.64], R0 ;  /* 0x0000000022001986 */ /* 0x0081e8000c101104 */
[----:B0-----:R-:W3:Y:S01]  /*167650*/  LDL.LU.64 R34, [R1+0x3a58] ;  /* 0x003a580001227983 */ /* 0x001ee20000300a00 */
        /* <DEDUP_REMOVED lines=68> */
[----:B------:R-:W-:Y:S02]  /*167aa0*/  LOP3.LUT R8, R8, 0xffbfffff, RZ, 0xc0, !PT ;  /* 0xffbfffff08087812 */ /* 0x000fe400078ec0ff */
[----:B------:R-:W-:Y:S01]  /*167ab0*/  LOP3.LUT P0, RZ, R30, 0x4000, RZ, 0xc0, !PT ;  /* 0x000040001eff7812 */ /* 0x000fe2000780c0ff */
[----:B------:R-:W2:Y:S01]  /*167ac0*/  LDL.LU.64 R2, [R1+0x3ab8] ;  /* 0x003ab80001027983 */ /* 0x000ea20000300a00 */
[----:B------:R-:W-:-:S02]  /*167ad0*/  PRMT R0, R36, 0x7773, RZ ;  /* 0x0000777324007816 */ /* 0x000fc400000000ff */
[----:B------:R-:W-:Y:S01]  /*167ae0*/  LOP3.LUT P6, RZ, R30, 0x8000, RZ, 0xc0, !PT ;  /* 0x000080001eff7812 */ /* 0x000fe200078cc0ff */
        /* <DEDUP_REMOVED lines=28> */
[C---:B------:R-:W-:Y:S02]  /*167cb0*/  LOP3.LUT P1, RZ, R8.reuse, 0x400000, RZ, 0xc0, !PT ;  /* 0x0040000008ff7812 */ /* 0x040fe4000782c0ff */
        /* <DEDUP_REMOVED lines=56> */
[C---:B------:R-:W-:Y:S01]  /*168040*/  LOP3.LUT P1, RZ, R31.reuse, 0x400, RZ, 0xc0, !PT ;  /* 0x000004001fff7812 */ /* 0x040fe2000782c0ff */
        /* <DEDUP_REMOVED lines=20> */
[----:B----4-:R0:W-:Y:S01]  /*168190*/  @P5 STG.E.U8 desc[UR4][R42.64], R0 ;  /* 0x000000002a005986 */ /* 0x0101e2000c101104 */
[----:B------:R-:W-:-:S09]  /*1681a0*/  LOP3.LUT P0, RZ, R31, 0x2, RZ, 0xc0, !PT ;  /* 0x000000021fff7812 */ /* 0x000fd2000780c0ff */
[----:B------:R-:W-:Y:S02]  /*1681b0*/  @P1 LOP3.LUT R8, R8, 0x8000, RZ, 0xfc, !PT ;  /* 0x0000800008081812 */ /* 0x000fe400078efcff */
[----:B------:R-:W-:Y:S02]  /*1681c0*/  LOP3.LUT P1, RZ, R31, 0x10, RZ, 0xc0, !PT ;  /* 0x000000101fff7812 */ /* 0x000fe4000782c0ff */
        /* <DEDUP_REMOVED lines=67> */
[----:B------:R-:W3:Y:S01]  /*168600*/  LDL.LU.64 R38, [R1+0x3bb0] ;  /* 0x003bb00001267983 */ /* 0x000ee20000300a00 */
[----:B------:R-:W-:-:S03]  /*168610*/  LOP3.LUT P4, RZ, R31, 0x40000, RZ, 0xc0, !PT ;  /* 0x000400001fff7812 */ /* 0x000fc6000788c0ff */
[----:B------:R-:W3:Y:S01]  /*168620*/  LDL.LU.64 R12, [R1+0x3bb8] ;  /* 0x003bb800010c7983 */ /* 0x000ee20000300a00 */
        /* <DEDUP_REMOVED lines=16> */
[----:B0-----:R-:W2:Y:S01]  /*168730*/  LDL.LU.64 R34, [R1+0x3bc0] ;  /* 0x003bc00001227983 */ /* 0x001ea20000300a00 */
[----:B------:R-:W-:Y:S02]  /*168740*/  @P1 LOP3.LUT R8, R8, 0x20, RZ, 0xfc, !PT ;  /* 0x0000002008081812 */ /* 0x000fe400078efcff */
[----:B------:R-:W-:Y:S01]  /*168750*/  LOP3.LUT P1, RZ, R31, 0x2000000, RZ, 0xc0, !PT ;  /* 0x020000001fff7812 */ /* 0x000fe2000782c0ff */
[----:B------:R-:W2:Y:S01]  /*168760*/  LDL.LU R37, [R1+0x3fc] ;  /* 0x0003fc0001257983 */ /* 0x000ea20000300800 */
[----:B------:R-:W-:-:S03]  /*168770*/  LOP3.LUT R8, R8, 0xffffffbf, RZ, 0xc0, !PT ;  /* 0xffffffbf08087812 */ /* 0x000fc600078ec0ff */
[----:B------:R-:W2:Y:S01]  /*168780*/  LDL.LU.64 R6, [R1+0x3bc8] ;  /* 0x003bc80001067983 */ /* 0x000ea20000300a00 */
[C---:B------:R-:W-:Y:S02]  /*168790*/  LOP3.LUT P5, RZ, R31.reuse, 0x80000, RZ, 0xc0, !PT ;  /* 0x000800001fff7812 */ /* 0x040fe400078ac0ff */
[C---:B------:R-:W-:Y:S01]  /*1687a0*/  LOP3.LUT P0, RZ, R31.reuse, 0x100000, RZ, 0xc0, !PT ;  /* 0x001000001fff7812 */ /* 0x040fe2000780c0ff */
[----:B------:R-:W2:Y:S04]  /*1687b0*/  LDL.LU.64 R28, [R1+0x3bd0] ;  /* 0x003bd000011c7983 */ /* 0x000ea80000300a00 */
[----:B------:R-:W-:Y:S01]  /*1687c0*/  @P1 LOP3.LUT R8, R8, 0x40, RZ, 0xfc, !PT ;  /* 0x0000004008081812 */ /* 0x000fe200078efcff */
[----:B------:R-:W2:Y:S01]  /*1687d0*/  LDL.LU.64 R26, [R1+0x3bd8] ;  /* 0x003bd800011a7983 */ /* 0x000ea20000300a00 */
[----:B------:R-:W-:-:S02]  /*1687e0*/  LOP3.LUT P1, RZ, R31, 0x1000000, RZ, 0xc0, !PT ;  /* 0x010000001fff7812 */ /* 0x000fc4000782c0ff */
[----:B------:R-:W-:Y:S01]  /*1687f0*/  LOP3.LUT R8, R8, 0xffffff7f, RZ, 0xc0, !PT ;  /* 0xffffff7f08087812 */ /* 0x000fe200078ec0ff */
[----:B------:R-:W2:Y:S01]  /*168800*/  LDL.LU.64 R4, [R1+0x3be0] ;  /* 0x003be00001047983 */ /* 0x000ea20000300a00 */
[----:B------:R-:W-:Y:S02]  /*168810*/  PRMT R0, R36, 0x7771, RZ ;  /* 0x0000777124007816 */ /* 0x000fe400000000ff */
[C---:B------:R-:W-:Y:S01]  /*168820*/  LOP3.LUT P6, RZ, R31.reuse, 0x200000, RZ, 0xc0, !PT ;  /* 0x002000001fff7812 */ /* 0x040fe200078cc0ff */
[----:B------:R-:W2:Y:S06]  /*168830*/  LDL.LU.64 R2, [R1+0x3be8] ;  /* 0x003be80001027983 */ /* 0x000eac0000300a00 */
[----:B------:R-:W-:Y:S01]  /*168840*/  @P1 LOP3.LUT R8, R8, 0x80, RZ, 0xfc, !PT ;  /* 0x0000008008081812 */ /* 0x000fe200078efcff */
[----:B----4-:R0:W-:Y:S01]  /*168850*/  @P5 STG.E.U8 desc[UR4][R42.64], R0 ;  /* 0x000000002a005986 */ /* 0x0101e2000c101104 */
[----:B------:R-:W-:-:S02]  /*168860*/  LOP3.LUT P1, RZ, R31, 0x800000, RZ, 0xc0, !PT ;  /* 0x008000001fff7812 */ /* 0x000fc4000782c0ff */
[----:B------:R-:W-:Y:S01]  /*168870*/  LOP3.LUT R8, R8, 0xfffffeff, RZ, 0xc0, !PT ;  /* 0xfffffeff08087812 */ /* 0x000fe200078ec0ff */
[----:B------:R-:W4:Y:S01]  /*168880*/  LDL.LU.64 R46, [R1+0x3bf0] ;  /* 0x003bf000012e7983 */ /* 0x000f220000300a00 */
[----:B0-----:R-:W-:-:S03]  /*168890*/  PRMT R0, R36, 0x7772, RZ ;  /* 0x0000777224007816 */ /* 0x001fc600000000ff */
[----:B------:R-:W4:Y:S06]  /*1688a0*/  LDL.LU.64 R42, [R1+0x3bf8] ;  /* 0x003bf800012a7983 */ /* 0x000f2c0000300a00 */
[----:B------:R-:W-:Y:S02]  /*1688b0*/  @P1 LOP3.LUT R8, R8, 0x100, RZ, 0xfc, !PT ;  /* 0x0000010008081812 */ /* 0x000fe400078efcff */
[----:B------:R-:W-:Y:S01]  /*1688c0*/  LOP3.LUT P1, RZ, R31, 0x400000, RZ, 0xc0, !PT ;  /* 0x004000001fff7812 */ /* 0x000fe2000782c0ff */
[----:B---3--:R0:W-:Y:S02]  /*1688d0*/  @P0 STG.E.U8 desc[UR4][R44.64], R0 ;  /* 0x000000002c000986 */ /* 0x0081e4000c101104 */
[----:B0-----:R-:W-:-:S02]  /*1688e0*/  PRMT R0, R36, 0x7773, RZ ;  /* 0x0000777324007816 */ /* 0x001fc400000000ff */
[----:B------:R-:W3:Y:S04]  /*1688f0*/  LDL.LU.64 R44, [R1+0x3c00] ;  /* 0x003c0000012c7983 */ /* 0x000ee80000300a00 */
[----:B------:R0:W-:Y:S02]  /*168900*/  @P6 STG.E.U8 desc[UR4][R40.64], R0 ;  /* 0x0000000028006986 */ /* 0x0001e4000c101104 */
[----:B0-----:R-:W-:Y:S02]  /*168910*/  PRMT R0, R11, 0x7770, RZ ;  /* 0x000077700b007816 */ /* 0x001fe400000000ff */
[----:B------:R-:W3:Y:S04]  /*168920*/  LDL.LU.64 R40, [R1+0x3c08] ;  /* 0x003c080001287983 */ /* 0x000ee80000300a00 */
[----:B------:R0:W-:Y:S01]  /*168930*/  @P1 STG.E.U8 desc[UR4][R38.64], R0 ;  /* 0x0000000026001986 */ /* 0x0001e2000c101104 */
[----:B------:R-:W-:-:S03]  /*168940*/  LOP3.LUT P1, RZ, R8, 0x100, RZ, 0xc0, !PT ;  /* 0x0000010008ff7812 */ /* 0x000fc6000782c0ff */
[----:B------:R-:W3:Y:S01]  /*168950*/  LDL.LU R36, [R1+0x3dc] ;  /* 0x0003dc0001247983 */ /* 0x000ee20000300800 */
[----:B0-----:R-:W-:-:S03]  /*168960*/  PRMT R0, R11, 0x7771, RZ ;  /* 0x000077710b007816 */ /* 0x001fc600000000ff */
[----:B------:R-:W3:Y:S06]  /*168970*/  LDL.LU.64 R38, [R1+0x3c10] ;  /* 0x003c100001267983 */ /* 0x000eec0000300a00 */
[----:B------:R0:W-:Y:S01]  /*168980*/  @P1 STG.E.U8 desc[UR4][R12.64], R0 ;  /* 0x000000000c001986 */ /* 0x0001e2000c101104 */
[----:B------:R-:W-:Y:S02]  /*168990*/  LOP3.LUT P1, RZ, R8, 0x80, RZ, 0xc0, !PT ;  /* 0x0000008008ff7812 */ /* 0x000fe4000782c0ff */
[C---:B0-----:R-:W-:Y:S01]  /*1689a0*/  PRMT R0, R11.reuse, 0x7772, RZ ;  /* 0x000077720b007816 */ /* 0x041fe200000000ff */
[----:B------:R-:W3:Y:S10]  /*1689b0*/  LDL.LU.64 R12, [R1+0x3c18] ;  /* 0x003c1800010c7983 */ /* 0x000ef40000300a00 */
[----:B--2---:R0:W-:Y:S04]  /*1689c0*/  @P1 STG.E.U8 desc[UR4][R34.64], R0 ;  /* 0x0000000022001986 */ /* 0x0041e8000c101104 */
[----:B0-----:R-:W2:Y:S01]  /*1689d0*/  LDL.LU.64 R34, [R1+0x3c20] ;  /* 0x003c200001227983 */ /* 0x001ea20000300a00 */
[----:B------:R-:W-:-:S03]  /*1689e0*/  PRMT R0, R11, 0x7773, RZ ;  /* 0x000077730b007816 */ /* 0x000fc600000000ff */
        /* <DEDUP_REMOVED lines=17> */
[C---:B------:R-:W-:Y:S02]  /*168b00*/  LOP3.LUT P3, RZ, R32.reuse, 0x1, RZ, 0xc0, !PT ;  /* 0x0000000120ff7812 */ /* 0x040fe4000786c0ff */
[C---:B------:R-:W-:Y:S02]  /*168b10*/  LOP3.LUT P4, RZ, R32.reuse, 0x2, RZ, 0xc0, !PT ;  /* 0x0000000220ff7812 */ /* 0x040fe4000788c0ff */
[C---:B------:R-:W-:Y:S02]  /*168b20*/  LOP3.LUT P5, RZ, R32.reuse, 0x4, RZ, 0xc0, !PT ;  /* 0x0000000420ff7812 */ /* 0x040fe400078ac0ff */
[----:B------:R-:W-:-:S02]  /*168b30*/  LOP3.LUT P0, RZ, R32, 0x8, RZ, 0xc0, !PT ;  /* 0x0000000820ff7812 */ /* 0x000fc4000780c0ff */
[----:B------:R-:W-:Y:S02]  /*168b40*/  LOP3.LUT P6, RZ, R32, 0x10, RZ, 0xc0, !PT ;  /* 0x0000001020ff7812 */ /* 0x000fe400078cc0ff */
[----:B----4-:R-:W-:-:S05]  /*168b50*/  PRMT R0, R11, 0x7770, RZ ;  /* 0x000077700b007816 */ /* 0x010fca00000000ff */
[----:B------:R0:W-:Y:S02]  /*168b60*/  @P1 STG.E.U8 desc[UR4][R46.64], R0 ;  /* 0x000000002e001986 */ /* 0x0001e4000c101104 */
[----:B0-----:R-:W-:-:S05]  /*168b70*/  PRMT R0, R11, 0x7771, RZ ;  /* 0x000077710b007816 */ /* 0x001fca00000000ff */
[----:B------:R0:W-:Y:S02]  /*168b80*/  @P2 STG.E.U8 desc[UR4][R42.64], R0 ;  /* 0x000000002a002986 */ /* 0x0001e4000c101104 */
[----:B0-----:R-:W-:-:S05]  /*168b90*/  PRMT R0, R11, 0x7772, RZ ;  /* 0x000077720b007816 */ /* 0x001fca00000000ff */
[----:B---3--:R0:W-:Y:S02]  /*168ba0*/  @P3 STG.E.U8 desc[UR4][R44.64], R0 ;  /* 0x000000002c003986 */ /* 0x0081e4000c101104 */
[----:B0-----:R-:W-:Y:S02]  /*168bb0*/  PRMT R0, R11, 0x7773, RZ ;  /* 0x000077730b007816 */ /* 0x001fe400000000ff */
        /* <DEDUP_REMOVED lines=10> */
[----:B------:R-:W3:Y:S04]  /*168c60*/  LDL.LU.64 R44, [R1+0x3c38] ;  /* 0x003c3800012c7983 */ /* 0x000ee80000300a00 */
[----:B------:R-:W3:Y:S04]  /*168c70*/  LDL.LU.64 R40, [R1+0x3c40] ;  /* 0x003c400001287983 */ /* 0x000ee80000300a00 */
[----:B------:R-:W4:Y:S04]  /*168c80*/  LDL.LU R37, [R1+0x3cc] ;  /* 0x0003cc0001257983 */ /* 0x000f280000300800 */
[----:B------:R-:W3:Y:S04]  /*168c90*/  LDL.LU.64 R38, [R1+0x3c48] ;  /* 0x003c480001267983 */ /* 0x000ee80000300a00 */
[----:B------:R-:W3:Y:S04]  /*168ca0*/  LDL.LU.64 R12, [R1+0x3c50] ;  /* 0x003c5000010c7983 */ /* 0x000ee80000300a00 */
[----:B------:R-:W3:Y:S01]  /*168cb0*/  LDL.LU R16, [R1+0x3bc] ;  /* 0x0003bc0001107983 */ /* 0x000ee20000300800 */
[----:B------:R-:W-:-:S02]  /*168cc0*/  LOP3.LUT P4, RZ, R32, 0x20, RZ, 0xc0, !PT ;  /* 0x0000002020ff7812 */ /* 0x000fc4000788c0ff */
[----:B------:R-:W-:Y:S02]  /*168cd0*/  PRMT R0, R36, 0x7773, RZ ;  /* 0x0000777324007816 */ /* 0x000fe400000000ff */
[C---:B------:R-:W-:Y:S02]  /*168ce0*/  LOP3.LUT P5, RZ, R32.reuse, 0x40, RZ, 0xc0, !PT ;  /* 0x0000004020ff7812 */ /* 0x040fe400078ac0ff */
[C---:B------:R-:W-:Y:S02]  /*168cf0*/  LOP3.LUT P0, RZ, R32.reuse, 0x80, RZ, 0xc0, !PT ;  /* 0x0000008020ff7812 */ /* 0x040fe4000780c0ff */
[C---:B------:R-:W-:Y:S02]  /*168d00*/  LOP3.LUT P6, RZ, R32.reuse, 0x100, RZ, 0xc0, !PT ;  /* 0x0000010020ff7812 */ /* 0x040fe400078cc0ff */
[----:B------:R-:W-:Y:S02]  /*168d10*/  LOP3.LUT P1, RZ, R32, 0x20000, RZ, 0xc0, !PT ;  /* 0x0002000020ff7812 */ /* 0x000fe4000782c0ff */
[----:B------:R-:W-:Y:S01]  /*168d20*/  LOP3.LUT R8, R8, 0xfffffffe, RZ, 0xc0, !PT ;  /* 0xfffffffe08087812 */ /* 0x000fe200078ec0ff */
[----:B--2---:R0:W-:Y:S04]  /*168d30*/  @P4 STG.E.U8 desc[UR4][R34.64], R0 ;  /* 0x0000000022004986 */ /* 0x0041e8000c101104 */
[----:B0-----:R-:W2:Y:S04]  /*168d40*/  LDL.LU.64 R34, [R1+0x3c58] ;  /* 0x003c580001227983 */ /* 0x001ea80000300a00 */
[----:B------:R-:W2:Y:S04]  /*168d50*/  LDL.LU.64 R6, [R1+0x3c60] ;  /* 0x003c600001067983 */ /* 0x000ea80000300a00 */
[----:B------:R-:W2:Y:S04]  /*168d60*/  LDL.LU.64 R28, [R1+0x3c68] ;  /* 0x003c6800011c7983 */ /* 0x000ea80000300a00 */
[----:B------:R-:W2:Y:S04]  /*168d70*/  LDL.LU R36, [R1+0x3ac] ;  /* 0x0003ac0001247983 */ /* 0x000ea80000300800 */
[----:B------:R-:W2:Y:S04]  /*168d80*/  LDL.LU.64 R26, [R1+0x3c70] ;  /* 0x003c7000011a7983 */ /* 0x000ea80000300a00 */
[----:B------:R-:W2:Y:S04]  /*168d90*/  LDL.LU.64 R4, [R1+0x3c78] ;  /* 0x003c780001047983 */ /* 0x000ea80000300a00 */
[----:B------:R-:W2:Y:S01]  /*168da0*/  LDL.LU.64 R2, [R1+0x3c80] ;  /* 0x003c800001027983 */ /* 0x000ea20000300a00 */
[----:B----4-:R-:W-:-:S03]  /*168db0*/  PRMT R0, R37, 0x7770, RZ ;  /* 0x0000777025007816 */ /* 0x010fc600000000ff */
[----:B------:R-:W4:Y:S04]  /*168dc0*/  LDL.LU.64 R46, [R1+0x3c88] ;  /* 0x003c8800012e7983 */ /* 0x000f280000300a00 */
[----:B------:R0:W-:Y:S02]  /*168dd0*/  @P5 STG.E.U8 desc[UR4][R42.64], R0 ;  /* 0x000000002a005986 */ /* 0x0001e4000c101104 */
[C---:B0-----:R-:W-:Y:S02]  /*168de0*/  PRMT R0, R37.reuse, 0x7771, RZ ;  /* 0x0000777125007816 */ /* 0x041fe400000000ff */
[----:B------:R-:W4:Y:S04]  /*168df0*/  LDL.LU.64 R42, [R1+0x3c90] ;  /* 0x003c9000012a7983 */ /* 0x000f280000300a00 */
[----:B---3--:R0:W-:Y:S02]  /*168e00*/  @P0 STG.E.U8 desc[UR4][R44.64], R0 ;  /* 0x000000002c000986 */ /* 0x0081e4000c101104 */
[----:B0-----:R-:W-:-:S02]  /*168e10*/  PRMT R0, R37, 0x7772, RZ ;  /* 0x0000777225007816 */ /* 0x001fc400000000ff */
[----:B------:R-:W3:Y:S04]  /*168e20*/  LDL.LU.64 R44, [R1+0x3c98] ;  /* 0x003c9800012c7983 */ /* 0x000ee80000300a00 */
[----:B------:R0:W-:Y:S04]  /*168e30*/  @P6 STG.E.U8 desc[UR4][R40.64], R0 ;  /* 0x0000000028006986 */ /* 0x0001e8000c101104 */
[----:B0-----:R-:W3:Y:S01]  /*168e40*/  LDL.LU.64 R40, [R1+0x3ca0] ;  /* 0x003ca00001287983 */ /* 0x001ee20000300a00 */
[----:B------:R-:W-:-:S04]  /*168e50*/  LOP3.LUT R11, R11, 0xfdffffff, RZ, 0xc0, !PT ;  /* 0xfdffffff0b0b7812 */ /* 0x000fc800078ec0ff */
        /* <DEDUP_REMOVED lines=20> */
[----:B------:R-:W-:Y:S02]  /*168fa0*/  PRMT R0, R37, 0x7773, RZ ;  /* 0x0000777325007816 */ /* 0x000fe400000000ff */
[----:B------:R-:W3:Y:S09]  /*168fb0*/  LDL.LU R37, [R1+0x38c] ;  /* 0x00038c0001257983 */ /* 0x000ef20000300800 */
        /* <DEDUP_REMOVED lines=11> */
[----:B------:R-:W-:-:S03]  /*169070*/  LOP3.LUT P1, RZ, R11, 0x40000000, RZ, 0xc0, !PT ;  /* 0x400000000bff7812 */ /* 0x000fc6000782c0ff */
[----:B0-----:R-:W2:Y:S01]  /*169080*/  LDL.LU.64 R34, [R1+0x3cb8] ;  /* 0x003cb80001227983 */ /* 0x001ea20000300a00 */
[----:B------:R-:W-:-:S09]  /*169090*/  PRMT R0, R16, 0x7772, RZ ;  /* 0x0000777210007816 */ /* 0x000fd200000000ff */
        /* <DEDUP_REMOVED lines=20> */
[----:B------:R0:W-:Y:S02]  /*1691e0*/  @P2 STG.E.U8 desc[UR4][R42.64], R0 ;  /* 0x000000002a002986 */ /* 0x0001e4000c101104 */
[----:B0-----:R-:W-:-:S05]  /*1691f0*/  PRMT R0, R33, 0x7771, RZ ;  /* 0x0000777121007816 */ /* 0x001fca00000000ff */
[----:B---3--:R0:W-:Y:S02]  /*169200*/  @P3 STG.E.U8 desc[UR4][R44.64], R0 ;  /* 0x000000002c003986 */ /* 0x0081e4000c101104 */
[----:B0-----:R-:W-:-:S05]  /*169210*/  PRMT R0, R33, 0x7772, RZ ;  /* 0x0000777221007816 */ /* 0x001fca00000000ff */
[----:B------:R0:W-:Y:S02]  /*169220*/  @P4 STG.E.U8 desc[UR4][R40.64], R0 ;  /* 0x0000000028004986 */ /* 0x0001e4000c101104 */
[----:B0-----:R-:W-:Y:S02]  /*169230*/  PRMT R0, R33, 0x7773, RZ ;  /* 0x0000777321007816 */ /* 0x001fe400000000ff */
[----:B------:R-:W3:Y:S04]  /*169240*/  LDL.LU R33, [R1+0x6690] ;  /* 0x0066900001217983 */ /* 0x000ee80000300800 */
[----:B------:R-:W4:Y:S01]  /*169250*/  LDL.LU.64 R40, [R1+0x3cc0] ;  /* 0x003cc00001287983 */ /* 0x000f220000300a00 */
[C---:B------:R-:W-:Y:S02]  /*169260*/  LOP3.LUT P5, RZ, R32.reuse, 0x200000, RZ, 0xc0, !PT ;  /* 0x0020000020ff7812 */ /* 0x040fe400078ac0ff */
[----:B------:R-:W-:-:S02]  /*169270*/  LOP3.LUT P0, RZ, R32, 0x400000, RZ, 0xc0, !PT ;  /* 0x0040000020ff7812 */ /* 0x000fc4000780c0ff */
[----:B------:R-:W-:-:S09]  /*169280*/  LOP3.LUT P6, RZ, R32, 0x800000, RZ, 0xc0, !PT ;  /* 0x0080000020ff7812 */ /* 0x000fd200078cc0ff */
[----:B------:R0:W-:Y:S02]  /*169290*/  @P5 STG.E.U8 desc[UR4][R38.64], R0 ;  /* 0x0000000026005986 */ /* 0x0001e4000c101104 */
[----:B0-----:R-:W-:-:S05]  /*1692a0*/  PRMT R0, R37, 0x7770, RZ ;  /* 0x0000777025007816 */ /* 0x001fca00000000ff */
[----:B------:R0:W-:Y:S02]  /*1692b0*/  @P0 STG.E.U8 desc[UR4][R12.64], R0 ;  /* 0x000000000c000986 */ /* 0x0001e4000c101104 */
[----:B0-----:R-:W-:Y:S02]  /*1692c0*/  PRMT R0, R37, 0x7771, RZ ;  /* 0x0000777125007816 */ /* 0x001fe400000000ff */
[----:B------:R-:W3:Y:S04]  /*1692d0*/  LDL.LU.64 R12, [R1+0x3cc8] ;  /* 0x003cc800010c7983 */ /* 0x000ee80000300a00 */
[----:B--2---:R0:W-:Y:S04]  /*1692e0*/  @P6 STG.E.U8 desc[UR4][R34.64], R0 ;  /* 0x0000000022006986 */ /* 0x0041e8000c101104 */
[----:B0-----:R-:W2:Y:S04]  /*1692f0*/  LDL.LU.64 R34, [R1+0x3cd0] ;  /* 0x003cd00001227983 */ /* 0x001ea80000300a00 */
[----:B------:R-:W2:Y:S04]  /*169300*/  LDL.LU.64 R2, [R1+0x3cd8] ;  /* 0x003cd80001027983 */ /* 0x000ea80000300a00 */
[----:B------:R-:W2:Y:S04]  /*169310*/  LDL.LU.64 R42, [R1+0x3ce0] ;  /* 0x003ce000012a7983 */ /* 0x000ea80000300a00 */
[----:B------:R-:W2:Y:S01]  /*169320*/  LDL.LU R45, [R1+0x370] ;  /* 0x00037000012d7983 */ /* 0x000ea20000300800 */
[----:B------:R-:W-:-:S03]  /*169330*/  LOP3.LUT P4, RZ, R32, 0x1000000, RZ, 0xc0, !PT ;  /* 0x0100000020ff7812 */ /* 0x000fc6000788c0ff */
[----:B------:R-:W2:Y:S01]  /*169340*/  LDL.LU.64 R38, [R1+0x3ce8] ;  /* 0x003ce80001267983 */ /* 0x000ea20000300a00 */
[----:B------:R-:W-:-:S03]  /*169350*/  PRMT R0, R37, 0x7772, RZ ;  /* 0x0000777225007816 */ /* 0x000fc600000000ff */
[----:B------:R-:W2:Y:S06]  /*169360*/  LDL.LU R46, [R1+0x360] ;  /* 0x00036000012e7983 */ /* 0x000eac0000300800 */
[----:B----4-:R0:W-:Y:S02]  /*169370*/  @P4 STG.E.U8 desc[UR4][R40.64], R0 ;  /* 0x0000000028004986 */ /* 0x0101e4000c101104 */
[----:B0-----:R-:W-:Y:S02]  /*169380*/  PRMT R0, R37, 0x7773, RZ ;  /* 0x0000777325007816 */ /* 0x001fe400000000ff */
[----:B------:R-:W4:Y:S01]  /*169390*/  LDL.LU.64 R36, [R1+0x3cf0] ;  /* 0x003cf00001247983 */ /* 0x000f220000300a00 */
[----:B---3--:R-:W-:-:S02]  /*1693a0*/  LOP3.LUT P1, RZ, R33, 0x10, RZ, 0xc0, !PT ;  /* 0x0000001021ff7812 */ /* 0x008fc4000782c0ff */
[----:B------:R-:W-:-:S11]  /*1693b0*/  LOP3.LUT R11, R11, 0xfffdffff, RZ, 0xc0, !PT ;  /* 0xfffdffff0b0b7812 */ /* 0x000fd600078ec0ff */
[----:B------:R-:W-:Y:S02]  /*1693c0*/  @P1 LOP3.LUT R11, R11, 0x20000, RZ, 0xfc, !PT ;  /* 0x000200000b0b1812 */ /* 0x000fe400078efcff */
[----:B------:R-:W-:Y:S02]  /*1693d0*/  LOP3.LUT P1, RZ, R33, 0x8, RZ, 0xc0, !PT ;  /* 0x0000000821ff7812 */ /* 0x000fe4000782c0ff */
[----:B------:R-:W-:Y:S02]  /*1693e0*/  LOP3.LUT R11, R11, 0xfffbffff, RZ, 0xc0, !PT ;  /* 0xfffbffff0b0b7812 */ /* 0x000fe400078ec0ff */
[----:B------:R-:W-:-:S09]  /*1693f0*/  LOP3.LUT P5, RZ, R32, 0x2000000, RZ, 0xc0, !PT ;  /* 0x0200000020ff7812 */ /* 0x000fd200078ac0ff */
[----:B------:R-:W-:Y:S02]  /*169400*/  @P1 LOP3.LUT R11, R11, 0x40000, RZ, 0xfc, !PT ;  /* 0x000400000b0b1812 */ /* 0x000fe400078efcff */
[----:B------:R-:W-:Y:S02]  /*169410*/  LOP3.LUT P1, RZ, R33, 0x4, RZ, 0xc0, !PT ;  /* 0x0000000421ff7812 */ /* 0x000fe4000782c0ff */
[----:B------:R-:W-:Y:S02]  /*169420*/  LOP3.LUT R11, R11, 0xfff7ffff, RZ, 0xc0, !PT ;  /* 0xfff7ffff0b0b7812 */ /* 0x000fe400078ec0ff */
[----:B------:R-:W-:-:S09]  /*169430*/  LOP3.LUT P0, RZ, R32, 0x4000000, RZ, 0xc0, !PT ;  /* 0x0400000020ff7812 */ /* 0x000fd2000780c0ff */
[----:B------:R-:W-:Y:S02]  /*169440*/  @P1 LOP3.LUT R11, R11, 0x80000, RZ, 0xfc, !PT ;  /* 0x000800000b0b1812 */ /* 0x000fe400078efcff */
[----:B------:R-:W-:Y:S02]  /*169450*/  LOP3.LUT P1, RZ, R33, 0x2, RZ, 0xc0, !PT ;  /* 0x0000000221ff7812 */ /* 0x000fe4000782c0ff */
[----:B------:R-:W-:Y:S01]  /*169460*/  LOP3.LUT R11, R11, 0xffefffff, RZ, 0xc0, !PT ;  /* 0xffefffff0b0b7812 */ /* 0x000fe200078ec0ff */
[----:B------:R0:W-:Y:S10]  /*169470*/  @P5 STG.E.U8 desc[UR4][R12.64], R0 ;  /* 0x000000000c005986 */ /* 0x0001f4000c101104 */
[----:B------:R-:W-:-:S02]  /*169480*/  @P1 LOP3.LUT R11, R11, 0x100000, RZ, 0xfc, !PT ;  /* 0x001000000b0b1812 */ /* 0x000fc400078efcff */
[----:B------:R-:W-:Y:S01]  /*169490*/  LOP3.LUT P1, RZ, R33, 0x1, RZ, 0xc0, !PT ;  /* 0x0000000121ff7812 */ /* 0x000fe2000782c0ff */
[----:B0-----:R-:W3:Y:S01]  /*1694a0*/  LDL.LU.64 R12, [R1+0x3cf8] ;  /* 0x003cf800010c7983 */ /* 0x001ee20000300a00 */
        /* <DEDUP_REMOVED lines=9> */
[----:B--2---:R-:W-:-:S05]  /*169540*/  PRMT R0, R45, 0x7770, RZ ;  /* 0x000077702d007816 */ /* 0x004fca00000000ff */
[----:B------:R0:W-:Y:S04]  /*169550*/  @P0 STG.E.U8 desc[UR4][R34.64], R0 ;  /* 0x0000000022000986 */ /* 0x0001e8000c101104 */
[----:B0-----:R-:W2:Y:S04]  /*169560*/  LDL.LU.64 R34, [R1+0x3d00] ;  /* 0x003d000001227983 */ /* 0x001ea80000300a00 */
[----:B------:R-:W2:Y:S04]  /*169570*/  LDL.LU.64 R30, [R1+0x3d08] ;  /* 0x003d0800011e7983 */ /* 0x000ea80000300a00 */
[----:B------:R-:W2:Y:S04]  /*169580*/  LDL.LU R40, [R1+0x350] ;  /* 0x0003500001287983 */ /* 0x000ea80000300800 */
[----:B------:R-:W2:Y:S01]  /*169590*/  LDL.LU.64 R6, [R1+0x3d10] ;  /* 0x003d100001067983 */ /* 0x000ea20000300a00 */
[----:B------:R-:W-:-:S03]  /*1695a0*/  LOP3.LUT P1, RZ, R32, 0x20000000, RZ, 0xc0, !PT ;  /* 0x2000000020ff7812 */ /* 0x000fc6000782c0ff */
[----:B------:R-:W2:Y:S01]  /*1695b0*/  LDL.LU.64 R28, [R1+0x3d18] ;  /* 0x003d1800011c7983 */ /* 0x000ea20000300a00 */
[----:B------:R-:W-:Y:S02]  /*1695c0*/  LOP3.LUT R11, R11, 0xfeffffff, RZ, 0xc0, !PT ;  /* 0xfeffffff0b0b7812 */ /* 0x000fe400078ec0ff */
[----:B------:R-:W-:Y:S01]  /*1695d0*/  PRMT R0, R45, 0x7771, RZ ;  /* 0x000077712d007816 */ /* 0x000fe200000000ff */
[----:B------:R-:W2:Y:S04]  /*1695e0*/  LDL.LU R41, [R1+0x340] ;  /* 0x0003400001297983 */ /* 0x000ea80000300800 */
[----:B------:R-:W2:Y:S02]  /*1695f0*/  LDL.LU.64 R26, [R1+0x3d20] ;  /* 0x003d2000011a7983 */ /* 0x000ea40000300a00 */
[----:B------:R-:W-:-:S02]  /*169600*/  @P1 LOP3.LUT R11, R11, 0x1000000, RZ, 0xfc, !PT ;  /* 0x010000000b0b1812 */ /* 0x000fc400078efcff */
[----:B------:R-:W-:Y:S01]  /*169610*/  LOP3.LUT P1, RZ, R32, 0x10000000, RZ, 0xc0, !PT ;  /* 0x1000000020ff7812 */ /* 0x000fe2000782c0ff */
[----:B------:R0:W-:Y:S04]  /*169620*/  @P6 STG.E.U8 desc[UR4][R2.64], R0 ;  /* 0x0000000002006986 */ /* 0x0001e8000c101104 */
[----:B------:R-:W2:Y:S01]  /*169630*/  LDL.LU.64 R4, [R1+0x3d28] ;  /* 0x003d280001047983 */ /* 0x000ea20000300a00 */
[----:B0-----:R-:W-:-:S03]  /*169640*/  PRMT R0, R45, 0x7772, RZ ;  /* 0x000077722d007816 */ /* 0x001fc600000000ff */
[----:B------:R-:W2:Y:S04]  /*169650*/  LDL.LU.64 R2, [R1+0x3d30] ;  /* 0x003d300001027983 */ /* 0x000ea80000300a00 */
[----:B------:R0:W-:Y:S01]  /*169660*/  @P1 STG.E.U8 desc[UR4][R42.64], R0 ;  /* 0x000000002a001986 */ /* 0x0001e2000c101104 */
[----:B------:R-:W-:Y:S02]  /*169670*/  LOP3.LUT P1, RZ, R11, 0x1000000, RZ, 0xc0, !PT ;  /* 0x010000000bff7812 */ /* 0x000fe4000782c0ff */
[----:B0-----:R-:W-:Y:S01]  /*169680*/  PRMT R0, R45, 0x7773, RZ ;  /* 0x000077732d007816 */ /* 0x001fe200000000ff */
[----:B------:R-:W2:Y:S10]  /*169690*/  LDL.LU.64 R42, [R1+0x3d38] ;  /* 0x003d3800012a7983 */ /* 0x000eb40000300a00 */
[----:B------:R0:W-:Y:S01]  /*1696a0*/  @P1 STG.E.U8 desc[UR4][R38.64], R0 ;  /* 0x0000000026001986 */ /* 0x0001e2000c101104 */
        /* <DEDUP_REMOVED lines=9> */
[----:B---3--:R0:W-:Y:S01]  /*169740*/  @P1 STG.E.U8 desc[UR4][R12.64], R0 ;  /* 0x000000000c001986 */ /* 0x0081e2000c101104 */
[----:B------:R-:W-:Y:S02]  /*169750*/  LOP3.LUT P1, RZ, R11, 0x200000, RZ, 0xc0, !PT ;  /* 0x002000000bff7812 */ /* 0x000fe4000782c0ff */
[----:B0-----:R-:W-:Y:S01]  /*169760*/  PRMT R0, R46, 0x7772, RZ ;  /* 0x000077722e007816 */ /* 0x001fe200000000ff */
[----:B------:R-:W3:Y:S01]  /*169770*/  LDL.LU.64 R12, [R1+0x6688] ;  /* 0x00668800010c7983 */ /* 0x000ee20000300a00 */
[C---:B------:R-:W-:Y:S02]  /*169780*/  LOP3.LUT P2, RZ, R33.reuse, 0x20, RZ, 0xc0, !PT ;  /* 0x0000002021ff7812 */ /* 0x040fe4000784c0ff */
[C---:B------:R-:W-:Y:S02]  /*169790*/  LOP3.LUT P3, RZ, R33.reuse, 0x40, RZ, 0xc0, !PT ;  /* 0x0000004021ff7812 */ /* 0x040fe4000786c0ff */
[C---:B------:R-:W-:Y:S02]  /*1697a0*/  LOP3.LUT P4, RZ, R33.reuse, 0x80, RZ, 0xc0, !PT ;  /* 0x0000008021ff7812 */ /* 0x040fe4000788c0ff */
[----:B------:R-:W-:-:S02]  /*1697b0*/  LOP3.LUT P5, RZ, R33, 0x100, RZ, 0xc0, !PT ;  /* 0x0000010021ff7812 */ /* 0x000fc400078ac0ff */
        /* <DEDUP_REMOVED lines=28> */
[----:B0-----:R-:W4:Y:S04]  /*169980*/  LDL.LU.64 R36, [R1+0x3d58] ;  /* 0x003d580001247983 */ /* 0x001f280000300a00 */
[----:B------:R-:W3:Y:S04]  /*169990*/  LDL.LU.64 R2, [R1+0x3d60] ;  /* 0x003d600001027983 */ /* 0x000ee80000300a00 */
        /* <DEDUP_REMOVED lines=20> */
[----:B----4-:R0:W-:Y:S04]  /*169ae0*/  @P4 STG.E.U8 desc[UR4][R36.64], R0 ;  /* 0x0000000024004986 */ /* 0x0101e8000c101104 */
[----:B0-----:R-:W4:Y:S04]  /*169af0*/  LDL.LU.64 R36, [R1+0x3d88] ;  /* 0x003d880001247983 */ /* 0x001f280000300a00 */
[----:B------:R-:W4:Y:S04]  /*169b00*/  LDL.LU.64 R30, [R1+0x3d90] ;  /* 0x003d9000011e7983 */ /* 0x000f280000300a00 */
[----:B------:R-:W4:Y:S04]  /*169b10*/  LDL.LU.64 R6, [R1+0x3d98] ;  /* 0x003d980001067983 */ /* 0x000f280000300a00 */
[----:B------:R-:W4:Y:S01]  /*169b20*/  LDL.LU.64 R28, [R1+0x3da0] ;  /* 0x003da000011c7983 */ /* 0x000f220000300a00 */
[----:B------:R-:W-:-:S02]  /*169b30*/  LOP3.LUT R11, R11, 0xffffdfff, RZ, 0xc0, !PT ;  /* 0xffffdfff0b0b7812 */ /* 0x000fc400078ec0ff */
[----:B------:R-:W-:Y:S01]  /*169b40*/  LOP3.LUT P5, RZ, R33, 0x1000, RZ, 0xc0, !PT ;  /* 0x0000100021ff7812 */ /* 0x000fe200078ac0ff */
[----:B------:R-:W4:Y:S01]  /*169b50*/  LDL.LU.64 R26, [R1+0x3da8] ;  /* 0x003da800011a7983 */ /* 0x000f220000300a00 */
[----:B------:R-:W-:Y:S02]  /*169b60*/  @P1 LOP3.LUT R11, R11, 0x2000, RZ, 0xfc, !PT ;  /* 0x000020000b0b1812 */ /* 0x000fe400078efcff */
[----:B------:R-:W-:Y:S01]  /*169b70*/  LOP3.LUT P1, RZ, R33, 0x40000, RZ, 0xc0, !PT ;  /* 0x0004000021ff7812 */ /* 0x000fe2000782c0ff */
[----:B------:R-:W4:Y:S01]  /*169b80*/  LDL.LU.64 R4, [R1+0x3db0] ;  /* 0x003db00001047983 */ /* 0x000f220000300a00 */
        /* <DEDUP_REMOVED lines=15> */
[----:B--2---:R0:W-:Y:S04]  /*169c80*/  @P0 STG.E.U8 desc[UR4][R42.64], R0 ;  /* 0x000000002a000986 */ /* 0x0041e8000c101104 */
[----:B------:R-:W2:Y:S01]  /*169c90*/  LDL.LU.64 R46, [R1+0x3dc0] ;  /* 0x003dc000012e7983 */ /* 0x000ea20000300a00 */
[----:B0-----:R-:W-:-:S03]  /*169ca0*/  PRMT R0, R16, 0x7770, RZ ;  /* 0x0000777010007816 */ /* 0x001fc600000000ff */
[----:B------:R-:W2:Y:S04]  /*169cb0*/  LDL.LU.64 R42, [R1+0x3dc8] ;  /* 0x003dc800012a7983 */ /* 0x000ea80000300a00 */
[----:B------:R0:W-:Y:S02]  /*169cc0*/  @P6 STG.E.U8 desc[UR4][R44.64], R0 ;  /* 0x000000002c006986 */ /* 0x0001e4000c101104 */
[----:B0-----:R-:W-:Y:S02]  /*169cd0*/  PRMT R0, R16, 0x7771, RZ ;  /* 0x0000777110007816 */ /* 0x001fe400000000ff */
[----:B------:R-:W2:Y:S04]  /*169ce0*/  LDL.LU.64 R44, [R1+0x3dd0] ;  /* 0x003dd000012c7983 */ /* 0x000ea80000300a00 */
        /* <DEDUP_REMOVED lines=8> */
[----:B----4-:R0:W-:Y:S01]  /*169d70*/  @P1 STG.E.U8 desc[UR4][R36.64], R0 ;  /* 0x0000000024001986 */ /* 0x0101e2000c101104 */
[----:B------:R-:W-:-:S02]  /*169d80*/  LOP3.LUT P1, RZ, R11, 0x4000, RZ, 0xc0, !PT ;  /* 0x000040000bff7812 */ /* 0x000fc4000782c0ff */
[----:B0-----:R-:W-:Y:S01]  /*169d90*/  PRMT R0, R34, 0x7770, RZ ;  /* 0x0000777022007816 */ /* 0x001fe200000000ff */
[----:B------:R-:W4:Y:S10]  /*169da0*/  LDL.LU.64 R36, [R1+0x3de8] ;  /* 0x003de80001247983 */ /* 0x000f340000300a00 */
        /* <DEDUP_REMOVED lines=21> */
[----:B--2---:R0:W-:Y:S01]  /*169f00*/  @P2 STG.E.U8 desc[UR4][R46.64], R0 ;  /* 0x000000002e002986 */ /* 0x0041e2000c101104 */
[C---:B------:R-:W-:Y:S02]  /*169f10*/  LOP3.LUT P5, RZ, R33.reuse, 0x8000000, RZ, 0xc0, !PT ;  /* 0x0800000021ff7812 */ /* 0x040fe400078ac0ff */
[----:B0-----:R-:W-:Y:S02]  /*169f20*/  PRMT R0, R12, 0x7773, RZ ;  /* 0x000077730c007816 */ /* 0x001fe400000000ff */
[C---:B------:R-:W-:Y:S01]  /*169f30*/  LOP3.LUT P0, RZ, R33.reuse, 0x10000000, RZ, 0xc0, !PT ;  /* 0x1000000021ff7812 */ /* 0x040fe2000780c0ff */
[----:B------:R-:W2:Y:S04]  /*169f40*/  LDL.LU R12, [R1+0x6674] ;  /* 0x00667400010c7983 */ /* 0x000ea80000300800 */
[----:B------:R4:W-:Y:S01]  /*169f50*/  @P3 STG.E.U8 desc[UR4][R42.64], R0 ;  /* 0x000000002a003986 */ /* 0x0009e2000c101104 */
[----:B------:R-:W-:-:S02]  /*169f60*/  LOP3.LUT P6, RZ, R33, 0x20000000, RZ, 0xc0, !PT ;  /* 0x2000000021ff7812 */ /* 0x000fc400078cc0ff */
        /* <DEDUP_REMOVED lines=9> */
[----:B0-----:R-:W4:Y:S04]  /*16a000*/  LDL.LU.64 R36, [R1+0x3df0] ;  /* 0x003df00001247983 */ /* 0x001f280000300a00 */
[----:B------:R-:W2:Y:S04]  /*16a010*/  LDL.LU.64 R2, [R1+0x3df8] ;  /* 0x003df80001027983 */ /* 0x000ea80000300a00 */
        /* <DEDUP_REMOVED lines=8> */
[----:B------:R-:W-:Y:S02]  /*16a0a0*/  LOP3.LUT P5, RZ, R33, 0x80000000, RZ, 0xc0, !PT ;  /* 0x8000000021ff7812 */ /* 0x000fe400078ac0ff */
[----:B---3--:R-:W-:-:S07]  /*16a0b0*/  PRMT R0, R43, 0x7770, RZ ;  /* 0x000077702b007816 */ /* 0x008fce00000000ff */
[----:B----4-:R0:W-:Y:S04]  /*16a0c0*/  @P4 STG.E.U8 desc[UR4][R36.64], R0 ;  /* 0x0000000024004986 */ /* 0x0101e8000c101104 */
[----:B0-----:R-:W3:Y:S01]  /*16a0d0*/  LDL.LU.64 R36, [R1+0x3e20] ;  /* 0x003e200001247983 */ /* 0x001ee20000300a00 */
[----:B------:R-:W-:-:S03]  /*16a0e0*/  LOP3.LUT P1, RZ, R34, 0x400, RZ, 0xc0, !PT ;  /* 0x0000040022ff7812 */ /* 0x000fc6000782c0ff */
[----:B------:R-:W4:Y:S04]  /*16a0f0*/  LDL.LU.64 R30, [R1+0x3e28] ;  /* 0x003e2800011e7983 */ /* 0x000f280000300a00 */
[----:B------:R-:W4:Y:S04]  /*16a100*/  LDL.LU R16, [R1+0x344] ;  /* 0x0003440001107983 */ /* 0x000f280000300800 */
[----:B------:R-:W4:Y:S02]  /*16a110*/  LDL.LU.64 R6, [R1+0x3e30] ;  /* 0x003e300001067983 */ /* 0x000f240000300a00 */
[----:B------:R-:W-:-:S02]  /*16a120*/  @P1 LOP3.LUT R11, R11, 0x2, RZ, 0xfc, !PT ;  /* 0x000000020b0b1812 */ /* 0x000fc400078efcff */
[----:B------:R-:W-:Y:S01]  /*16a130*/  LOP3.LUT P1, RZ, R34, 0x200, RZ, 0xc0, !PT ;  /* 0x0000020022ff7812 */ /* 0x000fe2000782c0ff */
[----:B------:R-:W4:Y:S01]  /*16a140*/  LDL.LU.64 R28, [R1+0x3e38] ;  /* 0x003e3800011c7983 */ /* 0x000f220000300a00 */
[----:B------:R-:W-:-:S03]  /*16a150*/  LOP3.LUT R11, R11, 0xfffffffb, RZ, 0xc0, !PT ;  /* 0xfffffffb0b0b7812 */ /* 0x000fc600078ec0ff */
[----:B------:R-:W4:Y:S01]  /*16a160*/  LDL.LU.64 R26, [R1+0x3e40] ;  /* 0x003e4000011a7983 */ /* 0x000f220000300a00 */
[C---:B------:R-:W-:Y:S02]  /*16a170*/  LOP3.LUT P0, RZ, R34.reuse, 0x1, RZ, 0xc0, !PT ;  /* 0x0000000122ff7812 */ /* 0x040fe4000780c0ff */
[----:B------:R-:W-:Y:S01]  /*16a180*/  PRMT R0, R43, 0x7771, RZ ;  /* 0x000077712b007816 */ /* 0x000fe200000000ff */
[----:B------:R-:W4:Y:S04]  /*16a190*/  LDL.LU.64 R4, [R1+0x3e48] ;  /* 0x003e480001047983 */ /* 0x000f280000300a00 */
        /* <DEDUP_REMOVED lines=14> */
[----:B------:R-:W-:Y:S01]  /*16a280*/  LOP3.LUT R11, R11, 0xffffff7f, RZ, 0xc0, !PT ;  /* 0xffffff7f0b0b7812 */ /* 0x000fe200078ec0ff */
[----:B--2---:R0:W-:Y:S01]  /*16a290*/  @P5 STG.E.U8 desc[UR4][R2.64], R0 ;  /* 0x0000000002005986 */ /* 0x0041e2000c101104 */
[----:B------:R-:W-:-:S09]  /*16a2a0*/  LOP3.LUT P6, RZ, R34, 0x2, RZ, 0xc0, !PT ;  /* 0x0000000222ff7812 */ /* 0x000fd200078cc0ff */
[----:B------:R-:W-:Y:S02]  /*16a2b0*/  @P1 LOP3.LUT R11, R11, 0x80, RZ, 0xfc, !PT ;  /* 0x000000800b0b1812 */ /* 0x000fe400078efcff */
[----:B------:R-:W-:Y:S01]  /*16a2c0*/  LOP3.LUT P1, RZ, R34, 0x8, RZ, 0xc0, !PT ;  /* 0x0000000822ff7812 */ /* 0x000fe2000782c0ff */
[----:B0-----:R-:W2:Y:S01]  /*16a2d0*/  LDL.LU.64 R2, [R1+0x3e50] ;  /* 0x003e500001027983 */ /* 0x001ea20000300a00 */
[----:B------:R-:W-:Y:S02]  /*16a2e0*/  LOP3.LUT R11, R11, 0xfffffeff, RZ, 0xc0, !PT ;  /* 0xfffffeff0b0b7812 */ /* 0x000fe400078ec0ff */
[----:B------:R-:W-:-:S05]  /*16a2f0*/  PRMT R0, R43, 0x7772, RZ ;  /* 0x000077722b007816 */ /* 0x000fca00000000ff */
[----:B------:R0:W-:Y:S04]  /*16a300*/  @P0 STG.E.U8 desc[UR4][R46.64], R0 ;  /* 0x000000002e000986 */ /* 0x0001e8000c101104 */
        /* <DEDUP_REMOVED lines=13> */
[----:B------:R-:W-:-:S03]  /*16a3e0*/  LOP3.LUT P1, RZ, R11, 0x80, RZ, 0xc0, !PT ;  /* 0x000000800bff7812 */ /* 0x000fc6000782c0ff */
[----:B0-----:R-:W2:Y:S01]  /*16a3f0*/  LDL.LU.64 R38, [R1+0x3e78] ;  /* 0x003e780001267983 */ /* 0x001ea20000300a00 */
[----:B------:R-:W-:-:S09]  /*16a400*/  PRMT R0, R10, 0x7772, RZ ;  /* 0x000077720a007816 */ /* 0x000fd200000000ff */
[----:B---3--:R0:W-:Y:S04]  /*16a410*/  @P1 STG.E.U8 desc[UR4][R36.64], R0 ;  /* 0x0000000024001986 */ /* 0x0081e8000c101104 */
[----:B0-----:R-:W3:Y:S01]  /*16a420*/  LDL.LU.64 R36, [R1+0x3e80] ;  /* 0x003e800001247983 */ /* 0x001ee20000300a00 */
        /* <DEDUP_REMOVED lines=19> */
[----:B--2---:R0:W-:Y:S01]  /*16a560*/  @P1 STG.E.U8 desc[UR4][R2.64], R0 ;  /* 0x0000000002001986 */ /* 0x0041e2000c101104 */
        /* <DEDUP_REMOVED lines=8> */
[----:B------:R-:W-:Y:S01]  /*16a5f0*/  LOP3.LUT P6, RZ, R34, 0x10000, RZ, 0xc0, !PT ;  /* 0x0001000022ff7812 */ /* 0x000fe200078cc0ff */
[----:B------:R-:W2:Y:S04]  /*16a600*/  LDL.LU R12, [R1+0x666c] ;  /* 0x00666c00010c7983 */ /* 0x000ea80000300800 */
        /* <DEDUP_REMOVED lines=18> */
[C---:B------:R-:W-:Y:S02]  /*16a730*/  LOP3.LUT P1, RZ, R34.reuse, 0x20000000, RZ, 0xc0, !PT ;  /* 0x2000000022ff7812 */ /* 0x040fe4000782c0ff */
[C---:B------:R-:W-:Y:S02]  /*16a740*/  LOP3.LUT P5, RZ, R34.reuse, 0x40000, RZ, 0xc0, !PT ;  /* 0x0004000022ff7812 */ /* 0x040fe400078ac0ff */
[C---:B------:R-:W-:Y:S02]  /*16a750*/  LOP3.LUT P0, RZ, R34.reuse, 0x80000, RZ, 0xc0, !PT ;  /* 0x0008000022ff7812 */ /* 0x040fe4000780c0ff */
[----:B------:R-:W-:-:S02]  /*16a760*/  LOP3.LUT P6, RZ, R34, 0x100000, RZ, 0xc0, !PT ;  /* 0x0010000022ff7812 */ /* 0x000fc400078cc0ff */
[----:B--2---:R-:W-:Y:S01]  /*16a770*/  LOP3.LUT R12, R12, 0xfdffffff, RZ, 0xc0, !PT ;  /* 0xfdffffff0c0c7812 */ /* 0x004fe200078ec0ff */
[----:B---3--:R0:W-:Y:S04]  /*16a780*/  @P4 STG.E.U8 desc[UR4][R36.64], R0 ;  /* 0x0000000024004986 */ /* 0x0081e8000c101104 */
[----:B0-----:R-:W2:Y:S01]  /*16a790*/  LDL.LU.64 R36, [R1+0x3eb8] ;  /* 0x003eb80001247983 */ /* 0x001ea20000300a00 */
[----:B------:R-:W-:Y:S02]  /*16a7a0*/  @P1 LOP3.LUT R12, R12, 0x2000000, RZ, 0xfc, !PT ;  /* 0x020000000c0c1812 */ /* 0x000fe400078efcff */
[----:B------:R-:W-:Y:S02]  /*16a7b0*/  LOP3.LUT P1, RZ, R34, 0x10000000, RZ, 0xc0, !PT ;  /* 0x1000000022ff7812 */ /* 0x000fe4000782c0ff */
[----:B------:R-:W-:-:S02]  /*16a7c0*/  LOP3.LUT R12, R12, 0xfbffffff, RZ, 0xc0, !PT ;  /* 0xfbffffff0c0c7812 */ /* 0x000fc400078ec0ff */
[----:B----4-:R-:W-:-:S09]  /*16a7d0*/  PRMT R0, R44, 0x7770, RZ ;  /* 0x000077702c007816 */ /* 0x010fd200000000ff */
[----:B------:R-:W-:Y:S02]  /*16a7e0*/  @P1 LOP3.LUT R12, R12, 0x4000000, RZ, 0xfc, !PT ;  /* 0x040000000c0c1812 */ /* 0x000fe400078efcff */
[----:B------:R-:W-:Y:S02]  /*16a7f0*/  LOP3.LUT P1, RZ, R34, 0x8000000, RZ, 0xc0, !PT ;  /* 0x0800000022ff7812 */ /* 0x000fe4000782c0ff */
[----:B------:R-:W-:Y:S01]  /*16a800*/  LOP3.LUT R12, R12, 0xf7ffffff, RZ, 0xc0, !PT ;  /* 0xf7ffffff0c0c7812 */ /* 0x000fe200078ec0ff */
[----:B------:R0:W-:Y:S10]  /*16a810*/  @P5 STG.E.U8 desc[UR4][R46.64], R0 ;  /* 0x000000002e005986 */ /* 0x0001f4000c101104 */
[----:B------:R-:W-:Y:S01]  /*16a820*/  @P1 LOP3.LUT R12, R12, 0x8000000, RZ, 0xfc, !PT ;  /* 0x080000000c0c1812 */ /* 0x000fe200078efcff */
[----:B0-----:R-:W3:Y:S01]  /*16a830*/  LDL.LU.64 R46, [R1+0x3ec0] ;  /* 0x003ec000012e7983 */ /* 0x001ee20000300a00 */
[----:B------:R-:W-:-:S02]  /*16a840*/  LOP3.LUT P1, RZ, R34, 0x4000000, RZ, 0xc0, !PT ;  /* 0x0400000022ff7812 */ /* 0x000fc4000782c0ff */
[----:B------:R-:W-:Y:S01]  /*16a850*/  LOP3.LUT R12, R12, 0xefffffff, RZ, 0xc0, !PT ;  /* 0xefffffff0c0c7812 */ /* 0x000fe200078ec0ff */
        /* <DEDUP_REMOVED lines=8> */
[----:B------:R-:W-:Y:S02]  /*16a8e0*/  LOP3.LUT R11, R11, 0xfffffffe, RZ, 0xc0, !PT ;  /* 0xfffffffe0b0b7812 */ /* 0x000fe400078ec0ff */
[----:B------:R-:W-:Y:S01]  /*16a8f0*/  PRMT R0, R44, 0x7771, RZ ;  /* 0x000077712c007816 */ /* 0x000fe200000000ff */
[----:B------:R-:W4:Y:S04]  /*16a900*/  LDL.LU R45, [R1+0x368] ;  /* 0x00036800012d7983 */ /* 0x000f280000300800 */
[----:B------:R-:W-:Y:S01]  /*16a910*/  @P1 LOP3.LUT R12, R12, 0x20000000, RZ, 0xfc, !PT ;  /* 0x200000000c0c1812 */ /* 0x000fe200078efcff */
[----:B------:R-:W4:Y:S01]  /*16a920*/  LDL.LU.64 R26, [R1+0x3ee8] ;  /* 0x003ee800011a7983 */ /* 0x000f220000300a00 */
[----:B------:R-:W-:-:S02]  /*16a930*/  LOP3.LUT P1, RZ, R34, 0x1000000, RZ, 0xc0, !PT ;  /* 0x0100000022ff7812 */ /* 0x000fc4000782c0ff */
[----:B------:R-:W-:Y:S01]  /*16a940*/  LOP3.LUT R12, R12, 0xbfffffff, RZ, 0xc0, !PT ;  /* 0xbfffffff0c0c7812 */ /* 0x000fe200078ec0ff */
[----:B------:R0:W-:Y:S04]  /*16a950*/  @P0 STG.E.U8 desc[UR4][R2.64], R0 ;  /* 0x0000000002000986 */ /* 0x0001e8000c101104 */
[----:B------:R-:W4:Y:S06]  /*16a960*/  LDL.LU.64 R4, [R1+0x3ef0] ;  /* 0x003ef00001047983 */ /* 0x000f2c0000300a00 */
[----:B------:R-:W-:-:S02]  /*16a970*/  @P1 LOP3.LUT R12, R12, 0x40000000, RZ, 0xfc, !PT ;  /* 0x400000000c0c1812 */ /* 0x000fc400078efcff */
[----:B------:R-:W-:Y:S01]  /*16a980*/  LOP3.LUT P1, RZ, R34, 0x800000, RZ, 0xc0, !PT ;  /* 0x0080000022ff7812 */ /* 0x000fe2000782c0ff */
[----:B0-----:R-:W4:Y:S01]  /*16a990*/  LDL.LU.64 R2, [R1+0x3ef8] ;  /* 0x003ef80001027983 */ /* 0x001f220000300a00 */
[----:B------:R-:W-:-:S11]  /*16a9a0*/  LOP3.LUT R12, R12, 0x7fffffff, RZ, 0xc0, !PT ;  /* 0x7fffffff0c0c7812 */ /* 0x000fd600078ec0ff */
[----:B------:R-:W-:Y:S02]  /*16a9b0*/  @P1 LOP3.LUT R12, R12, 0x80000000, RZ, 0xfc, !PT ;  /* 0x800000000c0c1812 */ /* 0x000fe400078efcff */
[----:B------:R-:W-:Y:S02]  /*16a9c0*/  LOP3.LUT P1, RZ, R34, 0x400000, RZ, 0xc0, !PT ;  /* 0x0040000022ff7812 */ /* 0x000fe4000782c0ff */
[----:B------:R-:W-:-:S11]  /*16a9d0*/  PRMT R0, R44, 0x7772, RZ ;  /* 0x000077722c007816 */ /* 0x000fd600000000ff */
[----:B------:R-:W-:Y:S02]  /*16a9e0*/  @P1 LOP3.LUT R11, R11, 0x1, RZ, 0xfc, !PT ;  /* 0x000000010b0b1812 */ /* 0x000fe400078efcff */
[----:B------:R-:W-:Y:S01]  /*16a9f0*/  LOP3.LUT P1, RZ, R34, 0x200000, RZ, 0xc0, !PT ;  /* 0x0020000022ff7812 */ /* 0x000fe2000782c0ff */
[----:B------:R0:W-:Y:S02]  /*16aa00*/  @P6 STG.E.U8 desc[UR4][R42.64], R0 ;  /* 0x000000002a006986 */ /* 0x0001e4000c101104 */
[----:B0-----:R-:W-:Y:S02]  /*16aa10*/  PRMT R0, R44, 0x7773, RZ ;  /* 0x000077732c007816 */ /* 0x001fe400000000ff */
[----:B------:R-:W4:Y:S08]  /*16aa20*/  LDL.LU.64 R42, [R1+0x3f00] ;  /* 0x003f0000012a7983 */ /* 0x000f300000300a00 */
        /* <DEDUP_REMOVED lines=15> */
[----:B0-----:R-:W-:Y:S01]  /*16ab20*/  PRMT R0, R10, 0x7773, RZ ;  /* 0x000077730a007816 */ /* 0x001fe200000000ff */
[----:B------:R-:W3:Y:S10]  /*16ab30*/  LDL.LU.64 R46, [R1+0x6660] ;  /* 0x00666000012e7983 */ /* 0x000ef40000300a00 */
        /* <DEDUP_REMOVED lines=25> */
[----:B------:R0:W-:Y:S01]  /*16acd0*/  @P5 STG.E.U8 desc[UR4][R40.64], R0 ;  /* 0x0000000028005986 */ /* 0x0001e2000c101104 */
[----:B------:R-:W-:Y:S02]  /*16ace0*/  LOP3.LUT P6, RZ, R35, 0x8, RZ, 0xc0, !PT ;  /* 0x0000000823ff7812 */ /* 0x000fe400078cc0ff */
[----:B0-----:R-:W-:-:S05]  /*16acf0*/  PRMT R0, R44, 0x7770, RZ ;  /* 0x000077702c007816 */ /* 0x001fca00000000ff */
[----:B------:R0:W-:Y:S04]  /*16ad00*/  @P0 STG.E.U8 desc[UR4][R38.64], R0 ;  /* 0x0000000026000986 */ /* 0x0001e8000c101104 */
[----:B0-----:R-:W4:Y:S01]  /*16ad10*/  LDL.LU.64 R38, [R1+0x3f20] ;  /* 0x003f200001267983 */ /* 0x001f220000300a00 */
[----:B------:R-:W-:-:S05]  /*16ad20*/  PRMT R0, R44, 0x7771, RZ ;  /* 0x000077712c007816 */ /* 0x000fca00000000ff */
[----:B--2---:R0:W-:Y:S04]  /*16ad30*/  @P6 STG.E.U8 desc[UR4][R36.64], R0 ;  /* 0x0000000024006986 */ /* 0x0041e8000c101104 */
[----:B0-----:R-:W2:Y:S04]  /*16ad40*/  LDL.LU.64 R36, [R1+0x3f28] ;  /* 0x003f280001247983 */ /* 0x001ea80000300a00 */
[----:B------:R-:W3:Y:S04]  /*16ad50*/  LDL.LU.64 R4, [R1+0x3f30] ;  /* 0x003f300001047983 */ /* 0x000ee80000300a00 */
[----:B------:R-:W3:Y:S04]  /*16ad60*/  LDL.LU.64 R2, [R1+0x3f38] ;  /* 0x003f380001027983 */ /* 0x000ee80000300a00 */
[----:B------:R-:W3:Y:S04]  /*16ad70*/  LDL.LU.64 R42, [R1+0x3f40] ;  /* 0x003f4000012a7983 */ /* 0x000ee80000300a00 */
[----:B------:R-:W3:Y:S01]  /*16ad80*/  LDL.LU R45, [R1+0x348] ;  /* 0x00034800012d7983 */ /* 0x000ee20000300800 */
[----:B------:R-:W-:-:S03]  /*16ad90*/  LOP3.LUT P4, RZ, R35, 0x10, RZ, 0xc0, !PT ;  /* 0x0000001023ff7812 */ /* 0x000fc6000788c0ff */
[----:B------:R-:W3:Y:S01]  /*16ada0*/  LDL.LU.64 R40, [R1+0x3f48] ;  /* 0x003f480001287983 */ /* 0x000ee20000300a00 */
[----:B------:R-:W-:-:S03]  /*16adb0*/  PRMT R0, R44, 0x7772, RZ ;  /* 0x000077722c007816 */ /* 0x000fc600000000ff */
[----:B------:R-:W3:Y:S01]  /*16adc0*/  LDL.LU R10, [R1+0x338] ;  /* 0x00033800010a7983 */ /* 0x000ee20000300800 */
[C---:B------:R-:W-:Y:S02]  /*16add0*/  LOP3.LUT P5, RZ, R35.reuse, 0x20, RZ, 0xc0, !PT ;  /* 0x0000002023ff7812 */ /* 0x040fe400078ac0ff */
[----:B------:R-:W-:Y:S02]  /*16ade0*/  LOP3.LUT P1, RZ, R35, 0x10000, RZ, 0xc0, !PT ;  /* 0x0001000023ff7812 */ /* 0x000fe4000782c0ff */
[----:B------:R-:W-:Y:S01]  /*16adf0*/  LOP3.LUT R12, R12, 0xfffdffff, RZ, 0xc0, !PT ;  /* 0xfffdffff0c0c7812 */ /* 0x000fe200078ec0ff */
[----:B----4-:R0:W-:Y:S04]  /*16ae00*/  @P4 STG.E.U8 desc[UR4][R38.64], R0 ;  /* 0x0000000026004986 */ /* 0x0101e8000c101104 */
[----:B0-----:R-:W4:Y:S01]  /*16ae10*/  LDL.LU.64 R38, [R1+0x3f50] ;  /* 0x003f500001267983 */ /* 0x001f220000300a00 */
[----:B------:R-:W-:-:S05]  /*16ae20*/  PRMT R0, R44, 0x7773, RZ ;  /* 0x000077732c007816 */ /* 0x000fca00000000ff */
[----:B--2---:R0:W-:Y:S04]  /*16ae30*/  @P5 STG.E.U8 desc[UR4][R36.64], R0 ;  /* 0x0000000024005986 */ /* 0x0041e8000c101104 */
[----:B0-----:R-:W2:Y:S01]  /*16ae40*/  LDL.LU.64 R36, [R1+0x3f58] ;  /* 0x003f580001247983 */ /* 0x001ea20000300a00 */
[----:B------:R-:W-:Y:S02]  /*16ae50*/  @P1 LOP3.LUT R12, R12, 0x20000, RZ, 0xfc, !PT ;  /* 0x000200000c0c1812 */ /* 0x000fe400078efcff */
[C---:B------:R-:W-:Y:S01]  /*16ae60*/  LOP3.LUT P1, RZ, R35.reuse, 0x8000, RZ, 0xc0, !PT ;  /* 0x0000800023ff7812 */ /* 0x040fe2000782c0ff */
[----:B------:R-:W2:Y:S01]  /*16ae70*/  LDL.LU.64 R32, [R1+0x3f60] ;  /* 0x003f600001207983 */ /* 0x000ea20000300a00 */
[----:B------:R-:W-:Y:S02]  /*16ae80*/  LOP3.LUT R12, R12, 0xfffbffff, RZ, 0xc0, !PT ;  /* 0xfffbffff0c0c7812 */ /* 0x000fe400078ec0ff */
[C---:B------:R-:W-:Y:S01]  /*16ae90*/  LOP3.LUT P0, RZ, R35.reuse, 0x40, RZ, 0xc0, !PT ;  /* 0x0000004023ff7812 */ /* 0x040fe2000780c0ff */
[----:B------:R-:W2:Y:S01]  /*16aea0*/  LDL.LU.64 R30, [R1+0x3f68] ;  /* 0x003f6800011e7983 */ /* 0x000ea20000300a00 */
[----:B------:R-:W-:-:S02]  /*16aeb0*/  LOP3.LUT P6, RZ, R35, 0x80, RZ, 0xc0, !PT ;  /* 0x0000008023ff7812 */ /* 0x000fc400078cc0ff */
[----:B---3--:R-:W-:Y:S01]  /*16aec0*/  PRMT R0, R45, 0x7770, RZ ;  /* 0x000077702d007816 */ /* 0x008fe200000000ff */
[----:B------:R-:W3:Y:S04]  /*16aed0*/  LDL.LU R16, [R1+0x328] ;  /* 0x0003280001107983 */ /* 0x000ee80000300800 */
[----:B------:R-:W-:Y:S01]  /*16aee0*/  @P1 LOP3.LUT R12, R12, 0x40000, RZ, 0xfc, !PT ;  /* 0x000400000c0c1812 */ /* 0x000fe200078efcff */
[----:B------:R-:W3:Y:S01]  /*16aef0*/  LDL.LU.64 R6, [R1+0x3f70] ;  /* 0x003f700001067983 */ /* 0x000ee20000300a00 */
[----:B------:R-:W-:Y:S02]  /*16af00*/  LOP3.LUT P1, RZ, R35, 0x4000, RZ, 0xc0, !PT ;  /* 0x0000400023ff7812 */ /* 0x000fe4000782c0ff */
[----:B------:R-:W-:Y:S01]  /*16af10*/  LOP3.LUT R12, R12, 0xfff7ffff, RZ, 0xc0, !PT ;  /* 0xfff7ffff0c0c7812 */ /* 0x000fe200078ec0ff */
[----:B------:R0:W-:Y:S04]  /*16af20*/  @P0 STG.E.U8 desc[UR4][R4.64], R0 ;  /* 0x0000000004000986 */ /* 0x0001e8000c101104 */
[----:B------:R-:W3:Y:S04]  /*16af30*/  LDL.LU.64 R28, [R1+0x3f78] ;  /* 0x003f7800011c7983 */ /* 0x000ee80000300a00 */
[----:B------:R-:W3:Y:S02]  /*16af40*/  LDL.LU.64 R26, [R1+0x3f80] ;  /* 0x003f8000011a7983 */ /* 0x000ee40000300a00 */
        /* <DEDUP_REMOVED lines=19> */
[----:B------:R0:W-:Y:S02]  /*16b080*/  @P6 STG.E.U8 desc[UR4][R2.64], R0 ;  /* 0x0000000002006986 */ /* 0x0001e4000c101104 */
[----:B0-----:R-:W-:Y:S02]  /*16b090*/  PRMT R0, R45, 0x7772, RZ ;  /* 0x000077722d007816 */ /* 0x001fe400000000ff */
[----:B------:R-:W3:Y:S08]  /*16b0a0*/  LDL.LU.64 R2, [R1+0x3f90] ;  /* 0x003f900001027983 */ /* 0x000ef00000300a00 */
[----:B------:R0:W-:Y:S01]  /*16b0b0*/  @P1 STG.E.U8 desc[UR4][R42.64], R0 ;  /* 0x000000002a001986 */ /* 0x0001e2000c101104 */
[----:B------:R-:W-:-:S02]  /*16b0c0*/  LOP3.LUT P1, RZ, R12, 0x1000000, RZ, 0xc0, !PT ;  /* 0x010000000cff7812 */ /* 0x000fc4000782c0ff */
[----:B0-----:R-:W-:Y:S01]  /*16b0d0*/  PRMT R0, R45, 0x7773, RZ ;  /* 0x000077732d007816 */ /* 0x001fe200000000ff */
[----:B------:R-:W3:Y:S10]  /*16b0e0*/  LDL.LU.64 R42, [R1+0x3f98] ;  /* 0x003f9800012a7983 */ /* 0x000ef40000300a00 */
[----:B------:R0:W-:Y:S01]  /*16b0f0*/  @P1 STG.E.U8 desc[UR4][R40.64], R0 ;  /* 0x0000000028001986 */ /* 0x0001e2000c101104 */
[----:B------:R-:W-:-:S03]  /*16b100*/  LOP3.LUT P1, RZ, R12, 0x800000, RZ, 0xc0, !PT ;  /* 0x008000000cff7812 */ /* 0x000fc6000782c0ff */
[----:B------:R-:W3:Y:S01]  /*16b110*/  LDL.LU.64 R44, [R1+0x3fa0] ;  /* 0x003fa000012c7983 */ /* 0x000ee20000300a00 */
[----:B0-----:R-:W-:-:S03]  /*16b120*/  PRMT R0, R10, 0x7770, RZ ;  /* 0x000077700a007816 */ /* 0x001fc600000000ff */
[----:B------:R-:W3:Y:S06]  /*16b130*/  LDL.LU.64 R40, [R1+0x3fa8] ;  /* 0x003fa80001287983 */ /* 0x000eec0000300a00 */
[----:B----4-:R0:W-:Y:S01]  /*16b140*/  @P1 STG.E.U8 desc[UR4][R38.64], R0 ;  /* 0x0000000026001986 */ /* 0x0101e2000c101104 */
[----:B------:R-:W-:Y:S02]  /*16b150*/  LOP3.LUT P1, RZ, R12, 0x400000, RZ, 0xc0, !PT ;  /* 0x004000000cff7812 */ /* 0x000fe4000782c0ff */
[----:B0-----:R-:W-:Y:S01]  /*16b160*/  PRMT R0, R10, 0x7771, RZ ;  /* 0x000077710a007816 */ /* 0x001fe200000000ff */
[----:B------:R-:W4:Y:S10]  /*16b170*/  LDL.LU.64 R38, [R1+0x3fb0] ;  /* 0x003fb00001267983 */ /* 0x000f340000300a00 */
        /* <DEDUP_REMOVED lines=22> */
[C---:B------:R-:W-:Y:S02]  /*16b2e0*/  LOP3.LUT P5, RZ, R35.reuse, 0x100000, RZ, 0xc0, !PT ;  /* 0x0010000023ff7812 */ /* 0x040fe400078ac0ff */
[C---:B------:R-:W-:Y:S02]  /*16b2f0*/  LOP3.LUT P0, RZ, R35.reuse, 0x200000, RZ, 0xc0, !PT ;  /* 0x0020000023ff7812 */ /* 0x040fe4000780c0ff */
[----:B------:R-:W-:Y:S02]  /*16b300*/  LOP3.LUT P6, RZ, R35, 0x400000, RZ, 0xc0, !PT ;  /* 0x0040000023ff7812 */ /* 0x000fe400078cc0ff */
        /* <DEDUP_REMOVED lines=8> */
[----:B------:R0:W-:Y:S02]  /*16b390*/  @P0 STG.E.U8 desc[UR4][R40.64], R0 ;  /* 0x0000000028000986 */ /* 0x0001e4000c101104 */
[----:B0-----:R-:W-:-:S05]  /*16b3a0*/  PRMT R0, R37, 0x7770, RZ ;  /* 0x0000777025007816 */ /* 0x001fca00000000ff */
[----:B----4-:R0:W-:Y:S04]  /*16b3b0*/  @P6 STG.E.U8 desc[UR4][R38.64], R0 ;  /* 0x0000000026006986 */ /* 0x0101e8000c101104 */
[----:B0-----:R-:W3:Y:S04]  /*16b3c0*/  LDL.LU.64 R38, [R1+0x3fb8] ;  /* 0x003fb80001267983 */ /* 0x001ee80000300a00 */
        /* <DEDUP_REMOVED lines=12> */
[----:B---3--:R0:W-:Y:S04]  /*16b490*/  @P4 STG.E.U8 desc[UR4][R38.64], R0 ;  /* 0x0000000026004986 */ /* 0x0081e8000c101104 */
[----:B0-----:R-:W3:Y:S01]  /*16b4a0*/  LDL.LU.64 R38, [R1+0x3fe8] ;  /* 0x003fe80001267983 */ /* 0x001ee20000300a00 */
[----:B--2---:R-:W-:-:S03]  /*16b4b0*/  LOP3.LUT P1, RZ, R36, 0x8, RZ, 0xc0, !PT ;  /* 0x0000000824ff7812 */ /* 0x004fc6000782c0ff */
[----:B------:R-:W2:Y:S10]  /*16b4c0*/  LDL.LU R16, [R1+0x36c] ;  /* 0x00036c0001107983 */ /* 0x000eb40000300800 */
        /* <DEDUP_REMOVED lines=24> */
[----:B------:R-:W2:Y:S04]  /*16b650*/  LDL.LU.64 R34, [R1+0x3ff0] ;  /* 0x003ff00001227983 */ /* 0x000ea80000300a00 */
[----:B----4-:R0:W-:Y:S02]  /*16b660*/  @P5 STG.E.U8 desc[UR4][R4.64], R0 ;  /* 0x0000000004005986 */ /* 0x0101e4000c101104 */
[----:B0-----:R-:W-:-:S02]  /*16b670*/  PRMT R0, R37, 0x7773, RZ ;  /* 0x0000777325007816 */ /* 0x001fc400000000ff */
[----:B------:R-:W4:Y:S04]  /*16b680*/  LDL.LU R37, [R1+0x6650] ;  /* 0x0066500001257983 */ /* 0x000f280000300800 */
[----:B------:R-:W4:Y:S04]  /*16b690*/  LDL.LU.64 R10, [R1+0x3ff8] ;  /* 0x003ff800010a7983 */ /* 0x000f280000300a00 */
[----:B------:R-:W4:Y:S04]  /*16b6a0*/  LDL.LU.64 R32, [R1+0x4000] ;  /* 0x0040000001207983 */ /* 0x000f280000300a00 */
[----:B------:R-:W4:Y:S04]  /*16b6b0*/  LDL.LU.64 R30, [R1+0x4008] ;  /* 0x00400800011e7983 */ /* 0x000f280000300a00 */
[----:B------:R0:W-:Y:S04]  /*16b6c0*/  @P0 STG.E.U8 desc[UR4][R40.64], R0 ;  /* 0x0000000028000986 */ /* 0x0001e8000c101104 */
[----:B0-----:R-:W4:Y:S04]  /*16b6d0*/  LDL.LU R40, [R1+0x35c] ;  /* 0x00035c0001287983 */ /* 0x001f280000300800 */
[----:B------:R-:W4:Y:S01]  /*16b6e0*/  LDL.LU.64 R6, [R1+0x4010] ;  /* 0x0040100001067983 */ /* 0x000f220000300a00 */
[----:B------:R-:W-:-:S03]  /*16b6f0*/  PRMT R0, R8, 0x7770, RZ ;  /* 0x0000777008007816 */ /* 0x000fc600000000ff */
[----:B------:R-:W4:Y:S04]  /*16b700*/  LDL.LU.64 R28, [R1+0x4018] ;  /* 0x00401800011c7983 */ /* 0x000f280000300a00 */
[----:B------:R0:W-:Y:S04]  /*16b710*/  @P6 STG.E.U8 desc[UR4][R2.64], R0 ;  /* 0x0000000002006986 */ /* 0x0001e8000c101104 */
[----:B------:R-:W4:Y:S04]  /*16b720*/  LDL.LU R41, [R1+0x34c] ;  /* 0x00034c0001297983 */ /* 0x000f280000300800 */
[----:B------:R-:W4:Y:S01]  /*16b730*/  LDL.LU.64 R26, [R1+0x4020] ;  /* 0x00402000011a7983 */ /* 0x000f220000300a00 */
[----:B0-----:R-:W-:-:S03]  /*16b740*/  PRMT R0, R8, 0x7771, RZ ;  /* 0x0000777108007816 */ /* 0x001fc600000000ff */
[----:B------:R-:W4:Y:S04]  /*16b750*/  LDL.LU.64 R4, [R1+0x4028] ;  /* 0x0040280001047983 */ /* 0x000f280000300a00 */
[----:B------:R0:W-:Y:S01]  /*16b760*/  @P1 STG.E.U8 desc[UR4][R42.64], R0 ;  /* 0x000000002a001986 */ /* 0x0001e2000c101104 */
[----:B------:R-:W-:-:S03]  /*16b770*/  LOP3.LUT P1, RZ, R12, 0x10000, RZ, 0xc0, !PT ;  /* 0x000100000cff7812 */ /* 0x000fc6000782c0ff */
[----:B------:R-:W4:Y:S01]  /*16b780*/  LDL.LU.64 R2, [R1+0x4030] ;  /* 0x0040300001027983 */ /* 0x000f220000300a00 */
[----:B0-----:R-:W-:-:S03]  /*16b790*/  PRMT R0, R8, 0x7772, RZ ;  /* 0x0000777208007816 */ /* 0x001fc600000000ff */
[----:B------:R-:W4:Y:S06]  /*16b7a0*/  LDL.LU.64 R42, [R1+0x4038] ;  /* 0x00403800012a7983 */ /* 0x000f2c0000300a00 */
[----:B------:R0:W-:Y:S01]  /*16b7b0*/  @P1 STG.E.U8 desc[UR4][R44.64], R0 ;  /* 0x000000002c001986 */ /* 0x0001e2000c101104 */
[----:B------:R-:W-:-:S03]  /*16b7c0*/  LOP3.LUT P1, RZ, R12, 0x8000, RZ, 0xc0, !PT ;  /* 0x000080000cff7812 */ /* 0x000fc6000782c0ff */
[----:B0-----:R-:W4:Y:S01]  /*16b7d0*/  LDL.LU.64 R44, [R1+0x4040] ;  /* 0x00404000012c7983 */ /* 0x001f220000300a00 */
[----:B------:R-:W-:-:S09]  /*16b7e0*/  PRMT R0, R8, 0x7773, RZ ;  /* 0x0000777308007816 */ /* 0x000fd200000000ff */
[----:B---3--:R0:W-:Y:S04]  /*16b7f0*/  @P1 STG.E.U8 desc[UR4][R38.64], R0 ;  /* 0x0000000026001986 */ /* 0x0081e8000c101104 */
[----:B0-----:R-:W3:Y:S01]  /*16b800*/  LDL.LU.64 R38, [R1+0x4048] ;  /* 0x0040480001267983 */ /* 0x001ee20000300a00 */
[----:B------:R-:W-:Y:S02]  /*16b810*/  LOP3.LUT P1, RZ, R12, 0x4000, RZ, 0xc0, !PT ;  /* 0x000040000cff7812 */ /* 0x000fe4000782c0ff */
[----:B--2---:R-:W-:Y:S02]  /*16b820*/  PRMT R0, R16, 0x7770, RZ ;  /* 0x0000777010007816 */ /* 0x004fe400000000ff */
[C---:B------:R-:W-:Y:S02]  /*16b830*/  LOP3.LUT P2, RZ, R36.reuse, 0x10, RZ, 0xc0, !PT ;  /* 0x0000001024ff7812 */ /* 0x040fe4000784c0ff */
[----:B------:R-:W-:-:S02]  /*16b840*/  LOP3.LUT P3, RZ, R36, 0x20, RZ, 0xc0, !PT ;  /* 0x0000002024ff7812 */ /* 0x000fc4000786c0ff */
[C---:B------:R-:W-:Y:S02]  /*16b850*/  LOP3.LUT P4, RZ, R36.reuse, 0x40, RZ, 0xc0, !PT ;  /* 0x0000004024ff7812 */ /* 0x040fe4000788c0ff */
[C---:B------:R-:W-:Y:S02]  /*16b860*/  LOP3.LUT P5, RZ, R36.reuse, 0x80, RZ, 0xc0, !PT ;  /* 0x0000008024ff7812 */ /* 0x040fe400078ac0ff */
[C---:B------:R-:W-:Y:S02]  /*16b870*/  LOP3.LUT P0, RZ, R36.reuse, 0x100, RZ, 0xc0, !PT ;  /* 0x0000010024ff7812 */ /* 0x040fe4000780c0ff */
[----:B------:R-:W-:Y:S01]  /*16b880*/  LOP3.LUT P6, RZ, R36, 0x200, RZ, 0xc0, !PT ;  /* 0x0000020024ff7812 */ /* 0x000fe200078cc0ff */
        /* <DEDUP_REMOVED lines=131> */
[----:B0-----:R-:W-:Y:S02]  /*16c0c0*/  PRMT R0, R40, 0x7772, RZ ;  /* 0x0000777228007816 */ /* 0x001fe400000000ff */
[----:B------:R-:W4:Y:S04]  /*16c0d0*/  LDL.LU.64 R44, [R1+0x40e8] ;  /* 0x0040e800012c7983 */ /* 0x000f280000300a00 */
[----:B--2---:R0:W-:Y:S04]  /*16c0e0*/  @P6 STG.E.U8 desc[UR4][R38.64], R0 ;  /* 0x0000000026006986 */ /* 0x0041e8000c101104 */
[----:B0-----:R-:W2:Y:S04]  /*16c0f0*/  LDL.LU.64 R38, [R1+0x40f0] ;  /* 0x0040f00001267983 */ /* 0x001ea80000300a00 */
[----:B------:R-:W3:Y:S04]  /*16c100*/  LDL.LU.64 R26, [R1+0x40f8] ;  /* 0x0040f800011a7983 */ /* 0x000ee80000300a00 */
[----:B------:R-:W3:Y:S04]  /*16c110*/  LDL.LU.64 R4, [R1+0x4100] ;  /* 0x0041000001047983 */ /* 0x000ee80000300a00 */
[----:B------:R-:W2:Y:S04]  /*16c120*/  LDL.LU R41, [R1+0x2e0] ;  /* 0x0002e00001297983 */ /* 0x000ea80000300800 */
[----:B------:R-:W3:Y:S04]  /*16c130*/  LDL.LU.64 R2, [R1+0x4108] ;  /* 0x0041080001027983 */ /* 0x000ee80000300a00 */
[----:B------:R-:W3:Y:S04]  /*16c140*/  LDL.LU.64 R42, [R1+0x4110] ;  /* 0x00411000012a7983 */ /* 0x000ee80000300a00 */
[----:B------:R-:W3:Y:S01]  /*16c150*/  LDL.LU R16, [R1+0x2d0] ;  /* 0x0002d00001107983 */ /* 0x000ee20000300800 */
[----:B------:R-:W-:-:S02]  /*16c160*/  LOP3.LUT P4, RZ, R36, 0x20000000, RZ, 0xc0, !PT ;  /* 0x2000000024ff7812 */ /* 0x000fc4000788c0ff */
[----:B------:R-:W-:Y:S02]  /*16c170*/  PRMT R0, R40, 0x7773, RZ ;  /* 0x0000777328007816 */ /* 0x000fe400000000ff */
[----:B------:R-:W-:-:S09]  /*16c180*/  LOP3.LUT P5, RZ, R36, 0x40000000, RZ, 0xc0, !PT ;  /* 0x4000000024ff7812 */ /* 0x000fd200078ac0ff */
[----:B----4-:R0:W-:Y:S04]  /*16c190*/  @P4 STG.E.U8 desc[UR4][R44.64], R0 ;  /* 0x000000002c004986 */ /* 0x0101e8000c101104 */
[----:B0-----:R-:W4:Y:S01]  /*16c1a0*/  LDL.LU.64 R44, [R1+0x4118] ;  /* 0x00411800012c7983 */ /* 0x001f220000300a00 */
[----:B--2---:R-:W-:-:S05]  /*16c1b0*/  PRMT R0, R41, 0x7770, RZ ;  /* 0x0000777029007816 */ /* 0x004fca00000000ff */
[----:B------:R0:W-:Y:S04]  /*16c1c0*/  @P5 STG.E.U8 desc[UR4][R38.64], R0 ;  /* 0x0000000026005986 */ /* 0x0001e8000c101104 */
[----:B0-----:R-:W2:Y:S01]  /*16c1d0*/  LDL.LU.64 R38, [R1+0x4120] ;  /* 0x0041200001267983 */ /* 0x001ea20000300a00 */
[----:B------:R-:W-:Y:S02]  /*16c1e0*/  LOP3.LUT P1, RZ, R37, 0x200, RZ, 0xc0, !PT ;  /* 0x0000020025ff7812 */ /* 0x000fe4000782c0ff */
[----:B---3--:R-:W-:Y:S01]  /*16c1f0*/  LOP3.LUT R13, R13, 0xfdffffff, RZ, 0xc0, !PT ;  /* 0xfdffffff0d0d7812 */ /* 0x008fe200078ec0ff */
[----:B------:R-:W3:Y:S01]  /*16c200*/  LDL.LU.64 R34, [R1+0x4128] ;  /* 0x0041280001227983 */ /* 0x000ee20000300a00 */
[----:B------:R-:W-:Y:S02]  /*16c210*/  LOP3.LUT P0, RZ, R36, 0x80000000, RZ, 0xc0, !PT ;  /* 0x8000000024ff7812 */ /* 0x000fe4000780c0ff */
[----:B------:R-:W-:Y:S01]  /*16c220*/  LOP3.LUT P6, RZ, R37, 0x1, RZ, 0xc0, !PT ;  /* 0x0000000125ff7812 */ /* 0x000fe200078cc0ff */
[----:B------:R-:W3:Y:S01]  /*16c230*/  LDL.LU R40, [R1+0x2c0] ;  /* 0x0002c00001287983 */ /* 0x000ee20000300800 */
[----:B------:R-:W-:-:S02]  /*16c240*/  LOP3.LUT R12, R12, 0xfffffffe, RZ, 0xc0, !PT ;  /* 0xfffffffe0c0c7812 */ /* 0x000fc400078ec0ff */
[----:B------:R-:W-:Y:S01]  /*16c250*/  PRMT R0, R41, 0x7771, RZ ;  /* 0x0000777129007816 */ /* 0x000fe200000000ff */
[----:B------:R-:W3:Y:S02]  /*16c260*/  LDL.LU.64 R10, [R1+0x4130] ;  /* 0x00413000010a7983 */ /* 0x000ee40000300a00 */
[----:B------:R-:W-:Y:S02]  /*16c270*/  @P1 LOP3.LUT R13, R13, 0x2000000, RZ, 0xfc, !PT ;  /* 0x020000000d0d1812 */ /* 0x000fe400078efcff */
[----:B------:R-:W-:Y:S01]  /*16c280*/  LOP3.LUT P1, RZ, R37, 0x100, RZ, 0xc0, !PT ;  /* 0x0000010025ff7812 */ /* 0x000fe2000782c0ff */
[----:B------:R-:W3:Y:S01]  /*16c290*/  LDL.LU.64 R32, [R1+0x4138] ;  /* 0x0041380001207983 */ /* 0x000ee20000300a00 */
[----:B------:R-:W-:-:S03]  /*16c2a0*/  LOP3.LUT R13, R13, 0xfbffffff, RZ, 0xc0, !PT ;  /* 0xfbffffff0d0d7812 */ /* 0x000fc600078ec0ff */
[----:B------:R0:W-:Y:S04]  /*16c2b0*/  @P0 STG.E.U8 desc[UR4][R26.64], R0 ;  /* 0x000000001a000986 */ /* 0x0001e8000c101104 */
[----:B------:R-:W3:Y:S04]  /*16c2c0*/  LDL.LU.64 R30, [R1+0x4140] ;  /* 0x00414000011e7983 */ /* 0x000ee80000300a00 */
[----:B------:R-:W-:Y:S01]  /*16c2d0*/  @P1 LOP3.LUT R13, R13, 0x4000000, RZ, 0xfc, !PT ;  /* 0x040000000d0d1812 */ /* 0x000fe200078efcff */
[----:B------:R-:W3:Y:S01]  /*16c2e0*/  LDL.LU.64 R6, [R1+0x4148] ;  /* 0x0041480001067983 */ /* 0x000ee20000300a00 */
[----:B------:R-:W-:-:S02]  /*16c2f0*/  LOP3.LUT P1, RZ, R37, 0x80, RZ, 0xc0, !PT ;  /* 0x0000008025ff7812 */ /* 0x000fc4000782c0ff */
[----:B------:R-:W-:Y:S01]  /*16c300*/  LOP3.LUT R13, R13, 0xf7ffffff, RZ, 0xc0, !PT ;  /* 0xf7ffffff0d0d7812 */ /* 0x000fe200078ec0ff */
[----:B------:R-:W3:Y:S01]  /*16c310*/  LDL.LU.64 R28, [R1+0x4150] ;  /* 0x00415000011c7983 */ /* 0x000ee20000300a00 */
[----:B0-----:R-:W-:-:S03]  /*16c320*/  PRMT R0, R41, 0x7772, RZ ;  /* 0x0000777229007816 */ /* 0x001fc600000000ff */
        /* <DEDUP_REMOVED lines=15> */
[----:B------:R0:W-:-:S12]  /*16c420*/  @P6 STG.E.U8 desc[UR4][R4.64], R0 ;  /* 0x0000000004006986 */ /* 0x0001d8000c101104 */
[----:B------:R-:W-:Y:S01]  /*16c430*/  @P1 LOP3.LUT R12, R12, 0x1, RZ, 0xfc, !PT ;  /* 0x000000010c0c1812 */ /* 0x000fe200078efcff */
[----:B0-----:R-:W3:Y:S01]  /*16c440*/  LDL.LU.64 R4, [R1+0x4160] ;  /* 0x0041600001047983 */ /* 0x001ee20000300a00 */
[----:B------:R-:W-:Y:S02]  /*16c450*/  LOP3.LUT P1, RZ, R37, 0x2, RZ, 0xc0, !PT ;  /* 0x0000000225ff7812 */ /* 0x000fe4000782c0ff */
[----:B------:R-:W-:Y:S02]  /*16c460*/  PRMT R0, R41, 0x7773, RZ ;  /* 0x0000777329007816 */ /* 0x000fe400000000ff */
[----:B------:R-:W3:Y:S09]  /*16c470*/  LDL.LU R41, [R1+0x2a0] ;  /* 0x0002a00001297983 */ /* 0x000ef20000300800 */
[----:B------:R0:W-:Y:S01]  /*16c480*/  @P1 STG.E.U8 desc[UR4][R2.64], R0 ;  /* 0x0000000002001986 */ /* 0x0001e2000c101104 */
[----:B------:R-:W-:-:S02]  /*16c490*/  LOP3.LUT P1, RZ, R12, 0x1, RZ, 0xc0, !PT ;  /* 0x000000010cff7812 */ /* 0x000fc4000782c0ff */
[----:B0-----:R-:W-:Y:S01]  /*16c4a0*/  PRMT R0, R16, 0x7770, RZ ;  /* 0x0000777010007816 */ /* 0x001fe200000000ff */
[----:B------:R-:W3:Y:S10]  /*16c4b0*/  LDL.LU.64 R2, [R1+0x4168] ;  /* 0x0041680001027983 */ /* 0x000ef40000300a00 */
[----:B------:R0:W-:Y:S01]  /*16c4c0*/  @P1 STG.E.U8 desc[UR4][R42.64], R0 ;  /* 0x000000002a001986 */ /* 0x0001e2000c101104 */
[----:B------:R-:W-:-:S02]  /*16c4d0*/  LOP3.LUT P1, RZ, R13, 0x80000000, RZ, 0xc0, !PT ;  /* 0x800000000dff7812 */ /* 0x000fc4000782c0ff */
[----:B0-----:R-:W-:Y:S01]  /*16c4e0*/  PRMT R0, R16, 0x7771, RZ ;  /* 0x0000777110007816 */ /* 0x001fe200000000ff */
[----:B------:R-:W3:Y:S10]  /*16c4f0*/  LDL.LU.64 R42, [R1+0x4170] ;  /* 0x00417000012a7983 */ /* 0x000ef40000300a00 */
[----:B----4-:R0:W-:Y:S01]  /*16c500*/  @P1 STG.E.U8 desc[UR4][R44.64], R0 ;  /* 0x000000002c001986 */ /* 0x0101e2000c101104 */
[----:B------:R-:W-:-:S02]  /*16c510*/  LOP3.LUT P1, RZ, R13, 0x40000000, RZ, 0xc0, !PT ;  /* 0x400000000dff7812 */ /* 0x000fc4000782c0ff */
[----:B0-----:R-:W-:Y:S01]  /*16c520*/  PRMT R0, R16, 0x7772, RZ ;  /* 0x0000777210007816 */ /* 0x001fe200000000ff */
[----:B------:R-:W4:Y:S10]  /*16c530*/  LDL.LU.64 R44, [R1+0x4178] ;  /* 0x00417800012c7983 */ /* 0x000f340000300a00 */
[----:B--2---:R0:W-:Y:S04]  /*16c540*/  @P1 STG.E.U8 desc[UR4][R38.64], R0 ;  /* 0x0000000026001986 */ /* 0x0041e8000c101104 */
[----:B0-----:R-:W2:Y:S01]  /*16c550*/  LDL.LU.64 R38, [R1+0x6640] ;  /* 0x0066400001267983 */ /* 0x001ea20000300a00 */
[----:B------:R-:W-:-:S02]  /*16c560*/  LOP3.LUT P1, RZ, R13, 0x20000000, RZ, 0xc0, !PT ;  /* 0x200000000dff7812 */ /* 0x000fc4000782c0ff */
        /* <DEDUP_REMOVED lines=25> */
[----:B------:R-:W3:Y:S01]  /*16c700*/  LDL.LU.64 R28, [R1+0x4180] ;  /* 0x00418000011c7983 */ /* 0x000ee20000300a00 */
        /* <DEDUP_REMOVED lines=13> */
[----:B----4-:R0:W-:Y:S04]  /*16c7e0*/  @P6 STG.E.U8 desc[UR4][R44.64], R0 ;  /* 0x000000002c006986 */ /* 0x0101e8000c101104 */
[----:B0-----:R-:W4:Y:S01]  /*16c7f0*/  LDL.LU.64 R44, [R1+0x41a8] ;  /* 0x0041a800012c7983 */ /* 0x001f220000300a00 */
        /* <DEDUP_REMOVED lines=15> */
[----:B---3--:R0:W-:Y:S02]  /*16c8f0*/  @P4 STG.E.U8 desc[UR4][R28.64], R0 ;  /* 0x000000001c004986 */ /* 0x0081e4000c101104 */
[----:B0-----:R-:W-:Y:S02]  /*16c900*/  PRMT R0, R41, 0x7773, RZ ;  /* 0x0000777329007816 */ /* 0x001fe400000000ff */
[----:B------:R-:W3:Y:S06]  /*16c910*/  LDL.LU.64 R40, [R1+0x41b0] ;  /* 0x0041b00001287983 */ /* 0x000eec0000300a00 */
        /* <DEDUP_REMOVED lines=10> */
[C---:B------:R-:W-:Y:S02]  /*16c9c0*/  LOP3.LUT P0, RZ, R37.reuse, 0x40000, RZ, 0xc0, !PT ;  /* 0x0004000025ff7812 */ /* 0x040fe4000780c0ff */
[----:B------:R-:W-:-:S02]  /*16c9d0*/  LOP3.LUT P6, RZ, R37, 0x80000, RZ, 0xc0, !PT ;  /* 0x0008000025ff7812 */ /* 0x000fc400078cc0ff */
[C---:B------:R-:W-:Y:S02]  /*16c9e0*/  LOP3.LUT P2, RZ, R37.reuse, 0x20000000, RZ, 0xc0, !PT ;  /* 0x2000000025ff7812 */ /* 0x040fe4000784c0ff */
[----:B------:R-:W-:Y:S02]  /*16c9f0*/  LOP3.LUT P3, RZ, R37, 0x40000000, RZ, 0xc0, !PT ;  /* 0x4000000025ff7812 */ /* 0x000fe4000786c0ff */
[----:B------:R-:W-:Y:S02]  /*16ca00*/  @P1 LOP3.LUT R13, R13, 0x1000000, RZ, 0xfc, !PT ;  /* 0x010000000d0d1812 */ /* 0x000fe400078efcff */
[C---:B------:R-:W-:Y:S02]  /*16ca10*/  LOP3.LUT P1, RZ, R37.reuse, 0x100000, RZ, 0xc0, !PT ;  /* 0x0010000025ff7812 */ /* 0x040fe4000782c0ff */
[----:B------:R-:W-:Y:S02]  /*16ca20*/  LOP3.LUT P4, RZ, R37, 0x80000000, RZ, 0xc0, !PT ;  /* 0x8000000025ff7812 */ /* 0x000fe4000788c0ff */
[----:B------:R-:W3:Y:S04]  /*16ca30*/  LDL.LU.64 R36, [R1+0x41b8] ;  /* 0x0041b80001247983 */ /* 0x000ee80000300a00 */
[----:B------:R-:W3:Y:S04]  /*16ca40*/  LDL.LU.64 R34, [R1+0x41c0] ;  /* 0x0041c00001227983 */ /* 0x000ee80000300a00 */
[----:B------:R-:W3:Y:S04]  /*16ca50*/  LDL.LU.64 R10, [R1+0x41c8] ;  /* 0x0041c800010a7983 */ /* 0x000ee80000300a00 */
[----:B--2---:R0:W-:Y:S02]  /*16ca60*/  @P5 STG.E.U8 desc[UR4][R26.64], R0 ;  /* 0x000000001a005986 */ /* 0x0041e4000c101104 */
[----:B0-----:R-:W-:-:S05]  /*16ca70*/  PRMT R0, R16, 0x7770, RZ ;  /* 0x0000777010007816 */ /* 0x001fca00000000ff */
[----:B------:R0:W-:Y:S04]  /*16ca80*/  @P0 STG.E.U8 desc[UR4][R42.64], R0 ;  /* 0x000000002a000986 */ /* 0x0001e8000c101104 */
[----:B0-----:R-:W2:Y:S04]  /*16ca90*/  LDL.LU R42, [R1+0x2f4] ;  /* 0x0002f400012a7983 */ /* 0x001ea80000300800 */
[----:B------:R-:W2:Y:S04]  /*16caa0*/  LDL.LU.64 R32, [R1+0x41d0] ;  /* 0x0041d00001207983 */ /* 0x000ea80000300a00 */
[----:B------:R-:W2:Y:S01]  /*16cab0*/  LDL.LU.64 R30, [R1+0x41d8] ;  /* 0x0041d800011e7983 */ /* 0x000ea20000300a00 */
[----:B------:R-:W-:-:S03]  /*16cac0*/  PRMT R0, R16, 0x7771, RZ ;  /* 0x0000777110007816 */ /* 0x000fc600000000ff */
[----:B------:R-:W2:Y:S04]  /*16cad0*/  LDL.LU R43, [R1+0x2e4] ;  /* 0x0002e400012b7983 */ /* 0x000ea80000300800 */
[----:B------:R-:W2:Y:S04]  /*16cae0*/  LDL.LU.64 R6, [R1+0x41e0] ;  /* 0x0041e00001067983 */ /* 0x000ea80000300a00 */
[----:B------:R0:W-:Y:S04]  /*16caf0*/  @P6 STG.E.U8 desc[UR4][R4.64], R0 ;  /* 0x0000000004006986 */ /* 0x0001e8000c101104 */
[----:B------:R-:W2:Y:S04]  /*16cb00*/  LDL.LU.64 R28, [R1+0x41e8] ;  /* 0x0041e800011c7983 */ /* 0x000ea80000300a00 */
[----:B------:R-:W2:Y:S01]  /*16cb10*/  LDL.LU.64 R26, [R1+0x41f0] ;  /* 0x0041f000011a7983 */ /* 0x000ea20000300a00 */
[----:B0-----:R-:W-:-:S03]  /*16cb20*/  PRMT R0, R16, 0x7772, RZ ;  /* 0x0000777210007816 */ /* 0x001fc600000000ff */
[----:B------:R-:W2:Y:S04]  /*16cb30*/  LDL.LU.64 R4, [R1+0x41f8] ;  /* 0x0041f80001047983 */ /* 0x000ea80000300a00 */
[----:B------:R0:W-:Y:S01]  /*16cb40*/  @P1 STG.E.U8 desc[UR4][R2.64], R0 ;  /* 0x0000000002001986 */ /* 0x0001e2000c101104 */
[C---:B------:R-:W-:Y:S02]  /*16cb50*/  LOP3.LUT P1, RZ, R13.reuse, 0x1000000, RZ, 0xc0, !PT ;  /* 0x010000000dff7812 */ /* 0x040fe4000782c0ff */
[----:B0-----:R-:W-:Y:S01]  /*16cb60*/  PRMT R0, R16, 0x7773, RZ ;  /* 0x0000777310007816 */ /* 0x001fe200000000ff */
[----:B------:R-:W2:Y:S10]  /*16cb70*/  LDL.LU.64 R2, [R1+0x4200] ;  /* 0x0042000001027983 */ /* 0x000eb40000300a00 */
[----:B----4-:R0:W-:Y:S01]  /*16cb80*/  @P1 STG.E.U8 desc[UR4][R44.64], R0 ;  /* 0x000000002c001986 */ /* 0x0101e2000c101104 */
[----:B------:R-:W-:-:S03]  /*16cb90*/  LOP3.LUT P1, RZ, R13, 0x800000, RZ, 0xc0, !PT ;  /* 0x008000000dff7812 */ /* 0x000fc6000782c0ff */
[----:B0-----:R-:W4:Y:S01]  /*16cba0*/  LDL.LU.64 R44, [R1+0x4208] ;  /* 0x00420800012c7983 */ /* 0x001f220000300a00 */
[----:B------:R-:W-:-:S03]  /*16cbb0*/  PRMT R0, R39, 0x7770, RZ ;  /* 0x0000777027007816 */ /* 0x000fc600000000ff */
[----:B------:R-:W4:Y:S06]  /*16cbc0*/  LDL.LU R16, [R1+0x2d4] ;  /* 0x0002d40001107983 */ /* 0x000f2c0000300800 */
        /* <DEDUP_REMOVED lines=14> */
[----:B--2---:R-:W-:-:S11]  /*16ccb0*/  PRMT R0, R42, 0x7770, RZ ;  /* 0x000077702a007816 */ /* 0x004fd600000000ff */
        /* <DEDUP_REMOVED lines=18> */
[----:B----4-:R0:W-:Y:S02]  /*16cde0*/  @P0 STG.E.U8 desc[UR4][R44.64], R0 ;  /* 0x000000002c000986 */ /* 0x0101e4000c101104 */
[----:B0-----:R-:W-:-:S05]  /*16cdf0*/  PRMT R0, R16, 0x7770, RZ ;  /* 0x0000777010007816 */ /* 0x001fca00000000ff */
[----:B---3--:R0:W-:Y:S04]  /*16ce00*/  @P6 STG.E.U8 desc[UR4][R40.64], R0 ;  /* 0x0000000028006986 */ /* 0x0081e8000c101104 */
        /* <DEDUP_REMOVED lines=119> */
[----:B---3--:R-:W-:Y:S02]  /*16d580*/  LOP3.LUT P1, RZ, R39, 0x4, RZ, 0xc0, !PT ;  /* 0x0000000427ff7812 */ /* 0x008fe4000782c0ff */
[----:B------:R-:W-:Y:S01]  /*16d590*/  PRMT R0, R14, 0x7771, RZ ;  /* 0x000077710e007816 */ /* 0x000fe200000000ff */
[----:B------:R-:W3:Y:S10]  /*16d5a0*/  LDL.LU R16, [R1+0x2e8] ;  /* 0x0002e80001107983 */ /* 0x000ef40000300800 */
[----:B------:R-:W-:-:S02]  /*16d5b0*/  @P1 LOP3.LUT R13, R13, 0x2, RZ, 0xfc, !PT ;  /* 0x000000020d0d1812 */ /* 0x000fc400078efcff */
[----:B------:R-:W-:Y:S02]  /*16d5c0*/  LOP3.LUT P1, RZ, R39, 0x2, RZ, 0xc0, !PT ;  /* 0x0000000227ff7812 */ /* 0x000fe4000782c0ff */
[----:B------:R-:W-:-:S11]  /*16d5d0*/  LOP3.LUT R13, R13, 0xfffffffb, RZ, 0xc0, !PT ;  /* 0xfffffffb0d0d7812 */ /* 0x000fd600078ec0ff */
[----:B------:R-:W-:Y:S02]  /*16d5e0*/  @P1 LOP3.LUT R13, R13, 0x4, RZ, 0xfc, !PT ;  /* 0x000000040d0d1812 */ /* 0x000fe400078efcff */
[----:B------:R-:W-:Y:S02]  /*16d5f0*/  LOP3.LUT P1, RZ, R39, 0x1, RZ, 0xc0, !PT ;  /* 0x0000000127ff7812 */ /* 0x000fe4000782c0ff */
[----:B------:R-:W-:Y:S01]  /*16d600*/  LOP3.LUT R13, R13, 0xfffffff7, RZ, 0xc0, !PT ;  /* 0xfffffff70d0d7812 */ /* 0x000fe200078ec0ff */
[----:B----4-:R0:W-:Y:S10]  /*16d610*/  @P5 STG.E.U8 desc[UR4][R44.64], R0 ;  /* 0x000000002c005986 */ /* 0x0101f4000c101104 */
[----:B------:R-:W-:-:S02]  /*16d620*/  @P1 LOP3.LUT R13, R13, 0x8, RZ, 0xfc, !PT ;  /* 0x000000080d0d1812 */ /* 0x000fc400078efcff */
[----:B------:R-:W-:Y:S01]  /*16d630*/  LOP3.LUT P1, RZ, R38, 0x80000000, RZ, 0xc0, !PT ;  /* 0x8000000026ff7812 */ /* 0x000fe2000782c0ff */
[----:B0-----:R-:W4:Y:S01]  /*16d640*/  LDL.LU.64 R44, [R1+0x42e8] ;  /* 0x0042e800012c7983 */ /* 0x001f220000300a00 */
[----:B------:R-:W-:-:S03]  /*16d650*/  LOP3.LUT R13, R13, 0xffffffef, RZ, 0xc0, !PT ;  /* 0xffffffef0d0d7812 */ /* 0x000fc600078ec0ff */
[----:B------:R-:W3:Y:S04]  /*16d660*/  LDL.LU.64 R36, [R1+0x42f0] ;  /* 0x0042f00001247983 */ /* 0x000ee80000300a00 */
[----:B------:R-:W3:Y:S04]  /*16d670*/  LDL.LU.64 R34, [R1+0x42f8] ;  /* 0x0042f80001227983 */ /* 0x000ee80000300a00 */
[----:B------:R-:W-:Y:S02]  /*16d680*/  @P1 LOP3.LUT R13, R13, 0x10, RZ, 0xfc, !PT ;  /* 0x000000100d0d1812 */ /* 0x000fe400078efcff */
[----:B------:R-:W-:-:S02]  /*16d690*/  LOP3.LUT P1, RZ, R38, 0x40000000, RZ, 0xc0, !PT ;  /* 0x4000000026ff7812 */ /* 0x000fc4000782c0ff */
[----:B------:R-:W-:-:S11]  /*16d6a0*/  LOP3.LUT R13, R13, 0xffffffdf, RZ, 0xc0, !PT ;  /* 0xffffffdf0d0d7812 */ /* 0x000fd600078ec0ff */
[----:B------:R-:W-:Y:S02]  /*16d6b0*/  @P1 LOP3.LUT R13, R13, 0x20, RZ, 0xfc, !PT ;  /* 0x000000200d0d1812 */ /* 0x000fe400078efcff */
[----:B------:R-:W-:Y:S02]  /*16d6c0*/  LOP3.LUT P1, RZ, R38, 0x20000000, RZ, 0xc0, !PT ;  /* 0x2000000026ff7812 */ /* 0x000fe4000782c0ff */
[----:B------:R-:W-:Y:S02]  /*16d6d0*/  LOP3.LUT R13, R13, 0xffffffbf, RZ, 0xc0, !PT ;  /* 0xffffffbf0d0d7812 */ /* 0x000fe400078ec0ff */
[----:B------:R-:W-:-:S05]  /*16d6e0*/  PRMT R0, R14, 0x7772, RZ ;  /* 0x000077720e007816 */ /* 0x000fca00000000ff */
[----:B------:R0:W-:Y:S04]  /*16d6f0*/  @P0 STG.E.U8 desc[UR4][R26.64], R0 ;  /* 0x000000001a000986 */ /* 0x0001e8000c101104 */
[----:B------:R-:W-:Y:S02]  /*16d700*/  @P1 LOP3.LUT R13, R13, 0x40, RZ, 0xfc, !PT ;  /* 0x000000400d0d1812 */ /* 0x000fe400078efcff */
[----:B------:R-:W-:Y:S02]  /*16d710*/  LOP3.LUT P1, RZ, R38, 0x10000000, RZ, 0xc0, !PT ;  /* 0x1000000026ff7812 */ /* 0x000fe4000782c0ff */
[----:B0-----:R-:W-:Y:S02]  /*16d720*/  PRMT R0, R14, 0x7773, RZ ;  /* 0x000077730e007816 */ /* 0x001fe400000000ff */
[----:B------:R-:W3:Y:S01]  /*16d730*/  LDL.LU R14, [R1+0x6630] ;  /* 0x00663000010e7983 */ /* 0x000ee20000300800 */
[----:B------:R-:W-:-:S03]  /*16d740*/  LOP3.LUT R13, R13, 0xffffff7f, RZ, 0xc0, !PT ;  /* 0xffffff7f0d0d7812 */ /* 0x000fc600078ec0ff */
[----:B------:R-:W3:Y:S05]  /*16d750*/  LDL.LU.64 R10, [R1+0x4300] ;  /* 0x00430000010a7983 */ /* 0x000eea0000300a00 */
[----:B------:R-:W-:Y:S02]  /*16d760*/  @P1 LOP3.LUT R13, R13, 0x80, RZ, 0xfc, !PT ;  /* 0x000000800d0d1812 */ /* 0x000fe400078efcff */
[----:B------:R-:W-:Y:S01]  /*16d770*/  LOP3.LUT P1, RZ, R38, 0x8000000, RZ, 0xc0, !PT ;  /* 0x0800000026ff7812 */ /* 0x000fe2000782c0ff */
[----:B------:R-:W3:Y:S01]  /*16d780*/  LDL.LU.64 R32, [R1+0x4308] ;  /* 0x0043080001207983 */ /* 0x000ee20000300a00 */
[----:B------:R-:W-:-:S03]  /*16d790*/  LOP3.LUT R13, R13, 0xfffffeff, RZ, 0xc0, !PT ;  /* 0xfffffeff0d0d7812 */ /* 0x000fc600078ec0ff */
[----:B------:R-:W3:Y:S04]  /*16d7a0*/  LDL.LU.64 R30, [R1+0x4310] ;  /* 0x00431000011e7983 */ /* 0x000ee80000300a00 */
[----:B------:R0:W-:Y:S04]  /*16d7b0*/  @P6 STG.E.U8 desc[UR4][R4.64], R0 ;  /* 0x0000000004006986 */ /* 0x0001e8000c101104 */
[----:B------:R-:W-:Y:S01]  /*16d7c0*/  @P1 LOP3.LUT R13, R13, 0x100, RZ, 0xfc, !PT ;  /* 0x000001000d0d1812 */ /* 0x000fe200078efcff */
[----:B------:R-:W3:Y:S01]  /*16d7d0*/  LDL.LU.64 R28, [R1+0x4318] ;  /* 0x00431800011c7983 */ /* 0x000ee20000300a00 */
[----:B------:R-:W-:-:S03]  /*16d7e0*/  LOP3.LUT P1, RZ, R38, 0x4000000, RZ, 0xc0, !PT ;  /* 0x0400000026ff7812 */ /* 0x000fc6000782c0ff */
[----:B------:R-:W3:Y:S01]  /*16d7f0*/  LDL.LU.64 R26, [R1+0x4320] ;  /* 0x00432000011a7983 */ /* 0x000ee20000300a00 */
[----:B0-----:R-:W-:-:S03]  /*16d800*/  PRMT R0, R7, 0x7770, RZ ;  /* 0x0000777007007816 */ /* 0x001fc600000000ff */
[----:B------:R-:W3:Y:S04]  /*16d810*/  LDL.LU.64 R4, [R1+0x4328] ;  /* 0x0043280001047983 */ /* 0x000ee80000300a00 */
[----:B------:R-:W3:Y:S04]  /*16d820*/  LDL.LU R6, [R1+0x2c8] ;  /* 0x0002c80001067983 */ /* 0x000ee80000300800 */
[----:B------:R0:W-:Y:S01]  /*16d830*/  @P1 STG.E.U8 desc[UR4][R2.64], R0 ;  /* 0x0000000002001986 */ /* 0x0001e2000c101104 */
[----:B------:R-:W-:Y:S02]  /*16d840*/  LOP3.LUT P1, RZ, R13, 0x100, RZ, 0xc0, !PT ;  /* 0x000001000dff7812 */ /* 0x000fe4000782c0ff */
        /* <DEDUP_REMOVED lines=11> */
[C---:B------:R-:W-:Y:S02]  /*16d900*/  LOP3.LUT P1, RZ, R13.reuse, 0x20, RZ, 0xc0, !PT ;  /* 0x000000200dff7812 */ /* 0x040fe4000782c0ff */
[----:B---3--:R-:W-:Y:S01]  /*16d910*/  PRMT R0, R16, 0x7770, RZ ;  /* 0x0000777010007816 */ /* 0x008fe200000000ff */
        /* <DEDUP_REMOVED lines=22> */
[C---:B------:R-:W-:Y:S02]  /*16da80*/  LOP3.LUT P0, RZ, R39.reuse, 0x80, RZ, 0xc0, !PT ;  /* 0x0000008027ff7812 */ /* 0x040fe4000780c0ff */
        /* <DEDUP_REMOVED lines=8> */
[----:B0-----:R-:W-:Y:S02]  /*16db10*/  PRMT R0, R6, 0x7772, RZ ;  /* 0x0000777206007816 */ /* 0x001fe400000000ff */
[----:B------:R-:W3:Y:S04]  /*16db20*/  LDL.LU.64 R42, [R1+0x4348] ;  /* 0x00434800012a7983 */ /* 0x000ee80000300a00 */
[----:B--2---:R0:W-:Y:S04]  /*16db30*/  @P6 STG.E.U8 desc[UR4][R40.64], R0 ;  /* 0x0000000028006986 */ /* 0x0041e8000c101104 */
[----:B0-----:R-:W2:Y:S04]  /*16db40*/  LDL.LU.64 R40, [R1+0x4350] ;  /* 0x0043500001287983 */ /* 0x001ea80000300a00 */
[----:B------:R-:W4:Y:S04]  /*16db50*/  LDL.LU.64 R28, [R1+0x4358] ;  /* 0x00435800011c7983 */ /* 0x000f280000300a00 */
[----:B------:R-:W4:Y:S04]  /*16db60*/  LDL.LU.64 R26, [R1+0x4360] ;  /* 0x00436000011a7983 */ /* 0x000f280000300a00 */
[----:B------:R-:W2:Y:S04]  /*16db70*/  LDL.LU R10, [R1+0x2b8] ;  /* 0x0002b800010a7983 */ /* 0x000ea80000300800 */
[----:B------:R-:W4:Y:S04]  /*16db80*/  LDL.LU.64 R4, [R1+0x4368] ;  /* 0x0043680001047983 */ /* 0x000f280000300a00 */
[----:B------:R-:W4:Y:S04]  /*16db90*/  LDL.LU.64 R2, [R1+0x4370] ;  /* 0x0043700001027983 */ /* 0x000f280000300a00 */
[----:B------:R-:W4:Y:S01]  /*16dba0*/  LDL.LU R16, [R1+0x2a8] ;  /* 0x0002a80001107983 */ /* 0x000f220000300800 */
[----:B------:R-:W-:-:S02]  /*16dbb0*/  LOP3.LUT P4, RZ, R39, 0x200, RZ, 0xc0, !PT ;  /* 0x0000020027ff7812 */ /* 0x000fc4000788c0ff */
[----:B------:R-:W-:Y:S02]  /*16dbc0*/  PRMT R0, R6, 0x7773, RZ ;  /* 0x0000777306007816 */ /* 0x000fe400000000ff */
[C---:B------:R-:W-:Y:S02]  /*16dbd0*/  LOP3.LUT P5, RZ, R39.reuse, 0x400, RZ, 0xc0, !PT ;  /* 0x0000040027ff7812 */ /* 0x040fe400078ac0ff */
[----:B------:R-:W-:-:S07]  /*16dbe0*/  LOP3.LUT P1, RZ, R39, 0x200000, RZ, 0xc0, !PT ;  /* 0x0020000027ff7812 */ /* 0x000fce000782c0ff */
[----:B---3--:R0:W-:Y:S04]  /*16dbf0*/  @P4 STG.E.U8 desc[UR4][R42.64], R0 ;  /* 0x000000002a004986 */ /* 0x0081e8000c101104 */
[----:B0-----:R-:W3:Y:S01]  /*16dc00*/  LDL.LU.64 R42, [R1+0x4378] ;  /* 0x00437800012a7983 */ /* 0x001ee20000300a00 */
[----:B--2---:R-:W-:-:S05]  /*16dc10*/  PRMT R0, R10, 0x7770, RZ ;  /* 0x000077700a007816 */ /* 0x004fca00000000ff */
[----:B------:R0:W-:Y:S04]  /*16dc20*/  @P5 STG.E.U8 desc[UR4][R40.64], R0 ;  /* 0x0000000028005986 */ /* 0x0001e8000c101104 */
[----:B0-----:R-:W2:Y:S01]  /*16dc30*/  LDL.LU.64 R40, [R1+0x4380] ;  /* 0x0043800001287983 */ /* 0x001ea20000300a00 */
[----:B----4-:R-:W-:Y:S02]  /*16dc40*/  LOP3.LUT R14, R14, 0xfdffffff, RZ, 0xc0, !PT ;  /* 0xfdffffff0e0e7812 */ /* 0x010fe400078ec0ff */
[C---:B------:R-:W-:Y:S01]  /*16dc50*/  LOP3.LUT P0, RZ, R39.reuse, 0x800, RZ, 0xc0, !PT ;  /* 0x0000080027ff7812 */ /* 0x040fe2000780c0ff */
[----:B------:R-:W4:Y:S01]  /*16dc60*/  LDL.LU.64 R36, [R1+0x4390] ;  /* 0x0043900001247983 */ /* 0x000f220000300a00 */
[----:B------:R-:W-:Y:S02]  /*16dc70*/  @P1 LOP3.LUT R14, R14, 0x2000000, RZ, 0xfc, !PT ;  /* 0x020000000e0e1812 */ /* 0x000fe400078efcff */
[----:B------:R-:W-:Y:S01]  /*16dc80*/  LOP3.LUT P1, RZ, R39, 0x100000, RZ, 0xc0, !PT ;  /* 0x0010000027ff7812 */ /* 0x000fe2000782c0ff */
[----:B------:R-:W4:Y:S01]  /*16dc90*/  LDL.LU.64 R34, [R1+0x4398] ;  /* 0x0043980001227983 */ /* 0x000f220000300a00 */
[----:B------:R-:W-:-:S02]  /*16dca0*/  LOP3.LUT R14, R14, 0xfbffffff, RZ, 0xc0, !PT ;  /* 0xfbffffff0e0e7812 */ /* 0x000fc400078ec0ff */
[----:B------:R-:W-:Y:S01]  /*16dcb0*/  LOP3.LUT P6, RZ, R39, 0x1000, RZ, 0xc0, !PT ;  /* 0x0000100027ff7812 */ /* 0x000fe200078cc0ff */
[----:B------:R-:W4:Y:S01]  /*16dcc0*/  LDL.LU.64 R32, [R1+0x43a0] ;  /* 0x0043a00001207983 */ /* 0x000f220000300a00 */
[----:B------:R-:W-:Y:S02]  /*16dcd0*/  LOP3.LUT R13, R13, 0xfffffffe, RZ, 0xc0, !PT ;  /* 0xfffffffe0d0d7812 */ /* 0x000fe400078ec0ff */
[----:B------:R-:W-:Y:S01]  /*16dce0*/  PRMT R0, R10, 0x7771, RZ ;  /* 0x000077710a007816 */ /* 0x000fe200000000ff */
[----:B------:R-:W4:Y:S04]  /*16dcf0*/  LDL.LU.64 R30, [R1+0x43a8] ;  /* 0x0043a800011e7983 */ /* 0x000f280000300a00 */
[----:B------:R-:W-:Y:S01]  /*16dd00*/  @P1 LOP3.LUT R14, R14, 0x4000000, RZ, 0xfc, !PT ;  /* 0x040000000e0e1812 */ /* 0x000fe200078efcff */
[----:B------:R0:W-:Y:S01]  /*16dd10*/  @P0 STG.E.U8 desc[UR4][R28.64], R0 ;  /* 0x000000001c000986 */ /* 0x0001e2000c101104 */
[----:B------:R-:W-:-:S02]  /*16dd20*/  LOP3.LUT P1, RZ, R39, 0x80000, RZ, 0xc0, !PT ;  /* 0x0008000027ff7812 */ /* 0x000fc4000782c0ff */
[----:B------:R-:W-:Y:S01]  /*16dd30*/  LOP3.LUT R14, R14, 0xf7ffffff, RZ, 0xc0, !PT ;  /* 0xf7ffffff0e0e7812 */ /* 0x000fe200078ec0ff */
[----:B------:R-:W4:Y:S01]  /*16dd40*/  LDL.LU.64 R6, [R1+0x43b0] ;  /* 0x0043b00001067983 */ /* 0x000f220000300a00 */
[----:B0-----:R-:W-:-:S03]  /*16dd50*/  PRMT R0, R10, 0x7772, RZ ;  /* 0x000077720a007816 */ /* 0x001fc600000000ff */
[----:B------:R-:W4:Y:S06]  /*16dd60*/  LDL.LU.64 R28, [R1+0x43b8] ;  /* 0x0043b800011c7983 */ /* 0x000f2c0000300a00 */
        /* <DEDUP_REMOVED lines=16> */
[----:B0-----:R-:W4:Y:S01]  /*16de70*/  LDL.LU.64 R26, [R1+0x43c0] ;  /* 0x0043c000011a7983 */ /* 0x001f220000300a00 */
[----:B------:R-:W-:Y:S02]  /*16de80*/  LOP3.LUT P1, RZ, R39, 0x2000, RZ, 0xc0, !PT ;  /* 0x0000200027ff7812 */ /* 0x000fe4000782c0ff */
[----:B------:R-:W-:Y:S02]  /*16de90*/  PRMT R0, R10, 0x7773, RZ ;  /* 0x000077730a007816 */ /* 0x000fe400000000ff */
[----:B------:R-:W4:Y:S09]  /*16dea0*/  LDL.LU R10, [R1+0x2fc] ;  /* 0x0002fc00010a7983 */ /* 0x000f320000300800 */
[----:B------:R0:W-:Y:S01]  /*16deb0*/  @P1 STG.E.U8 desc[UR4][R4.64], R0 ;  /* 0x0000000004001986 */ /* 0x0001e2000c101104 */
[----:B------:R-:W-:-:S03]  /*16dec0*/  LOP3.LUT P1, RZ, R13, 0x1, RZ, 0xc0, !PT ;  /* 0x000000010dff7812 */ /* 0x000fc6000782c0ff */
[----:B------:R-:W4:Y:S01]  /*16ded0*/  LDL.LU.64 R12, [R1+0x4388] ;  /* 0x00438800010c7983 */ /* 0x000f220000300a00 */
[----:B0-----:R-:W-:-:S03]  /*16dee0*/  PRMT R0, R16, 0x7770, RZ ;  /* 0x0000777010007816 */ /* 0x001fc600000000ff */
[----:B------:R-:W4:Y:S06]  /*16def0*/  LDL.LU.64 R4, [R1+0x43c8] ;  /* 0x0043c80001047983 */ /* 0x000f2c0000300a00 */
[----:B------:R0:W-:Y:S01]  /*16df00*/  @P1 STG.E.U8 desc[UR4][R2.64], R0 ;  /* 0x0000000002001986 */ /* 0x0001e2000c101104 */
[----:B------:R-:W-:Y:S02]  /*16df10*/  LOP3.LUT P1, RZ, R14, 0x80000000, RZ, 0xc0, !PT ;  /* 0x800000000eff7812 */ /* 0x000fe4000782c0ff */
[----:B0-----:R-:W-:Y:S01]  /*16df20*/  PRMT R0, R16, 0x7771, RZ ;  /* 0x0000777110007816 */ /* 0x001fe200000000ff */
[----:B------:R-:W4:Y:S10]  /*16df30*/  LDL.LU.64 R2, [R1+0x43d0] ;  /* 0x0043d00001027983 */ /* 0x000f340000300a00 */
[----:B---3--:R0:W-:Y:S01]  /*16df40*/  @P1 STG.E.U8 desc[UR4][R42.64], R0 ;  /* 0x000000002a001986 */ /* 0x0081e2000c101104 */
[----:B------:R-:W-:-:S02]  /*16df50*/  LOP3.LUT P1, RZ, R14, 0x40000000, RZ, 0xc0, !PT ;  /* 0x400000000eff7812 */ /* 0x000fc4000782c0ff */
[----:B0-----:R-:W-:Y:S01]  /*16df60*/  PRMT R0, R16, 0x7772, RZ ;  /* 0x0000777210007816 */ /* 0x001fe200000000ff */
[----:B------:R-:W3:Y:S10]  /*16df70*/  LDL.LU.64 R42, [R1+0x43d8] ;  /* 0x0043d800012a7983 */ /* 0x000ef40000300a00 */
[----:B--2---:R0:W-:Y:S04]  /*16df80*/  @P1 STG.E.U8 desc[UR4][R40.64], R0 ;  /* 0x0000000028001986 */ /* 0x0041e8000c101104 */
[----:B0-----:R-:W2:Y:S01]  /*16df90*/  LDL.LU.64 R40, [R1+0x6618] ;  /* 0x0066180001287983 */ /* 0x001ea20000300a00 */
[----:B------:R-:W-:-:S02]  /*16dfa0*/  LOP3.LUT P1, RZ, R14, 0x20000000, RZ, 0xc0, !PT ;  /* 0x200000000eff7812 */ /* 0x000fc4000782c0ff */
[----:B------:R-:W-:Y:S02]  /*16dfb0*/  PRMT R0, R16, 0x7773, RZ ;  /* 0x0000777310007816 */ /* 0x000fe400000000ff */
[C---:B------:R-:W-:Y:S02]  /*16dfc0*/  LOP3.LUT P2, RZ, R39.reuse, 0x400000, RZ, 0xc0, !PT ;  /* 0x0040000027ff7812 */ /* 0x040fe4000784c0ff */
[C---:B------:R-:W-:Y:S02]  /*16dfd0*/  LOP3.LUT P3, RZ, R39.reuse, 0x800000, RZ, 0xc0, !PT ;  /* 0x0080000027ff7812 */ /* 0x040fe4000786c0ff */
[C---:B------:R-:W-:Y:S02]  /*16dfe0*/  LOP3.LUT P4, RZ, R39.reuse, 0x1000000, RZ, 0xc0, !PT ;  /* 0x0100000027ff7812 */ /* 0x040fe4000788c0ff */
[C---:B------:R-:W-:Y:S02]  /*16dff0*/  LOP3.LUT P5, RZ, R39.reuse, 0x2000000, RZ, 0xc0, !PT ;  /* 0x0200000027ff7812 */ /* 0x040fe400078ac0ff */
[----:B------:R-:W-:-:S02]  /*16e000*/  LOP3.LUT P0, RZ, R39, 0x4000000, RZ, 0xc0, !PT ;  /* 0x0400000027ff7812 */ /* 0x000fc4000780c0ff */
[----:B------:R-:W-:Y:S01]  /*16e010*/  LOP3.LUT P6, RZ, R39, 0x8000000, RZ, 0xc0, !PT ;  /* 0x0800000027ff7812 */ /* 0x000fe200078cc0ff */
[----:B----4-:R2:W-:Y:S01]  /*16e020*/  @P1 STG.E.U8 desc[UR4][R12.64], R0 ;  /* 0x000000000c001986 */ /* 0x0105e2000c101104 */
[----:B------:R-:W-:Y:S02]  /*16e030*/  LOP3.LUT P1, RZ, R14, 0x10000000, RZ, 0xc0, !PT ;  /* 0x100000000eff7812 */ /* 0x000fe4000782c0ff */
[----:B--2---:R-:W-:-:S11]  /*16e040*/  PRMT R0, R41, 0x7770, RZ ;  /* 0x0000777029007816 */ /* 0x004fd600000000ff */
        /* <DEDUP_REMOVED lines=21> */
[----:B------:R0:W-:Y:S02]  /*16e1a0*/  @P0 STG.E.U8 desc[UR4][R2.64], R0 ;  /* 0x0000000002000986 */ /* 0x0001e4000c101104 */
[----:B0-----:R-:W-:-:S05]  /*16e1b0*/  PRMT R0, R10, 0x7771, RZ ;  /* 0x000077710a007816 */ /* 0x001fca00000000ff */
[----:B---3--:R0:W-:Y:S04]  /*16e1c0*/  @P6 STG.E.U8 desc[UR4][R42.64], R0 ;  /* 0x000000002a006986 */ /* 0x0081e8000c101104 */
[----:B0-----:R-:W3:Y:S04]  /*16e1d0*/  LDL.LU.64 R42, [R1+0x43e0] ;  /* 0x0043e000012a7983 */ /* 0x001ee80000300a00 */
[----:B------:R-:W2:Y:S04]  /*16e1e0*/  LDL.LU.64 R6, [R1+0x43e8] ;  /* 0x0043e80001067983 */ /* 0x000ea80000300a00 */
[----:B------:R-:W2:Y:S04]  /*16e1f0*/  LDL.LU.64 R28, [R1+0x43f0] ;  /* 0x0043f000011c7983 */ /* 0x000ea80000300a00 */
[----:B------:R-:W2:Y:S04]  /*16e200*/  LDL.LU.64 R26, [R1+0x43f8] ;  /* 0x0043f800011a7983 */ /* 0x000ea80000300a00 */
[----:B------:R-:W2:Y:S04]  /*16e210*/  LDL.LU.64 R4, [R1+0x4400] ;  /* 0x0044000001047983 */ /* 0x000ea80000300a00 */
[----:B------:R-:W2:Y:S04]  /*16e220*/  LDL.LU R16, [R1+0x2ec] ;  /* 0x0002ec0001107983 */ /* 0x000ea80000300800 */
[----:B------:R-:W2:Y:S01]  /*16e230*/  LDL.LU.64 R2, [R1+0x4408] ;  /* 0x0044080001027983 */ /* 0x000ea20000300a00 */
[----:B------:R-:W-:-:S02]  /*16e240*/  LOP3.LUT R14, R14, 0xfffdffff, RZ, 0xc0, !PT ;  /* 0xfffdffff0e0e7812 */ /* 0x000fc400078ec0ff */
[C---:B------:R-:W-:Y:S01]  /*16e250*/  LOP3.LUT P4, RZ, R39.reuse, 0x10000000, RZ, 0xc0, !PT ;  /* 0x1000000027ff7812 */ /* 0x040fe2000788c0ff */
[----:B------:R-:W2:Y:S01]  /*16e260*/  LDL.LU R8, [R1+0x2dc] ;  /* 0x0002dc0001087983 */ /* 0x000ea20000300800 */
[----:B------:R-:W-:Y:S02]  /*16e270*/  PRMT R0, R10, 0x7772, RZ ;  /* 0x000077720a007816 */ /* 0x000fe400000000ff */
[C---:B------:R-:W-:Y:S02]  /*16e280*/  LOP3.LUT P5, RZ, R39.reuse, 0x20000000, RZ, 0xc0, !PT ;  /* 0x2000000027ff7812 */ /* 0x040fe400078ac0ff */
[C---:B------:R-:W-:Y:S02]  /*16e290*/  LOP3.LUT P0, RZ, R39.reuse, 0x40000000, RZ, 0xc0, !PT ;  /* 0x4000000027ff7812 */ /* 0x040fe4000780c0ff */
[----:B------:R-:W-:Y:S02]  /*16e2a0*/  LOP3.LUT P6, RZ, R39, 0x80000000, RZ, 0xc0, !PT ;  /* 0x8000000027ff7812 */ /* 0x000fe400078cc0ff */
[----:B----4-:R-:W-:-:S13]  /*16e2b0*/  LOP3.LUT P1, RZ, R40, 0x100, RZ, 0xc0, !PT ;  /* 0x0000010028ff7812 */ /* 0x010fda000782c0ff */
[----:B------:R-:W-:Y:S02]  /*16e2c0*/  @P1 LOP3.LUT R14, R14, 0x20000, RZ, 0xfc, !PT ;  /* 0x000200000e0e1812 */ /* 0x000fe400078efcff */
[----:B------:R-:W-:Y:S02]  /*16e2d0*/  LOP3.LUT P1, RZ, R40, 0x80, RZ, 0xc0, !PT ;  /* 0x0000008028ff7812 */ /* 0x000fe4000782c0ff */
[----:B------:R-:W-:-:S11]  /*16e2e0*/  LOP3.LUT R14, R14, 0xfffbffff, RZ, 0xc0, !PT ;  /* 0xfffbffff0e0e7812 */ /* 0x000fd600078ec0ff */
[----:B------:R-:W-:Y:S02]  /*16e2f0*/  @P1 LOP3.LUT R14, R14, 0x40000, RZ, 0xfc, !PT ;  /* 0x000400000e0e1812 */ /* 0x000fe400078efcff */
[----:B------:R-:W-:Y:S02]  /*16e300*/  LOP3.LUT P1, RZ, R40, 0x40, RZ, 0xc0, !PT ;  /* 0x0000004028ff7812 */ /* 0x000fe4000782c0ff */
[----:B------:R-:W-:Y:S01]  /*16e310*/  LOP3.LUT R14, R14, 0xfff7ffff, RZ, 0xc0, !PT ;  /* 0xfff7ffff0e0e7812 */ /* 0x000fe200078ec0ff */
[----:B---3--:R0:W-:Y:S04]  /*16e320*/  @P4 STG.E.U8 desc[UR4][R42.64], R0 ;  /* 0x000000002a004986 */ /* 0x0081e8000c101104 */
[----:B0-----:R-:W3:Y:S06]  /*16e330*/  LDL.LU.64 R42, [R1+0x4410] ;  /* 0x00441000012a7983 */ /* 0x001eec0000300a00 */
[----:B------:R-:W-:Y:S01]  /*16e340*/  @P1 LOP3.LUT R14, R14, 0x80000, RZ, 0xfc, !PT ;  /* 0x000800000e0e1812 */ /* 0x000fe200078efcff */
[----:B------:R-:W4:Y:S01]  /*16e350*/  LDL.LU.64 R38, [R1+0x4418] ;  /* 0x0044180001267983 */ /* 0x000f220000300a00 */
[----:B------:R-:W-:-:S02]  /*16e360*/  LOP3.LUT P1, RZ, R40, 0x20, RZ, 0xc0, !PT ;  /* 0x0000002028ff7812 */ /* 0x000fc4000782c0ff */
[----:B------:R-:W-:Y:S01]  /*16e370*/  LOP3.LUT R14, R14, 0xffefffff, RZ, 0xc0, !PT ;  /* 0xffefffff0e0e7812 */ /* 0x000fe200078ec0ff */
[----:B------:R-:W4:Y:S10]  /*16e380*/  LDL.LU.64 R12, [R1+0x4420] ;  /* 0x00442000010c7983 */ /* 0x000f340000300a00 */
[----:B------:R-:W-:-:S02]  /*16e390*/  @P1 LOP3.LUT R14, R14, 0x100000, RZ, 0xfc, !PT ;  /* 0x001000000e0e1812 */ /* 0x000fc400078efcff */
[----:B------:R-:W-:Y:S02]  /*16e3a0*/  LOP3.LUT P1, RZ, R40, 0x10, RZ, 0xc0, !PT ;  /* 0x0000001028ff7812 */ /* 0x000fe4000782c0ff */
[----:B------:R-:W-:Y:S02]  /*16e3b0*/  LOP3.LUT R14, R14, 0xffdfffff, RZ, 0xc0, !PT ;  /* 0xffdfffff0e0e7812 */ /* 0x000fe400078ec0ff */
[----:B------:R-:W-:Y:S02]  /*16e3c0*/  PRMT R0, R10, 0x7773, RZ ;  /* 0x000077730a007816 */ /* 0x000fe400000000ff */
[----:B------:R-:W4:Y:S04]  /*16e3d0*/  LDL.LU R10, [R1+0x2cc] ;  /* 0x0002cc00010a7983 */ /* 0x000f280000300800 */
[----:B------:R-:W4:Y:S03]  /*16e3e0*/  LDL.LU.64 R36, [R1+0x4428] ;  /* 0x0044280001247983 */ /* 0x000f260000300a00 */
[----:B------:R-:W-:Y:S01]  /*16e3f0*/  @P1 LOP3.LUT R14, R14, 0x200000, RZ, 0xfc, !PT ;  /* 0x002000000e0e1812 */ /* 0x000fe200078efcff */
[----:B------:R-:W4:Y:S01]  /*16e400*/  LDL.LU.64 R34, [R1+0x4430] ;  /* 0x0044300001227983 */ /* 0x000f220000300a00 */
[----:B------:R-:W-:-:S02]  /*16e410*/  LOP3.LUT P1, RZ, R40, 0x8, RZ, 0xc0, !PT ;  /* 0x0000000828ff7812 */ /* 0x000fc4000782c0ff */
[----:B------:R-:W-:Y:S01]  /*16e420*/  LOP3.LUT R14, R14, 0xffbfffff, RZ, 0xc0, !PT ;  /* 0xffbfffff0e0e7812 */ /* 0x000fe200078ec0ff */
[----:B------:R-:W4:Y:S04]  /*16e430*/  LDL.LU.64 R32, [R1+0x4438] ;  /* 0x0044380001207983 */ /* 0x000f280000300a00 */
[----:B--2---:R0:W-:Y:S04]  /*16e440*/  @P5 STG.E.U8 desc[UR4][R6.64], R0 ;  /* 0x0000000006005986 */ /* 0x0041e8000c101104 */
[----:B------:R-:W2:Y:S02]  /*16e450*/  LDL.LU.64 R30, [R1+0x4440] ;  /* 0x00444000011e7983 */ /* 0x000ea40000300a00 */
[----:B------:R-:W-:-:S02]  /*16e460*/  @P1 LOP3.LUT R14, R14, 0x400000, RZ, 0xfc, !PT ;  /* 0x004000000e0e1812 */ /* 0x000fc400078efcff */
[----:B------:R-:W-:Y:S02]  /*16e470*/  LOP3.LUT P1, RZ, R40, 0x4, RZ, 0xc0, !PT ;  /* 0x0000000428ff7812 */ /* 0x000fe4000782c0ff */
[----:B------:R-:W-:Y:S02]  /*16e480*/  LOP3.LUT R14, R14, 0xff7fffff, RZ, 0xc0, !PT ;  /* 0xff7fffff0e0e7812 */ /* 0x000fe400078ec0ff */
[----:B0-----:R-:W-:Y:S01]  /*16e490*/  PRMT R0, R16, 0x7770, RZ ;  /* 0x0000777010007816 */ /* 0x001fe200000000ff */
[----:B------:R-:W2:Y:S08]  /*16e4a0*/  LDL.LU.64 R6, [R1+0x4448] ;  /* 0x0044480001067983 */ /* 0x000eb00000300a00 */
[----:B------:R-:W-:-:S02]  /*16e4b0*/  @P1 LOP3.LUT R14, R14, 0x800000, RZ, 0xfc, !PT ;  /* 0x008000000e0e1812 */ /* 0x000fc400078efcff */
[----:B------:R-:W-:Y:S02]  /*16e4c0*/  LOP3.LUT P1, RZ, R40, 0x2, RZ, 0xc0, !PT ;  /* 0x0000000228ff7812 */ /* 0x000fe4000782c0ff */
[----:B------:R-:W-:Y:S01]  /*16e4d0*/  LOP3.LUT R14, R14, 0xfeffffff, RZ, 0xc0, !PT ;  /* 0xfeffffff0e0e7812 */ /* 0x000fe200078ec0ff */
[----:B------:R0:W-:Y:S10]  /*16e4e0*/  @P0 STG.E.U8 desc[UR4][R28.64], R0 ;  /* 0x000000001c000986 */ /* 0x0001f4000c101104 */
[----:B------:R-:W-:-:S02]  /*16e4f0*/  @P1 LOP3.LUT R14, R14, 0x1000000, RZ, 0xfc, !PT ;  /* 0x010000000e0e1812 */ /* 0x000fc400078efcff */
[----:B------:R-:W-:Y:S01]  /*16e500*/  LOP3.LUT P1, RZ, R40, 0x1, RZ, 0xc0, !PT ;  /* 0x0000000128ff7812 */ /* 0x000fe2000782c0ff */
[----:B0-----:R-:W2:Y:S01]  /*16e510*/  LDL.LU.64 R28, [R1+0x4450] ;  /* 0x00445000011c7983 */ /* 0x001ea20000300a00 */
[----:B------:R-:W-:-:S05]  /*16e520*/  PRMT R0, R16, 0x7771, RZ ;  /* 0x0000777110007816 */ /* 0x000fca00000000ff */
[----:B------:R0:W-:Y:S02]  /*16e530*/  @P6 STG.E.U8 desc[UR4][R26.64], R0 ;  /* 0x000000001a006986 */ /* 0x0001e4000c101104 */
[----:B0-----:R-:W-:Y:S02]  /*16e540*/  PRMT R0, R16, 0x7772, RZ ;  /* 0x0000777210007816 */ /* 0x001fe400000000ff */
[----:B------:R-:W2:Y:S04]  /*16e550*/  LDL.LU.64 R26, [R1+0x4458] ;  /* 0x00445800011a7983 */ /* 0x000ea80000300a00 */
[----:B------:R0:W-:Y:S01]  /*16e560*/  @P1 STG.E.U8 desc[UR4][R4.64], R0 ;  /* 0x0000000004001986 */ /* 0x0001e2000c101104 */
[----:B------:R-:W-:Y:S02]  /*16e570*/  LOP3.LUT P1, RZ, R14, 0x1000000, RZ, 0xc0, !PT ;  /* 0x010000000eff7812 */ /* 0x000fe4000782c0ff */
[----:B0-----:R-:W-:Y:S01]  /*16e580*/  PRMT R0, R16, 0x7773, RZ ;  /* 0x0000777310007816 */ /* 0x001fe200000000ff */
[----:B------:R-:W2:Y:S10]  /*16e590*/  LDL.LU.64 R4, [R1+0x4460] ;  /* 0x0044600001047983 */ /* 0x000eb40000300a00 */
[----:B------:R0:W-:Y:S04]  /*16e5a0*/  @P1 STG.E.U8 desc[UR4][R2.64], R0 ;  /* 0x0000000002001986 */ /* 0x0001e8000c101104 */
[----:B0-----:R-:W2:Y:S01]  /*16e5b0*/  LDL.LU.64 R2, [R1+0x4468] ;  /* 0x0044680001027983 */ /* 0x001ea20000300a00 */
[----:B------:R-:W-:-:S02]  /*16e5c0*/  LOP3.LUT P1, RZ, R14, 0x800000, RZ, 0xc0, !PT ;  /* 0x008000000eff7812 */ /* 0x000fc4000782c0ff */
[----:B------:R-:W-:Y:S01]  /*16e5d0*/  PRMT R0, R8, 0x7770, RZ ;  /* 0x0000777008007816 */ /* 0x000fe200000000ff */
[----:B------:R-:W2:Y:S01]  /*16e5e0*/  LDL.LU R16, [R1+0x2ac] ;  /* 0x0002ac0001107983 */ /* 0x000ea20000300800 */
[C---:B------:R-:W-:Y:S02]  /*16e5f0*/  LOP3.LUT P2, RZ, R40.reuse, 0x200, RZ, 0xc0, !PT ;  /* 0x0000020028ff7812 */ /* 0x040fe4000784c0ff */
[C---:B------:R-:W-:Y:S02]  /*16e600*/  LOP3.LUT P3, RZ, R40.reuse, 0x400, RZ, 0xc0, !PT ;  /* 0x0000040028ff7812 */ /* 0x040fe4000786c0ff */
[C---:B------:R-:W-:Y:S02]  /*16e610*/  LOP3.LUT P4, RZ, R40.reuse, 0x800, RZ, 0xc0, !PT ;  /* 0x0000080028ff7812 */ /* 0x040fe4000788c0ff */
[C---:B------:R-:W-:Y:S02]  /*16e620*/  LOP3.LUT P5, RZ, R40.reuse, 0x1000, RZ, 0xc0, !PT ;  /* 0x0000100028ff7812 */ /* 0x040fe400078ac0ff */
[----:B------:R-:W-:Y:S01]  /*16e630*/  LOP3.LUT P0, RZ, R40, 0x2000, RZ, 0xc0, !PT ;  /* 0x0000200028ff7812 */ /* 0x000fe2000780c0ff */
[----:B---3--:R0:W-:Y:S01]  /*16e640*/  @P1 STG.E.U8 desc[UR4][R42.64], R0 ;  /* 0x000000002a001986 */ /* 0x0081e2000c101104 */
[----:B------:R-:W-:-:S03]  /*16e650*/  LOP3.LUT P1, RZ, R14, 0x400000, RZ, 0xc0, !PT ;  /* 0x004000000eff7812 */ /* 0x000fc6000782c0ff */
[----:B0-----:R-:W3:Y:S01]  /*16e660*/  LDL.LU.64 R42, [R1+0x4470] ;  /* 0x00447000012a7983 */ /* 0x001ee20000300a00 */
[----:B------:R-:W-:-:S09]  /*16e670*/  PRMT R0, R8, 0x7771, RZ ;  /* 0x0000777108007816 */ /* 0x000fd200000000ff */
        /* <DEDUP_REMOVED lines=15> */
[----:B--2---:R0:W-:Y:S02]  /*16e770*/  @P1 STG.E.U8 desc[UR4][R30.64], R0 ;  /* 0x000000001e001986 */ /* 0x0041e4000c101104 */
        /* <DEDUP_REMOVED lines=11> */
[----:B0-----:R-:W4:Y:S01]  /*16e830*/  LDL.LU.64 R2, [R1+0x4478] ;  /* 0x0044780001027983 */ /* 0x001f220000300a00 */
[----:B------:R-:W-:-:S02]  /*16e840*/  LOP3.LUT P6, RZ, R40, 0x4000, RZ, 0xc0, !PT ;  /* 0x0000400028ff7812 */ /* 0x000fc400078cc0ff */
[----:B------:R-:W-:Y:S02]  /*16e850*/  PRMT R0, R16, 0x7770, RZ ;  /* 0x0000777010007816 */ /* 0x000fe400000000ff */
[----:B------:R-:W-:-:S09]  /*16e860*/  LOP3.LUT P4, RZ, R40, 0x8000, RZ, 0xc0, !PT ;  /* 0x0000800028ff7812 */ /* 0x000fd2000788c0ff */
[----:B---3--:R0:W-:Y:S04]  /*16e870*/  @P6 STG.E.U8 desc[UR4][R42.64], R0 ;  /* 0x000000002a006986 */ /* 0x0081e8000c101104 */
[----:B0-----:R-:W3:Y:S04]  /*16e880*/  LDL.LU.64 R42, [R1+0x4480] ;  /* 0x00448000012a7983 */ /* 0x001ee80000300a00 */
[----:B------:R-:W2:Y:S04]  /*16e890*/  LDL.LU.64 R6, [R1+0x4488] ;  /* 0x0044880001067983 */ /* 0x000ea80000300a00 */
[----:B------:R-:W2:Y:S04]  /*16e8a0*/  LDL.LU.64 R28, [R1+0x4490] ;  /* 0x00449000011c7983 */ /* 0x000ea80000300a00 */
[----:B------:R-:W2:Y:S04]  /*16e8b0*/  LDL.LU.64 R26, [R1+0x4498] ;  /* 0x00449800011a7983 */ /* 0x000ea80000300a00 */
[----:B------:R-:W2:Y:S04]  /*16e8c0*/  LDL.LU.64 R4, [R1+0x44a0] ;  /* 0x0044a00001047983 */ /* 0x000ea80000300a00 */
[----:B------:R-:W2:Y:S01]  /*16e8d0*/  LDL.LU R11, [R1+0x29c] ;  /* 0x00029c00010b7983 */ /* 0x000ea20000300800 */
        /* <DEDUP_REMOVED lines=23> */
[----:B---3--:R0:W-:Y:S04]  /*16ea50*/  @P5 STG.E.U8 desc[UR4][R42.64], R0 ;  /* 0x000000002a005986 */ /* 0x0081e8000c101104 */
[----:B0-----:R-:W3:Y:S04]  /*16ea60*/  LDL.LU.64 R42, [R1+0x44b0] ;  /* 0x0044b000012a7983 */ /* 0x001ee80000300a00 */
[----:B------:R-:W3:Y:S04]  /*16ea70*/  LDL.LU.64 R38, [R1+0x44b8] ;  /* 0x0044b80001267983 */ /* 0x000ee80000300a00 */
[----:B------:R-:W3:Y:S01]  /*16ea80*/  LDL.LU.64 R12, [R1+0x44c0] ;  /* 0x0044c000010c7983 */ /* 0x000ee20000300a00 */
[----:B------:R-:W-:-:S02]  /*16ea90*/  @P1 LOP3.LUT R14, R14, 0x4000, RZ, 0xfc, !PT ;  /* 0x000040000e0e1812 */ /* 0x000fc400078efcff */
[----:B------:R-:W-:Y:S01]  /*16eaa0*/  LOP3.LUT P1, RZ, R40, 0x200000, RZ, 0xc0, !PT ;  /* 0x0020000028ff7812 */ /* 0x000fe2000782c0ff */
[----:B------:R-:W3:Y:S01]  /*16eab0*/  LDL.LU.64 R36, [R1+0x44c8] ;  /* 0x0044c80001247983 */ /* 0x000ee20000300a00 */
[----:B------:R-:W-:Y:S02]  /*16eac0*/  LOP3.LUT R14, R14, 0xffff7fff, RZ, 0xc0, !PT ;  /* 0xffff7fff0e0e7812 */ /* 0x000fe400078ec0ff */
[C---:B------:R-:W-:Y:S01]  /*16ead0*/  LOP3.LUT P0, RZ, R40.reuse, 0x20000, RZ, 0xc0, !PT ;  /* 0x0002000028ff7812 */ /* 0x040fe2000780c0ff */
[----:B------:R-:W3:Y:S01]  /*16eae0*/  LDL.LU R10, [R1+0x270] ;  /* 0x00027000010a7983 */ /* 0x000ee20000300800 */
[----:B------:R-:W-:-:S03]  /*16eaf0*/  LOP3.LUT P6, RZ, R40, 0x40000, RZ, 0xc0, !PT ;  /* 0x0004000028ff7812 */ /* 0x000fc600078cc0ff */
[----:B------:R-:W3:Y:S04]  /*16eb00*/  LDL.LU.64 R34, [R1+0x44d0] ;  /* 0x0044d00001227983 */ /* 0x000ee80000300a00 */
[----:B------:R-:W-:Y:S01]  /*16eb10*/  @P1 LOP3.LUT R14, R14, 0x8000, RZ, 0xfc, !PT ;  /* 0x000080000e0e1812 */ /* 0x000fe200078efcff */
[----:B------:R-:W3:Y:S01]  /*16eb20*/  LDL.LU.64 R32, [R1+0x44d8] ;  /* 0x0044d80001207983 */ /* 0x000ee20000300a00 */
[----:B------:R-:W-:Y:S02]  /*16eb30*/  LOP3.LUT P1, RZ, R40, 0x100000, RZ, 0xc0, !PT ;  /* 0x0010000028ff7812 */ /* 0x000fe4000782c0ff */
[----:B------:R-:W-:Y:S02]  /*16eb40*/  LOP3.LUT R14, R14, 0xfffeffff, RZ, 0xc0, !PT ;  /* 0xfffeffff0e0e7812 */ /* 0x000fe400078ec0ff */
[----:B------:R-:W-:-:S02]  /*16eb50*/  PRMT R0, R16, 0x7773, RZ ;  /* 0x0000777310007816 */ /* 0x000fc400000000ff */
[----:B------:R-:W3:Y:S04]  /*16eb60*/  LDL.LU R16, [R1+0x260] ;  /* 0x0002600001107983 */ /* 0x000ee80000300800 */
[----:B--2---:R0:W-:Y:S03]  /*16eb70*/  @P0 STG.E.U8 desc[UR4][R6.64], R0 ;  /* 0x0000000006000986 */ /* 0x0041e6000c101104 */
[----:B------:R-:W-:Y:S01]  /*16eb80*/  @P1 LOP3.LUT R14, R14, 0x10000, RZ, 0xfc, !PT ;  /* 0x000100000e0e1812 */ /* 0x000fe200078efcff */
[----:B------:R-:W2:Y:S01]  /*16eb90*/  LDL.LU.64 R30, [R1+0x44e0] ;  /* 0x0044e000011e7983 */ /* 0x000ea20000300a00 */
[----:B------:R-:W-:Y:S02]  /*16eba0*/  LOP3.LUT P1, RZ, R40, 0x80000, RZ, 0xc0, !PT ;  /* 0x0008000028ff7812 */ /* 0x000fe4000782c0ff */
[C---:B0-----:R-:W-:Y:S01]  /*16ebb0*/  PRMT R0, R11.reuse, 0x7770, RZ ;  /* 0x000077700b007816 */ /* 0x041fe200000000ff */
[----:B------:R-:W2:Y:S04]  /*16ebc0*/  LDL.LU.64 R6, [R1+0x44e8] ;  /* 0x0044e80001067983 */ /* 0x000ea80000300a00 */
[----:B------:R0:W-:Y:S02]  /*16ebd0*/  @P6 STG.E.U8 desc[UR4][R28.64], R0 ;  /* 0x000000001c006986 */ /* 0x0001e4000c101104 */
[----:B0-----:R-:W-:-:S02]  /*16ebe0*/  PRMT R0, R11, 0x7771, RZ ;  /* 0x000077710b007816 */ /* 0x001fc400000000ff */
        /* <DEDUP_REMOVED lines=16> */
[----:B------:R-:W-:Y:S02]  /*16ecf0*/  LOP3.LUT P5, RZ, R40, 0x80000000, RZ, 0xc0, !PT ;  /* 0x8000000028ff7812 */ /* 0x000fe400078ac0ff */
[C---:B------:R-:W-:Y:S02]  /*16ed00*/  LOP3.LUT P0, RZ, R41.reuse, 0x1, RZ, 0xc0, !PT ;  /* 0x0000000129ff7812 */ /* 0x040fe4000780c0ff */
[----:B------:R-:W-:Y:S01]  /*16ed10*/  LOP3.LUT P6, RZ, R41, 0x2, RZ, 0xc0, !PT ;  /* 0x0000000229ff7812 */ /* 0x000fe200078cc0ff */
        /* <DEDUP_REMOVED lines=80> */
[----:B---3--:R0:W-:Y:S02]  /*16f220*/  @P0 STG.E.U8 desc[UR4][R6.64], R0 ;  /* 0x0000000006000986 */ /* 0x0081e4000c101104 */
[----:B0-----:R-:W-:Y:S02]  /*16f230*/  PRMT R0, R16, 0x7773, RZ ;  /* 0x0000777310007816 */ /* 0x001fe400000000ff */
[----:B------:R-:W3:Y:S04]  /*16f240*/  LDL.LU.64 R6, [R1+0x4580] ;  /* 0x0045800001067983 */ /* 0x000ee80000300a00 */
[----:B------:R0:W-:Y:S02]  /*16f250*/  @P6 STG.E.U8 desc[UR4][R28.64], R0 ;  /* 0x000000001c006986 */ /* 0x0001e4000c101104 */
[----:B0-----:R-:W-:-:S02]  /*16f260*/  PRMT R0, R40, 0x7770, RZ ;  /* 0x0000777028007816 */ /* 0x001fc400000000ff */
[----:B------:R-:W3:Y:S04]  /*16f270*/  LDL.LU.64 R28, [R1+0x4588] ;  /* 0x00458800011c7983 */ /* 0x000ee80000300a00 */
[----:B------:R0:W-:Y:S01]  /*16f280*/  @P1 STG.E.U8 desc[UR4][R26.64], R0 ;  /* 0x000000001a001986 */ /* 0x0001e2000c101104 */
[----:B------:R-:W-:-:S03]  /*16f290*/  LOP3.LUT P1, RZ, R14, 0x100, RZ, 0xc0, !PT ;  /* 0x000001000eff7812 */ /* 0x000fc6000782c0ff */
[----:B------:R-:W3:Y:S01]  /*16f2a0*/  LDL.LU R16, [R1+0x210] ;  /* 0x0002100001107983 */ /* 0x000ee20000300800 */
[----:B0-----:R-:W-:-:S03]  /*16f2b0*/  PRMT R0, R40, 0x7771, RZ ;  /* 0x0000777128007816 */ /* 0x001fc600000000ff */
[----:B------:R-:W3:Y:S06]  /*16f2c0*/  LDL.LU.64 R26, [R1+0x4590] ;  /* 0x00459000011a7983 */ /* 0x000eec0000300a00 */
        /* <DEDUP_REMOVED lines=28> */
[----:B----4-:R0:W-:Y:S01]  /*16f490*/  @P2 STG.E.U8 desc[UR4][R30.64], R0 ;  /* 0x000000001e002986 */ /* 0x0101e2000c101104 */
[----:B------:R-:W-:Y:S02]  /*16f4a0*/  LOP3.LUT P5, RZ, R41, 0x40000, RZ, 0xc0, !PT ;  /* 0x0004000029ff7812 */ /* 0x000fe400078ac0ff */
[----:B0-----:R-:W-:-:S05]  /*16f4b0*/  PRMT R0, R42, 0x7772, RZ ;  /* 0x000077722a007816 */ /* 0x001fca00000000ff */
[----:B---3--:R0:W-:Y:S01]  /*16f4c0*/  @P3 STG.E.U8 desc[UR4][R6.64], R0 ;  /* 0x0000000006003986 */ /* 0x0081e2000c101104 */
        /* <DEDUP_REMOVED lines=19> */
[----:B------:R-:W-:Y:S02]  /*16f600*/  PRMT R0, R16, 0x7773, RZ ;  /* 0x0000777310007816 */ /* 0x000fe400000000ff */
[----:B------:R-:W-:Y:S02]  /*16f610*/  LOP3.LUT R18, R18, 0xfdffffff, RZ, 0xc0, !PT ;  /* 0xfdffffff12127812 */ /* 0x000fe400078ec0ff */
[----:B------:R-:W-:Y:S02]  /*16f620*/  LOP3.LUT R14, R14, 0xfffffffe, RZ, 0xc0, !PT ;  /* 0xfffffffe0e0e7812 */ /* 0x000fe400078ec0ff */
[----:B---3--:R-:W-:-:S13]  /*16f630*/  LOP3.LUT P1, RZ, R42, 0x2, RZ, 0xc0, !PT ;  /* 0x000000022aff7812 */ /* 0x008fda000782c0ff */
[----:B------:R-:W-:Y:S02]  /*16f640*/  @P1 LOP3.LUT R18, R18, 0x2000000, RZ, 0xfc, !PT ;  /* 0x0200000012121812 */ /* 0x000fe400078efcff */
[----:B------:R-:W-:Y:S02]  /*16f650*/  LOP3.LUT P1, RZ, R42, 0x1, RZ, 0xc0, !PT ;  /* 0x000000012aff7812 */ /* 0x000fe4000782c0ff */
[----:B------:R-:W-:-:S11]  /*16f660*/  LOP3.LUT R18, R18, 0xfbffffff, RZ, 0xc0, !PT ;  /* 0xfbffffff12127812 */ /* 0x000fd600078ec0ff */
[----:B------:R-:W-:Y:S02]  /*16f670*/  @P1 LOP3.LUT R18, R18, 0x4000000, RZ, 0xfc, !PT ;  /* 0x0400000012121812 */ /* 0x000fe400078efcff */
[----:B------:R-:W-:Y:S02]  /*16f680*/  LOP3.LUT P1, RZ, R41, 0x80000000, RZ, 0xc0, !PT ;  /* 0x8000000029ff7812 */ /* 0x000fe4000782c0ff */
[----:B------:R-:W-:Y:S01]  /*16f690*/  LOP3.LUT R18, R18, 0xf7ffffff, RZ, 0xc0, !PT ;  /* 0xf7ffffff12127812 */ /* 0x000fe200078ec0ff */
[----:B--2---:R0:W-:Y:S04]  /*16f6a0*/  @P4 STG.E.U8 desc[UR4][R2.64], R0 ;  /* 0x0000000002004986 */ /* 0x0041e8000c101104 */
[----:B0-----:R-:W2:Y:S06]  /*16f6b0*/  LDL.LU.64 R2, [R1+0x45d8] ;  /* 0x0045d80001027983 */ /* 0x001eac0000300a00 */
        /* <DEDUP_REMOVED lines=14> */
[C---:B------:R-:W-:Y:S02]  /*16f7a0*/  LOP3.LUT P5, RZ, R41.reuse, 0x400000, RZ, 0xc0, !PT ;  /* 0x0040000029ff7812 */ /* 0x040fe400078ac0ff */
[C---:B------:R-:W-:Y:S02]  /*16f7b0*/  LOP3.LUT P0, RZ, R41.reuse, 0x800000, RZ, 0xc0, !PT ;  /* 0x0080000029ff7812 */ /* 0x040fe4000780c0ff */
[----:B------:R-:W-:-:S07]  /*16f7c0*/  LOP3.LUT P6, RZ, R41, 0x1000000, RZ, 0xc0, !PT ;  /* 0x0100000029ff7812 */ /* 0x000fce00078cc0ff */
[----:B------:R-:W-:Y:S02]  /*16f7d0*/  @P1 LOP3.LUT R14, R14, 0x1, RZ, 0xfc, !PT ;  /* 0x000000010e0e1812 */ /* 0x000fe400078efcff */
[----:B------:R-:W-:Y:S02]  /*16f7e0*/  LOP3.LUT P1, RZ, R41, 0x2000000, RZ, 0xc0, !PT ;  /* 0x0200000029ff7812 */ /* 0x000fe4000782c0ff */
[----:B------:R-:W3:Y:S04]  /*16f7f0*/  LDL.LU.64 R40, [R1+0x45e0] ;  /* 0x0045e00001287983 */ /* 0x000ee80000300a00 */
[----:B------:R-:W3:Y:S04]  /*16f800*/  LDL.LU.64 R38, [R1+0x45e8] ;  /* 0x0045e80001267983 */ /* 0x000ee80000300a00 */
[----:B------:R-:W3:Y:S04]  /*16f810*/  LDL.LU R8, [R1+0x264] ;  /* 0x0002640001087983 */ /* 0x000ee80000300800 */
[----:B------:R-:W3:Y:S04]  /*16f820*/  LDL.LU.64 R12, [R1+0x45f0] ;  /* 0x0045f000010c7983 */ /* 0x000ee80000300a00 */
[----:B------:R-:W3:Y:S01]  /*16f830*/  LDL.LU.64 R36, [R1+0x45f8] ;  /* 0x0045f80001247983 */ /* 0x000ee20000300a00 */
[----:B------:R-:W-:-:S03]  /*16f840*/  PRMT R0, R44, 0x7770, RZ ;  /* 0x000077702c007816 */ /* 0x000fc600000000ff */
[----:B------:R-:W3:Y:S04]  /*16f850*/  LDL.LU.64 R34, [R1+0x4600] ;  /* 0x0046000001227983 */ /* 0x000ee80000300a00 */
[----:B----4-:R0:W-:Y:S04]  /*16f860*/  @P5 STG.E.U8 desc[UR4][R30.64], R0 ;  /* 0x000000001e005986 */ /* 0x0101e8000c101104 */
[----:B------:R-:W4:Y:S01]  /*16f870*/  LDL.LU R16, [R1+0x254] ;  /* 0x0002540001107983 */ /* 0x000f220000300800 */
[----:B0-----:R-:W-:-:S05]  /*16f880*/  PRMT R0, R44, 0x7771, RZ ;  /* 0x000077712c007816 */ /* 0x001fca00000000ff */
[----:B------:R0:W-:Y:S02]  /*16f890*/  @P0 STG.E.U8 desc[UR4][R6.64], R0 ;  /* 0x0000000006000986 */ /* 0x0001e4000c101104 */
[----:B0-----:R-:W-:-:S05]  /*16f8a0*/  PRMT R0, R44, 0x7772, RZ ;  /* 0x000077722c007816 */ /* 0x001fca00000000ff */
[----:B------:R0:W-:Y:S02]  /*16f8b0*/  @P6 STG.E.U8 desc[UR4][R28.64], R0 ;  /* 0x000000001c006986 */ /* 0x0001e4000c101104 */
[----:B0-----:R-:W-:Y:S02]  /*16f8c0*/  PRMT R0, R44, 0x7773, RZ ;  /* 0x000077732c007816 */ /* 0x001fe400000000ff */
        /* <DEDUP_REMOVED lines=17> */
[----:B------:R-:W-:Y:S02]  /*16f9e0*/  PRMT R0, R11, 0x7772, RZ ;  /* 0x000077720b007816 */ /* 0x000fe400000000ff */
[----:B------:R-:W-:-:S09]  /*16f9f0*/  LOP3.LUT P2, RZ, R42, 0x4, RZ, 0xc0, !PT ;  /* 0x000000042aff7812 */ /* 0x000fd2000784c0ff */
        /* <DEDUP_REMOVED lines=65> */
[----:B------:R-:W2:Y:S08]  /*16fe10*/  LDL.LU.64 R34, [R1+0x4690] ;  /* 0x0046900001227983 */ /* 0x000eb00000300a00 */
[----:B------:R-:W-:Y:S02]  /*16fe20*/  @P1 LOP3.LUT R18, R18, 0x400000, RZ, 0xfc, !PT ;  /* 0x0040000012121812 */ /* 0x000fe400078efcff */
[----:B------:R-:W-:-:S02]  /*16fe30*/  LOP3.LUT P1, RZ, R42, 0x4000, RZ, 0xc0, !PT ;  /* 0x000040002aff7812 */ /* 0x000fc4000782c0ff */
[----:B------:R-:W-:Y:S02]  /*16fe40*/  LOP3.LUT R18, R18, 0xff7fffff, RZ, 0xc0, !PT ;  /* 0xff7fffff12127812 */ /* 0x000fe400078ec0ff */
[C---:B------:R-:W-:Y:S02]  /*16fe50*/  LOP3.LUT P5, RZ, R42.reuse, 0x200, RZ, 0xc0, !PT ;  /* 0x000002002aff7812 */ /* 0x040fe400078ac0ff */
[----:B------:R-:W-:Y:S02]  /*16fe60*/  LOP3.LUT P0, RZ, R42, 0x400, RZ, 0xc0, !PT ;  /* 0x000004002aff7812 */ /* 0x000fe4000780c0ff */
[----:B------:R-:W-:Y:S02]  /*16fe70*/  PRMT R0, R10, 0x7773, RZ ;  /* 0x000077730a007816 */ /* 0x000fe400000000ff */
[----:B------:R-:W2:Y:S03]  /*16fe80*/  LDL.LU.64 R10, [R1+0x4698] ;  /* 0x00469800010a7983 */ /* 0x000ea60000300a00 */
[----:B------:R-:W-:Y:S01]  /*16fe90*/  @P1 LOP3.LUT R18, R18, 0x800000, RZ, 0xfc, !PT ;  /* 0x0080000012121812 */ /* 0x000fe200078efcff */
[----:B------:R-:W2:Y:S01]  /*16fea0*/  LDL.LU.64 R32, [R1+0x46a0] ;  /* 0x0046a00001207983 */ /* 0x000ea20000300a00 */
[----:B------:R-:W-:-:S02]  /*16feb0*/  LOP3.LUT P1, RZ, R42, 0x2000, RZ, 0xc0, !PT ;  /* 0x000020002aff7812 */ /* 0x000fc4000782c0ff */
[----:B------:R-:W-:Y:S01]  /*16fec0*/  LOP3.LUT P6, RZ, R42, 0x800, RZ, 0xc0, !PT ;  /* 0x000008002aff7812 */ /* 0x000fe200078cc0ff */
[----:B---3--:R4:W-:Y:S01]  /*16fed0*/  @P5 STG.E.U8 desc[UR4][R30.64], R0 ;  /* 0x000000001e005986 */ /* 0x0089e2000c101104 */
        /* <DEDUP_REMOVED lines=48> */
[----:B0-----:R-:W-:-:S05]  /*1701e0*/  PRMT R0, R43, 0x7770, RZ ;  /* 0x000077702b007816 */ /* 0x001fca00000000ff */
[----:B----4-:R0:W-:Y:S01]  /*1701f0*/  @P3 STG.E.U8 desc[UR4][R6.64], R0 ;  /* 0x0000000006003986 */ /* 0x0101e2000c101104 */
[----:B------:R-:W-:Y:S02]  /*170200*/  LOP3.LUT P6, RZ, R42, 0x4000000, RZ, 0xc0, !PT ;  /* 0x040000002aff7812 */ /* 0x000fe400078cc0ff */
        /* <DEDUP_REMOVED lines=31> */
[----:B------:R-:W-:-:S03]  /*170400*/  LOP3.LUT R18, R18, 0xfffffbff, RZ, 0xc0, !PT ;  /* 0xfffffbff12127812 */ /* 0x000fc600078ec0ff */
[----:B------:R-:W3:Y:S08]  /*170410*/  LDL.LU.64 R34, [R1+0x4728] ;  /* 0x0047280001227983 */ /* 0x000ef00000300a00 */
        /* <DEDUP_REMOVED lines=16> */
[----:B----4-:R0:W-:Y:S10]  /*170520*/  @P5 STG.E.U8 desc[UR4][R30.64], R0 ;  /* 0x000000001e005986 */ /* 0x0101f4000c101104 */
[----:B------:R-:W-:-:S02]  /*170530*/  @P1 LOP3.LUT R18, R18, 0x8000, RZ, 0xfc, !PT ;  /* 0x0000800012121812 */ /* 0x000fc400078efcff */
[----:B------:R-:W-:Y:S02]  /*170540*/  LOP3.LUT P1, RZ, R43, 0x1, RZ, 0xc0, !PT ;  /* 0x000000012bff7812 */ /* 0x000fe4000782c0ff */
[----:B0-----:R-:W-:Y:S02]  /*170550*/  PRMT R0, R16, 0x7773, RZ ;  /* 0x0000777310007816 */ /* 0x001fe400000000ff */
[----:B------:R-:W4:Y:S01]  /*170560*/  LDL.LU R16, [R1+0x248] ;  /* 0x0002480001107983 */ /* 0x000f220000300800 */
[----:B------:R-:W-:-:S03]  /*170570*/  LOP3.LUT R18, R18, 0xfffeffff, RZ, 0xc0, !PT ;  /* 0xfffeffff12127812 */ /* 0x000fc600078ec0ff */
[----:B------:R-:W4:Y:S04]  /*170580*/  LDL.LU.64 R10, [R1+0x4730] ;  /* 0x00473000010a7983 */ /* 0x000f280000300a00 */
        /* <DEDUP_REMOVED lines=94> */
[----:B------:R-:W2:Y:S01]  /*170b70*/  LDL.LU R10, [R1+0x27c] ;  /* 0x00027c00010a7983 */ /* 0x000ea20000300800 */
[----:B------:R-:W-:-:S02]  /*170b80*/  LOP3.LUT P1, RZ, R43, 0x100000, RZ, 0xc0, !PT ;  /* 0x001000002bff7812 */ /* 0x000fc4000782c0ff */
[----:B------:R-:W-:Y:S01]  /*170b90*/  LOP3.LUT R18, R18, 0xffffff7f, RZ, 0xc0, !PT ;  /* 0xffffff7f12127812 */ /* 0x000fe200078ec0ff */
[----:B------:R-:W2:Y:S01]  /*170ba0*/  LDL.LU.64 R32, [R1+0x47d0] ;  /* 0x0047d00001207983 */ /* 0x000ea20000300a00 */
        /* <DEDUP_REMOVED lines=53> */
[----:B---3--:R0:W-:Y:S01]  /*170f00*/  @P3 STG.E.U8 desc[UR4][R6.64], R0 ;  /* 0x0000000006003986 */ /* 0x0081e2000c101104 */
        /* <DEDUP_REMOVED lines=48> */
[----:B------:R-:W2:Y:S01]  /*171210*/  LDL.LU.64 R32, [R1+0x4868] ;  /* 0x0048680001207983 */ /* 0x000ea20000300a00 */
[C---:B------:R-:W-:Y:S02]  /*171220*/  LOP3.LUT P5, RZ, R44.reuse, 0x4, RZ, 0xc0, !PT ;  /* 0x000000042cff7812 */ /* 0x040fe400078ac0ff */
        /* <DEDUP_REMOVED lines=78> */
[----:B------:R-:W-:Y:S02]  /*171710*/  LOP3.LUT P6, RZ, R44, 0x800000, RZ, 0xc0, !PT ;  /* 0x008000002cff7812 */ /* 0x000fe400078cc0ff */
[----:B---3--:R-:W-:Y:S01]  /*171720*/  LOP3.LUT P1, RZ, R45, 0x1, RZ, 0xc0, !PT ;  /* 0x000000012dff7812 */ /* 0x008fe2000782c0ff */
[----:B--2---:R0:W-:Y:S04]  /*171730*/  @P4 STG.E.U8 desc[UR4][R2.64], R0 ;  /* 0x0000000002004986 */ /* 0x0041e8000c101104 */
[----:B0-----:R-:W2:Y:S08]  /*171740*/  LDL.LU.64 R2, [R1+0x48d0] ;  /* 0x0048d00001027983 */ /* 0x001eb00000300a00 */
[----:B------:R-:W-:-:S02]  /*171750*/  @P1 LOP3.LUT R19, R19, 0x20000, RZ, 0xfc, !PT ;  /* 0x0002000013131812 */ /* 0x000fc400078efcff */
[----:B------:R-:W-:Y:S01]  /*171760*/  LOP3.LUT P1, RZ, R44, 0x80000000, RZ, 0xc0, !PT ;  /* 0x800000002cff7812 */ /* 0x000fe2000782c0ff */
[----:B------:R-:W3:Y:S01]  /*171770*/  LDL.LU.64 R40, [R1+0x48d8] ;  /* 0x0048d80001287983 */ /* 0x000ee20000300a00 */
[----:B------:R-:W-:-:S03]  /*171780*/  LOP3.LUT R19, R19, 0xfffbffff, RZ, 0xc0, !PT ;  /* 0xfffbffff13137812 */ /* 0x000fc600078ec0ff */
[----:B------:R-:W3:Y:S04]  /*171790*/  LDL.LU.64 R38, [R1+0x48e0] ;  /* 0x0048e00001267983 */ /* 0x000ee80000300a00 */
[----:B------:R-:W3:Y:S04]  /*1717a0*/  LDL.LU.64 R12, [R1+0x48e8] ;  /* 0x0048e800010c7983 */ /* 0x000ee80000300a00 */
[----:B------:R-:W-:Y:S01]  /*1717b0*/  @P1 LOP3.LUT R19, R19, 0x40000, RZ, 0xfc, !PT ;  /* 0x0004000013131812 */ /* 0x000fe200078efcff */
[----:B------:R-:W3:Y:S01]  /*1717c0*/  LDL.LU R8, [R1+0x1e0] ;  /* 0x0001e00001087983 */ /* 0x000ee20000300800 */
[----:B------:R-:W-:-:S02]  /*1717d0*/  LOP3.LUT P1, RZ, R44, 0x40000000, RZ, 0xc0, !PT ;  /* 0x400000002cff7812 */ /* 0x000fc4000782c0ff */
[----:B------:R-:W-:Y:S01]  /*1717e0*/  LOP3.LUT R19, R19, 0xfff7ffff, RZ, 0xc0, !PT ;  /* 0xfff7ffff13137812 */ /* 0x000fe200078ec0ff */
[----:B------:R-:W3:Y:S01]  /*1717f0*/  LDL.LU.64 R36, [R1+0x48f0] ;  /* 0x0048f00001247983 */ /* 0x000ee20000300a00 */
[----:B------:R-:W-:-:S03]  /*171800*/  PRMT R0, R10, 0x7773, RZ ;  /* 0x000077730a007816 */ /* 0x000fc600000000ff */
[----:B------:R-:W3:Y:S06]  /*171810*/  LDL.LU.64 R34, [R1+0x48f8] ;  /* 0x0048f80001227983 */ /* 0x000eec0000300a00 */
[----:B------:R-:W-:Y:S01]  /*171820*/  @P1 LOP3.LUT R19, R19, 0x80000, RZ, 0xfc, !PT ;  /* 0x0008000013131812 */ /* 0x000fe200078efcff */
[----:B----4-:R0:W-:Y:S01]  /*171830*/  @P5 STG.E.U8 desc[UR4][R30.64], R0 ;  /* 0x000000001e005986 */ /* 0x0101e2000c101104 */
[----:B------:R-:W-:Y:S02]  /*171840*/  LOP3.LUT P1, RZ, R44, 0x20000000, RZ, 0xc0, !PT ;  /* 0x200000002cff7812 */ /* 0x000fe4000782c0ff */
[----:B------:R-:W-:Y:S01]  /*171850*/  LOP3.LUT R19, R19, 0xffefffff, RZ, 0xc0, !PT ;  /* 0xffefffff13137812 */ /* 0x000fe200078ec0ff */
[----:B------:R-:W4:Y:S04]  /*171860*/  LDL.LU R10, [R1+0x1d0] ;  /* 0x0001d000010a7983 */ /* 0x000f280000300800 */
[----:B------:R-:W4:Y:S01]  /*171870*/  LDL.LU.64 R32, [R1+0x4900] ;  /* 0x0049000001207983 */ /* 0x000f220000300a00 */
[----:B0-----:R-:W-:-:S03]  /*171880*/  PRMT R0, R16, 0x7770, RZ ;  /* 0x0000777010007816 */ /* 0x001fc600000000ff */
        /* <DEDUP_REMOVED lines=175> */
[----:B------:R-:W3:Y:S04]  /*172380*/  LDL.LU R16, [R1+0x1f4] ;  /* 0x0001f40001107983 */ /* 0x000ee80000300800 */
[----:B------:R-:W4:Y:S04]  /*172390*/  LDL.LU.64 R28, [R1+0x49e8] ;  /* 0x0049e800011c7983 */ /* 0x000f280000300a00 */
[----:B------:R-:W4:Y:S04]  /*1723a0*/  LDL.LU.64 R26, [R1+0x49f0] ;  /* 0x0049f000011a7983 */ /* 0x000f280000300a00 */
[----:B------:R-:W4:Y:S04]  /*1723b0*/  LDL.LU.64 R4, [R1+0x49f8] ;  /* 0x0049f80001047983 */ /* 0x000f280000300a00 */
[----:B------:R-:W4:Y:S01]  /*1723c0*/  LDL.LU R11, [R1+0x1e4] ;  /* 0x0001e400010b7983 */ /* 0x000f220000300800 */
[----:B------:R-:W-:-:S02]  /*1723d0*/  LOP3.LUT P4, RZ, R45, 0x4000000, RZ, 0xc0, !PT ;  /* 0x040000002dff7812 */ /* 0x000fc4000788c0ff */
[----:B------:R-:W-:Y:S02]  /*1723e0*/  LOP3.LUT R19, R19, 0xfffffffd, RZ, 0xc0, !PT ;  /* 0xfffffffd13137812 */ /* 0x000fe400078ec0ff */
[C---:B------:R-:W-:Y:S02]  /*1723f0*/  LOP3.LUT P5, RZ, R45.reuse, 0x8000000, RZ, 0xc0, !PT ;  /* 0x080000002dff7812 */ /* 0x040fe400078ac0ff */
[C---:B------:R-:W-:Y:S02]  /*172400*/  LOP3.LUT P0, RZ, R45.reuse, 0x10000000, RZ, 0xc0, !PT ;  /* 0x100000002dff7812 */ /* 0x040fe4000780c0ff */
[----:B------:R-:W-:Y:S02]  /*172410*/  LOP3.LUT P6, RZ, R45, 0x20000000, RZ, 0xc0, !PT ;  /* 0x200000002dff7812 */ /* 0x000fe400078cc0ff */
[----:B---3--:R-:W-:-:S05]  /*172420*/  PRMT R0, R16, 0x7770, RZ ;  /* 0x0000777010007816 */ /* 0x008fca00000000ff */
[----:B--2---:R0:W-:Y:S04]  /*172430*/  @P4 STG.E.U8 desc[UR4][R2.64], R0 ;  /* 0x0000000002004986 */ /* 0x0041e8000c101104 */
[----:B0-----:R-:W2:Y:S01]  /*172440*/  LDL.LU.64 R2, [R1+0x4a00] ;  /* 0x004a000001027983 */ /* 0x001ea20000300a00 */
[----:B------:R-:W-:-:S03]  /*172450*/  LOP3.LUT P1, RZ, R46, 0x40, RZ, 0xc0, !PT ;  /* 0x000000402eff7812 */ /* 0x000fc6000782c0ff */
[----:B------:R-:W3:Y:S04]  /*172460*/  LDL.LU.64 R40, [R1+0x4a08] ;  /* 0x004a080001287983 */ /* 0x000ee80000300a00 */
[----:B------:R-:W3:Y:S04]  /*172470*/  LDL.LU.64 R38, [R1+0x4a10] ;  /* 0x004a100001267983 */ /* 0x000ee80000300a00 */
[----:B------:R-:W3:Y:S02]  /*172480*/  LDL.LU R8, [R1+0x1d4] ;  /* 0x0001d40001087983 */ /* 0x000ee40000300800 */
[----:B------:R-:W-:-:S02]  /*172490*/  @P1 LOP3.LUT R19, R19, 0x2, RZ, 0xfc, !PT ;  /* 0x0000000213131812 */ /* 0x000fc400078efcff */
[----:B------:R-:W-:Y:S01]  /*1724a0*/  LOP3.LUT P1, RZ, R46, 0x20, RZ, 0xc0, !PT ;  /* 0x000000202eff7812 */ /* 0x000fe2000782c0ff */
[----:B------:R-:W3:Y:S01]  /*1724b0*/  LDL.LU.64 R12, [R1+0x4a18] ;  /* 0x004a1800010c7983 */ /* 0x000ee20000300a00 */
[----:B------:R-:W-:-:S03]  /*1724c0*/  LOP3.LUT R19, R19, 0xfffffffb, RZ, 0xc0, !PT ;  /* 0xfffffffb13137812 */ /* 0x000fc600078ec0ff */
[----:B------:R-:W3:Y:S01]  /*1724d0*/  LDL.LU.64 R36, [R1+0x4a20] ;  /* 0x004a200001247983 */ /* 0x000ee20000300a00 */
[----:B------:R-:W-:-:S03]  /*1724e0*/  PRMT R0, R16, 0x7771, RZ ;  /* 0x0000777110007816 */ /* 0x000fc600000000ff */
[----:B------:R-:W3:Y:S04]  /*1724f0*/  LDL.LU.64 R34, [R1+0x4a28] ;  /* 0x004a280001227983 */ /* 0x000ee80000300a00 */
        /* <DEDUP_REMOVED lines=114> */
[----:B------:R-:W2:Y:S01]  /*172c20*/  LDL.LU R16, [R1+0x1f8] ;  /* 0x0001f80001107983 */ /* 0x000ea20000300800 */
[----:B------:R-:W-:-:S02]  /*172c30*/  LOP3.LUT P1, RZ, R46, 0x80000, RZ, 0xc0, !PT ;  /* 0x000800002eff7812 */ /* 0x000fc4000782c0ff */
[----:B------:R-:W-:Y:S01]  /*172c40*/  LOP3.LUT R20, R20, 0x7fffffff, RZ, 0xc0, !PT ;  /* 0x7fffffff14147812 */ /* 0x000fe200078ec0ff */
[----:B------:R-:W2:Y:S01]  /*172c50*/  LDL.LU.64 R32, [R1+0x4b08] ;  /* 0x004b080001207983 */ /* 0x000ea20000300a00 */
[----:B---3--:R-:W-:-:S09]  /*172c60*/  PRMT R0, R10, 0x7770, RZ ;  /* 0x000077700a007816 */ /* 0x008fd200000000ff */
[----:B------:R-:W-:Y:S02]  /*172c70*/  @P1 LOP3.LUT R20, R20, 0x80000000, RZ, 0xfc, !PT ;  /* 0x8000000014141812 */ /* 0x000fe400078efcff */
[C---:B------:R-:W-:Y:S01]  /*172c80*/  LOP3.LUT P1, RZ, R46.reuse, 0x40000, RZ, 0xc0, !PT ;  /* 0x000400002eff7812 */ /* 0x040fe2000782c0ff */
[----:B------:R0:W-:Y:S01]  /*172c90*/  @P5 STG.E.U8 desc[UR4][R30.64], R0 ;  /* 0x000000001e005986 */ /* 0x0001e2000c101104 */
[----:B------:R-:W-:Y:S02]  /*172ca0*/  LOP3.LUT P6, RZ, R46, 0x10000, RZ, 0xc0, !PT ;  /* 0x000100002eff7812 */ /* 0x000fe400078cc0ff */
        /* <DEDUP_REMOVED lines=41> */
[----:B0-----:R-:W-:Y:S02]  /*172f40*/  PRMT R0, R47, 0x7773, RZ ;  /* 0x000077732f007816 */ /* 0x001fe400000000ff */
[C---:B------:R-:W-:Y:S01]  /*172f50*/  LOP3.LUT P4, RZ, R46.reuse, 0x10000000, RZ, 0xc0, !PT ;  /* 0x100000002eff7812 */ /* 0x040fe2000788c0ff */
[----:B------:R-:W2:Y:S06]  /*172f60*/  LDL.LU R47, [R1+0x65d8] ;  /* 0x0065d800012f7983 */ /* 0x000eac0000300800 */
[----:B------:R0:W-:Y:S01]  /*172f70*/  @P1 STG.E.U8 desc[UR4][R32.64], R0 ;  /* 0x0000000020001986 */ /* 0x0001e2000c101104 */
[----:B------:R-:W-:-:S02]  /*172f80*/  LOP3.LUT P5, RZ, R46, 0x20000000, RZ, 0xc0, !PT ;  /* 0x200000002eff7812 */ /* 0x000fc400078ac0ff */
[----:B0-----:R-:W-:-:S05]  /*172f90*/  PRMT R0, R16, 0x7770, RZ ;  /* 0x0000777010007816 */ /* 0x001fca00000000ff */
[----:B---3--:R0:W-:Y:S01]  /*172fa0*/  @P2 STG.E.U8 desc[UR4][R30.64], R0 ;  /* 0x000000001e002986 */ /* 0x0081e2000c101104 */
[----:B------:R-:W-:Y:S02]  /*172fb0*/  LOP3.LUT P0, RZ, R46, 0x40000000, RZ, 0xc0, !PT ;  /* 0x400000002eff7812 */ /* 0x000fe4000780c0ff */
[----:B0-----:R-:W-:-:S05]  /*172fc0*/  PRMT R0, R16, 0x7771, RZ ;  /* 0x0000777110007816 */ /* 0x001fca00000000ff */
[----:B----4-:R0:W-:Y:S01]  /*172fd0*/  @P3 STG.E.U8 desc[UR4][R6.64], R0 ;  /* 0x0000000006003986 */ /* 0x0101e2000c101104 */
        /* <DEDUP_REMOVED lines=14> */
[----:B------:R-:W4:Y:S04]  /*1730c0*/  LDL.LU R16, [R1+0x1d8] ;  /* 0x0001d80001107983 */ /* 0x000f280000300800 */
[----:B------:R-:W4:Y:S01]  /*1730d0*/  LDL.LU.64 R4, [R1+0x4c38] ;  /* 0x004c380001047983 */ /* 0x000f220000300a00 */
[----:B------:R-:W-:-:S03]  /*1730e0*/  PRMT R0, R10, 0x7772, RZ ;  /* 0x000077720a007816 */ /* 0x000fc600000000ff */
[----:B------:R-:W4:Y:S01]  /*1730f0*/  LDL.LU R8, [R1+0x1c8] ;  /* 0x0001c80001087983 */ /* 0x000f220000300800 */
[C---:B------:R-:W-:Y:S02]  /*173100*/  LOP3.LUT P4, RZ, R47.reuse, 0x1, RZ, 0xc0, !PT ;  /* 0x000000012fff7812 */ /* 0x040fe4000788c0ff */
        /* <DEDUP_REMOVED lines=8> */
[----:B0-----:R-:W2:Y:S01]  /*173190*/  LDL.LU.64 R2, [R1+0x4c48] ;  /* 0x004c480001027983 */ /* 0x001ea20000300a00 */
[----:B------:R-:W-:-:S03]  /*1731a0*/  LOP3.LUT R20, R20, 0xfff7ffff, RZ, 0xc0, !PT ;  /* 0xfff7ffff14147812 */ /* 0x000fc600078ec0ff */
[----:B------:R-:W2:Y:S04]  /*1731b0*/  LDL.LU.64 R40, [R1+0x4c58] ;  /* 0x004c580001287983 */ /* 0x000ea80000300a00 */
[----:B------:R-:W-:Y:S02]  /*1731c0*/  @P1 LOP3.LUT R20, R20, 0x80000, RZ, 0xfc, !PT ;  /* 0x0008000014141812 */ /* 0x000fe400078efcff */
[----:B------:R-:W-:Y:S01]  /*1731d0*/  LOP3.LUT P1, RZ, R47, 0x200, RZ, 0xc0, !PT ;  /* 0x000002002fff7812 */ /* 0x000fe2000782c0ff */
[----:B------:R-:W2:Y:S01]  /*1731e0*/  LDL.LU.64 R38, [R1+0x4c70] ;  /* 0x004c700001267983 */ /* 0x000ea20000300a00 */
[----:B------:R-:W-:-:S11]  /*1731f0*/  LOP3.LUT R20, R20, 0xffefffff, RZ, 0xc0, !PT ;  /* 0xffefffff14147812 */ /* 0x000fd600078ec0ff */
[----:B------:R-:W-:Y:S02]  /*173200*/  @P1 LOP3.LUT R20, R20, 0x100000, RZ, 0xfc, !PT ;  /* 0x0010000014141812 */ /* 0x000fe400078efcff */
[C---:B------:R-:W-:Y:S02]  /*173210*/  LOP3.LUT P1, RZ, R47.reuse, 0x100, RZ, 0xc0, !PT ;  /* 0x000001002fff7812 */ /* 0x040fe4000782c0ff */
[----:B------:R-:W-:Y:S02]  /*173220*/  LOP3.LUT R20, R20, 0xffdfffff, RZ, 0xc0, !PT ;  /* 0xffdfffff14147812 */ /* 0x000fe400078ec0ff */
[----:B------:R-:W-:Y:S02]  /*173230*/  PRMT R0, R10, 0x7773, RZ ;  /* 0x000077730a007816 */ /* 0x000fe400000000ff */
[----:B------:R-:W2:Y:S04]  /*173240*/  LDL.LU R10, [R1+0x1b8] ;  /* 0x0001b800010a7983 */ /* 0x000ea80000300800 */
[----:B------:R-:W2:Y:S03]  /*173250*/  LDL.LU.64 R12, [R1+0x4c80] ;  /* 0x004c8000010c7983 */ /* 0x000ea60000300a00 */
[----:B------:R-:W-:Y:S01]  /*173260*/  @P1 LOP3.LUT R20, R20, 0x200000, RZ, 0xfc, !PT ;  /* 0x0020000014141812 */ /* 0x000fe200078efcff */
[----:B------:R-:W2:Y:S01]  /*173270*/  LDL.LU.64 R36, [R1+0x4c90] ;  /* 0x004c900001247983 */ /* 0x000ea20000300a00 */
[----:B------:R-:W-:-:S02]  /*173280*/  LOP3.LUT P1, RZ, R47, 0x80, RZ, 0xc0, !PT ;  /* 0x000000802fff7812 */ /* 0x000fc4000782c0ff */
[----:B------:R-:W-:Y:S01]  /*173290*/  LOP3.LUT R20, R20, 0xffbfffff, RZ, 0xc0, !PT ;  /* 0xffbfffff14147812 */ /* 0x000fe200078ec0ff */
[----:B------:R-:W2:Y:S01]  /*1732a0*/  LDL.LU.64 R34, [R1+0x4ca8] ;  /* 0x004ca80001227983 */ /* 0x000ea20000300a00 */
[C---:B------:R-:W-:Y:S02]  /*1732b0*/  LOP3.LUT P5, RZ, R47.reuse, 0x2, RZ, 0xc0, !PT ;  /* 0x000000022fff7812 */ /* 0x040fe400078ac0ff */
[----:B------:R-:W-:Y:S01]  /*1732c0*/  LOP3.LUT P0, RZ, R47, 0x4, RZ, 0xc0, !PT ;  /* 0x000000042fff7812 */ /* 0x000fe2000780c0ff */
[----:B------:R-:W2:Y:S06]  /*1732d0*/  LDL.LU.64 R32, [R1+0x4cb0] ;  /* 0x004cb00001207983 */ /* 0x000eac0000300a00 */
[----:B------:R-:W-:-:S02]  /*1732e0*/  @P1 LOP3.LUT R20, R20, 0x400000, RZ, 0xfc, !PT ;  /* 0x0040000014141812 */ /* 0x000fc400078efcff */
[C---:B------:R-:W-:Y:S02]  /*1732f0*/  LOP3.LUT P1, RZ, R47.reuse, 0x40, RZ, 0xc0, !PT ;  /* 0x000000402fff7812 */ /* 0x040fe4000782c0ff */
[----:B------:R-:W-:Y:S01]  /*173300*/  LOP3.LUT R20, R20, 0xff7fffff, RZ, 0xc0, !PT ;  /* 0xff7fffff14147812 */ /* 0x000fe200078ec0ff */
[----:B---3--:R0:W-:Y:S01]  /*173310*/  @P5 STG.E.U8 desc[UR4][R30.64], R0 ;  /* 0x000000001e005986 */ /* 0x0081e2000c101104 */
[----:B------:R-:W-:-:S09]  /*173320*/  LOP3.LUT P6, RZ, R47, 0x8, RZ, 0xc0, !PT ;  /* 0x000000082fff7812 */ /* 0x000fd200078cc0ff */
[----:B------:R-:W-:Y:S02]  /*173330*/  @P1 LOP3.LUT R20, R20, 0x800000, RZ, 0xfc, !PT ;  /* 0x0080000014141812 */ /* 0x000fe400078efcff */
[----:B------:R-:W-:Y:S01]  /*173340*/  LOP3.LUT P1, RZ, R47, 0x20, RZ, 0xc0, !PT ;  /* 0x000000202fff7812 */ /* 0x000fe2000782c0ff */
[----:B0-----:R-:W3:Y:S01]  /*173350*/  LDL.LU.64 R30, [R1+0x4cb8] ;  /* 0x004cb800011e7983 */ /* 0x001ee20000300a00 */
[----:B------:R-:W-:Y:S02]  /*173360*/  LOP3.LUT R20, R20, 0xfeffffff, RZ, 0xc0, !PT ;  /* 0xfeffffff14147812 */ /* 0x000fe400078ec0ff */
[----:B----4-:R-:W-:-:S05]  /*173370*/  PRMT R0, R16, 0x7770, RZ ;  /* 0x0000777010007816 */ /* 0x010fca00000000ff */
[----:B------:R0:W-:Y:S04]  /*173380*/  @P0 STG.E.U8 desc[UR4][R6.64], R0 ;  /* 0x0000000006000986 */ /* 0x0001e8000c101104 */
[----:B------:R-:W-:Y:S02]  /*173390*/  @P1 LOP3.LUT R20, R20, 0x1000000, RZ, 0xfc, !PT ;  /* 0x0100000014141812 */ /* 0x000fe400078efcff */
[----:B------:R-:W-:Y:S02]  /*1733a0*/  LOP3.LUT P1, RZ, R47, 0x10, RZ, 0xc0, !PT ;  /* 0x000000102fff7812 */ /* 0x000fe4000782c0ff */
[C---:B0-----:R-:W-:Y:S01]  /*1733b0*/  PRMT R0, R16.reuse, 0x7771, RZ ;  /* 0x0000777110007816 */ /* 0x041fe200000000ff */
        /* <DEDUP_REMOVED lines=86> */
[----:B------:R-:W2:Y:S04]  /*173920*/  LDL.LU R10, [R1+0x1ec] ;  /* 0x0001ec00010a7983 */ /* 0x000ea80000300800 */
[----:B------:R-:W-:Y:S01]  /*173930*/  @P1 LOP3.LUT R20, R20, 0x4000, RZ, 0xfc, !PT ;  /* 0x0000400014141812 */ /* 0x000fe200078efcff */
[----:B------:R-:W2:Y:S01]  /*173940*/  LDL.LU.64 R34, [R1+0x4d40] ;  /* 0x004d400001227983 */ /* 0x000ea20000300a00 */
        /* <DEDUP_REMOVED lines=9> */
[----:B0-----:R-:W-:-:S07]  /*1739e0*/  PRMT R0, R16, 0x7773, RZ ;  /* 0x0000777310007816 */ /* 0x001fce00000000ff */
[----:B------:R-:W-:Y:S01]  /*1739f0*/  @P1 LOP3.LUT R20, R20, 0x10000, RZ, 0xfc, !PT ;  /* 0x0001000014141812 */ /* 0x000fe200078efcff */
[----:B------:R-:W4:Y:S01]  /*173a00*/  LDL.LU R16, [R1+0x1dc] ;  /* 0x0001dc0001107983 */ /* 0x000f220000300800 */
[----:B------:R-:W-:-:S03]  /*173a10*/  LOP3.LUT P1, RZ, R47, 0x800000, RZ, 0xc0, !PT ;  /* 0x008000002fff7812 */ /* 0x000fc6000782c0ff */
[----:B---3--:R0:W-:Y:S04]  /*173a20*/  @P0 STG.E.U8 desc[UR4][R6.64], R0 ;  /* 0x0000000006000986 */ /* 0x0081e8000c101104 */
[----:B------:R-:W3:Y:S01]  /*173a30*/  LDL.LU.64 R30, [R1+0x4d50] ;  /* 0x004d5000011e7983 */ /* 0x000ee20000300a00 */
        /* <DEDUP_REMOVED lines=162> */
[----:B------:R-:W4:Y:S04]  /*174460*/  LDL.LU.64 R26, [R1+0x4e38] ;  /* 0x004e3800011a7983 */ /* 0x000f280000300a00 */
[----:B------:R-:W4:Y:S04]  /*174470*/  LDL.LU.64 R4, [R1+0x4e40] ;  /* 0x004e400001047983 */ /* 0x000f280000300a00 */
[----:B------:R-:W4:Y:S01]  /*174480*/  LDL.LU R8, [R1+0x160] ;  /* 0x0001600001087983 */ /* 0x000f220000300800 */
[----:B------:R-:W-:-:S02]  /*174490*/  LOP3.LUT P4, RZ, R17, 0x10000000, RZ, 0xc0, !PT ;  /* 0x1000000011ff7812 */ /* 0x000fc4000788c0ff */
[----:B------:R-:W-:Y:S02]  /*1744a0*/  PRMT R0, R16, 0x7773, RZ ;  /* 0x0000777310007816 */ /* 0x000fe400000000ff */
[----:B------:R-:W-:Y:S02]  /*1744b0*/  LOP3.LUT R21, R21, 0xfdffffff, RZ, 0xc0, !PT ;  /* 0xfdffffff15157812 */ /* 0x000fe400078ec0ff */
[----:B------:R-:W-:Y:S02]  /*1744c0*/  LOP3.LUT P5, RZ, R17, 0x20000000, RZ, 0xc0, !PT ;  /* 0x2000000011ff7812 */ /* 0x000fe400078ac0ff */
[----:B---3--:R-:W-:-:S05]  /*1744d0*/  LOP3.LUT P1, RZ, R48, 0x100, RZ, 0xc0, !PT ;  /* 0x0000010030ff7812 */ /* 0x008fca000782c0ff */
        /* <DEDUP_REMOVED lines=13> */
[----:B------:R-:W-:Y:S02]  /*1745b0*/  LOP3.LUT P0, RZ, R17, 0x40000000, RZ, 0xc0, !PT ;  /* 0x4000000011ff7812 */ /* 0x000fe4000780c0ff */
[----:B----4-:R-:W-:Y:S01]  /*1745c0*/  PRMT R0, R10, 0x7770, RZ ;  /* 0x000077700a007816 */ /* 0x010fe200000000ff */
[----:B------:R-:W4:Y:S06]  /*1745d0*/  LDL.LU.64 R34, [R1+0x4e70] ;  /* 0x004e700001227983 */ /* 0x000f2c0000300a00 */
[----:B------:R-:W-:Y:S01]  /*1745e0*/  @P1 LOP3.LUT R21, R21, 0x8000000, RZ, 0xfc, !PT ;  /* 0x0800000015151812 */ /* 0x000fe200078efcff */
[----:B------:R0:W-:Y:S01]  /*1745f0*/  @P5 STG.E.U8 desc[UR4][R30.64], R0 ;  /* 0x000000001e005986 */ /* 0x0001e2000c101104 */
[----:B------:R-:W-:-:S02]  /*174600*/  LOP3.LUT P1, RZ, R48, 0x20, RZ, 0xc0, !PT ;  /* 0x0000002030ff7812 */ /* 0x000fc4000782c0ff */
[----:B------:R-:W-:Y:S01]  /*174610*/  LOP3.LUT R21, R21, 0xefffffff, RZ, 0xc0, !PT ;  /* 0xefffffff15157812 */ /* 0x000fe200078ec0ff */
[----:B------:R-:W4:Y:S01]  /*174620*/  LDL.LU.64 R32, [R1+0x4e78] ;  /* 0x004e780001207983 */ /* 0x000f220000300a00 */
[----:B------:R-:W-:Y:S02]  /*174630*/  LOP3.LUT P6, RZ, R17, 0x80000000, RZ, 0xc0, !PT ;  /* 0x8000000011ff7812 */ /* 0x000fe400078cc0ff */
[----:B------:R-:W-:Y:S02]  /*174640*/  LOP3.LUT R20, R20, 0xfffffffe, RZ, 0xc0, !PT ;  /* 0xfffffffe14147812 */ /* 0x000fe400078ec0ff */
[----:B0-----:R-:W-:Y:S01]  /*174650*/  PRMT R0, R10, 0x7771, RZ ;  /* 0x000077710a007816 */ /* 0x001fe200000000ff */
[----:B------:R-:W4:Y:S04]  /*174660*/  LDL.LU.64 R30, [R1+0x4e80] ;  /* 0x004e8000011e7983 */ /* 0x000f280000300a00 */
        /* <DEDUP_REMOVED lines=106> */
[----:B------:R-:W-:Y:S02]  /*174d10*/  PRMT R0, R10, 0x7773, RZ ;  /* 0x000077730a007816 */ /* 0x000fe400000000ff */
[C---:B------:R-:W-:Y:S01]  /*174d20*/  LOP3.LUT P6, RZ, R48.reuse, 0x40000, RZ, 0xc0, !PT ;  /* 0x0004000030ff7812 */ /* 0x040fe200078cc0ff */
[----:B------:R-:W2:Y:S06]  /*174d30*/  LDL.LU R10, [R1+0x174] ;  /* 0x00017400010a7983 */ /* 0x000eac0000300800 */
[----:B------:R-:W-:Y:S01]  /*174d40*/  @P1 LOP3.LUT R21, R21, 0x800000, RZ, 0xfc, !PT ;  /* 0x0080000015151812 */ /* 0x000fe200078efcff */
[----:B----4-:R3:W-:Y:S01]  /*174d50*/  @P5 STG.E.U8 desc[UR4][R30.64], R0 ;  /* 0x000000001e005986 */ /* 0x0107e2000c101104 */
[----:B------:R-:W-:-:S02]  /*174d60*/  LOP3.LUT P1, RZ, R48, 0x100000, RZ, 0xc0, !PT ;  /* 0x0010000030ff7812 */ /* 0x000fc4000782c0ff */
[----:B------:R-:W-:Y:S01]  /*174d70*/  LOP3.LUT R21, R21, 0xfeffffff, RZ, 0xc0, !PT ;  /* 0xfeffffff15157812 */ /* 0x000fe200078ec0ff */
[----:B------:R-:W4:Y:S01]  /*174d80*/  LDL.LU.64 R32, [R1+0x4f10] ;  /* 0x004f100001207983 */ /* 0x000f220000300a00 */
[----:B---3--:R-:W-:-:S03]  /*174d90*/  PRMT R0, R16, 0x7770, RZ ;  /* 0x0000777010007816 */ /* 0x008fc600000000ff */
[----:B------:R-:W3:Y:S06]  /*174da0*/  LDL.LU.64 R30, [R1+0x4f18] ;  /* 0x004f1800011e7983 */ /* 0x000eec0000300a00 */
[----:B------:R-:W-:Y:S02]  /*174db0*/  @P1 LOP3.LUT R21, R21, 0x1000000, RZ, 0xfc, !PT ;  /* 0x0100000015151812 */ /* 0x000fe400078efcff */
[----:B------:R-:W-:Y:S01]  /*174dc0*/  LOP3.LUT P1, RZ, R48, 0x80000, RZ, 0xc0, !PT ;  /* 0x0008000030ff7812 */ /* 0x000fe2000782c0ff */
[----:B------:R0:W-:Y:S02]  /*174dd0*/  @P0 STG.E.U8 desc[UR4][R6.64], R0 ;  /* 0x0000000006000986 */ /* 0x0001e4000c101104 */
[----:B0-----:R-:W-:-:S02]  /*174de0*/  PRMT R0, R16, 0x7771, RZ ;  /* 0x0000777110007816 */ /* 0x001fc400000000ff */
        /* <DEDUP_REMOVED lines=11> */
[----:B------:R-:W-:-:S03]  /*174ea0*/  PRMT R0, R8, 0x7770, RZ ;  /* 0x0000777008007816 */ /* 0x000fc600000000ff */
[----:B------:R-:W3:Y:S06]  /*174eb0*/  LDL.LU R16, [R1+0x164] ;  /* 0x0001640001107983 */ /* 0x000eec0000300800 */
        /* <DEDUP_REMOVED lines=24> */
[----:B------:R-:W-:Y:S01]  /*175040*/  LOP3.LUT P5, RZ, R48, 0x80000000, RZ, 0xc0, !PT ;  /* 0x8000000030ff7812 */ /* 0x000fe200078ac0ff */
[----:B------:R-:W4:Y:S04]  /*175050*/  LDL.LU R50, [R1+0x65c4] ;  /* 0x0065c40001327983 */ /* 0x000f280000300800 */
[----:B---3--:R0:W-:Y:S01]  /*175060*/  @P2 STG.E.U8 desc[UR4][R30.64], R0 ;  /* 0x000000001e002986 */ /* 0x0081e2000c101104 */
        /* <DEDUP_REMOVED lines=121> */
[----:B------:R-:W4:Y:S01]  /*175800*/  LDL.LU.64 R26, [R1+0x5000] ;  /* 0x00500000011a7983 */ /* 0x000f220000300a00 */
[----:B------:R-:W-:-:S03]  /*175810*/  LOP3.LUT P4, RZ, R49, 0x200000, RZ, 0xc0, !PT ;  /* 0x0020000031ff7812 */ /* 0x000fc6000788c0ff */
[----:B------:R-:W4:Y:S01]  /*175820*/  LDL.LU.64 R4, [R1+0x5008] ;  /* 0x0050080001047983 */ /* 0x000f220000300a00 */
        /* <DEDUP_REMOVED lines=61> */
[----:B------:R-:W-:Y:S02]  /*175c00*/  PRMT R0, R51, 0x7773, RZ ;  /* 0x0000777333007816 */ /* 0x000fe400000000ff */
[----:B------:R-:W-:Y:S01]  /*175c10*/  LOP3.LUT P2, RZ, R50, 0x4, RZ, 0xc0, !PT ;  /* 0x0000000432ff7812 */ /* 0x000fe2000784c0ff */
[----:B------:R-:W2:Y:S08]  /*175c20*/  LDL.LU R51, [R1+0x65bc] ;  /* 0x0065bc0001337983 */ /* 0x000eb00000300800 */
[----:B---3--:R0:W-:Y:S01]  /*175c30*/  @P1 STG.E.U8 desc[UR4][R40.64], R0 ;  /* 0x0000000028001986 */ /* 0x0081e2000c101104 */
        /* <DEDUP_REMOVED lines=14> */
[----:B----4-:R-:W-:-:S09]  /*175d20*/  PRMT R0, R10, 0x7770, RZ ;  /* 0x000077700a007816 */ /* 0x010fd200000000ff */
        /* <DEDUP_REMOVED lines=53> */
[----:B------:R-:W-:Y:S02]  /*176080*/  LOP3.LUT P1, RZ, R50, 0x4000, RZ, 0xc0, !PT ;  /* 0x0000400032ff7812 */ /* 0x000fe4000782c0ff */
        /* <DEDUP_REMOVED lines=85> */
[----:B------:R-:W-:Y:S02]  /*1765e0*/  LOP3.LUT P1, RZ, R51, 0x40, RZ, 0xc0, !PT ;  /* 0x0000004033ff7812 */ /* 0x000fe4000782c0ff */
[----:B------:R-:W-:-:S11]  /*1765f0*/  LOP3.LUT R22, R22, 0xfffbffff, RZ, 0xc0, !PT ;  /* 0xfffbffff16167812 */ /* 0x000fd600078ec0ff */
[----:B------:R-:W-:Y:S02]  /*176600*/  @P1 LOP3.LUT R22, R22, 0x40000, RZ, 0xfc, !PT ;  /* 0x0004000016161812 */ /* 0x000fe400078efcff */
[C---:B------:R-:W-:Y:S02]  /*176610*/  LOP3.LUT P1, RZ, R51.reuse, 0x20, RZ, 0xc0, !PT ;  /* 0x0000002033ff7812 */ /* 0x040fe4000782c0ff */
[----:B------:R-:W-:Y:S02]  /*176620*/  LOP3.LUT R22, R22, 0xfff7ffff, RZ, 0xc0, !PT ;  /* 0xfff7ffff16167812 */ /* 0x000fe400078ec0ff */
[----:B------:R-:W-:Y:S02]  /*176630*/  PRMT R0, R52, 0x7773, RZ ;  /* 0x0000777334007816 */ /* 0x000fe400000000ff */
[----:B------:R-:W3:Y:S04]  /*176640*/  LDL.LU R52, [R1+0x65b4] ;  /* 0x0065b40001347983 */ /* 0x000ee80000300800 */
[----:B------:R-:W3:Y:S03]  /*176650*/  LDL.LU.64 R40, [R1+0x4bd8] ;  /* 0x004bd80001287983 */ /* 0x000ee60000300a00 */
[----:B------:R-:W-:Y:S01]  /*176660*/  @P1 LOP3.LUT R22, R22, 0x80000, RZ, 0xfc, !PT ;  /* 0x0008000016161812 */ /* 0x000fe200078efcff */
[----:B------:R-:W3:Y:S01]  /*176670*/  LDL.LU.64 R38, [R1+0x4bf8] ;  /* 0x004bf80001267983 */ /* 0x000ee20000300a00 */
[----:B------:R-:W-:-:S02]  /*176680*/  LOP3.LUT P1, RZ, R51, 0x10, RZ, 0xc0, !PT ;  /* 0x0000001033ff7812 */ /* 0x000fc4000782c0ff */
[----:B------:R-:W-:Y:S01]  /*176690*/  LOP3.LUT R22, R22, 0xffefffff, RZ, 0xc0, !PT ;  /* 0xffefffff16167812 */ /* 0x000fe200078ec0ff */
[----:B------:R-:W3:Y:S04]  /*1766a0*/  LDL.LU R10, [R1+0x15c] ;  /* 0x00015c00010a7983 */ /* 0x000ee80000300800 */
[----:B------:R-:W3:Y:S04]  /*1766b0*/  LDL.LU.64 R12, [R1+0x4c20] ;  /* 0x004c2000010c7983 */ /* 0x000ee80000300a00 */
[----:B------:R-:W3:Y:S02]  /*1766c0*/  LDL.LU.64 R36, [R1+0x4c40] ;  /* 0x004c400001247983 */ /* 0x000ee40000300a00 */
[----:B------:R-:W-:-:S02]  /*1766d0*/  @P1 LOP3.LUT R22, R22, 0x100000, RZ, 0xfc, !PT ;  /* 0x0010000016161812 */ /* 0x000fc400078efcff */
[----:B------:R-:W-:Y:S01]  /*1766e0*/  LOP3.LUT P1, RZ, R51, 0x8, RZ, 0xc0, !PT ;  /* 0x0000000833ff7812 */ /* 0x000fe2000782c0ff */
[----:B------:R-:W3:Y:S01]  /*1766f0*/  LDL.LU.64 R34, [R1+0x4c50] ;  /* 0x004c500001227983 */ /* 0x000ee20000300a00 */
        /* <DEDUP_REMOVED lines=11> */
[----:B------:R-:W-:Y:S02]  /*1767b0*/  LOP3.LUT R22, R22, 0xfeffffff, RZ, 0xc0, !PT ;  /* 0xfeffffff16167812 */ /* 0x000fe400078ec0ff */
[----:B------:R-:W-:Y:S01]  /*1767c0*/  PRMT R0, R26, 0x7770, RZ ;  /* 0x000077701a007816 */ /* 0x000fe200000000ff */
[----:B------:R-:W4:Y:S04]  /*1767d0*/  LDL.LU R16, [R1+0x14c] ;  /* 0x00014c0001107983 */ /* 0x000f280000300800 */
[----:B------:R0:W-:Y:S04]  /*1767e0*/  @P0 STG.E.U8 desc[UR4][R30.64], R0 ;  /* 0x000000001e000986 */ /* 0x0001e8000c101104 */
[----:B------:R-:W-:-:S02]  /*1767f0*/  @P1 LOP3.LUT R22, R22, 0x1000000, RZ, 0xfc, !PT ;  /* 0x0100000016161812 */ /* 0x000fc400078efcff */
[----:B------:R-:W-:Y:S02]  /*176800*/  LOP3.LUT P1, RZ, R50, 0x80000000, RZ, 0xc0, !PT ;  /* 0x8000000032ff7812 */ /* 0x000fe4000782c0ff */
[C---:B0-----:R-:W-:Y:S01]  /*176810*/  PRMT R0, R26.reuse, 0x7771, RZ ;  /* 0x000077711a007816 */ /* 0x041fe200000000ff */
        /* <DEDUP_REMOVED lines=78> */
[----:B------:R-:W-:-:S05]  /*176d00*/  PRMT R0, R52, 0x7772, RZ ;  /* 0x0000777234007816 */ /* 0x000fca00000000ff */
[----:B---3--:R0:W-:Y:S01]  /*176d10*/  @P5 STG.E.U8 desc[UR4][R30.64], R0 ;  /* 0x000000001e005986 */ /* 0x0081e2000c101104 */
[----:B------:R-:W-:Y:S02]  /*176d20*/  LOP3.LUT R22, R22, 0xffffdfff, RZ, 0xc0, !PT ;  /* 0xffffdfff16167812 */ /* 0x000fe400078ec0ff */
[----:B0-----:R-:W-:Y:S02]  /*176d30*/  PRMT R0, R52, 0x7773, RZ ;  /* 0x0000777334007816 */ /* 0x001fe400000000ff */
[----:B------:R-:W3:Y:S04]  /*176d40*/  LDL.LU R52, [R1+0x65b0] ;  /* 0x0065b00001347983 */ /* 0x000ee80000300800 */
[----:B------:R-:W3:Y:S01]  /*176d50*/  LDL.LU.64 R38, [R1+0x50c0] ;  /* 0x0050c00001267983 */ /* 0x000ee20000300a00 */
[----:B------:R-:W-:-:S02]  /*176d60*/  @P1 LOP3.LUT R22, R22, 0x2000, RZ, 0xfc, !PT ;  /* 0x0000200016161812 */ /* 0x000fc400078efcff */
[----:B------:R-:W-:Y:S01]  /*176d70*/  LOP3.LUT P1, RZ, R51, 0x200000, RZ, 0xc0, !PT ;  /* 0x0020000033ff7812 */ /* 0x000fe2000782c0ff */
[----:B------:R-:W3:Y:S01]  /*176d80*/  LDL.LU.64 R12, [R1+0x50b8] ;  /* 0x0050b800010c7983 */ /* 0x000ee20000300a00 */
[----:B------:R-:W-:-:S03]  /*176d90*/  LOP3.LUT R22, R22, 0xffffbfff, RZ, 0xc0, !PT ;  /* 0xffffbfff16167812 */ /* 0x000fc600078ec0ff */
[----:B------:R-:W3:Y:S01]  /*176da0*/  LDL.LU.64 R36, [R1+0x50b0] ;  /* 0x0050b00001247983 */ /* 0x000ee20000300a00 */
[----:B------:R-:W-:-:S03]  /*176db0*/  LOP3.LUT P0, RZ, R51, 0x10000, RZ, 0xc0, !PT ;  /* 0x0001000033ff7812 */ /* 0x000fc6000780c0ff */
[----:B------:R-:W3:Y:S04]  /*176dc0*/  LDL.LU R10, [R1+0x10c] ;  /* 0x00010c00010a7983 */ /* 0x000ee80000300800 */
[----:B------:R-:W-:Y:S01]  /*176dd0*/  @P1 LOP3.LUT R22, R22, 0x4000, RZ, 0xfc, !PT ;  /* 0x0000400016161812 */ /* 0x000fe200078efcff */
[----:B------:R-:W3:Y:S01]  /*176de0*/  LDL.LU.64 R34, [R1+0x50a8] ;  /* 0x0050a80001227983 */ /* 0x000ee20000300a00 */
[C---:B------:R-:W-:Y:S02]  /*176df0*/  LOP3.LUT P1, RZ, R51.reuse, 0x100000, RZ, 0xc0, !PT ;  /* 0x0010000033ff7812 */ /* 0x040fe4000782c0ff */
[----:B------:R-:W-:Y:S01]  /*176e00*/  LOP3.LUT R22, R22, 0xffff7fff, RZ, 0xc0, !PT ;  /* 0xffff7fff16167812 */ /* 0x000fe200078ec0ff */
[----:B------:R-:W3:Y:S01]  /*176e10*/  LDL.LU.64 R32, [R1+0x50a0] ;  /* 0x0050a00001207983 */ /* 0x000ee20000300a00 */
[----:B------:R-:W-:-:S03]  /*176e20*/  LOP3.LUT P6, RZ, R51, 0x20000, RZ, 0xc0, !PT ;  /* 0x0002000033ff7812 */ /* 0x000fc600078cc0ff */
[----:B----4-:R0:W-:Y:S04]  /*176e30*/  @P0 STG.E.U8 desc[UR4][R6.64], R0 ;  /* 0x0000000006000986 */ /* 0x0101e8000c101104 */
[----:B------:R-:W4:Y:S02]  /*176e40*/  LDL.LU R16, [R1+0xf0] ;  /* 0x0000f00001107983 */ /* 0x000f240000300800 */
[----:B------:R-:W-:Y:S02]  /*176e50*/  @P1 LOP3.LUT R22, R22, 0x8000, RZ, 0xfc, !PT ;  /* 0x0000800016161812 */ /* 0x000fe400078efcff */
[----:B------:R-:W-:Y:S01]  /*176e60*/  LOP3.LUT P1, RZ, R51, 0x80000, RZ, 0xc0, !PT ;  /* 0x0008000033ff7812 */ /* 0x000fe2000782c0ff */
[----:B------:R-:W4:Y:S01]  /*176e70*/  LDL.LU.64 R30, [R1+0x5098] ;  /* 0x00509800011e7983 */ /* 0x000f220000300a00 */
[----:B------:R-:W-:-:S02]  /*176e80*/  LOP3.LUT R22, R22, 0xfffeffff, RZ, 0xc0, !PT ;  /* 0xfffeffff16167812 */ /* 0x000fc400078ec0ff */
[----:B0-----:R-:W-:Y:S01]  /*176e90*/  PRMT R0, R11, 0x7770, RZ ;  /* 0x000077700b007816 */ /* 0x001fe200000000ff */
[----:B------:R-:W4:Y:S08]  /*176ea0*/  LDL.LU.64 R6, [R1+0x5090] ;  /* 0x0050900001067983 */ /* 0x000f300000300a00 */
[----:B------:R-:W-:Y:S02]  /*176eb0*/  @P1 LOP3.LUT R22, R22, 0x10000, RZ, 0xfc, !PT ;  /* 0x0001000016161812 */ /* 0x000fe400078efcff */
[----:B------:R-:W-:Y:S01]  /*176ec0*/  LOP3.LUT P1, RZ, R51, 0x40000, RZ, 0xc0, !PT ;  /* 0x0004000033ff7812 */ /* 0x000fe2000782c0ff */
[----:B------:R0:W-:Y:S02]  /*176ed0*/  @P6 STG.E.U8 desc[UR4][R28.64], R0 ;  /* 0x000000001c006986 */ /* 0x0001e4000c101104 */
[----:B0-----:R-:W-:-:S02]  /*176ee0*/  PRMT R0, R11, 0x7771, RZ ;  /* 0x000077710b007816 */ /* 0x001fc400000000ff */
[----:B------:R-:W4:Y:S08]  /*176ef0*/  LDL.LU.64 R28, [R1+0x5088] ;  /* 0x00508800011c7983 */ /* 0x000f300000300a00 */
        /* <DEDUP_REMOVED lines=157> */
[----:B------:R-:W-:-:S03]  /*1778d0*/  LOP3.LUT P4, RZ, R52, 0x100000, RZ, 0xc0, !PT ;  /* 0x0010000034ff7812 */ /* 0x000fc6000788c0ff */
[----:B------:R-:W4:Y:S01]  /*1778e0*/  LDL.LU.64 R4, [R1+0x2a98] ;  /* 0x002a980001047983 */ /* 0x000f220000300a00 */
[----:B------:R-:W-:Y:S02]  /*1778f0*/  PRMT R0, R10, 0x7773, RZ ;  /* 0x000077730a007816 */ /* 0x000fe400000000ff */
[----:B------:R-:W-:Y:S02]  /*177900*/  LOP3.LUT R23, R23, 0xfdffffff, RZ, 0xc0, !PT ;  /* 0xfdffffff17177812 */ /* 0x000fe400078ec0ff */
        /* <DEDUP_REMOVED lines=16> */
[----:B----4-:R-:W-:-:S03]  /*177a10*/  PRMT R0, R16, 0x7770, RZ ;  /* 0x0000777010007816 */ /* 0x010fc600000000ff */
[----:B------:R-:W4:Y:S06]  /*177a20*/  LDL.LU.64 R34, [R1+0x2a68] ;  /* 0x002a680001227983 */ /* 0x000f2c0000300a00 */
[----:B------:R-:W-:Y:S01]  /*177a30*/  @P1 LOP3.LUT R23, R23, 0x8000000, RZ, 0xfc, !PT ;  /* 0x0800000017171812 */ /* 0x000fe200078efcff */
[----:B------:R0:W-:Y:S01]  /*177a40*/  @P5 STG.E.U8 desc[UR4][R30.64], R0 ;  /* 0x000000001e005986 */ /* 0x0001e2000c101104 */
[C---:B------:R-:W-:Y:S02]  /*177a50*/  LOP3.LUT P1, RZ, R52.reuse, 0x20000000, RZ, 0xc0, !PT ;  /* 0x2000000034ff7812 */ /* 0x040fe4000782c0ff */
[----:B------:R-:W-:Y:S01]  /*177a60*/  LOP3.LUT R23, R23, 0xefffffff, RZ, 0xc0, !PT ;  /* 0xefffffff17177812 */ /* 0x000fe200078ec0ff */
[----:B------:R-:W4:Y:S01]  /*177a70*/  LDL.LU R10, [R1+0xe4] ;  /* 0x0000e400010a7983 */ /* 0x000f220000300800 */
[----:B------:R-:W-:-:S02]  /*177a80*/  LOP3.LUT P6, RZ, R52, 0x800000, RZ, 0xc0, !PT ;  /* 0x0080000034ff7812 */ /* 0x000fc400078cc0ff */
[----:B------:R-:W-:Y:S01]  /*177a90*/  LOP3.LUT R22, R22, 0xfffffffe, RZ, 0xc0, !PT ;  /* 0xfffffffe16167812 */ /* 0x000fe200078ec0ff */
        /* <DEDUP_REMOVED lines=37> */
[----:B0-----:R-:W-:Y:S02]  /*177cf0*/  PRMT R0, R54, 0x7773, RZ ;  /* 0x0000777336007816 */ /* 0x001fe400000000ff */
[----:B------:R-:W-:Y:S01]  /*177d00*/  LOP3.LUT P2, RZ, R53, 0x2, RZ, 0xc0, !PT ;  /* 0x0000000235ff7812 */ /* 0x000fe2000784c0ff */
[----:B------:R-:W3:Y:S08]  /*177d10*/  LDL.LU R54, [R1+0x65a8] ;  /* 0x0065a80001367983 */ /* 0x000ef00000300800 */
        /* <DEDUP_REMOVED lines=61> */
[----:B------:R-:W-:Y:S02]  /*1780f0*/  LOP3.LUT R23, R23, 0xffbfffff, RZ, 0xc0, !PT ;  /* 0xffbfffff17177812 */ /* 0x000fe400078ec0ff */
[----:B------:R-:W-:Y:S02]  /*178100*/  PRMT R0, R16, 0x7773, RZ ;  /* 0x0000777310007816 */ /* 0x000fe400000000ff */
[----:B------:R-:W2:Y:S04]  /*178110*/  LDL.LU R16, [R1+0xa4] ;  /* 0x0000a40001107983 */ /* 0x000ea80000300800 */
[----:B------:R-:W2:Y:S03]  /*178120*/  LDL.LU.64 R34, [R1+0x29d8] ;  /* 0x0029d80001227983 */ /* 0x000ea60000300a00 */
[----:B------:R-:W-:Y:S01]  /*178130*/  @P1 LOP3.LUT R23, R23, 0x400000, RZ, 0xfc, !PT ;  /* 0x0040000017171812 */ /* 0x000fe200078efcff */
[----:B------:R-:W2:Y:S01]  /*178140*/  LDL.LU.64 R10, [R1+0x29d0] ;  /* 0x0029d000010a7983 */ /* 0x000ea20000300a00 */
[----:B------:R-:W-:-:S02]  /*178150*/  LOP3.LUT P1, RZ, R53, 0x2000, RZ, 0xc0, !PT ;  /* 0x0000200035ff7812 */ /* 0x000fc4000782c0ff */
[----:B------:R-:W-:Y:S02]  /*178160*/  LOP3.LUT R23, R23, 0xff7fffff, RZ, 0xc0, !PT ;  /* 0xff7fffff17177812 */ /* 0x000fe400078ec0ff */
[C---:B------:R-:W-:Y:S02]  /*178170*/  LOP3.LUT P5, RZ, R53.reuse, 0x100, RZ, 0xc0, !PT ;  /* 0x0000010035ff7812 */ /* 0x040fe400078ac0ff */
[----:B------:R-:W-:-:S07]  /*178180*/  LOP3.LUT P0, RZ, R53, 0x200, RZ, 0xc0, !PT ;  /* 0x0000020035ff7812 */ /* 0x000fce000780c0ff */
[----:B------:R-:W-:Y:S02]  /*178190*/  @P1 LOP3.LUT R23, R23, 0x800000, RZ, 0xfc, !PT ;  /* 0x0080000017171812 */ /* 0x000fe400078efcff */
[C---:B------:R-:W-:Y:S02]  /*1781a0*/  LOP3.LUT P1, RZ, R53.reuse, 0x1000, RZ, 0xc0, !PT ;  /* 0x0000100035ff7812 */ /* 0x040fe4000782c0ff */
[----:B------:R-:W-:Y:S01]  /*1781b0*/  LOP3.LUT P6, RZ, R53, 0x400, RZ, 0xc0, !PT ;  /* 0x0000040035ff7812 */ /* 0x000fe200078cc0ff */
[----:B----4-:R3:W-:Y:S01]  /*1781c0*/  @P5 STG.E.U8 desc[UR4][R32.64], R0 ;  /* 0x0000000020005986 */ /* 0x0107e2000c101104 */
[----:B------:R-:W-:Y:S02]  /*1781d0*/  LOP3.LUT R23, R23, 0xfeffffff, RZ, 0xc0, !PT ;  /* 0xfeffffff17177812 */ /* 0x000fe400078ec0ff */
[----:B---3--:R-:W-:Y:S01]  /*1781e0*/  PRMT R0, R26, 0x7770, RZ ;  /* 0x000077701a007816 */ /* 0x008fe200000000ff */
        /* <DEDUP_REMOVED lines=84> */
[----:B------:R-:W-:-:S05]  /*178730*/  PRMT R0, R55, 0x7772, RZ ;  /* 0x0000777237007816 */ /* 0x000fca00000000ff */
[----:B----4-:R0:W-:Y:S04]  /*178740*/  @P5 STG.E.U8 desc[UR4][R30.64], R0 ;  /* 0x000000001e005986 */ /* 0x0101e8000c101104 */
[----:B------:R-:W-:Y:S02]  /*178750*/  @P1 LOP3.LUT R23, R23, 0x1000, RZ, 0xfc, !PT ;  /* 0x0000100017171812 */ /* 0x000fe400078efcff */
[----:B------:R-:W-:Y:S02]  /*178760*/  LOP3.LUT P1, RZ, R54, 0x4, RZ, 0xc0, !PT ;  /* 0x0000000436ff7812 */ /* 0x000fe4000782c0ff */
[----:B0-----:R-:W-:Y:S02]  /*178770*/  PRMT R0, R55, 0x7773, RZ ;  /* 0x0000777337007816 */ /* 0x001fe400000000ff */
[----:B------:R-:W4:Y:S01]  /*178780*/  LDL.LU R55, [R1+0x65a0] ;  /* 0x0065a00001377983 */ /* 0x000f220000300800 */
[----:B------:R-:W-:-:S03]  /*178790*/  LOP3.LUT R23, R23, 0xffffdfff, RZ, 0xc0, !PT ;  /* 0xffffdfff17177812 */ /* 0x000fc600078ec0ff */
[----:B------:R-:W4:Y:S05]  /*1787a0*/  LDL.LU.64 R38, [R1+0x2930] ;  /* 0x0029300001267983 */ /* 0x000f2a0000300a00 */
[----:B------:R-:W-:Y:S02]  /*1787b0*/  @P1 LOP3.LUT R23, R23, 0x2000, RZ, 0xfc, !PT ;  /* 0x0000200017171812 */ /* 0x000fe400078efcff */
[----:B------:R-:W-:Y:S01]  /*1787c0*/  LOP3.LUT P1, RZ, R54, 0x2, RZ, 0xc0, !PT ;  /* 0x0000000236ff7812 */ /* 0x000fe2000782c0ff */
[----:B------:R-:W4:Y:S01]  /*1787d0*/  LDL.LU.64 R12, [R1+0x2928] ;  /* 0x00292800010c7983 */ /* 0x000f220000300a00 */
[----:B------:R-:W-:-:S03]  /*1787e0*/  LOP3.LUT R23, R23, 0xffffbfff, RZ, 0xc0, !PT ;  /* 0xffffbfff17177812 */ /* 0x000fc600078ec0ff */
[----:B------:R-:W4:Y:S04]  /*1787f0*/  LDL.LU.64 R36, [R1+0x2920] ;  /* 0x0029200001247983 */ /* 0x000f280000300a00 */
[----:B------:R-:W4:Y:S04]  /*178800*/  LDL.LU R10, [R1+0xd8] ;  /* 0x0000d800010a7983 */ /* 0x000f280000300800 */
[----:B------:R-:W-:Y:S01]  /*178810*/  @P1 LOP3.LUT R23, R23, 0x4000, RZ, 0xfc, !PT ;  /* 0x0000400017171812 */ /* 0x000fe200078efcff */
[----:B------:R-:W4:Y:S01]  /*178820*/  LDL.LU.64 R34, [R1+0x2918] ;  /* 0x0029180001227983 */ /* 0x000f220000300a00 */
[----:B------:R-:W-:-:S02]  /*178830*/  LOP3.LUT P1, RZ, R54, 0x1, RZ, 0xc0, !PT ;  /* 0x0000000136ff7812 */ /* 0x000fc4000782c0ff */
[----:B------:R-:W-:Y:S01]  /*178840*/  LOP3.LUT R23, R23, 0xffff7fff, RZ, 0xc0, !PT ;  /* 0xffff7fff17177812 */ /* 0x000fe200078ec0ff */
[----:B------:R0:W-:Y:S04]  /*178850*/  @P0 STG.E.U8 desc[UR4][R6.64], R0 ;  /* 0x0000000006000986 */ /* 0x0001e8000c101104 */
[----:B------:R-:W4:Y:S04]  /*178860*/  LDL.LU.64 R32, [R1+0x2910] ;  /* 0x0029100001207983 */ /* 0x000f280000300a00 */
[----:B------:R-:W4:Y:S02]  /*178870*/  LDL.LU R16, [R1+0xc8] ;  /* 0x0000c80001107983 */ /* 0x000f240000300800 */
[----:B------:R-:W-:-:S02]  /*178880*/  @P1 LOP3.LUT R23, R23, 0x8000, RZ, 0xfc, !PT ;  /* 0x0000800017171812 */ /* 0x000fc400078efcff */
[----:B------:R-:W-:Y:S01]  /*178890*/  LOP3.LUT P1, RZ, R53, 0x80000000, RZ, 0xc0, !PT ;  /* 0x8000000035ff7812 */ /* 0x000fe2000782c0ff */
[----:B------:R-:W4:Y:S01]  /*1788a0*/  LDL.LU.64 R30, [R1+0x2908] ;  /* 0x00290800011e7983 */ /* 0x000f220000300a00 */
[----:B------:R-:W-:Y:S02]  /*1788b0*/  LOP3.LUT R23, R23, 0xfffeffff, RZ, 0xc0, !PT ;  /* 0xfffeffff17177812 */ /* 0x000fe400078ec0ff */
[----:B0-----:R-:W-:Y:S01]  /*1788c0*/  PRMT R0, R11, 0x7770, RZ ;  /* 0x000077700b007816 */ /* 0x001fe200000000ff */
[----:B------:R-:W4:Y:S08]  /*1788d0*/  LDL.LU.64 R6, [R1+0x2900] ;  /* 0x0029000001067983 */ /* 0x000f300000300a00 */
[----:B------:R-:W-:-:S02]  /*1788e0*/  @P1 LOP3.LUT R23, R23, 0x10000, RZ, 0xfc, !PT ;  /* 0x0001000017171812 */ /* 0x000fc400078efcff */
[----:B------:R-:W-:Y:S01]  /*1788f0*/  LOP3.LUT P1, RZ, R53, 0x40000000, RZ, 0xc0, !PT ;  /* 0x4000000035ff7812 */ /* 0x000fe2000782c0ff */
[----:B------:R0:W-:Y:S02]  /*178900*/  @P6 STG.E.U8 desc[UR4][R28.64], R0 ;  /* 0x000000001c006986 */ /* 0x0001e4000c101104 */
[----:B0-----:R-:W-:Y:S02]  /*178910*/  PRMT R0, R11, 0x7771, RZ ;  /* 0x000077710b007816 */ /* 0x001fe400000000ff */
[----:B------:R-:W4:Y:S08]  /*178920*/  LDL.LU.64 R28, [R1+0x28f8] ;  /* 0x0028f800011c7983 */ /* 0x000f300000300a00 */
        /* <DEDUP_REMOVED lines=159> */
[----:B------:R-:W-:-:S02]  /*179320*/  PRMT R0, R16, 0x7773, RZ ;  /* 0x0000777310007816 */ /* 0x000fc400000000ff */
        /* <DEDUP_REMOVED lines=12> */
[----:B------:R-:W-:Y:S01]  /*1793f0*/  LOP3.LUT P1, RZ, R55, 0x200, RZ, 0xc0, !PT ;  /* 0x0000020037ff7812 */ /* 0x000fe2000782c0ff */
[----:B------:R-:W2:Y:S01]  /*179400*/  LDL.LU.64 R40, [R1+0x27e8] ;  /* 0x0027e80001287983 */ /* 0x000ea20000300a00 */
[----:B------:R-:W-:-:S03]  /*179410*/  LOP3.LUT R24, R24, 0xefffffff, RZ, 0xc0, !PT ;  /* 0xefffffff18187812 */ /* 0x000fc600078ec0ff */
[----:B------:R-:W2:Y:S04]  /*179420*/  LDL.LU.64 R38, [R1+0x27e0] ;  /* 0x0027e00001267983 */ /* 0x000ea80000300a00 */
[----:B------:R-:W2:Y:S04]  /*179430*/  LDL.LU R16, [R1+0xcc] ;  /* 0x0000cc0001107983 */ /* 0x000ea80000300800 */
[----:B------:R-:W-:Y:S01]  /*179440*/  @P1 LOP3.LUT R24, R24, 0x10000000, RZ, 0xfc, !PT ;  /* 0x1000000018181812 */ /* 0x000fe200078efcff */
[----:B------:R-:W2:Y:S01]  /*179450*/  LDL.LU.64 R12, [R1+0x27d8] ;  /* 0x0027d800010c7983 */ /* 0x000ea20000300a00 */
[----:B------:R-:W-:-:S02]  /*179460*/  LOP3.LUT P1, RZ, R55, 0x100, RZ, 0xc0, !PT ;  /* 0x0000010037ff7812 */ /* 0x000fc4000782c0ff */
[----:B------:R-:W-:Y:S01]  /*179470*/  LOP3.LUT R24, R24, 0xdfffffff, RZ, 0xc0, !PT ;  /* 0xdfffffff18187812 */ /* 0x000fe200078ec0ff */
[----:B------:R-:W2:Y:S01]  /*179480*/  LDL.LU.64 R36, [R1+0x27d0] ;  /* 0x0027d00001247983 */ /* 0x000ea20000300a00 */
[C---:B------:R-:W-:Y:S02]  /*179490*/  LOP3.LUT P5, RZ, R55.reuse, 0x2, RZ, 0xc0, !PT ;  /* 0x0000000237ff7812 */ /* 0x040fe400078ac0ff */
[C---:B------:R-:W-:Y:S01]  /*1794a0*/  LOP3.LUT P0, RZ, R55.reuse, 0x4, RZ, 0xc0, !PT ;  /* 0x0000000437ff7812 */ /* 0x040fe2000780c0ff */
[----:B------:R-:W2:Y:S01]  /*1794b0*/  LDL.LU.64 R34, [R1+0x27c8] ;  /* 0x0027c80001227983 */ /* 0x000ea20000300a00 */
[----:B----4-:R-:W-:Y:S02]  /*1794c0*/  PRMT R0, R10, 0x7770, RZ ;  /* 0x000077700a007816 */ /* 0x010fe400000000ff */
[----:B------:R-:W-:Y:S01]  /*1794d0*/  LOP3.LUT P6, RZ, R55, 0x8, RZ, 0xc0, !PT ;  /* 0x0000000837ff7812 */ /* 0x000fe200078cc0ff */
[----:B------:R-:W4:Y:S02]  /*1794e0*/  LDL.LU.64 R32, [R1+0x27c0] ;  /* 0x0027c00001207983 */ /* 0x000f240000300a00 */
[----:B------:R-:W-:-:S02]  /*1794f0*/  @P1 LOP3.LUT R24, R24, 0x20000000, RZ, 0xfc, !PT ;  /* 0x2000000018181812 */ /* 0x000fc400078efcff */
        /* <DEDUP_REMOVED lines=11> */
[----:B---3--:R0:W-:Y:S04]  /*1795b0*/  @P0 STG.E.U8 desc[UR4][R6.64], R0 ;  /* 0x0000000006000986 */ /* 0x0081e8000c101104 */
[----:B------:R-:W-:Y:S02]  /*1795c0*/  @P1 LOP3.LUT R23, R23, 0x1, RZ, 0xfc, !PT ;  /* 0x0000000117171812 */ /* 0x000fe400078efcff */
[----:B------:R-:W-:Y:S02]  /*1795d0*/  LOP3.LUT P1, RZ, R55, 0x10, RZ, 0xc0, !PT ;  /* 0x0000001037ff7812 */ /* 0x000fe4000782c0ff */
[C---:B0-----:R-:W-:Y:S01]  /*1795e0*/  PRMT R0, R10.reuse, 0x7772, RZ ;  /* 0x000077720a007816 */ /* 0x041fe200000000ff */
        /* <DEDUP_REMOVED lines=40> */
[----:B---3--:R0:W-:Y:S01]  /*179870*/  @P3 STG.E.U8 desc[UR4][R6.64], R0 ;  /* 0x0000000006003986 */ /* 0x0081e2000c101104 */
        /* <DEDUP_REMOVED lines=43> */
[----:B------:R-:W2:Y:S04]  /*179b30*/  LDL.LU R8, [R1+0x70] ;  /* 0x0000700001087983 */ /* 0x000ea80000300800 */
[----:B------:R-:W2:Y:S04]  /*179b40*/  LDL.LU.64 R36, [R1+0x2718] ;  /* 0x0027180001247983 */ /* 0x000ea80000300a00 */
[----:B------:R-:W-:Y:S01]  /*179b50*/  @P1 LOP3.LUT R24, R24, 0x400000, RZ, 0xfc, !PT ;  /* 0x0040000018181812 */ /* 0x000fe200078efcff */
[----:B------:R-:W2:Y:S01]  /*179b60*/  LDL.LU.64 R34, [R1+0x2710] ;  /* 0x0027100001227983 */ /* 0x000ea20000300a00 */
[----:B------:R-:W-:-:S02]  /*179b70*/  LOP3.LUT P1, RZ, R55, 0x2000000, RZ, 0xc0, !PT ;  /* 0x0200000037ff7812 */ /* 0x000fc4000782c0ff */
[----:B------:R-:W-:Y:S02]  /*179b80*/  LOP3.LUT R24, R24, 0xff7fffff, RZ, 0xc0, !PT ;  /* 0xff7fffff18187812 */ /* 0x000fe400078ec0ff */
[C---:B------:R-:W-:Y:S02]  /*179b90*/  LOP3.LUT P5, RZ, R55.reuse, 0x100000, RZ, 0xc0, !PT ;  /* 0x0010000037ff7812 */ /* 0x040fe400078ac0ff */
[C---:B------:R-:W-:Y:S02]  /*179ba0*/  LOP3.LUT P0, RZ, R55.reuse, 0x200000, RZ, 0xc0, !PT ;  /* 0x0020000037ff7812 */ /* 0x040fe4000780c0ff */
[----:B------:R-:W-:Y:S02]  /*179bb0*/  PRMT R0, R10, 0x7773, RZ ;  /* 0x000077730a007816 */ /* 0x000fe400000000ff */
[----:B------:R-:W-:Y:S01]  /*179bc0*/  LOP3.LUT P6, RZ, R55, 0x400000, RZ, 0xc0, !PT ;  /* 0x0040000037ff7812 */ /* 0x000fe200078cc0ff */
[----:B------:R-:W2:Y:S02]  /*179bd0*/  LDL.LU R10, [R1+0x60] ;  /* 0x00006000010a7983 */ /* 0x000ea40000300800 */
[----:B------:R-:W-:-:S02]  /*179be0*/  @P1 LOP3.LUT R24, R24, 0x800000, RZ, 0xfc, !PT ;  /* 0x0080000018181812 */ /* 0x000fc400078efcff */
[----:B------:R-:W-:Y:S01]  /*179bf0*/  LOP3.LUT P1, RZ, R55, 0x1000000, RZ, 0xc0, !PT ;  /* 0x0100000037ff7812 */ /* 0x000fe2000782c0ff */
[----:B------:R-:W2:Y:S01]  /*179c00*/  LDL.LU.64 R32, [R1+0x2708] ;  /* 0x0027080001207983 */ /* 0x000ea20000300a00 */
[----:B------:R-:W-:-:S03]  /*179c10*/  LOP3.LUT R24, R24, 0xfeffffff, RZ, 0xc0, !PT ;  /* 0xfeffffff18187812 */ /* 0x000fc600078ec0ff */
[----:B----4-:R3:W-:Y:S08]  /*179c20*/  @P5 STG.E.U8 desc[UR4][R30.64], R0 ;  /* 0x000000001e005986 */ /* 0x0107f0000c101104 */
[----:B------:R-:W-:Y:S02]  /*179c30*/  @P1 LOP3.LUT R24, R24, 0x1000000, RZ, 0xfc, !PT ;  /* 0x0100000018181812 */ /* 0x000fe400078efcff */
[----:B---3--:R-:W-:Y:S01]  /*179c40*/  PRMT R0, R16, 0x7770, RZ ;  /* 0x0000777010007816 */ /* 0x008fe200000000ff */
[----:B------:R-:W3:Y:S01]  /*179c50*/  LDL.LU.64 R30, [R1+0x2700] ;  /* 0x00270000011e7983 */ /* 0x000ee20000300a00 */
        /* <DEDUP_REMOVED lines=174> */
[----:B------:R-:W3:Y:S04]  /*17a740*/  LDL.LU.64 R40, [R1+0x2420] ;  /* 0x0024200001287983 */ /* 0x000ee80000300a00 */
[----:B------:R-:W3:Y:S04]  /*17a750*/  LDL.LU.64 R38, [R1+0x2418] ;  /* 0x0024180001267983 */ /* 0x000ee80000300a00 */
[----:B------:R-:W3:Y:S02]  /*17a760*/  LDL.LU R34, [R1+0x64] ;  /* 0x0000640001227983 */ /* 0x000ee40000300800 */
        /* <DEDUP_REMOVED lines=19> */
[----:B0-----:R-:W-:Y:S02]  /*17a8a0*/  PRMT R0, R59, 0x7772, RZ ;  /* 0x000077723b007816 */ /* 0x001fe400000000ff */
[----:B------:R-:W-:-:S03]  /*17a8b0*/  LOP3.LUT P1, RZ, R56, 0x80000000, RZ, 0xc0, !PT ;  /* 0x8000000038ff7812 */ /* 0x000fc6000782c0ff */
[----:B------:R0:W-:Y:S01]  /*17a8c0*/  @P0 STG.E.U8 desc[UR4][R6.64], R0 ;  /* 0x0000000006000986 */ /* 0x0001e2000c101104 */
[----:B------:R-:W-:Y:S02]  /*17a8d0*/  LOP3.LUT R24, R24, 0xffffff7f, RZ, 0xc0, !PT ;  /* 0xffffff7f18187812 */ /* 0x000fe400078ec0ff */
[----:B0-----:R-:W-:Y:S02]  /*17a8e0*/  PRMT R0, R59, 0x7773, RZ ;  /* 0x000077733b007816 */ /* 0x001fe400000000ff */
[----:B------:R-:W4:Y:S04]  /*17a8f0*/  LDL.LU R59, [R1+0x658c] ;  /* 0x00658c00013b7983 */ /* 0x000f280000300800 */
[----:B------:R-:W4:Y:S01]  /*17a900*/  LDL.LU.64 R36, [R1+0x2408] ;  /* 0x0024080001247983 */ /* 0x000f220000300a00 */
[----:B------:R-:W-:-:S02]  /*17a910*/  @P1 LOP3.LUT R24, R24, 0x80, RZ, 0xfc, !PT ;  /* 0x0000008018181812 */ /* 0x000fc400078efcff */
[----:B------:R-:W-:Y:S01]  /*17a920*/  LOP3.LUT P1, RZ, R56, 0x40000000, RZ, 0xc0, !PT ;  /* 0x4000000038ff7812 */ /* 0x000fe2000782c0ff */
[----:B------:R-:W4:Y:S01]  /*17a930*/  LDL.LU.64 R10, [R1+0x2400] ;  /* 0x00240000010a7983 */ /* 0x000f220000300a00 */
[----:B------:R-:W-:-:S03]  /*17a940*/  LOP3.LUT R24, R24, 0xfffffeff, RZ, 0xc0, !PT ;  /* 0xfffffeff18187812 */ /* 0x000fc600078ec0ff */
[----:B------:R-:W4:Y:S04]  /*17a950*/  LDL.LU R16, [R1+0x54] ;  /* 0x0000540001107983 */ /* 0x000f280000300800 */
[----:B------:R-:W4:Y:S04]  /*17a960*/  LDL.LU.64 R32, [R1+0x23f8] ;  /* 0x0023f80001207983 */ /* 0x000f280000300a00 */
[----:B------:R-:W-:Y:S01]  /*17a970*/  @P1 LOP3.LUT R24, R24, 0x100, RZ, 0xfc, !PT ;  /* 0x0000010018181812 */ /* 0x000fe200078efcff */
[----:B------:R0:W-:Y:S01]  /*17a980*/  @P6 STG.E.U8 desc[UR4][R28.64], R0 ;  /* 0x000000001c006986 */ /* 0x0001e2000c101104 */
[----:B------:R-:W-:-:S03]  /*17a990*/  LOP3.LUT P1, RZ, R56, 0x20000000, RZ, 0xc0, !PT ;  /* 0x2000000038ff7812 */ /* 0x000fc6000782c0ff */
[----:B------:R-:W4:Y:S04]  /*17a9a0*/  LDL.LU.64 R30, [R1+0x23f0] ;  /* 0x0023f000011e7983 */ /* 0x000f280000300a00 */
[----:B------:R-:W4:Y:S01]  /*17a9b0*/  LDL.LU.64 R6, [R1+0x23e8] ;  /* 0x0023e80001067983 */ /* 0x000f220000300a00 */
[----:B0-----:R-:W-:-:S03]  /*17a9c0*/  PRMT R0, R35, 0x7770, RZ ;  /* 0x0000777023007816 */ /* 0x001fc600000000ff */
        /* <DEDUP_REMOVED lines=25> */
[----:B------:R-:W-:-:S05]  /*17ab60*/  LOP3.LUT P4, RZ, R57, 0x100, RZ, 0xc0, !PT ;  /* 0x0000010039ff7812 */ /* 0x000fca000788c0ff */
        /* <DEDUP_REMOVED lines=108> */
[C---:B------:R-:W-:Y:S01]  /*17b230*/  LOP3.LUT P4, RZ, R57.reuse, 0x8000000, RZ, 0xc0, !PT ;  /* 0x0800000039ff7812 */ /* 0x040fe2000788c0ff */
[----:B------:R-:W2:Y:S04]  /*17b240*/  LDL.LU R59, [R1+0x6588] ;  /* 0x00658800013b7983 */ /* 0x000ea80000300800 */
        /* <DEDUP_REMOVED lines=27> */
[----:B------:R-:W-:-:S05]  /*17b400*/  LOP3.LUT R25, R25, 0xfffdffff, RZ, 0xc0, !PT ;  /* 0xfffdffff19197812 */ /* 0x000fca00078ec0ff */
[----:B--2---:R0:W-:Y:S04]  /*17b410*/  @P4 STG.E.U8 desc[UR4][R2.64], R0 ;  /* 0x0000000002004986 */ /* 0x0041e8000c101104 */
[----:B0-----:R-:W2:Y:S01]  /*17b420*/  LDL.LU.64 R2, [R1+0x22d8] ;  /* 0x0022d80001027983 */ /* 0x001ea20000300a00 */
[----:B---3--:R-:W-:-:S03]  /*17b430*/  LOP3.LUT P1, RZ, R58, 0x800, RZ, 0xc0, !PT ;  /* 0x000008003aff7812 */ /* 0x008fc6000782c0ff */
[----:B------:R-:W3:Y:S04]  /*17b440*/  LDL.LU.64 R40, [R1+0x22d0] ;  /* 0x0022d00001287983 */ /* 0x000ee80000300a00 */
        /* <DEDUP_REMOVED lines=20> */
[----:B------:R-:W3:Y:S01]  /*17b590*/  LDL.LU.64 R34, [R1+0x2290] ;  /* 0x0022900001227983 */ /* 0x000ee20000300a00 */
[C---:B------:R-:W-:Y:S02]  /*17b5a0*/  LOP3.LUT P5, RZ, R58.reuse, 0x1, RZ, 0xc0, !PT ;  /* 0x000000013aff7812 */ /* 0x040fe400078ac0ff */
[----:B------:R-:W-:Y:S01]  /*17b5b0*/  LOP3.LUT P0, RZ, R58, 0x2, RZ, 0xc0, !PT ;  /* 0x000000023aff7812 */ /* 0x000fe2000780c0ff */
[----:B------:R-:W3:Y:S06]  /*17b5c0*/  LDL.LU.64 R32, [R1+0x2278] ;  /* 0x0022780001207983 */ /* 0x000eec0000300a00 */
[----:B------:R-:W-:-:S02]  /*17b5d0*/  @P1 LOP3.LUT R25, R25, 0x400000, RZ, 0xfc, !PT ;  /* 0x0040000019191812 */ /* 0x000fc400078efcff */
[C---:B------:R-:W-:Y:S02]  /*17b5e0*/  LOP3.LUT P1, RZ, R58.reuse, 0x20, RZ, 0xc0, !PT ;  /* 0x000000203aff7812 */ /* 0x040fe4000782c0ff */
[----:B------:R-:W-:Y:S01]  /*17b5f0*/  LOP3.LUT R25, R25, 0xff7fffff, RZ, 0xc0, !PT ;  /* 0xff7fffff19197812 */ /* 0x000fe200078ec0ff */
[----:B----4-:R0:W-:Y:S01]  /*17b600*/  @P5 STG.E.U8 desc[UR4][R30.64], R0 ;  /* 0x000000001e005986 */ /* 0x0101e2000c101104 */
[----:B------:R-:W-:-:S09]  /*17b610*/  LOP3.LUT P6, RZ, R58, 0x4, RZ, 0xc0, !PT ;  /* 0x000000043aff7812 */ /* 0x000fd200078cc0ff */
[----:B------:R-:W-:Y:S02]  /*17b620*/  @P1 LOP3.LUT R25, R25, 0x800000, RZ, 0xfc, !PT ;  /* 0x0080000019191812 */ /* 0x000fe400078efcff */
[----:B------:R-:W-:Y:S01]  /*17b630*/  LOP3.LUT P1, RZ, R58, 0x10, RZ, 0xc0, !PT ;  /* 0x000000103aff7812 */ /* 0x000fe2000782c0ff */
[----:B0-----:R-:W4:Y:S01]  /*17b640*/  LDL.LU.64 R30, [R1+0x2270] ;  /* 0x00227000011e7983 */ /* 0x001f220000300a00 */
[----:B------:R-:W-:Y:S02]  /*17b650*/  LOP3.LUT R25, R25, 0xfeffffff, RZ, 0xc0, !PT ;  /* 0xfeffffff19197812 */ /* 0x000fe400078ec0ff */
[----:B------:R-:W-:-:S05]  /*17b660*/  PRMT R0, R16, 0x7770, RZ ;  /* 0x0000777010007816 */ /* 0x000fca00000000ff */
        /* <DEDUP_REMOVED lines=275> */
[----:B------:R-:W-:Y:S02]  /*17c7a0*/  LOP3.LUT P1, RZ, R60, 0x10, RZ, 0xc0, !PT ;  /* 0x000000103cff7812 */ /* 0x000fe4000782c0ff */
[----:B---3--:R-:W-:-:S07]  /*17c7b0*/  LOP3.LUT R61, R61, 0xfdffffff, RZ, 0xc0, !PT ;  /* 0xfdffffff3d3d7812 */ /* 0x008fce00078ec0ff */
[----:B--2---:R0:W-:Y:S04]  /*17c7c0*/  @P4 STG.E.U8 desc[UR4][R2.64], R0 ;  /* 0x0000000002004986 */ /* 0x0041e8000c101104 */
[----:B0-----:R-:W2:Y:S01]  /*17c7d0*/  LDL.LU.64 R2, [R1+0x1f60] ;  /* 0x001f600001027983 */ /* 0x001ea20000300a00 */
        /* <DEDUP_REMOVED lines=12> */
[C---:B------:R-:W-:Y:S01]  /*17c8a0*/  LOP3.LUT P0, RZ, R59.reuse, 0x4000000, RZ, 0xc0, !PT ;  /* 0x040000003bff7812 */ /* 0x040fe2000780c0ff */
[----:B------:R-:W3:Y:S01]  /*17c8b0*/  LDL.LU.64 R34, [R1+0x1f18] ;  /* 0x001f180001227983 */ /* 0x000ee20000300a00 */
[----:B----4-:R-:W-:Y:S02]  /*17c8c0*/  PRMT R0, R16, 0x7770, RZ ;  /* 0x0000777010007816 */ /* 0x010fe400000000ff */
[----:B------:R-:W-:Y:S01]  /*17c8d0*/  LOP3.LUT P6, RZ, R59, 0x8000000, RZ, 0xc0, !PT ;  /* 0x080000003bff7812 */ /* 0x000fe200078cc0ff */
[----:B------:R-:W4:Y:S02]  /*17c8e0*/  LDL.LU R10, [R1+0x740] ;  /* 0x00074000010a7983 */ /* 0x000f240000300800 */
[----:B------:R-:W-:-:S02]  /*17c8f0*/  @P1 LOP3.LUT R61, R61, 0x8000000, RZ, 0xfc, !PT ;  /* 0x080000003d3d1812 */ /* 0x000fc400078efcff */
        /* <DEDUP_REMOVED lines=32> */
[----:B0-----:R-:W4:Y:S04]  /*17cb00*/  LDL.LU.64 R4, [R1+0x1eb8] ;  /* 0x001eb80001047983 */ /* 0x001f280000300a00 */
[----:B------:R-:W4:Y:S01]  /*17cb10*/  LDL.LU R16, [R1+0x730] ;  /* 0x0007300001107983 */ /* 0x000f220000300800 */
        /* <DEDUP_REMOVED lines=34> */
[----:B------:R-:W3:Y:S04]  /*17cd40*/  LDL.LU.64 R10, [R1+0x1e98] ;  /* 0x001e9800010a7983 */ /* 0x000ee80000300a00 */
[----:B------:R0:W-:Y:S04]  /*17cd50*/  @P5 STG.E.U8 desc[UR4][R26.64], R0 ;  /* 0x000000001a005986 */ /* 0x0001e8000c101104 */
[----:B------:R-:W4:Y:S01]  /*17cd60*/  LDL.LU.64 R32, [R1+0x1e90] ;  /* 0x001e900001207983 */ /* 0x000f220000300a00 */
[----:B0-----:R-:W-:-:S05]  /*17cd70*/  PRMT R0, R16, 0x7770, RZ ;  /* 0x0000777010007816 */ /* 0x001fca00000000ff */
[----:B------:R0:W-:Y:S02]  /*17cd80*/  @P0 STG.E.U8 desc[UR4][R4.64], R0 ;  /* 0x0000000004000986 */ /* 0x0001e4000c101104 */
[----:B0-----:R-:W-:-:S05]  /*17cd90*/  PRMT R0, R16, 0x7771, RZ ;  /* 0x0000777110007816 */ /* 0x001fca00000000ff */
[----:B--2---:R0:W-:Y:S04]  /*17cda0*/  @P6 STG.E.U8 desc[UR4][R2.64], R0 ;  /* 0x0000000002006986 */ /* 0x0041e8000c101104 */
[----:B0-----:R-:W2:Y:S04]  /*17cdb0*/  LDL.LU.64 R2, [R1+0x1e78] ;  /* 0x001e780001027983 */ /* 0x001ea80000300a00 */
[----:B------:R-:W2:Y:S04]  /*17cdc0*/  LDL.LU.64 R30, [R1+0x1e70] ;  /* 0x001e7000011e7983 */ /* 0x000ea80000300a00 */
[----:B------:R-:W2:Y:S04]  /*17cdd0*/  LDL.LU.64 R6, [R1+0x1e58] ;  /* 0x001e580001067983 */ /* 0x000ea80000300a00 */
[----:B------:R-:W2:Y:S04]  /*17cde0*/  LDL.LU R27, [R1+0x720] ;  /* 0x00072000011b7983 */ /* 0x000ea80000300800 */
[----:B------:R-:W2:Y:S04]  /*17cdf0*/  LDL.LU.64 R28, [R1+0x1e50] ;  /* 0x001e5000011c7983 */ /* 0x000ea80000300a00 */
[----:B------:R-:W2:Y:S04]  /*17ce00*/  LDL.LU.64 R4, [R1+0x1e38] ;  /* 0x001e380001047983 */ /* 0x000ea80000300a00 */
[----:B------:R-:W2:Y:S01]  /*17ce10*/  LDL.LU R26, [R1+0x710] ;  /* 0x00071000011a7983 */ /* 0x000ea20000300800 */
[----:B------:R-:W-:-:S02]  /*17ce20*/  LOP3.LUT P3, RZ, R60, 0x800, RZ, 0xc0, !PT ;  /* 0x000008003cff7812 */ /* 0x000fc4000786c0ff */
[----:B------:R-:W-:Y:S01]  /*17ce30*/  LOP3.LUT P4, RZ, R60, 0x1000, RZ, 0xc0, !PT ;  /* 0x000010003cff7812 */ /* 0x000fe2000788c0ff */
[----:B------:R-:W2:Y:S01]  /*17ce40*/  LDL.LU.64 R40, [R1+0x1e30] ;  /* 0x001e300001287983 */ /* 0x000ea20000300a00 */
[----:B------:R-:W-:Y:S02]  /*17ce50*/  PRMT R0, R16, 0x7772, RZ ;  /* 0x0000777210007816 */ /* 0x000fe400000000ff */
[----:B------:R-:W-:-:S07]  /*17ce60*/  LOP3.LUT P6, RZ, R60, 0x2000, RZ, 0xc0, !PT ;  /* 0x000020003cff7812 */ /* 0x000fce00078cc0ff */
[----:B---3--:R0:W-:Y:S02]  /*17ce70*/  @P3 STG.E.U8 desc[UR4][R10.64], R0 ;  /* 0x000000000a003986 */ /* 0x0081e4000c101104 */
[----:B0-----:R-:W-:-:S05]  /*17ce80*/  PRMT R0, R16, 0x7773, RZ ;  /* 0x0000777310007816 */ /* 0x001fca00000000ff */
[----:B----4-:R2:W-:Y:S02]  /*17ce90*/  @P4 STG.E.U8 desc[UR4][R32.64], R0 ;  /* 0x0000000020004986 */ /* 0x0105e4000c101104 */
[----:B--2---:R-:W-:-:S05]  /*17cea0*/  PRMT R0, R27, 0x7770, RZ ;  /* 0x000077701b007816 */ /* 0x004fca00000000ff */
[----:B------:R0:W-:Y:S04]  /*17ceb0*/  @P6 STG.E.U8 desc[UR4][R2.64], R0 ;  /* 0x0000000002006986 */ /* 0x0001e8000c101104 */
[----:B0-----:R-:W2:Y:S01]  /*17cec0*/  LDL.LU.64 R2, [R1+0x1e18] ;  /* 0x001e180001027983 */ /* 0x001ea20000300a00 */
[C---:B------:R-:W-:Y:S02]  /*17ced0*/  LOP3.LUT P0, RZ, R60.reuse, 0x10000, RZ, 0xc0, !PT ;  /* 0x000100003cff7812 */ /* 0x040fe4000780c0ff */
[C---:B------:R-:W-:Y:S01]  /*17cee0*/  LOP3.LUT P1, RZ, R60.reuse, 0x800000, RZ, 0xc0, !PT ;  /* 0x008000003cff7812 */ /* 0x040fe2000782c0ff */
[----:B------:R-:W3:Y:S01]  /*17cef0*/  LDL.LU.64 R38, [R1+0x1e10] ;  /* 0x001e100001267983 */ /* 0x000ee20000300a00 */
[----:B------:R-:W-:Y:S02]  /*17cf00*/  LOP3.LUT R61, R61, 0xfeffffff, RZ, 0xc0, !PT ;  /* 0xfeffffff3d3d7812 */ /* 0x000fe400078ec0ff */
[----:B------:R-:W-:Y:S01]  /*17cf10*/  LOP3.LUT P5, RZ, R60, 0x4000, RZ, 0xc0, !PT ;  /* 0x000040003cff7812 */ /* 0x000fe200078ac0ff */
[----:B------:R-:W4:Y:S04]  /*17cf20*/  LDL.LU R10, [R1+0x6e0] ;  /* 0x0006e000010a7983 */ /* 0x000f280000300800 */
[----:B------:R-:W4:Y:S02]  /*17cf30*/  LDL.LU.64 R12, [R1+0x1df8] ;  /* 0x001df800010c7983 */ /* 0x000f240000300a00 */
[----:B------:R-:W-:-:S02]  /*17cf40*/  @P0 LOP3.LUT R61, R61, 0x1000000, RZ, 0xfc, !PT ;  /* 0x010000003d3d0812 */ /* 0x000fc400078efcff */
[----:B------:R-:W-:Y:S01]  /*17cf50*/  PRMT R0, R27, 0x7771, RZ ;  /* 0x000077711b007816 */ /* 0x000fe200000000ff */
[----:B------:R-:W4:Y:S01]  /*17cf60*/  LDL.LU.64 R36, [R1+0x1df0] ;  /* 0x001df00001247983 */ /* 0x000f220000300a00 */
[----:B------:R-:W-:Y:S02]  /*17cf70*/  LOP3.LUT R61, R61, 0xfffbffff, RZ, 0xc0, !PT ;  /* 0xfffbffff3d3d7812 */ /* 0x000fe400078ec0ff */
[C---:B------:R-:W-:Y:S01]  /*17cf80*/  LOP3.LUT P0, RZ, R60.reuse, 0x8000, RZ, 0xc0, !PT ;  /* 0x000080003cff7812 */ /* 0x040fe2000780c0ff */
[----:B------:R0:W-:Y:S01]  /*17cf90*/  @P5 STG.E.U8 desc[UR4][R30.64], R0 ;  /* 0x000000001e005986 */ /* 0x0001e2000c101104 */
[----:B------:R-:W-:Y:S02]  /*17cfa0*/  @P1 LOP3.LUT R61, R61, 0x40000, RZ, 0xfc, !PT ;  /* 0x000400003d3d1812 */ /* 0x000fe400078efcff */
[----:B------:R-:W-:Y:S01]  /*17cfb0*/  LOP3.LUT P1, RZ, R60, 0x400000, RZ, 0xc0, !PT ;  /* 0x004000003cff7812 */ /* 0x000fe2000782c0ff */
[----:B------:R-:W4:Y:S01]  /*17cfc0*/  LDL.LU R16, [R1+0x770] ;  /* 0x0007700001107983 */ /* 0x000f220000300800 */
[----:B------:R-:W-:-:S03]  /*17cfd0*/  LOP3.LUT R61, R61, 0xfff7ffff, RZ, 0xc0, !PT ;  /* 0xfff7ffff3d3d7812 */ /* 0x000fc600078ec0ff */
[----:B------:R-:W4:Y:S01]  /*17cfe0*/  LDL.LU.64 R34, [R1+0x1dd8] ;  /* 0x001dd80001227983 */ /* 0x000f220000300a00 */
[----:B0-----:R-:W-:-:S03]  /*17cff0*/  PRMT R0, R27, 0x7772, RZ ;  /* 0x000077721b007816 */ /* 0x001fc600000000ff */
[----:B------:R-:W4:Y:S04]  /*17d000*/  LDL.LU.64 R32, [R1+0x1dd0] ;  /* 0x001dd00001207983 */ /* 0x000f280000300a00 */
[----:B------:R-:W-:Y:S01]  /*17d010*/  @P1 LOP3.LUT R61, R61, 0x80000, RZ, 0xfc, !PT ;  /* 0x000800003d3d1812 */ /* 0x000fe200078efcff */
[----:B------:R0:W-:Y:S01]  /*17d020*/  @P0 STG.E.U8 desc[UR4][R6.64], R0 ;  /* 0x0000000006000986 */ /* 0x0001e2000c101104 */
[----:B------:R-:W-:Y:S02]  /*17d030*/  LOP3.LUT P1, RZ, R60, 0x200000, RZ, 0xc0, !PT ;  /* 0x002000003cff7812 */ /* 0x000fe4000782c0ff */
        /* <DEDUP_REMOVED lines=13> */
[----:B------:R-:W-:-:S04]  /*17d110*/  @P1 LOP3.LUT R61, R61, 0x800000, RZ, 0xfc, !PT ;  /* 0x008000003d3d1812 */ /* 0x000fc800078efcff */
[----:B------:R-:W-:Y:S02]  /*17d120*/  LOP3.LUT P0, RZ, R61, 0x1000000, RZ, 0xc0, !PT ;  /* 0x010000003dff7812 */ /* 0x000fe4000780c0ff */
[----:B------:R-:W-:-:S11]  /*17d130*/  LOP3.LUT P1, RZ, R60, 0x20000, RZ, 0xc0, !PT ;  /* 0x000200003cff7812 */ /* 0x000fd6000782c0ff */
        /* <DEDUP_REMOVED lines=9> */
[----:B------:R-:W4:Y:S01]  /*17d1d0*/  LDL.LU R27, [R1+0x764] ;  /* 0x00076400011b7983 */ /* 0x000f220000300800 */
[----:B0-----:R-:W-:-:S09]  /*17d1e0*/  PRMT R0, R26, 0x7772, RZ ;  /* 0x000077721a007816 */ /* 0x001fd200000000ff */
[----:B--2---:R0:W-:Y:S04]  /*17d1f0*/  @P1 STG.E.U8 desc[UR4][R2.64], R0 ;  /* 0x0000000002001986 */ /* 0x0041e8000c101104 */
[----:B0-----:R-:W2:Y:S01]  /*17d200*/  LDL.LU.64 R2, [R1+0x1d78] ;  /* 0x001d780001027983 */ /* 0x001ea20000300a00 */
[----:B------:R-:W-:Y:S02]  /*17d210*/  LOP3.LUT P1, RZ, R61, 0x200000, RZ, 0xc0, !PT ;  /* 0x002000003dff7812 */ /* 0x000fe4000782c0ff */
[----:B------:R-:W-:-:S11]  /*17d220*/  PRMT R0, R26, 0x7773, RZ ;  /* 0x000077731a007816 */ /* 0x000fd600000000ff */
[----:B---3--:R4:W-:Y:S01]  /*17d230*/  @P1 STG.E.U8 desc[UR4][R38.64], R0 ;  /* 0x0000000026001986 */ /* 0x0089e2000c101104 */
[----:B------:R-:W-:Y:S02]  /*17d240*/  LOP3.LUT P1, RZ, R61, 0x100000, RZ, 0xc0, !PT ;  /* 0x001000003dff7812 */ /* 0x000fe4000782c0ff */
[----:B----4-:R-:W-:-:S11]  /*17d250*/  PRMT R0, R10, 0x7770, RZ ;  /* 0x000077700a007816 */ /* 0x010fd600000000ff */
        /* <DEDUP_REMOVED lines=9> */
[C---:B------:R-:W-:Y:S02]  /*17d2f0*/  LOP3.LUT P6, RZ, R60.reuse, 0x4000000, RZ, 0xc0, !PT ;  /* 0x040000003cff7812 */ /* 0x040fe400078cc0ff */
[----:B------:R-:W-:Y:S02]  /*17d300*/  LOP3.LUT P4, RZ, R60, 0x8000000, RZ, 0xc0, !PT ;  /* 0x080000003cff7812 */ /* 0x000fe4000788c0ff */
[----:B0-----:R-:W-:-:S05]  /*17d310*/  PRMT R0, R10, 0x7773, RZ ;  /* 0x000077730a007816 */ /* 0x001fca00000000ff */
[----:B------:R0:W-:Y:S01]  /*17d320*/  @P2 STG.E.U8 desc[UR4][R32.64], R0 ;  /* 0x0000000020002986 */ /* 0x0001e2000c101104 */
[----:B------:R-:W-:Y:S02]  /*17d330*/  LOP3.LUT P5, RZ, R60, 0x10000000, RZ, 0xc0, !PT ;  /* 0x100000003cff7812 */ /* 0x000fe400078ac0ff */
[----:B0-----:R-:W-:-:S05]  /*17d340*/  PRMT R0, R16, 0x7770, RZ ;  /* 0x0000777010007816 */ /* 0x001fca00000000ff */
[----:B------:R0:W-:Y:S01]  /*17d350*/  @P3 STG.E.U8 desc[UR4][R30.64], R0 ;  /* 0x000000001e003986 */ /* 0x0001e2000c101104 */
[----:B------:R-:W-:Y:S02]  /*17d360*/  LOP3.LUT P0, RZ, R60, 0x20000000, RZ, 0xc0, !PT ;  /* 0x200000003cff7812 */ /* 0x000fe4000780c0ff */
[C---:B0-----:R-:W-:Y:S01]  /*17d370*/  PRMT R0, R16.reuse, 0x7771, RZ ;  /* 0x0000777110007816 */ /* 0x041fe200000000ff */
[----:B------:R-:W3:Y:S04]  /*17d380*/  LDL.LU.64 R30, [R1+0x1d70] ;  /* 0x001d7000011e7983 */ /* 0x000ee80000300a00 */
[----:B------:R0:W-:Y:S02]  /*17d390*/  @P6 STG.E.U8 desc[UR4][R6.64], R0 ;  /* 0x0000000006006986 */ /* 0x0001e4000c101104 */
[----:B0-----:R-:W-:-:S05]  /*17d3a0*/  PRMT R0, R16, 0x7772, RZ ;  /* 0x0000777210007816 */ /* 0x001fca00000000ff */
[----:B------:R0:W-:Y:S02]  /*17d3b0*/  @P4 STG.E.U8 desc[UR4][R28.64], R0 ;  /* 0x000000001c004986 */ /* 0x0001e4000c101104 */
[----:B0-----:R-:W-:Y:S02]  /*17d3c0*/  PRMT R0, R16, 0x7773, RZ ;  /* 0x0000777310007816 */ /* 0x001fe400000000ff */
[----:B------:R-:W4:Y:S04]  /*17d3d0*/  LDL.LU.64 R28, [R1+0x1d58] ;  /* 0x001d5800011c7983 */ /* 0x000f280000300a00 */
[----:B------:R0:W-:Y:S02]  /*17d3e0*/  @P5 STG.E.U8 desc[UR4][R4.64], R0 ;  /* 0x0000000004005986 */ /* 0x0001e4000c101104 */
[----:B0-----:R-:W-:-:S05]  /*17d3f0*/  PRMT R0, R27, 0x7770, RZ ;  /* 0x000077701b007816 */ /* 0x001fca00000000ff */
[----:B--2---:R0:W-:Y:S04]  /*17d400*/  @P0 STG.E.U8 desc[UR4][R2.64], R0 ;  /* 0x0000000002000986 */ /* 0x0041e8000c101104 */
[----:B0-----:R-:W2:Y:S04]  /*17d410*/  LDL.LU.64 R2, [R1+0x1d50] ;  /* 0x001d500001027983 */ /* 0x001ea80000300a00 */
[----:B------:R-:W2:Y:S04]  /*17d420*/  LDL.LU.64 R34, [R1+0x1d38] ;  /* 0x001d380001227983 */ /* 0x000ea80000300a00 */
[----:B------:R-:W2:Y:S04]  /*17d430*/  LDL.LU.64 R4, [R1+0x1d30] ;  /* 0x001d300001047983 */ /* 0x000ea80000300a00 */
[----:B------:R-:W2:Y:S04]  /*17d440*/  LDL.LU.64 R10, [R1+0x1d18] ;  /* 0x001d1800010a7983 */ /* 0x000ea80000300a00 */
[----:B------:R-:W2:Y:S04]  /*17d450*/  LDL.LU R16, [R1+0x754] ;  /* 0x0007540001107983 */ /* 0x000ea80000300800 */
[----:B------:R-:W2:Y:S04]  /*17d460*/  LDL.LU.64 R32, [R1+0x1d10] ;  /* 0x001d100001207983 */ /* 0x000ea80000300a00 */
[----:B------:R-:W2:Y:S04]  /*17d470*/  LDL.LU.64 R6, [R1+0x1d08] ;  /* 0x001d080001067983 */ /* 0x000ea80000300a00 */
[----:B------:R-:W2:Y:S01]  /*17d480*/  LDL.LU R26, [R1+0x744] ;  /* 0x00074400011a7983 */ /* 0x000ea20000300800 */
[----:B------:R-:W-:-:S02]  /*17d490*/  LOP3.LUT P5, RZ, R61, 0x20, RZ, 0xc0, !PT ;  /* 0x000000203dff7812 */ /* 0x000fc400078ac0ff */
[C---:B------:R-:W-:Y:S02]  /*17d4a0*/  LOP3.LUT P6, RZ, R61.reuse, 0x1, RZ, 0xc0, !PT ;  /* 0x000000013dff7812 */ /* 0x040fe400078cc0ff */
[C---:B------:R-:W-:Y:S02]  /*17d4b0*/  LOP3.LUT P3, RZ, R61.reuse, 0x2, RZ, 0xc0, !PT ;  /* 0x000000023dff7812 */ /* 0x040fe4000786c0ff */
[C---:B------:R-:W-:Y:S02]  /*17d4c0*/  LOP3.LUT P4, RZ, R61.reuse, 0x4, RZ, 0xc0, !PT ;  /* 0x000000043dff7812 */ /* 0x040fe4000788c0ff */
[----:B------:R-:W-:-:S05]  /*17d4d0*/  LOP3.LUT R61, R61, 0xfffeffff, RZ, 0xc0, !PT ;  /* 0xfffeffff3d3d7812 */ /* 0x000fca00078ec0ff */
[----:B------:R-:W-:-:S04]  /*17d4e0*/  @P5 LOP3.LUT R61, R61, 0x10000, RZ, 0xfc, !PT ;  /* 0x000100003d3d5812 */ /* 0x000fc800078efcff */
[C---:B------:R-:W-:Y:S02]  /*17d4f0*/  LOP3.LUT P5, RZ, R61.reuse, 0x10, RZ, 0xc0, !PT ;  /* 0x000000103dff7812 */ /* 0x040fe400078ac0ff */
[----:B------:R-:W-:Y:S02]  /*17d500*/  LOP3.LUT R61, R61, 0xfffdffff, RZ, 0xc0, !PT ;  /* 0xfffdffff3d3d7812 */ /* 0x000fe400078ec0ff */
[----:B------:R-:W-:-:S09]  /*17d510*/  LOP3.LUT P1, RZ, R60, 0x40000000, RZ, 0xc0, !PT ;  /* 0x400000003cff7812 */ /* 0x000fd2000782c0ff */
[----:B------:R-:W-:-:S04]  /*17d520*/  @P5 LOP3.LUT R61, R61, 0x20000, RZ, 0xfc, !PT ;  /* 0x000200003d3d5812 */ /* 0x000fc800078efcff */
[C---:B------:R-:W-:Y:S02]  /*17d530*/  LOP3.LUT P0, RZ, R61.reuse, 0x200, RZ, 0xc0, !PT ;  /* 0x000002003dff7812 */ /* 0x040fe4000780c0ff */
[C---:B------:R-:W-:Y:S02]  /*17d540*/  LOP3.LUT P5, RZ, R61.reuse, 0x8, RZ, 0xc0, !PT ;  /* 0x000000083dff7812 */ /* 0x040fe400078ac0ff */
[----:B------:R-:W-:Y:S02]  /*17d550*/  LOP3.LUT R61, R61, 0xffffdfff, RZ, 0xc0, !PT ;  /* 0xffffdfff3d3d7812 */ /* 0x000fe400078ec0ff */
[----:B------:R-:W-:Y:S02]  /*17d560*/  LOP3.LUT P2, RZ, R60, 0x80000000, RZ, 0xc0, !PT ;  /* 0x800000003cff7812 */ /* 0x000fe4000784c0ff */
[----:B------:R-:W-:-:S05]  /*17d570*/  PRMT R0, R27, 0x7771, RZ ;  /* 0x000077711b007816 */ /* 0x000fca00000000ff */
[----:B------:R-:W-:-:S04]  /*17d580*/  @P0 LOP3.LUT R61, R61, 0x2000, RZ, 0xfc, !PT ;  /* 0x000020003d3d0812 */ /* 0x000fc800078efcff */
[C---:B------:R-:W-:Y:S02]  /*17d590*/  LOP3.LUT P0, RZ, R61.reuse, 0x100, RZ, 0xc0, !PT ;  /* 0x000001003dff7812 */ /* 0x040fe4000780c0ff */
[----:B------:R-:W-:-:S11]  /*17d5a0*/  LOP3.LUT R61, R61, 0xffffbfff, RZ, 0xc0, !PT ;  /* 0xffffbfff3d3d7812 */ /* 0x000fd600078ec0ff */
[----:B------:R-:W-:-:S04]  /*17d5b0*/  @P0 LOP3.LUT R61, R61, 0x4000, RZ, 0xfc, !PT ;  /* 0x000040003d3d0812 */ /* 0x000fc800078efcff */
[C---:B------:R-:W-:Y:S02]  /*17d5c0*/  LOP3.LUT P0, RZ, R61.reuse, 0x80, RZ, 0xc0, !PT ;  /* 0x000000803dff7812 */ /* 0x040fe4000780c0ff */
[----:B------:R-:W-:Y:S01]  /*17d5d0*/  LOP3.LUT R61, R61, 0xffff7fff, RZ, 0xc0, !PT ;  /* 0xffff7fff3d3d7812 */ /* 0x000fe200078ec0ff */
[----:B---3--:R0:W-:Y:S02]  /*17d5e0*/  @P1 STG.E.U8 desc[UR4][R30.64], R0 ;  /* 0x000000001e001986 */ /* 0x0081e4000c101104 */
[C---:B0-----:R-:W-:Y:S02]  /*17d5f0*/  PRMT R0, R27.reuse, 0x7772, RZ ;  /* 0x000077721b007816 */ /* 0x041fe400000000ff */
[----:B------:R-:W3:Y:S04]  /*17d600*/  LDL.LU.64 R30, [R1+0x1d00] ;  /* 0x001d0000011e7983 */ /* 0x000ee80000300a00 */
[----:B----4-:R0:W-:Y:S02]  /*17d610*/  @P2 STG.E.U8 desc[UR4][R28.64], R0 ;  /* 0x000000001c002986 */ /* 0x0101e4000c101104 */
[----:B0-----:R-:W-:-:S02]  /*17d620*/  PRMT R0, R27, 0x7773, RZ ;  /* 0x000077731b007816 */ /* 0x001fc400000000ff */
[----:B------:R-:W4:Y:S01]  /*17d630*/  LDL.LU.64 R28, [R1+0x1ce8] ;  /* 0x001ce800011c7983 */ /* 0x000f220000300a00 */
[----:B------:R-:W-:-:S03]  /*17d640*/  @P0 LOP3.LUT R61, R61, 0x8000, RZ, 0xfc, !PT ;  /* 0x000080003d3d0812 */ /* 0x000fc600078efcff */
[----:B--2---:R0:W-:Y:S02]  /*17d650*/  @P6 STG.E.U8 desc[UR4][R2.64], R0 ;  /* 0x0000000002006986 */ /* 0x0041e4000c101104 */
[C---:B0-----:R-:W-:Y:S02]  /*17d660*/  PRMT R0, R16.reuse, 0x7770, RZ ;  /* 0x0000777010007816 */ /* 0x041fe400000000ff */
[----:B------:R-:W2:Y:S04]  /*17d670*/  LDL.LU.64 R2, [R1+0x1cd8] ;  /* 0x001cd80001027983 */ /* 0x000ea80000300a00 */
[----:B------:R-:W2:Y:S04]  /*17d680*/  LDL.LU R27, [R1+0x734] ;  /* 0x00073400011b7983 */ /* 0x000ea80000300800 */
[----:B------:R-:W2:Y:S04]  /*17d690*/  LDL.LU R47, [R1+0x2e30] ;  /* 0x002e3000012f7983 */ /* 0x000ea80000300800 */
[----:B------:R0:W-:Y:S02]  /*17d6a0*/  @P3 STG.E.U8 desc[UR4][R34.64], R0 ;  /* 0x0000000022003986 */ /* 0x0001e4000c101104 */
[----:B0-----:R-:W-:-:S05]  /*17d6b0*/  PRMT R0, R16, 0x7771, RZ ;  /* 0x0000777110007816 */ /* 0x001fca00000000ff */
[----:B------:R0:W-:Y:S02]  /*17d6c0*/  @P4 STG.E.U8 desc[UR4][R4.64], R0 ;  /* 0x0000000004004986 */ /* 0x0001e4000c101104 */
[----:B0-----:R-:W-:Y:S02]  /*17d6d0*/  PRMT R0, R16, 0x7772, RZ ;  /* 0x0000777210007816 */ /* 0x001fe400000000ff */
[----:B------:R-:W2:Y:S04]  /*17d6e0*/  LDL.LU.64 R4, [R1+0x1cd0] ;  /* 0x001cd00001047983 */ /* 0x000ea80000300a00 */
[----:B------:R-:W2:Y:S04]  /*17d6f0*/  LDL.LU.64 R34, [R1+0x1ce0] ;  /* 0x001ce00001227983 */ /* 0x000ea80000300a00 */
[----:B------:R0:W-:Y:S01]  /*17d700*/  @P5 STG.E.U8 desc[UR4][R10.64], R0 ;  /* 0x000000000a005986 */ /* 0x0001e2000c101104 */
[----:B------:R-:W-:-:S02]  /*17d710*/  LOP3.LUT P5, RZ, R61, 0x20000, RZ, 0xc0, !PT ;  /* 0x000200003dff7812 */ /* 0x000fc400078ac0ff */
[----:B0-----:R-:W-:-:S11]  /*17d720*/  PRMT R0, R16, 0x7773, RZ ;  /* 0x0000777310007816 */ /* 0x001fd600000000ff */
[----:B------:R0:W-:Y:S01]  /*17d730*/  @P5 STG.E.U8 desc[UR4][R32.64], R0 ;  /* 0x0000000020005986 */ /* 0x0001e2000c101104 */
[----:B------:R-:W-:Y:S02]  /*17d740*/  LOP3.LUT P5, RZ, R61, 0x10000, RZ, 0xc0, !PT ;  /* 0x000100003dff7812 */ /* 0x000fe400078ac0ff */
[----:B0-----:R-:W-:-:S11]  /*17d750*/  PRMT R0, R26, 0x7770, RZ ;  /* 0x000077701a007816 */ /* 0x001fd600000000ff */
[----:B------:R0:W-:Y:S04]  /*17d760*/  @P5 STG.E.U8 desc[UR4][R6.64], R0 ;  /* 0x0000000006005986 */ /* 0x0001e8000c101104 */
[----:B0-----:R-:W2:Y:S01]  /*17d770*/  LDL.LU.64 R6, [R1+0x1cc0] ;  /* 0x001cc00001067983 */ /* 0x001ea20000300a00 */
[C---:B------:R-:W-:Y:S02]  /*17d780*/  LOP3.LUT P0, RZ, R61.reuse, 0x40, RZ, 0xc0, !PT ;  /* 0x000000403dff7812 */ /* 0x040fe4000780c0ff */
[----:B------:R-:W-:Y:S01]  /*17d790*/  PRMT R0, R26, 0x7771, RZ ;  /* 0x000077711a007816 */ /* 0x000fe200000000ff */
[----:B------:R-:W2:Y:S04]  /*17d7a0*/  LDL.LU R36, [R1+0x3008] ;  /* 0x0030080001247983 */ /* 0x000ea80000300800 */
[----:B------:R-:W2:Y:S04]  /*17d7b0*/  LDL.LU R16, [R1+0x724] ;  /* 0x0007240001107983 */ /* 0x000ea80000300800 */
[----:B------:R-:W2:Y:S04]  /*17d7c0*/  LDL.LU.64 R10, [R1+0x1cc8] ;  /* 0x001cc800010a7983 */ /* 0x000ea80000300a00 */
[----:B---3--:R0:W-:Y:S01]  /*17d7d0*/  @P0 STG.E.U8 desc[UR4][R30.64], R0 ;  /* 0x000000001e000986 */ /* 0x0081e2000c101104 */
[----:B------:R-:W-:-:S02]  /*17d7e0*/  LOP3.LUT P0, RZ, R61, 0x8000, RZ, 0xc0, !PT ;  /* 0x000080003dff7812 */ /* 0x000fc4000780c0ff */
[----:B0-----:R-:W-:Y:S02]  /*17d7f0*/  PRMT R0, R26, 0x7772, RZ ;  /* 0x000077721a007816 */ /* 0x001fe400000000ff */
[C---:B------:R-:W-:Y:S01]  /*17d800*/  LOP3.LUT P1, RZ, R61.reuse, 0x400, RZ, 0xc0, !PT ;  /* 0x000004003dff7812 */ /* 0x040fe2000782c0ff */
[----:B------:R-:W3:Y:S01]  /*17d810*/  LDL.LU.64 R30, [R1+0x1cb8] ;  /* 0x001cb800011e7983 */ /* 0x000ee20000300a00 */
[----:B------:R-:W-:-:S03]  /*17d820*/  LOP3.LUT P2, RZ, R61, 0x800, RZ, 0xc0, !PT ;  /* 0x000008003dff7812 */ /* 0x000fc6000784c0ff */
[----:B------:R-:W3:Y:S04]  /*17d830*/  LDL.LU R38, [R1+0x3004] ;  /* 0x0030040001267983 */ /* 0x000ee80000300800 */
[----:B----4-:R0:W-:Y:S01]  /*17d840*/  @P0 STG.E.U8 desc[UR4][R28.64], R0 ;  /* 0x000000001c000986 */ /* 0x0101e2000c101104 */
[C---:B------:R-:W-:Y:S02]  /*17d850*/  LOP3.LUT P0, RZ, R61.reuse, 0x4000, RZ, 0xc0, !PT ;  /* 0x000040003dff7812 */ /* 0x040fe4000780c0ff */
[----:B0-----:R-:W-:Y:S02]  /*17d860*/  PRMT R0, R26, 0x7773, RZ ;  /* 0x000077731a007816 */ /* 0x001fe400000000ff */
[----:B------:R-:W4:Y:S09]  /*17d870*/  LDL.LU R26, [R1+0x3000] ;  /* 0x00300000011a7983 */ /* 0x000f320000300800 */
[----:B--2---:R0:W-:Y:S01]  /*17d880*/  @P0 STG.E.U8 desc[UR4][R2.64], R0 ;  /* 0x0000000002000986 */ /* 0x0041e2000c101104 */
[----:B------:R-:W-:-:S02]  /*17d890*/  LOP3.LUT P0, RZ, R61, 0x2000, RZ, 0xc0, !PT ;  /* 0x000020003dff7812 */ /* 0x000fc4000780c0ff */
[C---:B0-----:R-:W-:Y:S02]  /*17d8a0*/  PRMT R2, R27.reuse, 0x7770, RZ ;  /* 0x000077701b027816 */ /* 0x041fe400000000ff */
[----:B------:R-:W-:-:S09]  /*17d8b0*/  PRMT R3, R27, 0x7771, RZ ;  /* 0x000077711b037816 */ /* 0x000fd200000000ff */
[----:B------:R0:W-:Y:S04]  /*17d8c0*/  @P0 STG.E.U8 desc[UR4][R4.64], R2 ;  /* 0x0000000204000986 */ /* 0x0001e8000c101104 */
[----:B------:R1:W-:Y:S04]  /*17d8d0*/  @P1 STG.E.U8 desc[UR4][R34.64], R3 ;  /* 0x0000000322001986 */ /* 0x0003e8000c101104 */
[----:B0-----:R-:W2:Y:S04]  /*17d8e0*/  LDL.LU.64 R4, [R1+0x1cb0] ;  /* 0x001cb00001047983 */ /* 0x001ea80000300a00 */
[----:B------:R-:W2:Y:S04]  /*17d8f0*/  LDL.LU.64 R28, [R1+0x1ca8] ;  /* 0x001ca800011c7983 */ /* 0x000ea80000300a00 */
[----:B------:R-:W2:Y:S04]  /*17d900*/  LDL.LU R32, [R1+0x2ffc] ;  /* 0x002ffc0001207983 */ /* 0x000ea80000300800 */
[----:B------:R-:W2:Y:S01]  /*17d910*/  LDL.LU R19, [R1+0x2ff8] ;  /* 0x002ff80001137983 */ /* 0x000ea20000300800 */
[----:B------:R-:W-:-:S03]  /*17d920*/  PRMT R2, R27, 0x7772, RZ ;  /* 0x000077721b027816 */ /* 0x000fc600000000ff */
[----:B------:R-:W2:Y:S04]  /*17d930*/  LDL.LU R8, [R1+0x714] ;  /* 0x0007140001087983 */ /* 0x000ea80000300800 */
[----:B------:R-:W2:Y:S04]  /*17d940*/  LDL.LU R46, [R1+0x2ff4] ;  /* 0x002ff400012e7983 */ /* 0x000ea80000300800 */
[----:B------:R-:W2:Y:S04]  /*17d950*/  LDL.LU R14, [R1+0x2ff0] ;  /* 0x002ff000010e7983 */ /* 0x000ea80000300800 */
[----:B-1----:R-:W2:Y:S04]  /*17d960*/  LDL.LU.64 R34, [R1+0x1ca0] ;  /* 0x001ca00001227983 */ /* 0x002ea80000300a00 */
[----:B------:R0:W-:Y:S04]  /*17d970*/  @P2 STG.E.U8 desc[UR4][R6.64], R2 ;  /* 0x0000000206002986 */ /* 0x0001e8000c101104 */
[----:B0-----:R-:W2:Y:S01]  /*17d980*/  LDL.LU.64 R6, [R1+0x1c98] ;  /* 0x001c980001067983 */ /* 0x001ea20000300a00 */
[----:B------:R-:W-:Y:S01]  /*17d990*/  VIADD R0, R47, 0x6c ;  /* 0x0000006c2f007836 */ /* 0x000fe20000000000 */
[----:B------:R-:W-:-:S02]  /*17d9a0*/  LOP3.LUT P3, RZ, R61, 0x1000, RZ, 0xc0, !PT ;  /* 0x000010003dff7812 */ /* 0x000fc4000786c0ff */
[C---:B------:R-:W-:Y:S02]  /*17d9b0*/  LOP3.LUT P4, RZ, R17.reuse, 0x1000, RZ, 0xc0, !PT ;  /* 0x0000100011ff7812 */ /* 0x040fe4000788c0ff */
[----:B------:R-:W-:Y:S02]  /*17d9c0*/  LOP3.LUT P5, RZ, R17, 0x2000, RZ, 0xc0, !PT ;  /* 0x0000200011ff7812 */ /* 0x000fe400078ac0ff */
[----:B------:R-:W-:Y:S02]  /*17d9d0*/  LOP3.LUT P6, RZ, R15, 0x2000000, RZ, 0xc0, !PT ;  /* 0x020000000fff7812 */ /* 0x000fe400078cc0ff */
[----:B------:R-:W-:Y:S01]  /*17d9e0*/  ISETP.GE.AND P0, PT, R0, UR6, PT ;  /* 0x0000000600007c0c */ /* 0x000fe2000bf06270 */
[----:B------:R-:W-:Y:S01]  /*17d9f0*/  VIADD R0, R47, 0x6d ;  /* 0x0000006d2f007836 */ /* 0x000fe20000000000 */
[----:B------:R-:W-:Y:S01]  /*17da00*/  ULDC UR6, c[0x0][0x22c] ;  /* 0x00008b0000067ab9 */ /* 0x000fe20000000800 */
[----:B------:R-:W-:Y:S02]  /*17da10*/  PRMT R2, R27, 0x7773, RZ ;  /* 0x000077731b027816 */ /* 0x000fe400000000ff */
[----:B------:R-:W-:Y:S01]  /*17da20*/  ISETP.LT.AND P2, PT, R36, UR26, !P6 ;  /* 0x0000001a24007c0c */ /* 0x000fe2000f741270 */
[----:B------:R-:W2:Y:S01]  /*17da30*/  LDL.LU.64 R42, [R1+0x1c90] ;  /* 0x001c9000012a7983 */ /* 0x000ea20000300a00 */
[----:B------:R-:W-:-:S02]  /*17da40*/  ISETP.GE.AND P1, PT, R0, UR6, PT ;  /* 0x0000000600007c0c */ /* 0x000fc4000bf26270 */
[----:B------:R-:W-:Y:S01]  /*17da50*/  PRMT R0, R16, 0x7770, RZ ;  /* 0x0000777010007816 */ /* 0x000fe200000000ff */
[----:B------:R-:W2:Y:S04]  /*17da60*/  LDL.LU.64 R40, [R1+0x1c88] ;  /* 0x001c880001287983 */ /* 0x000ea80000300a00 */
[----:B------:R0:W-:Y:S04]  /*17da70*/  @P3 STG.E.U8 desc[UR4][R10.64], R2 ;  /* 0x000000020a003986 */ /* 0x0001e8000c101104 */
[----:B---3--:R1:W-:Y:S04]  /*17da80*/  @P4 STG.E.U8 desc[UR4][R30.64], R0 ;  /* 0x000000001e004986 */ /* 0x0083e8000c101104 */
[----:B------:R-:W3:Y:S04]  /*17da90*/  LDL.LU R13, [R1+0x2fec] ;  /* 0x002fec00010d7983 */ /* 0x000ee80000300800 */
[----:B------:R-:W3:Y:S01]  /*17daa0*/  LDL.LU R37, [R1+0x2fe8] ;  /* 0x002fe80001257983 */ /* 0x000ee20000300800 */
[----:B------:R-:W-:Y:S01]  /*17dab0*/  ULDC.64 UR6, c[0x0][0x228] ;  /* 0x00008a0000067ab9 */ /* 0x000fe20000000a00 */
[----:B------:R-:W-:-:S02]  /*17dac0*/  ISETP.LT.AND P4, PT, R38, UR24, !P6 ;  /* 0x0000001826007c0c */ /* 0x000fc4000f781270 */
[C---:B0-----:R-:W-:Y:S02]  /*17dad0*/  PRMT R2, R16.reuse, 0x7771, RZ ;  /* 0x0000777110027816 */ /* 0x041fe400000000ff */
[----:B-1----:R-:W-:Y:S02]  /*17dae0*/  PRMT R0, R16, 0x7772, RZ ;  /* 0x0000777210007816 */ /* 0x002fe400000000ff */
[----:B----4-:R-:W-:Y:S01]  /*17daf0*/  ISETP.LT.AND P3, PT, R26, UR22, !P6 ;  /* 0x000000161a007c0c */ /* 0x010fe2000f761270 */
[----:B--2---:R0:W-:Y:S04]  /*17db00*/  @P5 STG.E.U8 desc[UR4][R4.64], R2 ;  /* 0x0000000204005986 */ /* 0x0041e8000c101104 */
[----:B------:R1:W-:Y:S04]  /*17db10*/  @P2 STG.E.U8 desc[UR4][R28.64], R0 ;  /* 0x000000001c002986 */ /* 0x0003e8000c101104 */
[----:B0-----:R-:W2:Y:S04]  /*17db20*/  LDL.LU R5, [R1+0x6e4] ;  /* 0x0006e40001057983 */ /* 0x001ea80000300800 */
[----:B------:R-:W4:Y:S01]  /*17db30*/  LDL.LU.64 R10, [R1+0x1c80] ;  /* 0x001c8000010a7983 */ /* 0x000f220000300a00 */
[----:B------:R-:W-:-:S03]  /*17db40*/  PRMT R2, R16, 0x7773, RZ ;  /* 0x0000777310027816 */ /* 0x000fc600000000ff */
[----:B-1----:R-:W4:Y:S01]  /*17db50*/  LDL.LU.64 R28, [R1+0x1c78] ;  /* 0x001c7800011c7983 */ /* 0x002f220000300a00 */
[----:B------:R-:W-:-:S03]  /*17db60*/  PRMT R0, R8, 0x7770, RZ ;  /* 0x0000777008007816 */ /* 0x000fc600000000ff */
[----:B------:R-:W4:Y:S04]  /*17db70*/  LDL.LU R12, [R1+0x2fe4] ;  /* 0x002fe400010c7983 */ /* 0x000f280000300800 */
[----:B------:R-:W4:Y:S04]  /*17db80*/  LDL.LU R31, [R1+0x2fe0] ;  /* 0x002fe000011f7983 */ /* 0x000f280000300800 */
[----:B------:R-:W4:Y:S04]  /*17db90*/  LDL.LU R30, [R1+0x2fdc] ;  /* 0x002fdc00011e7983 */ /* 0x000f280000300800 */
[----:B------:R0:W-:Y:S04]  /*17dba0*/  @P4 STG.E.U8 desc[UR4][R34.64], R2 ;  /* 0x0000000222004986 */ /* 0x0001e8000c101104 */
[----:B0-----:R-:W4:Y:S04]  /*17dbb0*/  LDL.LU.64 R34, [R1+0x1c70] ;  /* 0x001c700001227983 */ /* 0x001f280000300a00 */
[----:B------:R0:W-:Y:S04]  /*17dbc0*/  @P3 STG.E.U8 desc[UR4][R6.64], R0 ;  /* 0x0000000006003986 */ /* 0x0001e8000c101104 */
[----:B0-----:R-:W4:Y:S01]  /*17dbd0*/  LDL.LU.64 R6, [R1+0x1c60] ;  /* 0x001c600001067983 */ /* 0x001f220000300a00 */
[----:B------:R-:W-:-:S02]  /*17dbe0*/  ISETP.LT.AND P5, PT, R32, UR20, !P6 ;  /* 0x0000001420007c0c */ /* 0x000fc4000f7a1270 */
[----:B------:R-:W-:Y:S02]  /*17dbf0*/  ISETP.LT.AND P2, PT, R19, UR18, !P6 ;  /* 0x0000001213007c0c */ /* 0x000fe4000f741270 */
[----:B------:R-:W-:Y:S02]  /*17dc00*/  PRMT R2, R8, 0x7771, RZ ;  /* 0x0000777108027816 */ /* 0x000fe400000000ff */
[----:B------:R-:W-:Y:S01]  /*17dc10*/  ISETP.LT.AND P4, PT, R46, UR16, !P6 ;  /* 0x000000102e007c0c */ /* 0x000fe2000f781270 */
[----:B------:R-:W4:Y:S01]  /*17dc20*/  LDL.LU R4, [R1+0x774] ;  /* 0x0007740001047983 */ /* 0x000f220000300800 */
[----:B------:R-:W-:Y:S02]  /*17dc30*/  ISETP.LT.AND P3, PT, R14, UR14, !P6 ;  /* 0x0000000e0e007c0c */ /* 0x000fe4000f761270 */
[----:B------:R-:W-:Y:S01]  /*17dc40*/  PRMT R0, R8, 0x7772, RZ ;  /* 0x0000777208007816 */ /* 0x000fe200000000ff */
[----:B------:R-:W4:Y:S04]  /*17dc50*/  LDL.LU R27, [R1+0x2fd8] ;  /* 0x002fd800011b7983 */ /* 0x000f280000300800 */
[----:B------:R-:W4:Y:S04]  /*17dc60*/  LDL R16, [R1+0x2fd4] ;  /* 0x002fd40001107983 */ /* 0x000f280000100800 */
[----:B------:R-:W4:Y:S04]  /*17dc70*/  LDL.LU.64 R44, [R1+0x1c68] ;  /* 0x001c6800012c7983 */ /* 0x000f280000300a00 */
[----:B------:R0:W-:Y:S04]  /*17dc80*/  @P5 STG.E.U8 desc[UR4][R42.64], R2 ;  /* 0x000000022a005986 */ /* 0x0001e8000c101104 */
[----:B------:R2:W-:Y:S01]  /*17dc90*/  @P2 STG.E.U8 desc[UR4][R40.64], R0 ;  /* 0x0000000028002986 */ /* 0x0005e2000c101104 */
[----:B---3--:R-:W-:-:S02]  /*17dca0*/  ISETP.LT.AND P5, PT, R13, UR12, !P6 ;  /* 0x0000000c0d007c0c */ /* 0x008fc4000f7a1270 */
[----:B------:R-:W-:Y:S01]  /*17dcb0*/  ISETP.LT.AND P2, PT, R37, UR10, !P6 ;  /* 0x0000000a25007c0c */ /* 0x000fe2000f741270 */
[----:B------:R-:W-:Y:S01]  /*17dcc0*/  VIADD R3, R47, 0x6e ;  /* 0x0000006e2f037836 */ /* 0x000fe20000000000 */
[----:B------:R-:W-:Y:S01]  /*17dcd0*/  ULDC UR10, c[0x0][0x228] ;  /* 0x00008a00000a7ab9 */ /* 0x000fe20000000800 */
[----:B0-----:R-:W3:Y:S01]  /*17dce0*/  LDL.LU.64 R42, [R1+0x1c58] ;  /* 0x001c5800012a7983 */ /* 0x001ee20000300a00 */
[----:B------:R-:W-:-:S03]  /*17dcf0*/  PRMT R2, R8, 0x7773, RZ ;  /* 0x0000777308027816 */ /* 0x000fc600000000ff */
[----:B------:R-:W3:Y:S04]  /*17dd00*/  LDL.LU R39, [R1+0x2f4c] ;  /* 0x002f4c0001277983 */ /* 0x000ee80000300800 */
[----:B------:R-:W3:Y:S01]  /*17dd10*/  LDL.LU R18, [R1+0x2fd0] ;  /* 0x002fd00001127983 */ /* 0x000ee20000300800 */
[----:B--2---:R-:W-:-:S03]  /*17dd20*/  PRMT R0, R5, 0x7770, RZ ;  /* 0x0000777005007816 */ /* 0x004fc600000000ff */
[----:B----4-:R0:W-:Y:S04]  /*17dd30*/  @P4 STG.E.U8 desc[UR4][R10.64], R2 ;  /* 0x000000020a004986 */ /* 0x0101e8000c101104 */
[----:B------:R1:W-:Y:S01]  /*17dd40*/  @P3 STG.E.U8 desc[UR4][R28.64], R0 ;  /* 0x000000001c003986 */ /* 0x0003e2000c101104 */
[----:B0-----:R-:W-:-:S03]  /*17dd50*/  PRMT R2, R5, 0x7771, RZ ;  /* 0x0000777105027816 */ /* 0x001fc600000000ff */
[----:B-1----:R-:W2:Y:S01]  /*17dd60*/  LDL.LU.64 R28, [R1+0x1c50] ;  /* 0x001c5000011c7983 */ /* 0x002ea20000300a00 */
[----:B------:R-:W-:-:S03]  /*17dd70*/  PRMT R0, R5, 0x7772, RZ ;  /* 0x0000777205007816 */ /* 0x000fc600000000ff */
[----:B------:R-:W4:Y:S04]  /*17dd80*/  LDL.LU.64 R40, [R1+0x1c40] ;  /* 0x001c400001287983 */ /* 0x000f280000300a00 */
[----:B------:R-:W-:Y:S04]  /*17dd90*/  @P5 STG.E.U8 desc[UR4][R34.64], R2 ;  /* 0x0000000222005986 */ /* 0x000fe8000c101104 */
[----:B------:R-:W4:Y:S04]  /*17dda0*/  LDL.LU R10, [R1+0x768] ;  /* 0x00076800010a7983 */ /* 0x000f280000300800 */
[----:B------:R0:W-:Y:S04]  /*17ddb0*/  @P2 STG.E.U8 desc[UR4][R6.64], R0 ;  /* 0x0000000006002986 */ /* 0x0001e8000c101104 */
[----:B0-----:R-:W4:Y:S04]  /*17ddc0*/  LDL.LU.64 R6, [R1+0x1c48] ;  /* 0x001c480001067983 */ /* 0x001f280000300a00 */
[----:B------:R-:W4:Y:S04]  /*17ddd0*/  LDL.LU.64 R34, [R1+0x1c38] ;  /* 0x001c380001227983 */ /* 0x000f280000300a00 */
[----:B------:R-:W4:Y:S01]  /*17dde0*/  LDL.LU.64 R20, [R1+0x1c30] ;  /* 0x001c300001147983 */ /* 0x000f220000300a00 */
[----:B------:R-:W-:-:S02]  /*17ddf0*/  ISETP.LT.AND P3, PT, R12, UR8, !P6 ;  /* 0x000000080c007c0c */ /* 0x000fc4000f761270 */
[----:B------:R-:W-:Y:S02]  /*17de00*/  ISETP.LT.AND P4, PT, R31, UR6, !P6 ;  /* 0x000000061f007c0c */ /* 0x000fe4000f781270 */
[----:B------:R-:W-:Y:S02]  /*17de10*/  PRMT R2, R5, 0x7773, RZ ;  /* 0x0000777305027816 */ /* 0x000fe400000000ff */
[----:B------:R-:W-:Y:S02]  /*17de20*/  ISETP.LT.AND P2, PT, R30, UR28, !P6 ;  /* 0x0000001c1e007c0c */ /* 0x000fe4000f741270 */
[----:B------:R-:W-:Y:S01]  /*17de30*/  PRMT R0, R4, 0x7770, RZ ;  /* 0x0000777004007816 */ /* 0x000fe200000000ff */
[----:B------:R-:W-:Y:S01]  /*17de40*/  ULDC UR6, c[0x0][0x22c] ;  /* 0x00008b0000067ab9 */ /* 0x000fe20000000800 */
[----:B------:R-:W-:Y:S01]  /*17de50*/  ULDC UR8, c[0x0][0x228] ;  /* 0x00008a0000087ab9 */ /* 0x000fe20000000800 */
[----:B------:R-:W4:Y:S01]  /*17de60*/  LDL.LU.64 R48, [R1+0x1c28] ;  /* 0x001c280001307983 */ /* 0x000f220000300a00 */
[----:B------:R-:W-:-:S03]  /*17de70*/  ISETP.LT.AND P5, PT, R27, UR8, !P6 ;  /* 0x000000081b007c0c */ /* 0x000fc6000f7a1270 */
[----:B------:R-:W4:Y:S01]  /*17de80*/  LDL.LU R5, [R1+0x758] ;  /* 0x0007580001057983 */ /* 0x000f220000300800 */
[----:B------:R-:W-:-:S03]  /*17de90*/  ULDC UR8, c[0x0][0x228] ;  /* 0x00008a0000087ab9 */ /* 0x000fc60000000800 */
[----:B------:R0:W-:Y:S01]  /*17dea0*/  @P3 STG.E.U8 desc[UR4][R44.64], R2 ;  /* 0x000000022c003986 */ /* 0x0001e2000c101104 */
[----:B------:R-:W-:Y:S01]  /*17deb0*/  ISETP.GE.AND P3, PT, R3, UR6, PT ;  /* 0x0000000603007c0c */ /* 0x000fe2000bf66270 */
[----:B------:R-:W-:Y:S02]  /*17dec0*/  ULDC UR6, c[0x0][0x228] ;  /* 0x00008a0000067ab9 */ /* 0x000fe40000000800 */
[----:B---3--:R1:W-:Y:S01]  /*17ded0*/  @P4 STG.E.U8 desc[UR4][R42.64], R0 ;  /* 0x000000002a004986 */ /* 0x0083e2000c101104 */
[----:B------:R-:W-:Y:S02]  /*17dee0*/  ISETP.LT.AND P4, PT, R16, UR6, !P6 ;  /* 0x0000000610007c0c */ /* 0x000fe4000f781270 */
[----:B------:R-:W-:Y:S01]  /*17def0*/  ISETP.LT.AND P6, PT, R39, UR8, !P0 ;  /* 0x0000000827007c0c */ /* 0x000fe2000c7c1270 */
[----:B------:R-:W-:Y:S01]  /*17df00*/  ULDC UR6, c[0x0][0x228] ;  /* 0x00008a0000067ab9 */ /* 0x000fe20000000800 */
[----:B------:R-:W-:Y:S01]  /*17df10*/  ULDC UR8, c[0x0][0x228] ;  /* 0x00008a0000087ab9 */ /* 0x000fe20000000800 */
[----:B0-----:R-:W-:-:S02]  /*17df20*/  PRMT R2, R4, 0x7771, RZ ;  /* 0x0000777104027816 */ /* 0x001fc400000000ff */
[----:B-1----:R-:W-:-:S03]  /*17df30*/  PRMT R0, R4, 0x7772, RZ ;  /* 0x0000777204007816 */ /* 0x002fc600000000ff */
[----:B--2---:R0:W-:Y:S04]  /*17df40*/  @P2 STG.E.U8 desc[UR4][R28.64], R2 ;  /* 0x000000021c002986 */ /* 0x0041e8000c101104 */
[----:B----4-:R1:W-:Y:S01]  /*17df50*/  @P5 STG.E.U8 desc[UR4][R40.64], R0 ;  /* 0x0000000028005986 */ /* 0x0103e2000c101104 */
[----:B------:R-:W-:-:S03]  /*17df60*/  ISETP.LT.AND P5, PT, R18, UR6, !P0 ;  /* 0x0000000612007c0c */ /* 0x000fc6000c7a1270 */
[----:B0-----:R-:W2:Y:S01]  /*17df70*/  LDL.LU.64 R28, [R1+0x1c20] ;  /* 0x001c2000011c7983 */ /* 0x001ea20000300a00 */
[----:B------:R-:W-:-:S03]  /*17df80*/  PRMT R2, R4, 0x7773, RZ ;  /* 0x0000777304027816 */ /* 0x000fc600000000ff */
[----:B------:R-:W3:Y:S01]  /*17df90*/  LDL.LU.64 R44, [R1+0x1c18] ;  /* 0x001c1800012c7983 */ /* 0x000ee20000300a00 */
[----:B-1----:R-:W-:Y:S02]  /*17dfa0*/  PRMT R0, R10, 0x7770, RZ ;  /* 0x000077700a007816 */ /* 0x002fe400000000ff */
[----:B------:R-:W-:Y:S01]  /*17dfb0*/  ISETP.LT.AND P2, PT, R36, UR8, !P0 ;  /* 0x0000000824007c0c */ /* 0x000fe2000c741270 */
[----:B------:R-:W-:Y:S01]  /*17dfc0*/  ULDC UR6, c[0x0][0x228] ;  /* 0x00008a0000067ab9 */ /* 0x000fe20000000800 */
[----:B------:R-:W-:Y:S01]  /*17dfd0*/  ULDC UR8, c[0x0][0x228] ;  /* 0x00008a0000087ab9 */ /* 0x000fe20000000800 */
[----:B------:R0:W-:Y:S04]  /*17dfe0*/  @P4 STG.E.U8 desc[UR4][R6.64], R2 ;  /* 0x0000000206004986 */ /* 0x0001e8000c101104 */
[----:B------:R1:W-:Y:S04]  /*17dff0*/  @P6 STG.E.U8 desc[UR4][R34.64], R0 ;  /* 0x0000000022006986 */ /* 0x0003e8000c101104 */
[----:B0-----:R-:W4:Y:S04]  /*17e000*/  LDL.LU.64 R6, [R1+0x1c10] ;  /* 0x001c100001067983 */ /* 0x001f280000300a00 */
[----:B------:R-:W4:Y:S04]  /*17e010*/  LDL.LU.64 R40, [R1+0x1c08] ;  /* 0x001c080001287983 */ /* 0x000f280000300a00 */
[----:B------:R-:W4:Y:S04]  /*17e020*/  LDL.LU.64 R42, [R1+0x1c00] ;  /* 0x001c0000012a7983 */ /* 0x000f280000300a00 */
[----:B-1----:R-:W4:Y:S04]  /*17e030*/  LDL.LU.64 R34, [R1+0x1bf8] ;  /* 0x001bf80001227983 */ /* 0x002f280000300a00 */
[----:B------:R-:W4:Y:S01]  /*17e040*/  LDL.LU R4, [R1+0x748] ;  /* 0x0007480001047983 */ /* 0x000f220000300800 */
[----:B------:R-:W-:-:S02]  /*17e050*/  PRMT R2, R10, 0x7771, RZ ;  /* 0x000077710a027816 */ /* 0x000fc400000000ff */
[----:B------:R-:W-:-:S03]  /*17e060*/  PRMT R0, R10, 0x7772, RZ ;  /* 0x000077720a007816 */ /* 0x000fc600000000ff */
[----:B------:R0:W-:Y:S02]  /*17e070*/  @P5 STG.E.U8 desc[UR4][R20.64], R2 ;  /* 0x0000000214005986 */ /* 0x0001e4000c101104 */
[----:B0-----:R-:W-:Y:S02]  /*17e080*/  PRMT R2, R10, 0x7773, RZ ;  /* 0x000077730a027816 */ /* 0x001fe400000000ff */
[----:B------:R-:W4:Y:S01]  /*17e090*/  LDL.LU.64 R10, [R1+0x1bf0] ;  /* 0x001bf000010a7983 */ /* 0x000f220000300a00 */
[----:B------:R-:W-:Y:S02]  /*17e0a0*/  ISETP.LT.AND P6, PT, R38, UR6, !P0 ;  /* 0x0000000626007c0c */ /* 0x000fe4000c7c1270 */
[----:B------:R-:W-:Y:S01]  /*17e0b0*/  ISETP.LT.AND P4, PT, R26, UR8, !P0 ;  /* 0x000000081a007c0c */ /* 0x000fe2000c781270 */
[----:B------:R-:W-:Y:S01]  /*17e0c0*/  ULDC UR6, c[0x0][0x228] ;  /* 0x00008a0000067ab9 */ /* 0x000fe20000000800 */
[----:B------:R-:W-:Y:S01]  /*17e0d0*/  ULDC UR8, c[0x0][0x228] ;  /* 0x00008a0000087ab9 */ /* 0x000fe20000000800 */
[----:B------:R-:W-:Y:S01]  /*17e0e0*/  ISETP.LT.AND P5, PT, R32, UR6, !P0 ;  /* 0x0000000620007c0c */ /* 0x000fe2000c7a1270 */
[----:B------:R0:W-:Y:S01]  /*17e0f0*/  @P2 STG.E.U8 desc[UR4][R48.64], R0 ;  /* 0x0000000030002986 */ /* 0x0001e2000c101104 */
[----:B------:R-:W-:Y:S01]  /*17e100*/  ISETP.LT.AND P2, PT, R19, UR8, !P0 ;  /* 0x0000000813007c0c */ /* 0x000fe2000c741270 */
[----:B------:R-:W-:Y:S01]  /*17e110*/  ULDC UR6, c[0x0][0x228] ;  /* 0x00008a0000067ab9 */ /* 0x000fe20000000800 */
[----:B------:R-:W-:Y:S01]  /*17e120*/  ULDC UR8, c[0x0][0x228] ;  /* 0x00008a0000087ab9 */ /* 0x000fe20000000800 */
[----:B0-----:R-:W-:-:S03]  /*17e130*/  PRMT R0, R5, 0x7770, RZ ;  /* 0x0000777005007816 */ /* 0x001fc600000000ff */
[----:B--2---:R0:W-:Y:S04]  /*17e140*/  @P6 STG.E.U8 desc[UR4][R28.64], R2 ;  /* 0x000000021c006986 */ /* 0x0041e8000c101104 */
[----:B---3--:R1:W-:Y:S01]  /*17e150*/  @P4 STG.E.U8 desc[UR4][R44.64], R0 ;  /* 0x000000002c004986 */ /* 0x0083e2000c101104 */
[----:B------:R-:W-:Y:S02]  /*17e160*/  ISETP.LT.AND P6, PT, R46, UR6, !P0 ;  /* 0x000000062e007c0c */ /* 0x000fe4000c7c1270 */
[----:B------:R-:W-:Y:S01]  /*17e170*/  ISETP.LT.AND P4, PT, R14, UR8, !P0 ;  /* 0x000000080e007c0c */ /* 0x000fe2000c781270 */
[----:B------:R-:W-:Y:S01]  /*17e180*/  ULDC UR6, c[0x0][0x228] ;  /* 0x00008a0000067ab9 */ /* 0x000fe20000000800 */
[----:B------:R-:W-:Y:S01]  /*17e190*/  ULDC UR8, c[0x0][0x228] ;  /* 0x00008a0000087ab9 */ /* 0x000fe20000000800 */
[C---:B0-----:R-:W-:Y:S01]  /*17e1a0*/  PRMT R2, R5.reuse, 0x7771, RZ ;  /* 0x0000777105027816 */ /* 0x041fe200000000ff */
[----:B------:R-:W2:Y:S01]  /*17e1b0*/  LDL.LU.64 R28, [R1+0x1be0] ;  /* 0x001be000011c7983 */ /* 0x000ea20000300a00 */
[----:B-1----:R-:W-:-:S03]  /*17e1c0*/  PRMT R0, R5, 0x7772, RZ ;  /* 0x0000777205007816 */ /* 0x002fc600000000ff */
[----:B------:R-:W3:Y:S04]  /*17e1d0*/  LDL.LU R8, [R1+0x738] ;  /* 0x0007380001087983 */ /* 0x000ee80000300800 */
[----:B----4-:R0:W-:Y:S04]  /*17e1e0*/  @P5 STG.E.U8 desc[UR4][R6.64], R2 ;  /* 0x0000000206005986 */ /* 0x0101e8000c101104 */
[----:B------:R1:W-:Y:S01]  /*17e1f0*/  @P2 STG.E.U8 desc[UR4][R40.64], R0 ;  /* 0x0000000028002986 */ /* 0x0003e2000c101104 */
[----:B------:R-:W-:Y:S01]  /*17e200*/  ISETP.LT.AND P5, PT, R13, UR6, !P0 ;  /* 0x000000060d007c0c */ /* 0x000fe2000c7a1270 */
[----:B------:R-:W-:-:S02]  /*17e210*/  ULDC UR6, c[0x0][0x228] ;  /* 0x00008a0000067ab9 */ /* 0x000fc40000000800 */
[----:B0-----:R-:W4:Y:S04]  /*17e220*/  LDL.LU.64 R6, [R1+0x1be8] ;  /* 0x001be80001067983 */ /* 0x001f280000300a00 */
[----:B-1----:R-:W4:Y:S01]  /*17e230*/  LDL.LU.64 R40, [R1+0x1bd8] ;  /* 0x001bd80001287983 */ /* 0x002f220000300a00 */
[----:B------:R-:W-:Y:S02]  /*17e240*/  PRMT R2, R5, 0x7773, RZ ;  /* 0x0000777305027816 */ /* 0x000fe400000000ff */
[----:B------:R-:W-:-:S03]  /*17e250*/  PRMT R0, R4, 0x7770, RZ ;  /* 0x0000777004007816 */ /* 0x000fc600000000ff */
[----:B------:R0:W-:Y:S04]  /*17e260*/  @P6 STG.E.U8 desc[UR4][R42.64], R2 ;  /* 0x000000022a006986 */ /* 0x0001e8000c101104 */
[----:B------:R1:W-:Y:S04]  /*17e270*/  @P4 STG.E.U8 desc[UR4][R34.64], R0 ;  /* 0x0000000022004986 */ /* 0x0003e8000c101104 */
[----:B0-----:R-:W4:Y:S01]  /*17e280*/  LDL.LU.64 R42, [R1+0x1bd0] ;  /* 0x001bd000012a7983 */ /* 0x001f220000300a00 */
[----:B------:R-:W-:-:S03]  /*17e290*/  PRMT R2, R4, 0x7771, RZ ;  /* 0x0000777104027816 */ /* 0x000fc600000000ff */
[----:B-1----:R-:W4:Y:S04]  /*17e2a0*/  LDL.LU.64 R34, [R1+0x1bc0] ;  /* 0x001bc00001227983 */ /* 0x002f280000300a00 */
[----:B------:R-:W4:Y:S04]  /*17e2b0*/  LDL.LU R5, [R1+0x728] ;  /* 0x0007280001057983 */ /* 0x000f280000300800 */
[----:B------:R0:W-:Y:S04]  /*17e2c0*/  @P5 STG.E.U8 desc[UR4][R10.64], R2 ;  /* 0x000000020a005986 */ /* 0x0001e8000c101104 */
[----:B0-----:R-:W4:Y:S01]  /*17e2d0*/  LDL.LU.64 R10, [R1+0x1bc8] ;  /* 0x001bc800010a7983 */ /* 0x001f220000300a00 */
[----:B------:R-:W-:Y:S01]  /*17e2e0*/  ISETP.LT.AND P2, PT, R37, UR6, !P0 ;  /* 0x0000000625007c0c */ /* 0x000fe2000c741270 */
[----:B------:R-:W-:-:S02]  /*17e2f0*/  ULDC UR6, c[0x0][0x228] ;  /* 0x00008a0000067ab9 */ /* 0x000fc40000000800 */
[----:B------:R-:W-:Y:S02]  /*17e300*/  ISETP.LT.AND P4, PT, R12, UR6, !P0 ;  /* 0x000000060c007c0c */ /* 0x000fe4000c781270 */
[----:B------:R-:W-:Y:S02]  /*17e310*/  ISETP.LT.AND P5, PT, R31, UR8, !P0 ;  /* 0x000000081f007c0c */ /* 0x000fe4000c7a1270 */
[C---:B------:R-:W-:Y:S02]  /*17e320*/  PRMT R0, R4.reuse, 0x7772, RZ ;  /* 0x0000777204007816 */ /* 0x040fe400000000ff */
[----:B------:R-:W-:Y:S01]  /*17e330*/  PRMT R2, R4, 0x7773, RZ ;  /* 0x0000777304027816 */ /* 0x000fe200000000ff */
[----:B------:R-:W-:Y:S01]  /*17e340*/  VIADD R3, R47, 0x6f ;  /* 0x0000006f2f037836 */ /* 0x000fe20000000000 */
[----:B------:R-:W-:Y:S01]  /*17e350*/  ULDC UR8, c[0x0][0x228] ;  /* 0x00008a0000087ab9 */ /* 0x000fe20000000800 */
[----:B------:R-:W-:Y:S01]  /*17e360*/  ULDC UR6, c[0x0][0x22c] ;  /* 0x00008b0000067ab9 */ /* 0x000fe20000000800 */
[----:B------:R-:W-:Y:S01]  /*17e370*/  ISETP.LT.AND P6, PT, R27, UR10, !P0 ;  /* 0x0000000a1b007c0c */ /* 0x000fe2000c7c1270 */
[----:B------:R-:W-:Y:S01]  /*17e380*/  ULDC UR10, c[0x0][0x228] ;  /* 0x00008a00000a7ab9 */ /* 0x000fe20000000800 */
[----:B--2---:R0:W-:Y:S01]  /*17e390*/  @P2 STG.E.U8 desc[UR4][R28.64], R0 ;  /* 0x000000001c002986 */ /* 0x0041e2000c101104 */
[----:B------:R-:W-:Y:S01]  /*17e3a0*/  ISETP.LT.AND P2, PT, R30, UR8, !P0 ;  /* 0x000000081e007c0c */ /* 0x000fe2000c741270 */
[----:B------:R-:W-:-:S02]  /*17e3b0*/  ULDC UR8, c[0x0][0x228] ;  /* 0x00008a0000087ab9 */ /* 0x000fc40000000800 */
[----:B0-----:R-:W2:Y:S01]  /*17e3c0*/  LDL.LU.64 R28, [R1+0x1bb8] ;  /* 0x001bb800011c7983 */ /* 0x001ea20000300a00 */
[----:B---3--:R-:W-:-:S03]  /*17e3d0*/  PRMT R0, R8, 0x7770, RZ ;  /* 0x0000777008007816 */ /* 0x008fc600000000ff */
[----:B----4-:R0:W-:Y:S01]  /*17e3e0*/  @P4 STG.E.U8 desc[UR4][R6.64], R2 ;  /* 0x0000000206004986 */ /* 0x0101e2000c101104 */
[----:B------:R-:W-:Y:S01]  /*17e3f0*/  ISETP.GE.AND P4, PT, R3, UR6, PT ;  /* 0x0000000603007c0c */ /* 0x000fe2000bf86270 */
[----:B------:R-:W-:Y:S02]  /*17e400*/  ULDC UR6, c[0x0][0x228] ;  /* 0x00008a0000067ab9 */ /* 0x000fe40000000800 */
[----:B------:R1:W-:Y:S01]  /*17e410*/  @P5 STG.E.U8 desc[UR4][R40.64], R0 ;  /* 0x0000000028005986 */ /* 0x0003e2000c101104 */
[----:B------:R-:W-:-:S03]  /*17e420*/  ISETP.LT.AND P0, PT, R16, UR6, !P0 ;  /* 0x0000000610007c0c */ /* 0x000fc6000c701270 */
[----:B0-----:R-:W3:Y:S04]  /*17e430*/  LDL.LU.64 R6, [R1+0x1bb0] ;  /* 0x001bb00001067983 */ /* 0x001ee80000300a00 */
[----:B-1----:R-:W4:Y:S01]  /*17e440*/  LDL.LU.64 R40, [R1+0x1ba8] ;  /* 0x001ba80001287983 */ /* 0x002f220000300a00 */
[----:B------:R-:W-:-:S03]  /*17e450*/  PRMT R2, R8, 0x7771, RZ ;  /* 0x0000777108027816 */ /* 0x000fc600000000ff */
[----:B------:R-:W4:Y:S01]  /*17e460*/  LDL.LU R4, [R1+0x718] ;  /* 0x0007180001047983 */ /* 0x000f220000300800 */
[----:B------:R-:W-:-:S03]  /*17e470*/  PRMT R0, R8, 0x7772, RZ ;  /* 0x0000777208007816 */ /* 0x000fc600000000ff */
[----:B------:R-:W4:Y:S04]  /*17e480*/  LDL.LU.64 R20, [R1+0x1ba0] ;  /* 0x001ba00001147983 */ /* 0x000f280000300a00 */
[----:B------:R0:W-:Y:S04]  /*17e490*/  @P2 STG.E.U8 desc[UR4][R42.64], R2 ;  /* 0x000000022a002986 */ /* 0x0001e8000c101104 */
[----:B------:R-:W4:Y:S04]  /*17e4a0*/  LDL.LU.64 R48, [R1+0x1b98] ;  /* 0x001b980001307983 */ /* 0x000f280000300a00 */
[----:B------:R-:W-:Y:S01]  /*17e4b0*/  @P6 STG.E.U8 desc[UR4][R34.64], R0 ;  /* 0x0000000022006986 */ /* 0x000fe2000c101104 */
[----:B------:R-:W-:Y:S01]  /*17e4c0*/  ISETP.LT.AND P5, PT, R39, UR8, !P1 ;  /* 0x0000000827007c0c */ /* 0x000fe2000cfa1270 */
[----:B------:R-:W-:Y:S01]  /*17e4d0*/  ULDC UR6, c[0x0][0x228] ;  /* 0x00008a0000067ab9 */ /* 0x000fe20000000800 */
[----:B------:R-:W-:Y:S01]  /*17e4e0*/  ULDC UR8, c[0x0][0x228] ;  /* 0x00008a0000087ab9 */ /* 0x000fe20000000800 */
[----:B0-----:R-:W-:-:S05]  /*17e4f0*/  PRMT R2, R8, 0x7773, RZ ;  /* 0x0000777308027816 */ /* 0x001fca00000000ff */
[----:B------:R0:W-:Y:S04]  /*17e500*/  @P0 STG.E.U8 desc[UR4][R10.64], R2 ;  /* 0x000000020a000986 */ /* 0x0001e8000c101104 */
[----:B0-----:R-:W4:Y:S04]  /*17e510*/  LDL.LU.64 R10, [R1+0x1b90] ;  /* 0x001b9000010a7983 */ /* 0x001f280000300a00 */
[----:B------:R-:W4:Y:S01]  /*17e520*/  LDL.LU.64 R34, [R1+0x1b88] ;  /* 0x001b880001227983 */ /* 0x000f220000300a00 */
[----:B------:R-:W-:Y:S02]  /*17e530*/  ISETP.LT.AND P6, PT, R18, UR6, !P1 ;  /* 0x0000000612007c0c */ /* 0x000fe4000cfc1270 */
[----:B------:R-:W-:-:S02]  /*17e540*/  ISETP.LT.AND P2, PT, R36, UR8, !P1 ;  /* 0x0000000824007c0c */ /* 0x000fc4000cf41270 */
[C---:B------:R-:W-:Y:S01]  /*17e550*/  PRMT R0, R5.reuse, 0x7770, RZ ;  /* 0x0000777005007816 */ /* 0x040fe200000000ff */
[----:B------:R-:W-:Y:S01]  /*17e560*/  ULDC UR6, c[0x0][0x228] ;  /* 0x00008a0000067ab9 */ /* 0x000fe20000000800 */
[----:B------:R-:W-:Y:S01]  /*17e570*/  ULDC UR8, c[0x0][0x228] ;  /* 0x00008a0000087ab9 */ /* 0x000fe20000000800 */
[C---:B------:R-:W-:Y:S02]  /*17e580*/  PRMT R2, R5.reuse, 0x7771, RZ ;  /* 0x0000777105027816 */ /* 0x040fe400000000ff */
[----:B------:R-:W-:Y:S01]  /*17e590*/  ISETP.LT.AND P0, PT, R26, UR8, !P1 ;  /* 0x000000081a007c0c */ /* 0x000fe2000cf01270 */
[----:B------:R-:W-:Y:S01]  /*17e5a0*/  ULDC UR8, c[0x0][0x228] ;  /* 0x00008a0000087ab9 */ /* 0x000fe20000000800 */
[----:B--2---:R0:W-:Y:S01]  /*17e5b0*/  @P5 STG.E.U8 desc[UR4][R28.64], R0 ;  /* 0x000000001c005986 */ /* 0x0041e2000c101104 */
[----:B------:R-:W-:Y:S01]  /*17e5c0*/  ISETP.LT.AND P5, PT, R38, UR6, !P1 ;  /* 0x0000000626007c0c */ /* 0x000fe2000cfa1270 */
[----:B------:R-:W-:Y:S01]  /*17e5d0*/  ULDC UR6, c[0x0][0x228] ;  /* 0x00008a0000067ab9 */ /* 0x000fe20000000800 */
[----:B0-----:R-:W-:Y:S01]  /*17e5e0*/  PRMT R0, R5, 0x7772, RZ ;  /* 0x0000777205007816 */ /* 0x001fe200000000ff */
[----:B------:R-:W2:Y:S04]  /*17e5f0*/  LDL.LU R29, [R1+0x6e8] ;  /* 0x0006e800011d7983 */ /* 0x000ea80000300800 */
[----:B------:R-:W2:Y:S04]  /*17e600*/  LDL.LU.64 R44, [R1+0x1b80] ;  /* 0x001b8000012c7983 */ /* 0x000ea80000300a00 */
[----:B---3--:R0:W-:Y:S04]  /*17e610*/  @P6 STG.E.U8 desc[UR4][R6.64], R2 ;  /* 0x0000000206006986 */ /* 0x0081e8000c101104 */
[----:B----4-:R1:W-:Y:S01]  /*17e620*/  @P2 STG.E.U8 desc[UR4][R40.64], R0 ;  /* 0x0000000028002986 */ /* 0x0103e2000c101104 */
[----:B------:R-:W-:-:S02]  /*17e630*/  ISETP.LT.AND P6, PT, R32, UR6, !P1 ;  /* 0x0000000620007c0c */ /* 0x000fc4000cfc1270 */
[----:B------:R-:W-:Y:S01]  /*17e640*/  ISETP.LT.AND P2, PT, R19, UR8, !P1 ;  /* 0x0000000813007c0c */ /* 0x000fe2000cf41270 */
[----:B------:R-:W-:Y:S01]  /*17e650*/  ULDC UR6, c[0x0][0x228] ;  /* 0x00008a0000067ab9 */ /* 0x000fe20000000800 */
[----:B------:R-:W-:Y:S01]  /*17e660*/  ULDC UR8, c[0x0][0x228] ;  /* 0x00008a0000087ab9 */ /* 0x000fe20000000800 */
[----:B0-----:R-:W3:Y:S01]  /*17e670*/  LDL.LU.64 R6, [R1+0x1b78] ;  /* 0x001b780001067983 */ /* 0x001ee20000300a00 */
[----:B------:R-:W-:Y:S02]  /*17e680*/  PRMT R2, R5, 0x7773, RZ ;  /* 0x0000777305027816 */ /* 0x000fe400000000ff */
[C---:B-1----:R-:W-:Y:S01]  /*17e690*/  PRMT R0, R4.reuse, 0x7770, RZ ;  /* 0x0000777004007816 */ /* 0x042fe200000000ff */
[----:B------:R-:W4:Y:S04]  /*17e6a0*/  LDL.LU.64 R42, [R1+0x1b70] ;  /* 0x001b7000012a7983 */ /* 0x000f280000300a00 */
[----:B------:R-:W4:Y:S04]  /*17e6b0*/  LDL.LU.64 R40, [R1+0x1b50] ;  /* 0x001b500001287983 */ /* 0x000f280000300a00 */
[----:B------:R0:W-:Y:S04]  /*17e6c0*/  @P5 STG.E.U8 desc[UR4][R20.64], R2 ;  /* 0x0000000214005986 */ /* 0x0001e8000c101104 */
[----:B------:R1:W-:Y:S04]  /*17e6d0*/  @P0 STG.E.U8 desc[UR4][R48.64], R0 ;  /* 0x0000000030000986 */ /* 0x0003e8000c101104 */
[----:B------:R-:W4:Y:S01]  /*17e6e0*/  LDL.LU R28, [R1+0x778] ;  /* 0x00077800011c7983 */ /* 0x000f220000300800 */
[----:B0-----:R-:W-:-:S02]  /*17e6f0*/  PRMT R2, R4, 0x7771, RZ ;  /* 0x0000777104027816 */ /* 0x001fc400000000ff */
[----:B-1----:R-:W-:-:S03]  /*17e700*/  PRMT R0, R4, 0x7772, RZ ;  /* 0x0000777204007816 */ /* 0x002fc600000000ff */
[----:B------:R0:W-:Y:S04]  /*17e710*/  @P6 STG.E.U8 desc[UR4][R10.64], R2 ;  /* 0x000000020a006986 */ /* 0x0001e8000c101104 */
[----:B------:R1:W-:Y:S04]  /*17e720*/  @P2 STG.E.U8 desc[UR4][R34.64], R0 ;  /* 0x0000000022002986 */ /* 0x0003e8000c101104 */
[----:B0-----:R-:W4:Y:S04]  /*17e730*/  LDL.LU.64 R10, [R1+0x1b60] ;  /* 0x001b6000010a7983 */ /* 0x001f280000300a00 */
[----:B-1----:R-:W4:Y:S01]  /*17e740*/  LDL.LU.64 R34, [R1+0x1b48] ;  /* 0x001b480001227983 */ /* 0x002f220000300a00 */
[----:B------:R-:W-:-:S03]  /*17e750*/  PRMT R2, R4, 0x7773, RZ ;  /* 0x0000777304027816 */ /* 0x000fc600000000ff */
[----:B------:R-:W4:Y:S01]  /*17e760*/  LDL.LU.64 R4, [R1+0x1b40] ;  /* 0x001b400001047983 */ /* 0x000f220000300a00 */
[----:B------:R-:W-:Y:S02]  /*17e770*/  ISETP.LT.AND P5, PT, R46, UR6, !P1 ;  /* 0x000000062e007c0c */ /* 0x000fe4000cfa1270 */
[----:B------:R-:W-:Y:S01]  /*17e780*/  ISETP.LT.AND P0, PT, R14, UR8, !P1 ;  /* 0x000000080e007c0c */ /* 0x000fe2000cf01270 */
[----:B------:R-:W-:Y:S01]  /*17e790*/  ULDC UR6, c[0x0][0x228] ;  /* 0x00008a0000067ab9 */ /* 0x000fe20000000800 */
[----:B------:R-:W-:Y:S01]  /*17e7a0*/  ULDC UR8, c[0x0][0x228] ;  /* 0x00008a0000087ab9 */ /* 0x000fe20000000800 */
[----:B------:R-:W-:Y:S02]  /*17e7b0*/  ISETP.LT.AND P6, PT, R13, UR6, !P1 ;  /* 0x000000060d007c0c */ /* 0x000fe4000cfc1270 */
[----:B------:R-:W-:Y:S01]  /*17e7c0*/  ISETP.LT.AND P2, PT, R37, UR8, !P1 ;  /* 0x0000000825007c0c */ /* 0x000fe2000cf41270 */
[----:B------:R-:W-:Y:S01]  /*17e7d0*/  ULDC UR6, c[0x0][0x228] ;  /* 0x00008a0000067ab9 */ /* 0x000fe20000000800 */
[----:B------:R-:W-:Y:S01]  /*17e7e0*/  ULDC UR8, c[0x0][0x228] ;  /* 0x00008a0000087ab9 */ /* 0x000fe20000000800 */
[----:B--2---:R-:W-:-:S03]  /*17e7f0*/  PRMT R0, R29, 0x7770, RZ ;  /* 0x000077701d007816 */ /* 0x004fc600000000ff */
[----:B------:R0:W-:Y:S01]  /*17e800*/  @P5 STG.E.U8 desc[UR4][R44.64], R2 ;  /* 0x000000022c005986 */ /* 0x0001e2000c101104 */
[----:B------:R-:W-:Y:S01]  /*17e810*/  ISETP.LT.AND P5, PT, R12, UR6, !P1 ;  /* 0x000000060c007c0c */ /* 0x000fe2000cfa1270 */
[----:B------:R-:W-:Y:S01]  /*17e820*/  ULDC UR6, c[0x0][0x228] ;  /* 0x00008a0000067ab9 */ /* 0x000fe20000000800 */
[----:B0-----:R-:W-:Y:S01]  /*17e830*/  PRMT R2, R29, 0x7771, RZ ;  /* 0x000077711d027816 */ /* 0x001fe200000000ff */
[----:B---3--:R0:W-:Y:S01]  /*17e840*/  @P0 STG.E.U8 desc[UR4][R6.64], R0 ;  /* 0x0000000006000986 */ /* 0x0081e2000c101104 */
[----:B------:R-:W-:-:S03]  /*17e850*/  ISETP.LT.AND P0, PT, R31, UR8, !P1 ;  /* 0x000000081f007c0c */ /* 0x000fc6000cf01270 */
[----:B----4-:R1:W-:Y:S01]  /*17e860*/  @P6 STG.E.U8 desc[UR4][R42.64], R2 ;  /* 0x000000022a006986 */ /* 0x0103e2000c101104 */
[----:B------:R-:W-:Y:S01]  /*17e870*/  ISETP.LT.AND P6, PT, R30, UR6, !P1 ;  /* 0x000000061e007c0c */ /* 0x000fe2000cfc1270 */
[----:B------:R-:W-:Y:S01]  /*17e880*/  VIADD R3, R47, 0x70 ;  /* 0x000000702f037836 */ /* 0x000fe20000000000 */
[----:B------:R-:W-:Y:S01]  /*17e890*/  ULDC UR6, c[0x0][0x22c] ;  /* 0x00008b0000067ab9 */ /* 0x000fe20000000800 */
[----:B------:R-:W-:Y:S01]  /*17e8a0*/  ULDC UR8, c[0x0][0x228] ;  /* 0x00008a0000087ab9 */ /* 0x000fe20000000800 */
[C---:B0-----:R-:W-:Y:S01]  /*17e8b0*/  PRMT R0, R29.reuse, 0x7772, RZ ;  /* 0x000077721d007816 */ /* 0x041fe200000000ff */
[----:B------:R-:W2:Y:S01]  /*17e8c0*/  LDL.LU R6, [R1+0x76c] ;  /* 0x00076c0001067983 */ /* 0x000ea20000300800 */
[----:B-1----:R-:W-:-:S03]  /*17e8d0*/  PRMT R2, R29, 0x7773, RZ ;  /* 0x000077731d027816 */ /* 0x002fc600000000ff */
[----:B------:R-:W3:Y:S04]  /*17e8e0*/  LDL.LU.64 R48, [R1+0x1b68] ;  /* 0x001b680001307983 */ /* 0x000ee80000300a00 */
[----:B------:R0:W-:Y:S02]  /*17e8f0*/  @P2 STG.E.U8 desc[UR4][R40.64], R0 ;  /* 0x0000000028002986 */ /* 0x0001e4000c101104 */
[C---:B0-----:R-:W-:Y:S02]  /*17e900*/  PRMT R0, R28.reuse, 0x7770, RZ ;  /* 0x000077701c007816 */ /* 0x041fe400000000ff */
[----:B------:R-:W4:Y:S04]  /*17e910*/  LDL.LU.64 R40, [R1+0x1b58] ;  /* 0x001b580001287983 */ /* 0x000f280000300a00 */
[----:B------:R-:W4:Y:S04]  /*17e920*/  LDL.LU.64 R44, [R1+0x1b38] ;  /* 0x001b3800012c7983 */ /* 0x000f280000300a00 */
[----:B------:R0:W-:Y:S04]  /*17e930*/  @P5 STG.E.U8 desc[UR4][R10.64], R2 ;  /* 0x000000020a005986 */ /* 0x0001e8000c101104 */
[----:B------:R1:W-:Y:S04]  /*17e940*/  @P0 STG.E.U8 desc[UR4][R34.64], R0 ;  /* 0x0000000022000986 */ /* 0x0003e8000c101104 */
[----:B0-----:R-:W4:Y:S01]  /*17e950*/  LDL.LU.64 R10, [R1+0x1b28] ;  /* 0x001b2800010a7983 */ /* 0x001f220000300a00 */
[----:B-1----:R-:W-:-:S05]  /*17e960*/  PRMT R0, R28, 0x7771, RZ ;  /* 0x000077711c007816 */ /* 0x002fca00000000ff */
[----:B------:R0:W-:Y:S04]  /*17e970*/  @P6 STG.E.U8 desc[UR4][R4.64], R0 ;  /* 0x0000000004006986 */ /* 0x0001e8000c101104 */
[----:B0-----:R-:W4:Y:S04]  /*17e980*/  LDL.LU R5, [R1+0x75c] ;  /* 0x00075c0001057983 */ /* 0x001f280000300800 */
[----:B------:R-:W4:Y:S04]  /*17e990*/  LDL.LU.64 R50, [R1+0x1b30] ;  /* 0x001b300001327983 */ /* 0x000f280000300a00 */
[----:B------:R-:W4:Y:S04]  /*17e9a0*/  LDL.LU.64 R42, [R1+0x1b20] ;  /* 0x001b2000012a7983 */ /* 0x000f280000300a00 */
[----:B------:R-:W4:Y:S01]  /*17e9b0*/  LDL.LU.64 R34, [R1+0x1b18] ;  /* 0x001b180001227983 */ /* 0x000f220000300a00 */
[----:B------:R-:W-:-:S02]  /*17e9c0*/  PRMT R4, R28, 0x7772, RZ ;  /* 0x000077721c047816 */ /* 0x000fc400000000ff */
[----:B------:R-:W-:Y:S02]  /*17e9d0*/  PRMT R0, R28, 0x7773, RZ ;  /* 0x000077731c007816 */ /* 0x000fe400000000ff */
[----:B------:R-:W4:Y:S01]  /*17e9e0*/  LDL.LU.64 R28, [R1+0x1b08] ;  /* 0x001b0800011c7983 */ /* 0x000f220000300a00 */
[----:B------:R-:W-:Y:S01]  /*17e9f0*/  ISETP.GE.AND P2, PT, R3, UR6, PT ;  /* 0x0000000603007c0c */ /* 0x000fe2000bf46270 */
[----:B------:R-:W-:Y:S02]  /*17ea00*/  ULDC UR6, c[0x0][0x228] ;  /* 0x00008a0000067ab9 */ /* 0x000fe40000000800 */
[----:B------:R-:W-:Y:S01]  /*17ea10*/  ISETP.LT.AND P0, PT, R27, UR6, !P1 ;  /* 0x000000061b007c0c */ /* 0x000fe2000cf01270 */
[----:B------:R-:W-:Y:S01]  /*17ea20*/  ULDC UR6, c[0x0][0x228] ;  /* 0x00008a0000067ab9 */ /* 0x000fe20000000800 */
[----:B------:R-:W-:Y:S02]  /*17ea30*/  ISETP.LT.AND P6, PT, R16, UR8, !P1 ;  /* 0x0000000810007c0c */ /* 0x000fe4000cfc1270 */
[----:B------:R-:W-:Y:S01]  /*17ea40*/  ISETP.LT.AND P5, PT, R39, UR6, !P3 ;  /* 0x0000000627007c0c */ /* 0x000fe2000dfa1270 */
[----:B------:R-:W-:Y:S01]  /*17ea50*/  ULDC UR8, c[0x0][0x228] ;  /* 0x00008a0000087ab9 */ /* 0x000fe20000000800 */
[----:B------:R-:W-:Y:S01]  /*17ea60*/  ULDC UR6, c[0x0][0x228] ;  /* 0x00008a0000067ab9 */ /* 0x000fe20000000800 */
[----:B------:R-:W-:Y:S01]  /*17ea70*/  ISETP.LT.AND P1, PT, R18, UR8, !P3 ;  /* 0x0000000812007c0c */ /* 0x000fe2000df21270 */
[----:B------:R-:W-:Y:S01]  /*17ea80*/  ULDC UR8, c[0x0][0x228] ;  /* 0x00008a0000087ab9 */ /* 0x000fe20000000800 */
[----:B--2---:R-:W-:-:S04]  /*17ea90*/  PRMT R3, R6, 0x7770, RZ ;  /* 0x0000777006037816 */ /* 0x004fc800000000ff */
[----:B---3--:R-:W-:Y:S01]  /*17eaa0*/  @P0 STG.E.U8 desc[UR4][R48.64], R4 ;  /* 0x0000000430000986 */ /* 0x008fe2000c101104 */
[----:B------:R-:W-:Y:S01]  /*17eab0*/  ISETP.LT.AND P0, PT, R36, UR6, !P3 ;  /* 0x0000000624007c0c */ /* 0x000fe2000df01270 */
[----:B------:R-:W-:Y:S01]  /*17eac0*/  ULDC UR6, c[0x0][0x228] ;  /* 0x00008a0000067ab9 */ /* 0x000fe20000000800 */
[C---:B------:R-:W-:Y:S02]  /*17ead0*/  PRMT R2, R6.reuse, 0x7771, RZ ;  /* 0x0000777106027816 */ /* 0x040fe400000000ff */
[C---:B------:R-:W-:Y:S02]  /*17eae0*/  PRMT R8, R6.reuse, 0x7772, RZ ;  /* 0x0000777206087816 */ /* 0x040fe400000000ff */
[----:B------:R-:W-:Y:S01]  /*17eaf0*/  PRMT R7, R6, 0x7773, RZ ;  /* 0x0000777306077816 */ /* 0x000fe200000000ff */
[----:B----4-:R0:W-:Y:S04]  /*17eb00*/  @P6 STG.E.U8 desc[UR4][R40.64], R0 ;  /* 0x0000000028006986 */ /* 0x0101e8000c101104 */
[----:B------:R1:W-:Y:S01]  /*17eb10*/  @P5 STG.E.U8 desc[UR4][R44.64], R3 ;  /* 0x000000032c005986 */ /* 0x0003e2000c101104 */
[----:B------:R-:W-:-:S02]  /*17eb20*/  ISETP.LT.AND P6, PT, R38, UR8, !P3 ;  /* 0x0000000826007c0c */ /* 0x000fc4000dfc1270 */
[----:B------:R-:W-:Y:S01]  /*17eb30*/  ISETP.LT.AND P5, PT, R26, UR6, !P3 ;  /* 0x000000061a007c0c */ /* 0x000fe2000dfa1270 */
[----:B------:R-:W-:Y:S01]  /*17eb40*/  ULDC UR8, c[0x0][0x228] ;  /* 0x00008a0000087ab9 */ /* 0x000fe20000000800 */
[----:B------:R-:W-:Y:S01]  /*17eb50*/  ULDC UR6, c[0x0][0x228] ;  /* 0x00008a0000067ab9 */ /* 0x000fe20000000800 */
[----:B0-----:R-:W2:Y:S04]  /*17eb60*/  LDL.LU R40, [R1+0x74c] ;  /* 0x00074c0001287983 */ /* 0x001ea80000300800 */
[----:B------:R-:W3:Y:S04]  /*17eb70*/  LDL.LU.64 R20, [R1+0x1b10] ;  /* 0x001b100001147983 */ /* 0x000ee80000300a00 */
[----:B------:R-:W4:Y:S04]  /*17eb80*/  LDL.LU.64 R48, [R1+0x1b00] ;  /* 0x001b000001307983 */ /* 0x000f280000300a00 */
[----:B-1----:R-:W4:Y:S04]  /*17eb90*/  LDL.LU.64 R44, [R1+0x1af8] ;  /* 0x001af800012c7983 */ /* 0x002f280000300a00 */
[----:B------:R0:W-:Y:S01]  /*17eba0*/  @P1 STG.E.U8 desc[UR4][R10.64], R2 ;  /* 0x000000020a001986 */ /* 0x0001e2000c101104 */
[----:B------:R-:W-:Y:S01]  /*17ebb0*/  ISETP.LT.AND P1, PT, R32, UR8, !P3 ;  /* 0x0000000820007c0c */ /* 0x000fe2000df21270 */
[----:B------:R-:W-:-:S02]  /*17ebc0*/  ULDC UR8, c[0x0][0x228] ;  /* 0x00008a0000087ab9 */ /* 0x000fc40000000800 */
[----:B0-----:R-:W4:Y:S01]  /*17ebd0*/  LDL.LU.64 R10, [R1+0x1af0] ;  /* 0x001af000010a7983 */ /* 0x001f220000300a00 */
[----:B------:R-:W-:-:S03]  /*17ebe0*/  PRMT R2, R5, 0x7770, RZ ;  /* 0x0000777005027816 */ /* 0x000fc600000000ff */
[----:B------:R-:W-:Y:S04]  /*17ebf0*/  @P0 STG.E.U8 desc[UR4][R50.64], R8 ;  /* 0x0000000832000986 */ /* 0x000fe8000c101104 */
[----:B------:R-:W-:Y:S01]  /*17ec00*/  @P6 STG.E.U8 desc[UR4][R42.64], R7 ;  /* 0x000000072a006986 */ /* 0x000fe2000c101104 */
[----:B------:R-:W-:-:S03]  /*17ec10*/  PRMT R0, R5, 0x7771, RZ ;  /* 0x0000777105007816 */ /* 0x000fc600000000ff */
[----:B------:R0:W-:Y:S04]  /*17ec20*/  @P5 STG.E.U8 desc[UR4][R34.64], R2 ;  /* 0x0000000222005986 */ /* 0x0001e8000c101104 */
[----:B------:R1:W-:Y:S04]  /*17ec30*/  @P1 STG.E.U8 desc[UR4][R28.64], R0 ;  /* 0x000000001c001986 */ /* 0x0003e8000c101104 */
[----:B0-----:R-:W4:Y:S04]  /*17ec40*/  LDL.LU.64 R34, [R1+0x1ae8] ;  /* 0x001ae80001227983 */ /* 0x001f280000300a00 */
[----:B-1----:R-:W4:Y:S04]  /*17ec50*/  LDL.LU.64 R28, [R1+0x1ad0] ;  /* 0x001ad000011c7983 */ /* 0x002f280000300a00 */
[----:B------:R-:W4:Y:S04]  /*17ec60*/  LDL.LU R33, [R1+0x73c] ;  /* 0x00073c0001217983 */ /* 0x000f280000300800 */
[----:B------:R-:W4:Y:S01]  /*17ec70*/  LDL.LU.64 R42, [R1+0x1ae0] ;  /* 0x001ae000012a7983 */ /* 0x000f220000300a00 */
[----:B------:R-:W-:-:S02]  /*17ec80*/  ISETP.LT.AND P0, PT, R19, UR6, !P3 ;  /* 0x0000000613007c0c */ /* 0x000fc4000df01270 */
[----:B------:R-:W-:Y:S01]  /*17ec90*/  ISETP.LT.AND P6, PT, R46, UR8, !P3 ;  /* 0x000000082e007c0c */ /* 0x000fe2000dfc1270 */
[----:B------:R-:W-:Y:S01]  /*17eca0*/  ULDC UR6, c[0x0][0x228] ;  /* 0x00008a0000067ab9 */ /* 0x000fe20000000800 */
[----:B------:R-:W-:Y:S01]  /*17ecb0*/  ULDC UR8, c[0x0][0x228] ;  /* 0x00008a0000087ab9 */ /* 0x000fe20000000800 */
[----:B------:R-:W-:Y:S02]  /*17ecc0*/  ISETP.LT.AND P1, PT, R14, UR6, !P3 ;  /* 0x000000060e007c0c */ /* 0x000fe4000df21270 */
[----:B------:R-:W-:Y:S02]  /*17ecd0*/  ISETP.LT.AND P5, PT, R13, UR8, !P3 ;  /* 0x000000080d007c0c */ /* 0x000fe4000dfa1270 */
[C---:B------:R-:W-:Y:S02]  /*17ece0*/  PRMT R6, R5.reuse, 0x7772, RZ ;  /* 0x0000777205067816 */ /* 0x040fe400000000ff */
[----:B------:R-:W-:Y:S01]  /*17ecf0*/  PRMT R5, R5, 0x7773, RZ ;  /* 0x0000777305057816 */ /* 0x000fe200000000ff */
[----:B------:R-:W-:Y:S01]  /*17ed00*/  ULDC UR6, c[0x0][0x228] ;  /* 0x00008a0000067ab9 */ /* 0x000fe20000000800 */
[----:B------:R-:W-:Y:S01]  /*17ed10*/  ULDC UR8, c[0x0][0x228] ;  /* 0x00008a0000087ab9 */ /* 0x000fe20000000800 */
[----:B--2---:R-:W-:-:S02]  /*17ed20*/  PRMT R3, R40, 0x7770, RZ ;  /* 0x0000777028037816 */ /* 0x004fc400000000ff */
[----:B------:R-:W-:Y:S01]  /*17ed30*/  PRMT R0, R40, 0x7771, RZ ;  /* 0x0000777128007816 */ /* 0x000fe200000000ff */
[----:B---3--:R-:W-:Y:S01]  /*17ed40*/  @P0 STG.E.U8 desc[UR4][R20.64], R6 ;  /* 0x0000000614000986 */ /* 0x008fe2000c101104 */
[----:B------:R-:W-:-:S03]  /*17ed50*/  ISETP.LT.AND P0, PT, R37, UR6, !P3 ;  /* 0x0000000625007c0c */ /* 0x000fc6000df01270 */
[----:B----4-:R-:W-:Y:S01]  /*17ed60*/  @P6 STG.E.U8 desc[UR4][R48.64], R5 ;  /* 0x0000000530006986 */ /* 0x010fe2000c101104 */
[C---:B------:R-:W-:Y:S02]  /*17ed70*/  PRMT R4, R40.reuse, 0x7772, RZ ;  /* 0x0000777228047816 */ /* 0x040fe400000000ff */
[----:B------:R-:W-:Y:S01]  /*17ed80*/  PRMT R2, R40, 0x7773, RZ ;  /* 0x0000777328027816 */ /* 0x000fe200000000ff */
[----:B------:R-:W-:Y:S01]  /*17ed90*/  ULDC UR6, c[0x0][0x228] ;  /* 0x00008a0000067ab9 */ /* 0x000fe20000000800 */
[----:B------:R-:W-:Y:S04]  /*17eda0*/  @P1 STG.E.U8 desc[UR4][R44.64], R3 ;  /* 0x000000032c001986 */ /* 0x000fe8000c101104 */
[----:B------:R-:W2:Y:S01]  /*17edb0*/  LDL.LU.64 R40, [R1+0x1ac8] ;  /* 0x001ac80001287983 */ /* 0x000ea20000300a00 */
[----:B------:R-:W-:Y:S01]  /*17edc0*/  ISETP.LT.AND P1, PT, R12, UR6, !P3 ;  /* 0x000000060c007c0c */ /* 0x000fe2000df21270 */
[----:B------:R-:W-:-:S02]  /*17edd0*/  ULDC UR6, c[0x0][0x22c] ;  /* 0x00008b0000067ab9 */ /* 0x000fc40000000800 */
[----:B------:R0:W-:Y:S04]  /*17ede0*/  @P5 STG.E.U8 desc[UR4][R10.64], R0 ;  /* 0x000000000a005986 */ /* 0x0001e8000c101104 */
[----:B0-----:R-:W3:Y:S04]  /*17edf0*/  LDL.LU.64 R10, [R1+0x1ac0] ;  /* 0x001ac000010a7983 */ /* 0x001ee80000300a00 */
[----:B------:R-:W4:Y:S04]  /*17ee00*/  LDL.LU R52, [R1+0x72c] ;  /* 0x00072c0001347983 */ /* 0x000f280000300800 */
[----:B------:R-:W4:Y:S01]  /*17ee10*/  LDL.LU.64 R20, [R1+0x1ad8] ;  /* 0x001ad80001147983 */ /* 0x000f220000300a00 */
[----:B------:R-:W-:-:S02]  /*17ee20*/  ISETP.LT.AND P5, PT, R31, UR8, !P3 ;  /* 0x000000081f007c0c */ /* 0x000fc4000dfa1270 */
[----:B------:R-:W-:Y:S01]  /*17ee30*/  PRMT R3, R33, 0x7770, RZ ;  /* 0x0000777021037816 */ /* 0x000fe200000000ff */
[----:B------:R0:W-:Y:S04]  /*17ee40*/  @P0 STG.E.U8 desc[UR4][R34.64], R4 ;  /* 0x0000000422000986 */ /* 0x0001e8000c101104 */
[----:B------:R1:W-:Y:S01]  /*17ee50*/  @P1 STG.E.U8 desc[UR4][R28.64], R2 ;  /* 0x000000021c001986 */ /* 0x0003e2000c101104 */
[----:B------:R-:W-:Y:S01]  /*17ee60*/  VIADD R0, R47, 0x71 ;  /* 0x000000712f007836 */ /* 0x000fe20000000000 */
[----:B------:R-:W-:Y:S02]  /*17ee70*/  ISETP.LT.AND P6, PT, R30, UR10, !P3 ;  /* 0x0000000a1e007c0c */ /* 0x000fe4000dfc1270 */
[C---:B------:R-:W-:Y:S01]  /*17ee80*/  PRMT R5, R33.reuse, 0x7773, RZ ;  /* 0x0000777321057816 */ /* 0x040fe200000000ff */
[----:B------:R-:W-:Y:S01]  /*17ee90*/  ULDC UR8, c[0x0][0x228] ;  /* 0x00008a0000087ab9 */ /* 0x000fe20000000800 */
[----:B0-----:R-:W4:Y:S04]  /*17eea0*/  LDL.LU.64 R34, [R1+0x1ab8] ;  /* 0x001ab80001227983 */ /* 0x001f280000300a00 */
[----:B------:R-:W4:Y:S04]  /*17eeb0*/  LDL.LU.64 R44, [R1+0x1ab0] ;  /* 0x001ab000012c7983 */ /* 0x000f280000300a00 */
[----:B-1----:R-:W4:Y:S04]  /*17eec0*/  LDL.LU.64 R28, [R1+0x1aa8] ;  /* 0x001aa800011c7983 */ /* 0x002f280000300a00 */
[----:B------:R0:W-:Y:S01]  /*17eed0*/  @P5 STG.E.U8 desc[UR4][R42.64], R3 ;  /* 0x000000032a005986 */ /* 0x0001e2000c101104 */
[----:B------:R-:W-:Y:S01]  /*17eee0*/  ISETP.GE.AND P0, PT, R0, UR6, PT ;  /* 0x0000000600007c0c */ /* 0x000fe2000bf06270 */
[----:B------:R-:W-:Y:S01]  /*17eef0*/  ULDC UR6, c[0x0][0x228] ;  /* 0x00008a0000067ab9 */ /* 0x000fe20000000800 */
[----:B------:R-:W-:Y:S01]  /*17ef00*/  PRMT R2, R33, 0x7771, RZ ;  /* 0x0000777121027816 */ /* 0x000fe200000000ff */
[----:B------:R-:W-:Y:S01]  /*17ef10*/  ULDC UR10, c[0x0][0x228] ;  /* 0x00008a00000a7ab9 */ /* 0x000fe20000000800 */
[----:B0-----:R-:W4:Y:S01]  /*17ef20*/  LDL.LU.64 R42, [R1+0x1a98] ;  /* 0x001a9800012a7983 */ /* 0x001f220000300a00 */
[----:B------:R-:W-:Y:S01]  /*17ef30*/  ISETP.LT.AND P1, PT, R27, UR6, !P3 ;  /* 0x000000061b007c0c */ /* 0x000fe2000df21270 */
[----:B------:R-:W-:Y:S01]  /*17ef40*/  ULDC UR6, c[0x0][0x228] ;  /* 0x00008a0000067ab9 */ /* 0x000fe20000000800 */
[----:B------:R-:W-:-:S02]  /*17ef50*/  PRMT R0, R33, 0x7772, RZ ;  /* 0x0000777221007816 */ /* 0x000fc400000000ff */
[----:B------:R-:W-:Y:S01]  /*17ef60*/  ISETP.LT.AND P3, PT, R16, UR6, !P3 ;  /* 0x0000000610007c0c */ /* 0x000fe2000df61270 */
[----:B------:R-:W4:Y:S01]  /*17ef70*/  LDL.LU R33, [R1+0x71c] ;  /* 0x00071c0001217983 */ /* 0x000f220000300800 */
[----:B------:R-:W-:Y:S01]  /*17ef80*/  ISETP.LT.AND P5, PT, R39, UR8, !P4 ;  /* 0x0000000827007c0c */ /* 0x000fe2000e7a1270 */
[----:B------:R-:W-:Y:S02]  /*17ef90*/  ULDC UR6, c[0x0][0x228] ;  /* 0x00008a0000067ab9 */ /* 0x000fe40000000800 */
[----:B------:R-:W4:Y:S04]  /*17efa0*/  LDL.LU.64 R50, [R1+0x1aa0] ;  /* 0x001aa00001327983 */ /* 0x000f280000300a00 */
[----:B------:R-:W4:Y:S01]  /*17efb0*/  LDL.LU.64 R48, [R1+0x1a90] ;  /* 0x001a900001307983 */ /* 0x000f220000300a00 */
[----:B------:R-:W-:-:S03]  /*17efc0*/  ULDC UR8, c[0x0][0x228] ;  /* 0x00008a0000087ab9 */ /* 0x000fc60000000800 */
[----:B--2---:R0:W-:Y:S01]  /*17efd0*/  @P6 STG.E.U8 desc[UR4][R40.64], R2 ;  /* 0x0000000228006986 */ /* 0x0041e2000c101104 */
[----:B------:R-:W-:Y:S01]  /*17efe0*/  ISETP.LT.AND P6, PT, R18, UR6, !P4 ;  /* 0x0000000612007c0c */ /* 0x000fe2000e7c1270 */
[----:B------:R-:W-:Y:S02]  /*17eff0*/  ULDC UR6, c[0x0][0x228] ;  /* 0x00008a0000067ab9 */ /* 0x000fe40000000800 */
[----:B0-----:R-:W2:Y:S04]  /*17f000*/  LDL.LU.64 R40, [R1+0x1a88] ;  /* 0x001a880001287983 */ /* 0x001ea80000300a00 */
[----:B---3--:R0:W-:Y:S01]  /*17f010*/  @P1 STG.E.U8 desc[UR4][R10.64], R0 ;  /* 0x000000000a001986 */ /* 0x0081e2000c101104 */
[----:B------:R-:W-:Y:S02]  /*17f020*/  ISETP.LT.AND P1, PT, R36, UR10, !P4 ;  /* 0x0000000a24007c0c */ /* 0x000fe4000e721270 */
[----:B----4-:R-:W-:-:S02]  /*17f030*/  PRMT R4, R52, 0x7770, RZ ;  /* 0x0000777034047816 */ /* 0x010fc400000000ff */
[C---:B------:R-:W-:Y:S01]  /*17f040*/  PRMT R3, R52.reuse, 0x7771, RZ ;  /* 0x0000777134037816 */ /* 0x040fe200000000ff */
[----:B------:R-:W-:Y:S01]  /*17f050*/  @P3 STG.E.U8 desc[UR4][R20.64], R5 ;  /* 0x0000000514003986 */ /* 0x000fe2000c101104 */
[----:B------:R-:W-:Y:S02]  /*17f060*/  PRMT R2, R52, 0x7772, RZ ;  /* 0x0000777234027816 */ /* 0x000fe400000000ff */
[----:B------:R-:W-:Y:S01]  /*17f070*/  ISETP.LT.AND P3, PT, R38, UR6, !P4 ;  /* 0x0000000626007c0c */ /* 0x000fe2000e761270 */
[----:B------:R-:W-:Y:S01]  /*17f080*/  ULDC UR6, c[0x0][0x228] ;  /* 0x00008a0000067ab9 */ /* 0x000fe20000000800 */
[----:B------:R-:W-:Y:S01]  /*17f090*/  ULDC UR10, c[0x0][0x228] ;  /* 0x00008a00000a7ab9 */ /* 0x000fe20000000800 */
[----:B0-----:R-:W3:Y:S01]  /*17f0a0*/  LDL.LU.64 R10, [R1+0x1a78] ;  /* 0x001a7800010a7983 */ /* 0x001ee20000300a00 */
[----:B------:R-:W-:-:S03]  /*17f0b0*/  PRMT R0, R52, 0x7773, RZ ;  /* 0x0000777334007816 */ /* 0x000fc600000000ff */
[----:B------:R0:W-:Y:S04]  /*17f0c0*/  @P5 STG.E.U8 desc[UR4][R34.64], R4 ;  /* 0x0000000422005986 */ /* 0x0001e8000c101104 */
[----:B------:R-:W-:Y:S04]  /*17f0d0*/  @P6 STG.E.U8 desc[UR4][R44.64], R3 ;  /* 0x000000032c006986 */ /* 0x000fe8000c101104 */
[----:B------:R1:W-:Y:S04]  /*17f0e0*/  @P1 STG.E.U8 desc[UR4][R28.64], R2 ;  /* 0x000000021c001986 */ /* 0x0003e8000c101104 */
[----:B0-----:R-:W4:Y:S04]  /*17f0f0*/  LDL.LU R34, [R1+0x6ec] ;  /* 0x0006ec0001227983 */ /* 0x001f280000300800 */
[----:B-1----:R-:W4:Y:S04]  /*17f100*/  LDL.LU.64 R28, [R1+0x1a70] ;  /* 0x001a7000011c7983 */ /* 0x002f280000300a00 */
[----:B------:R-:W4:Y:S04]  /*17f110*/  LDL.LU.64 R20, [R1+0x1a80] ;  /* 0x001a800001147983 */ /* 0x000f280000300a00 */
[----:B------:R0:W-:Y:S04]  /*17f120*/  @P3 STG.E.U8 desc[UR4][R42.64], R0 ;  /* 0x000000002a003986 */ /* 0x0001e8000c101104 */
[----:B------:R-:W4:Y:S04]  /*17f130*/  LDL.LU.64 R44, [R1+0x1a68] ;  /* 0x001a6800012c7983 */ /* 0x000f280000300a00 */
[----:B0-----:R-:W4:Y:S01]  /*17f140*/  LDL.LU.64 R42, [R1+0x1a58] ;  /* 0x001a5800012a7983 */ /* 0x001f220000300a00 */
[----:B------:R-:W-:Y:S01]  /*17f150*/  ISETP.LT.AND P6, PT, R26, UR6, !P4 ;  /* 0x000000061a007c0c */ /* 0x000fe2000e7c1270 */
[----:B------:R-:W-:-:S02]  /*17f160*/  ULDC UR6, c[0x0][0x228] ;  /* 0x00008a0000067ab9 */ /* 0x000fc40000000800 */
[----:B------:R-:W-:Y:S01]  /*17f170*/  ISETP.LT.AND P5, PT, R32, UR6, !P4 ;  /* 0x0000000620007c0c */ /* 0x000fe2000e7a1270 */
[----:B------:R-:W-:Y:S01]  /*17f180*/  ULDC UR6, c[0x0][0x228] ;  /* 0x00008a0000067ab9 */ /* 0x000fe20000000800 */
[----:B------:R-:W-:Y:S02]  /*17f190*/  ISETP.LT.AND P1, PT, R19, UR8, !P4 ;  /* 0x0000000813007c0c */ /* 0x000fe4000e721270 */
[C---:B------:R-:W-:Y:S02]  /*17f1a0*/  PRMT R4, R33.reuse, 0x7770, RZ ;  /* 0x0000777021047816 */ /* 0x040fe400000000ff */
[----:B------:R-:W-:Y:S02]  /*17f1b0*/  ISETP.LT.AND P3, PT, R46, UR6, !P4 ;  /* 0x000000062e007c0c */ /* 0x000fe4000e761270 */
[C---:B------:R-:W-:Y:S01]  /*17f1c0*/  PRMT R3, R33.reuse, 0x7771, RZ ;  /* 0x0000777121037816 */ /* 0x040fe200000000ff */
[----:B------:R-:W-:Y:S01]  /*17f1d0*/  ULDC UR6, c[0x0][0x228] ;  /* 0x00008a0000067ab9 */ /* 0x000fe20000000800 */
[----:B------:R-:W-:-:S02]  /*17f1e0*/  PRMT R2, R33, 0x7772, RZ ;  /* 0x0000777221027816 */ /* 0x000fc400000000ff */
[----:B------:R-:W-:Y:S01]  /*17f1f0*/  PRMT R0, R33, 0x7773, RZ ;  /* 0x0000777321007816 */ /* 0x000fe200000000ff */
[----:B------:R-:W-:Y:S01]  /*17f200*/  ULDC UR8, c[0x0][0x228] ;  /* 0x00008a0000087ab9 */ /* 0x000fe20000000800 */
[----:B------:R-:W-:Y:S04]  /*17f210*/  @P6 STG.E.U8 desc[UR4][R50.64], R4 ;  /* 0x0000000432006986 */ /* 0x000fe8000c101104 */
[----:B------:R-:W-:Y:S01]  /*17f220*/  @P5 STG.E.U8 desc[UR4][R48.64], R3 ;  /* 0x0000000330005986 */ /* 0x000fe2000c101104 */
[----:B------:R-:W-:-:S03]  /*17f230*/  ISETP.LT.AND P5, PT, R14, UR6, !P4 ;  /* 0x000000060e007c0c */ /* 0x000fc6000e7a1270 */
[----:B------:R-:W4:Y:S01]  /*17f240*/  LDL.LU R33, [R1+0x77c] ;  /* 0x00077c0001217983 */ /* 0x000f220000300800 */
[----:B------:R-:W-:Y:S02]  /*17f250*/  ULDC UR6, c[0x0][0x228] ;  /* 0x00008a0000067ab9 */ /* 0x000fe40000000800 */
[----:B------:R-:W-:Y:S01]  /*17f260*/  ISETP.LT.AND P6, PT, R13, UR6, !P4 ;  /* 0x000000060d007c0c */ /* 0x000fe2000e7c1270 */
[----:B------:R-:W-:Y:S01]  /*17f270*/  ULDC UR6, c[0x0][0x228] ;  /* 0x00008a0000067ab9 */ /* 0x000fe20000000800 */
[----:B--2---:R-:W-:Y:S01]  /*17f280*/  @P1 STG.E.U8 desc[UR4][R40.64], R2 ;  /* 0x0000000228001986 */ /* 0x004fe2000c101104 */
[----:B------:R-:W-:Y:S01]  /*17f290*/  ISETP.LT.AND P1, PT, R12, UR6, !P4 ;  /* 0x000000060c007c0c */ /* 0x000fe2000e721270 */
[----:B------:R-:W-:Y:S02]  /*17f2a0*/  ULDC UR6, c[0x0][0x22c] ;  /* 0x00008b0000067ab9 */ /* 0x000fe40000000800 */
[----:B---3--:R0:W-:Y:S01]  /*17f2b0*/  @P3 STG.E.U8 desc[UR4][R10.64], R0 ;  /* 0x000000000a003986 */ /* 0x0081e2000c101104 */
[----:B------:R-:W-:Y:S01]  /*17f2c0*/  ISETP.LT.AND P3, PT, R37, UR8, !P4 ;  /* 0x0000000825007c0c */ /* 0x000fe2000e761270 */
[----:B------:R-:W-:-:S02]  /*17f2d0*/  ULDC UR8, c[0x0][0x228] ;  /* 0x00008a0000087ab9 */ /* 0x000fc40000000800 */
[----:B0-----:R-:W2:Y:S04]  /*17f2e0*/  LDL.LU.64 R10, [R1+0x1a60] ;  /* 0x001a6000010a7983 */ /* 0x001ea80000300a00 */
[----:B------:R-:W3:Y:S01]  /*17f2f0*/  LDL.LU.64 R40, [R1+0x1a50] ;  /* 0x001a500001287983 */ /* 0x000ee20000300a00 */
[----:B------:R-:W-:Y:S01]  /*17f300*/  VIADD R0, R47, 0x72 ;  /* 0x000000722f007836 */ /* 0x000fe20000000000 */
[----:B----4-:R-:W-:-:S05]  /*17f310*/  PRMT R2, R34, 0x7770, RZ ;  /* 0x0000777022027816 */ /* 0x010fca00000000ff */
[----:B------:R0:W-:Y:S01]  /*17f320*/  @P5 STG.E.U8 desc[UR4][R28.64], R2 ;  /* 0x000000021c005986 */ /* 0x0001e2000c101104 */
[----:B------:R-:W-:Y:S02]  /*17f330*/  PRMT R3, R34, 0x7771, RZ ;  /* 0x0000777122037816 */ /* 0x000fe400000000ff */
[----:B------:R-:W-:Y:S02]  /*17f340*/  ISETP.GE.AND P5, PT, R0, UR6, PT ;  /* 0x0000000600007c0c */ /* 0x000fe4000bfa6270 */
[C---:B------:R-:W-:Y:S01]  /*17f350*/  PRMT R0, R34.reuse, 0x7773, RZ ;  /* 0x0000777322007816 */ /* 0x040fe200000000ff */
[----:B------:R-:W-:Y:S01]  /*17f360*/  ULDC UR6, c[0x0][0x228] ;  /* 0x00008a0000067ab9 */ /* 0x000fe20000000800 */
[----:B0-----:R-:W4:Y:S01]  /*17f370*/  LDL.LU.64 R28, [R1+0x1a48] ;  /* 0x001a4800011c7983 */ /* 0x001f220000300a00 */
[----:B------:R-:W-:-:S03]  /*17f380*/  PRMT R2, R34, 0x7772, RZ ;  /* 0x0000777222027816 */ /* 0x000fc600000000ff */
[----:B------:R-:W4:Y:S04]  /*17f390*/  LDL.LU.64 R48, [R1+0x1a40] ;  /* 0x001a400001307983 */ /* 0x000f280000300a00 */
[----:B------:R-:W4:Y:S04]  /*17f3a0*/  LDL.LU R34, [R1+0x7e0] ;  /* 0x0007e00001227983 */ /* 0x000f280000300800 */
[----:B------:R-:W-:Y:S04]  /*17f3b0*/  @P6 STG.E.U8 desc[UR4][R20.64], R3 ;  /* 0x0000000314006986 */ /* 0x000fe8000c101104 */
[----:B------:R-:W-:Y:S04]  /*17f3c0*/  @P3 STG.E.U8 desc[UR4][R44.64], R2 ;  /* 0x000000022c003986 */ /* 0x000fe8000c101104 */
[----:B------:R0:W-:Y:S04]  /*17f3d0*/  @P1 STG.E.U8 desc[UR4][R42.64], R0 ;  /* 0x000000002a001986 */ /* 0x0001e8000c101104 */
[----:B0-----:R-:W4:Y:S04]  /*17f3e0*/  LDL.LU.64 R42, [R1+0x1a38] ;  /* 0x001a3800012a7983 */ /* 0x001f280000300a00 */
[----:B------:R-:W4:Y:S01]  /*17f3f0*/  LDL.LU.64 R44, [R1+0x1a30] ;  /* 0x001a3000012c7983 */ /* 0x000f220000300a00 */
[----:B------:R-:W-:Y:S01]  /*17f400*/  ISETP.LT.AND P3, PT, R31, UR6, !P4 ;  /* 0x000000061f007c0c */ /* 0x000fe2000e761270 */
[----:B------:R-:W-:Y:S01]  /*17f410*/  ULDC UR6, c[0x0][0x228] ;  /* 0x00008a0000067ab9 */ /* 0x000fe20000000800 */
[----:B------:R-:W-:-:S02]  /*17f420*/  ISETP.LT.AND P6, PT, R27, UR8, !P4 ;  /* 0x000000081b007c0c */ /* 0x000fc4000e7c1270 */
[----:B------:R-:W-:Y:S02]  /*17f430*/  ISETP.LT.AND P1, PT, R30, UR6, !P4 ;  /* 0x000000061e007c0c */ /* 0x000fe4000e721270 */
[C---:B------:R-:W-:Y:S01]  /*17f440*/  PRMT R4, R33.reuse, 0x7770, RZ ;  /* 0x0000777021047816 */ /* 0x040fe200000000ff */
[----:B------:R-:W4:Y:S01]  /*17f450*/  LDL.LU.64 R50, [R1+0x1a28] ;  /* 0x001a280001327983 */ /* 0x000f220000300a00 */
[----:B------:R-:W-:Y:S01]  /*17f460*/  ULDC UR6, c[0x0][0x228] ;  /* 0x00008a0000067ab9 */ /* 0x000fe20000000800 */
[C---:B------:R-:W-:Y:S02]  /*17f470*/  PRMT R3, R33.reuse, 0x7771, RZ ;  /* 0x0000777121037816 */ /* 0x040fe400000000ff */
[----:B------:R-:W4:Y:S01]  /*17f480*/  LDL.LU.64 R20, [R1+0x1a20] ;  /* 0x001a200001147983 */ /* 0x000f220000300a00 */
[C---:B------:R-:W-:Y:S02]  /*17f490*/  PRMT R2, R33.reuse, 0x7772, RZ ;  /* 0x0000777221027816 */ /* 0x040fe400000000ff */
[----:B------:R-:W-:Y:S01]  /*17f4a0*/  ISETP.LT.AND P4, PT, R16, UR6, !P4 ;  /* 0x0000000610007c0c */ /* 0x000fe2000e781270 */
[----:B------:R-:W-:Y:S01]  /*17f4b0*/  ULDC UR6, c[0x0][0x228] ;  /* 0x00008a0000067ab9 */ /* 0x000fe20000000800 */
[----:B------:R-:W-:Y:S01]  /*17f4c0*/  ULDC UR8, c[0x0][0x228] ;  /* 0x00008a0000087ab9 */ /* 0x000fe20000000800 */
[----:B------:R-:W-:Y:S01]  /*17f4d0*/  PRMT R0, R33, 0x7773, RZ ;  /* 0x0000777321007816 */ /* 0x000fe200000000ff */
[----:B--2---:R0:W-:Y:S01]  /*17f4e0*/  @P3 STG.E.U8 desc[UR4][R10.64], R4 ;  /* 0x000000040a003986 */ /* 0x0041e2000c101104 */
[----:B------:R-:W-:-:S03]  /*17f4f0*/  ISETP.LT.AND P3, PT, R39, UR6, !P2 ;  /* 0x0000000627007c0c */ /* 0x000fc6000d761270 */
[----:B---3--:R1:W-:Y:S04]  /*17f500*/  @P1 STG.E.U8 desc[UR4][R40.64], R3 ;  /* 0x0000000328001986 */ /* 0x0083e8000c101104 */
[----:B0-----:R-:W2:Y:S04]  /*17f510*/  LDL.LU R10, [R1+0x7d0] ;  /* 0x0007d000010a7983 */ /* 0x001ea80000300800 */
[----:B-1----:R-:W3:Y:S01]  /*17f520*/  LDL.LU.64 R40, [R1+0x1a18] ;  /* 0x001a180001287983 */ /* 0x002ee20000300a00 */
[----:B------:R-:W-:Y:S01]  /*17f530*/  ISETP.LT.AND P1, PT, R18, UR8, !P2 ;  /* 0x0000000812007c0c */ /* 0x000fe2000d721270 */
[----:B------:R-:W-:Y:S01]  /*17f540*/  ULDC UR6, c[0x0][0x228] ;  /* 0x00008a0000067ab9 */ /* 0x000fe20000000800 */
[----:B------:R-:W-:Y:S01]  /*17f550*/  ULDC UR8, c[0x0][0x228] ;  /* 0x00008a0000087ab9 */ /* 0x000fe20000000800 */
[----:B----4-:R0:W-:Y:S04]  /*17f560*/  @P6 STG.E.U8 desc[UR4][R28.64], R2 ;  /* 0x000000021c006986 */ /* 0x0101e8000c101104 */
[----:B------:R1:W-:Y:S04]  /*17f570*/  @P4 STG.E.U8 desc[UR4][R48.64], R0 ;  /* 0x0000000030004986 */ /* 0x0003e8000c101104 */
[----:B0-----:R-:W4:Y:S01]  /*17f580*/  LDL.LU.64 R28, [R1+0x1a10] ;  /* 0x001a1000011c7983 */ /* 0x001f220000300a00 */
[----:B------:R-:W-:-:S03]  /*17f590*/  PRMT R2, R34, 0x7770, RZ ;  /* 0x0000777022027816 */ /* 0x000fc600000000ff */
[----:B-1----:R-:W4:Y:S01]  /*17f5a0*/  LDL.LU.64 R48, [R1+0x1a08] ;  /* 0x001a080001307983 */ /* 0x002f220000300a00 */
[----:B------:R-:W-:-:S03]  /*17f5b0*/  PRMT R0, R34, 0x7771, RZ ;  /* 0x0000777122007816 */ /* 0x000fc600000000ff */
[----:B------:R0:W-:Y:S04]  /*17f5c0*/  @P3 STG.E.U8 desc[UR4][R42.64], R2 ;  /* 0x000000022a003986 */ /* 0x0001e8000c101104 */
[----:B------:R1:W-:Y:S04]  /*17f5d0*/  @P1 STG.E.U8 desc[UR4][R44.64], R0 ;  /* 0x000000002c001986 */ /* 0x0003e8000c101104 */
[----:B0-----:R-:W4:Y:S04]  /*17f5e0*/  LDL.LU.64 R42, [R1+0x1a00] ;  /* 0x001a0000012a7983 */ /* 0x001f280000300a00 */
[----:B------:R-:W4:Y:S01]  /*17f5f0*/  LDL.LU R33, [R1+0x700] ;  /* 0x0007000001217983 */ /* 0x000f220000300800 */
[----:B------:R-:W-:-:S02]  /*17f600*/  PRMT R2, R34, 0x7772, RZ ;  /* 0x0000777222027816 */ /* 0x000fc400000000ff */
[----:B-1----:R-:W-:Y:S01]  /*17f610*/  PRMT R0, R34, 0x7773, RZ ;  /* 0x0000777322007816 */ /* 0x002fe200000000ff */
[----:B------:R-:W4:Y:S04]  /*17f620*/  LDL.LU.64 R44, [R1+0x19f8] ;  /* 0x0019f800012c7983 */ /* 0x000f280000300a00 */
[----:B------:R-:W4:Y:S01]  /*17f630*/  LDL.LU.64 R34, [R1+0x19e8] ;  /* 0x0019e80001227983 */ /* 0x000f220000300a00 */
[----:B------:R-:W-:Y:S02]  /*17f640*/  ISETP.LT.AND P6, PT, R36, UR6, !P2 ;  /* 0x0000000624007c0c */ /* 0x000fe4000d7c1270 */
[----:B------:R-:W-:Y:S01]  /*17f650*/  ISETP.LT.AND P4, PT, R38, UR8, !P2 ;  /* 0x0000000826007c0c */ /* 0x000fe2000d781270 */
[----:B------:R-:W-:Y:S01]  /*17f660*/  ULDC UR6, c[0x0][0x228] ;  /* 0x00008a0000067ab9 */ /* 0x000fe20000000800 */
[----:B------:R-:W-:Y:S01]  /*17f670*/  ULDC UR8, c[0x0][0x228] ;  /* 0x00008a0000087ab9 */ /* 0x000fe20000000800 */
[----:B------:R-:W-:-:S02]  /*17f680*/  ISETP.LT.AND P3, PT, R26, UR6, !P2 ;  /* 0x000000061a007c0c */ /* 0x000fc4000d761270 */
[----:B------:R-:W-:Y:S01]  /*17f690*/  ISETP.LT.AND P1, PT, R32, UR8, !P2 ;  /* 0x0000000820007c0c */ /* 0x000fe2000d721270 */
[----:B------:R-:W-:Y:S01]  /*17f6a0*/  ULDC UR6, c[0x0][0x228] ;  /* 0x00008a0000067ab9 */ /* 0x000fe20000000800 */
[----:B------:R-:W-:-:S04]  /*17f6b0*/  ULDC UR8, c[0x0][0x228] ;  /* 0x00008a0000087ab9 */ /* 0x000fc80000000800 */
[----:B------:R2:W-:Y:S04]  /*17f6c0*/  @P6 STG.E.U8 desc[UR4][R50.64], R2 ;  /* 0x0000000232006986 */ /* 0x0005e8000c101104 */
[----:B------:R0:W-:Y:S01]  /*17f6d0*/  @P4 STG.E.U8 desc[UR4][R20.64], R0 ;  /* 0x0000000014004986 */ /* 0x0001e2000c101104 */
[----:B------:R-:W-:Y:S02]  /*17f6e0*/  ISETP.LT.AND P6, PT, R19, UR6, !P2 ;  /* 0x0000000613007c0c */ /* 0x000fe4000d7c1270 */
[----:B------:R-:W-:Y:S01]  /*17f6f0*/  ISETP.LT.AND P4, PT, R46, UR8, !P2 ;  /* 0x000000082e007c0c */ /* 0x000fe2000d781270 */
[----:B------:R-:W-:Y:S01]  /*17f700*/  ULDC UR6, c[0x0][0x228] ;  /* 0x00008a0000067ab9 */ /* 0x000fe20000000800 */
[----:B------:R-:W-:Y:S01]  /*17f710*/  ULDC UR8, c[0x0][0x228] ;  /* 0x00008a0000087ab9 */ /* 0x000fe20000000800 */
[----:B--2---:R-:W-:-:S02]  /*17f720*/  PRMT R2, R10, 0x7770, RZ ;  /* 0x000077700a027816 */ /* 0x004fc400000000ff */
[----:B0-----:R-:W-:-:S03]  /*17f730*/  PRMT R0, R10, 0x7771, RZ ;  /* 0x000077710a007816 */ /* 0x001fc600000000ff */
[----:B---3--:R0:W-:Y:S01]  /*17f740*/  @P3 STG.E.U8 desc[UR4][R40.64], R2 ;  /* 0x0000000228003986 */ /* 0x0081e2000c101104 */
[----:B------:R-:W-:Y:S01]  /*17f750*/  ISETP.LT.AND P3, PT, R14, UR6, !P2 ;  /* 0x000000060e007c0c */ /* 0x000fe2000d761270 */
[----:B------:R-:W-:Y:S01]  /*17f760*/  ULDC UR6, c[0x0][0x228] ;  /* 0x00008a0000067ab9 */ /* 0x000fe20000000800 */
[C---:B0-----:R-:W-:Y:S01]  /*17f770*/  PRMT R2, R10.reuse, 0x7773, RZ ;  /* 0x000077730a027816 */ /* 0x041fe200000000ff */
[----:B----4-:R0:W-:Y:S01]  /*17f780*/  @P1 STG.E.U8 desc[UR4][R28.64], R0 ;  /* 0x000000001c001986 */ /* 0x0101e2000c101104 */
[----:B------:R-:W-:Y:S01]  /*17f790*/  ISETP.LT.AND P1, PT, R13, UR6, !P2 ;  /* 0x000000060d007c0c */ /* 0x000fe2000d721270 */
[----:B------:R-:W-:Y:S02]  /*17f7a0*/  ULDC UR6, c[0x0][0x228] ;  /* 0x00008a0000067ab9 */ /* 0x000fe40000000800 */
[----:B0-----:R-:W2:Y:S04]  /*17f7b0*/  LDL.LU.64 R28, [R1+0x19f0] ;  /* 0x0019f000011c7983 */ /* 0x001ea80000300a00 */
[----:B------:R-:W3:Y:S01]  /*17f7c0*/  LDL.LU.64 R40, [R1+0x19e0] ;  /* 0x0019e00001287983 */ /* 0x000ee20000300a00 */
[----:B------:R-:W-:-:S03]  /*17f7d0*/  PRMT R0, R10, 0x7772, RZ ;  /* 0x000077720a007816 */ /* 0x000fc600000000ff */
[----:B------:R-:W4:Y:S04]  /*17f7e0*/  LDL.LU R11, [R1+0x7c0] ;  /* 0x0007c000010b7983 */ /* 0x000f280000300800 */
[----:B------:R0:W-:Y:S04]  /*17f7f0*/  @P6 STG.E.U8 desc[UR4][R48.64], R0 ;  /* 0x0000000030006986 */ /* 0x0001e8000c101104 */
[----:B------:R1:W-:Y:S01]  /*17f800*/  @P4 STG.E.U8 desc[UR4][R42.64], R2 ;  /* 0x000000022a004986 */ /* 0x0003e2000c101104 */
[----:B0-----:R-:W-:-:S03]  /*17f810*/  PRMT R0, R33, 0x7770, RZ ;  /* 0x0000777021007816 */ /* 0x001fc600000000ff */
[----:B------:R-:W4:Y:S01]  /*17f820*/  LDL.LU.64 R48, [R1+0x19d8] ;  /* 0x0019d80001307983 */ /* 0x000f220000300a00 */
[----:B-1----:R-:W-:-:S03]  /*17f830*/  PRMT R2, R33, 0x7771, RZ ;  /* 0x0000777121027816 */ /* 0x002fc600000000ff */
[----:B------:R-:W4:Y:S04]  /*17f840*/  LDL.LU.64 R42, [R1+0x19d0] ;  /* 0x0019d000012a7983 */ /* 0x000f280000300a00 */
[----:B------:R-:W-:Y:S04]  /*17f850*/  @P3 STG.E.U8 desc[UR4][R44.64], R0 ;  /* 0x000000002c003986 */ /* 0x000fe8000c101104 */
[----:B------:R0:W-:Y:S04]  /*17f860*/  @P1 STG.E.U8 desc[UR4][R34.64], R2 ;  /* 0x0000000222001986 */ /* 0x0001e8000c101104 */
[----:B0-----:R-:W4:Y:S01]  /*17f870*/  LDL.LU.64 R34, [R1+0x19c8] ;  /* 0x0019c80001227983 */ /* 0x001f220000300a00 */
[----:B------:R-:W-:-:S02]  /*17f880*/  ISETP.LT.AND P4, PT, R37, UR6, !P2 ;  /* 0x0000000625007c0c */ /* 0x000fc4000d781270 */
[----:B------:R-:W-:Y:S01]  /*17f890*/  ISETP.LT.AND P3, PT, R12, UR8, !P2 ;  /* 0x000000080c007c0c */ /* 0x000fe2000d761270 */
[----:B------:R-:W4:Y:S01]  /*17f8a0*/  LDL.LU.64 R44, [R1+0x19c0] ;  /* 0x0019c000012c7983 */ /* 0x000f220000300a00 */
[----:B------:R-:W-:-:S03]  /*17f8b0*/  PRMT R2, R33, 0x7772, RZ ;  /* 0x0000777221027816 */ /* 0x000fc600000000ff */
[----:B------:R-:W4:Y:S01]  /*17f8c0*/  LDL.LU R10, [R1+0x7b0] ;  /* 0x0007b000010a7983 */ /* 0x000f220000300800 */
[----:B------:R-:W-:Y:S01]  /*17f8d0*/  VIADD R0, R47, 0x73 ;  /* 0x000000732f007836 */ /* 0x000fe20000000000 */
[----:B------:R-:W-:Y:S01]  /*17f8e0*/  ULDC UR8, c[0x0][0x228] ;  /* 0x00008a0000087ab9 */ /* 0x000fe20000000800 */
[----:B------:R-:W-:Y:S02]  /*17f8f0*/  PRMT R3, R33, 0x7773, RZ ;  /* 0x0000777321037816 */ /* 0x000fe400000000ff */
[----:B------:R-:W-:Y:S01]  /*17f900*/  ISETP.LT.AND P1, PT, R31, UR8, !P2 ;  /* 0x000000081f007c0c */ /* 0x000fe2000d721270 */
[----:B------:R-:W-:Y:S01]  /*17f910*/  ULDC UR6, c[0x0][0x22c] ;  /* 0x00008b0000067ab9 */ /* 0x000fe20000000800 */
[----:B------:R-:W-:Y:S01]  /*17f920*/  ISETP.LT.AND P6, PT, R30, UR10, !P2 ;  /* 0x0000000a1e007c0c */ /* 0x000fe2000d7c1270 */
[----:B------:R-:W-:Y:S01]  /*17f930*/  ULDC UR8, c[0x0][0x228] ;  /* 0x00008a0000087ab9 */ /* 0x000fe20000000800 */
[----:B------:R-:W-:Y:S01]  /*17f940*/  ULDC UR10, c[0x0][0x228] ;  /* 0x00008a00000a7ab9 */ /* 0x000fe20000000800 */
[----:B--2---:R0:W-:Y:S01]  /*17f950*/  @P4 STG.E.U8 desc[UR4][R28.64], R2 ;  /* 0x000000021c004986 */ /* 0x0041e2000c101104 */
[----:B------:R-:W-:Y:S01]  /*17f960*/  ISETP.GE.AND P4, PT, R0, UR6, PT ;  /* 0x0000000600007c0c */ /* 0x000fe2000bf86270 */
[----:B------:R-:W-:-:S02]  /*17f970*/  ULDC UR6, c[0x0][0x228] ;  /* 0x00008a0000067ab9 */ /* 0x000fc40000000800 */
[----:B---3--:R1:W-:Y:S01]  /*17f980*/  @P3 STG.E.U8 desc[UR4][R40.64], R3 ;  /* 0x0000000328003986 */ /* 0x0083e2000c101104 */
[----:B------:R-:W-:Y:S02]  /*17f990*/  ISETP.LT.AND P3, PT, R27, UR6, !P2 ;  /* 0x000000061b007c0c */ /* 0x000fe4000d761270 */
[C---:B----4-:R-:W-:Y:S01]  /*17f9a0*/  PRMT R0, R11.reuse, 0x7770, RZ ;  /* 0x000077700b007816 */ /* 0x050fe200000000ff */
[----:B------:R-:W-:Y:S01]  /*17f9b0*/  ULDC UR6, c[0x0][0x228] ;  /* 0x00008a0000067ab9 */ /* 0x000fe20000000800 */
[----:B0-----:R-:W2:Y:S04]  /*17f9c0*/  LDL.LU.64 R28, [R1+0x19b8] ;  /* 0x0019b800011c7983 */ /* 0x001ea80000300a00 */
[----:B-1----:R-:W3:Y:S04]  /*17f9d0*/  LDL.LU.64 R40, [R1+0x19b0] ;  /* 0x0019b00001287983 */ /* 0x002ee80000300a00 */
[----:B------:R-:W4:Y:S01]  /*17f9e0*/  LDL.LU.64 R50, [R1+0x19a8] ;  /* 0x0019a80001327983 */ /* 0x000f220000300a00 */
[----:B------:R-:W-:-:S03]  /*17f9f0*/  PRMT R2, R11, 0x7771, RZ ;  /* 0x000077710b027816 */ /* 0x000fc600000000ff */
[----:B------:R-:W4:Y:S04]  /*17fa00*/  LDL.LU.64 R20, [R1+0x19a0] ;  /* 0x0019a00001147983 */ /* 0x000f280000300a00 */
[----:B------:R-:W4:Y:S04]  /*17fa10*/  LDL.LU R33, [R1+0x7a0] ;  /* 0x0007a00001217983 */ /* 0x000f280000300800 */
[----:B------:R0:W-:Y:S04]  /*17fa20*/  @P1 STG.E.U8 desc[UR4][R48.64], R0 ;  /* 0x0000000030001986 */ /* 0x0001e8000c101104 */
[----:B------:R1:W-:Y:S01]  /*17fa30*/  @P6 STG.E.U8 desc[UR4][R42.64], R2 ;  /* 0x000000022a006986 */ /* 0x0003e2000c101104 */
[----:B0-----:R-:W-:-:S03]  /*17fa40*/  PRMT R0, R11, 0x7772, RZ ;  /* 0x000077720b007816 */ /* 0x001fc600000000ff */
[----:B-1----:R-:W4:Y:S04]  /*17fa50*/  LDL.LU.64 R42, [R1+0x1998] ;  /* 0x00199800012a7983 */ /* 0x002f280000300a00 */
[----:B------:R0:W-:Y:S04]  /*17fa60*/  @P3 STG.E.U8 desc[UR4][R34.64], R0 ;  /* 0x0000000022003986 */ /* 0x0001e8000c101104 */
[----:B0-----:R-:W4:Y:S01]  /*17fa70*/  LDL.LU.64 R34, [R1+0x1990] ;  /* 0x0019900001227983 */ /* 0x001f220000300a00 */
[----:B------:R-:W-:Y:S02]  /*17fa80*/  ISETP.LT.AND P2, PT, R16, UR8, !P2 ;  /* 0x0000000810007c0c */ /* 0x000fe4000d741270 */
[----:B------:R-:W-:Y:S01]  /*17fa90*/  ISETP.LT.AND P6, PT, R39, UR6, !P0 ;  /* 0x0000000627007c0c */ /* 0x000fe2000c7c1270 */
[----:B------:R-:W-:Y:S01]  /*17faa0*/  ULDC UR8, c[0x0][0x228] ;  /* 0x00008a0000087ab9 */ /* 0x000fe20000000800 */
[----:B------:R-:W-:-:S02]  /*17fab0*/  PRMT R2, R11, 0x7773, RZ ;  /* 0x000077730b027816 */ /* 0x000fc400000000ff */
[----:B------:R-:W-:Y:S02]  /*17fac0*/  ISETP.LT.AND P1, PT, R18, UR8, !P0 ;  /* 0x0000000812007c0c */ /* 0x000fe4000c721270 */
[----:B------:R-:W-:Y:S01]  /*17fad0*/  PRMT R0, R10, 0x7770, RZ ;  /* 0x000077700a007816 */ /* 0x000fe200000000ff */
[----:B------:R-:W-:Y:S01]  /*17fae0*/  ULDC UR6, c[0x0][0x228] ;  /* 0x00008a0000067ab9 */ /* 0x000fe20000000800 */
[----:B------:R-:W-:Y:S01]  /*17faf0*/  ULDC UR8, c[0x0][0x228] ;  /* 0x00008a0000087ab9 */ /* 0x000fe20000000800 */
[----:B------:R-:W-:Y:S01]  /*17fb00*/  ISETP.LT.AND P3, PT, R36, UR6, !P0 ;  /* 0x0000000624007c0c */ /* 0x000fe2000c761270 */
[----:B------:R-:W4:Y:S01]  /*17fb10*/  LDL.LU.64 R48, [R1+0x1988] ;  /* 0x0019880001307983 */ /* 0x000f220000300a00 */
[----:B------:R-:W-:-:S03]  /*17fb20*/  ULDC UR6, c[0x0][0x228] ;  /* 0x00008a0000067ab9 */ /* 0x000fc60000000800 */
[----:B------:R0:W-:Y:S01]  /*17fb30*/  @P2 STG.E.U8 desc[UR4][R44.64], R2 ;  /* 0x000000022c002986 */ /* 0x0001e2000c101104 */
[----:B------:R-:W-:Y:S01]  /*17fb40*/  ISETP.LT.AND P2, PT, R38, UR8, !P0 ;  /* 0x0000000826007c0c */ /* 0x000fe2000c741270 */
[----:B------:R-:W-:Y:S01]  /*17fb50*/  ULDC UR8, c[0x0][0x228] ;  /* 0x00008a0000087ab9 */ /* 0x000fe20000000800 */
[----:B0-----:R-:W-:Y:S01]  /*17fb60*/  PRMT R2, R10, 0x7771, RZ ;  /* 0x000077710a027816 */ /* 0x001fe200000000ff */
[----:B--2---:R0:W-:Y:S04]  /*17fb70*/  @P6 STG.E.U8 desc[UR4][R28.64], R0 ;  /* 0x000000001c006986 */ /* 0x0041e8000c101104 */
[----:B---3--:R1:W-:Y:S01]  /*17fb80*/  @P1 STG.E.U8 desc[UR4][R40.64], R2 ;  /* 0x0000000228001986 */ /* 0x0083e2000c101104 */
[----:B------:R-:W-:Y:S02]  /*17fb90*/  ISETP.LT.AND P6, PT, R26, UR6, !P0 ;  /* 0x000000061a007c0c */ /* 0x000fe4000c7c1270 */
[----:B------:R-:W-:Y:S01]  /*17fba0*/  ISETP.LT.AND P1, PT, R32, UR8, !P0 ;  /* 0x0000000820007c0c */ /* 0x000fe2000c721270 */
[----:B------:R-:W-:Y:S01]  /*17fbb0*/  ULDC UR6, c[0x0][0x228] ;  /* 0x00008a0000067ab9 */ /* 0x000fe20000000800 */
[----:B------:R-:W-:Y:S01]  /*17fbc0*/  ULDC UR8, c[0x0][0x228] ;  /* 0x00008a0000087ab9 */ /* 0x000fe20000000800 */
[----:B0-----:R-:W2:Y:S04]  /*17fbd0*/  LDL.LU.64 R28, [R1+0x1980] ;  /* 0x00198000011c7983 */ /* 0x001ea80000300a00 */
[----:B------:R-:W3:Y:S01]  /*17fbe0*/  LDL.LU R11, [R1+0x790] ;  /* 0x00079000010b7983 */ /* 0x000ee20000300800 */
[----:B------:R-:W-:-:S02]  /*17fbf0*/  PRMT R0, R10, 0x7772, RZ ;  /* 0x000077720a007816 */ /* 0x000fc400000000ff */
[----:B-1----:R-:W-:Y:S01]  /*17fc00*/  PRMT R2, R10, 0x7773, RZ ;  /* 0x000077730a027816 */ /* 0x002fe200000000ff */
[----:B------:R-:W3:Y:S04]  /*17fc10*/  LDL.LU.64 R44, [R1+0x1978] ;  /* 0x00197800012c7983 */ /* 0x000ee80000300a00 */
[----:B------:R-:W3:Y:S04]  /*17fc20*/  LDL.LU.64 R40, [R1+0x1968] ;  /* 0x0019680001287983 */ /* 0x000ee80000300a00 */
[----:B----4-:R0:W-:Y:S04]  /*17fc30*/  @P3 STG.E.U8 desc[UR4][R50.64], R0 ;  /* 0x0000000032003986 */ /* 0x0101e8000c101104 */
[----:B------:R1:W-:Y:S01]  /*17fc40*/  @P2 STG.E.U8 desc[UR4][R20.64], R2 ;  /* 0x0000000214002986 */ /* 0x0003e2000c101104 */
[----:B0-----:R-:W-:-:S02]  /*17fc50*/  PRMT R0, R33, 0x7770, RZ ;  /* 0x0000777021007816 */ /* 0x001fc400000000ff */
[----:B-1----:R-:W-:-:S03]  /*17fc60*/  PRMT R2, R33, 0x7771, RZ ;  /* 0x0000777121027816 */ /* 0x002fc600000000ff */
[----:B------:R-:W-:Y:S04]  /*17fc70*/  @P6 STG.E.U8 desc[UR4][R42.64], R0 ;  /* 0x000000002a006986 */ /* 0x000fe8000c101104 */
[----:B------:R0:W-:Y:S04]  /*17fc80*/  @P1 STG.E.U8 desc[UR4][R34.64], R2 ;  /* 0x0000000222001986 */ /* 0x0001e8000c101104 */
[----:B0-----:R-:W4:Y:S01]  /*17fc90*/  LDL.LU.64 R34, [R1+0x1970] ;  /* 0x0019700001227983 */ /* 0x001f220000300a00 */
[----:B------:R-:W-:Y:S02]  /*17fca0*/  ISETP.LT.AND P3, PT, R19, UR6, !P0 ;  /* 0x0000000613007c0c */ /* 0x000fe4000c761270 */
[----:B------:R-:W-:Y:S01]  /*17fcb0*/  ISETP.LT.AND P2, PT, R46, UR8, !P0 ;  /* 0x000000082e007c0c */ /* 0x000fe2000c741270 */
[----:B------:R-:W-:Y:S01]  /*17fcc0*/  ULDC UR6, c[0x0][0x228] ;  /* 0x00008a0000067ab9 */ /* 0x000fe20000000800 */
[----:B------:R-:W4:Y:S01]  /*17fcd0*/  LDL.LU.64 R42, [R1+0x1960] ;  /* 0x00196000012a7983 */ /* 0x000f220000300a00 */
[----:B------:R-:W-:-:S03]  /*17fce0*/  PRMT R0, R33, 0x7772, RZ ;  /* 0x0000777221007816 */ /* 0x000fc600000000ff */
[----:B------:R-:W4:Y:S01]  /*17fcf0*/  LDL.LU R10, [R1+0x780] ;  /* 0x00078000010a7983 */ /* 0x000f220000300800 */
[----:B------:R-:W-:Y:S02]  /*17fd00*/  ISETP.LT.AND P6, PT, R14, UR6, !P0 ;  /* 0x000000060e007c0c */ /* 0x000fe4000c7c1270 */
[----:B------:R-:W-:Y:S01]  /*17fd10*/  PRMT R2, R33, 0x7773, RZ ;  /* 0x0000777321027816 */ /* 0x000fe200000000ff */
[----:B------:R-:W-:Y:S01]  /*17fd20*/  ULDC UR6, c[0x0][0x228] ;  /* 0x00008a0000067ab9 */ /* 0x000fe20000000800 */
[----:B------:R-:W-:Y:S01]  /*17fd30*/  ULDC UR8, c[0x0][0x228] ;  /* 0x00008a0000087ab9 */ /* 0x000fe20000000800 */
[----:B------:R-:W-:Y:S01]  /*17fd40*/  ISETP.LT.AND P1, PT, R13, UR6, !P0 ;  /* 0x000000060d007c0c */ /* 0x000fe2000c721270 */
[----:B------:R-:W-:Y:S01]  /*17fd50*/  ULDC UR6, c[0x0][0x228] ;  /* 0x00008a0000067ab9 */ /* 0x000fe20000000800 */
[----:B------:R0:W-:Y:S04]  /*17fd60*/  @P3 STG.E.U8 desc[UR4][R48.64], R0 ;  /* 0x0000000030003986 */ /* 0x0001e8000c101104 */
[----:B0-----:R-:W4:Y:S04]  /*17fd70*/  LDL.LU.64 R48, [R1+0x1958] ;  /* 0x0019580001307983 */ /* 0x001f280000300a00 */
[----:B--2---:R0:W-:Y:S01]  /*17fd80*/  @P2 STG.E.U8 desc[UR4][R28.64], R2 ;  /* 0x000000021c002986 */ /* 0x0041e2000c101104 */
[----:B---3--:R-:W-:-:S02]  /*17fd90*/  PRMT R0, R11, 0x7770, RZ ;  /* 0x000077700b007816 */ /* 0x008fc400000000ff */
[----:B------:R-:W-:Y:S02]  /*17fda0*/  ISETP.LT.AND P2, PT, R37, UR6, !P0 ;  /* 0x0000000625007c0c */ /* 0x000fe4000c741270 */
[----:B------:R-:W-:Y:S01]  /*17fdb0*/  ISETP.LT.AND P3, PT, R12, UR8, !P0 ;  /* 0x000000080c007c0c */ /* 0x000fe2000c761270 */
[----:B------:R-:W-:Y:S01]  /*17fdc0*/  ULDC UR8, c[0x0][0x228] ;  /* 0x00008a0000087ab9 */ /* 0x000fe20000000800 */
[----:B------:R-:W-:Y:S01]  /*17fdd0*/  ULDC UR6, c[0x0][0x22c] ;  /* 0x00008b0000067ab9 */ /* 0x000fe20000000800 */
[----:B0-----:R-:W2:Y:S01]  /*17fde0*/  LDL.LU.64 R28, [R1+0x1950] ;  /* 0x00195000011c7983 */ /* 0x001ea20000300a00 */
[----:B------:R-:W-:-:S03]  /*17fdf0*/  PRMT R2, R11, 0x7771, RZ ;  /* 0x000077710b027816 */ /* 0x000fc600000000ff */
[----:B------:R0:W-:Y:S04]  /*17fe00*/  @P6 STG.E.U8 desc[UR4][R44.64], R0 ;  /* 0x000000002c006986 */ /* 0x0001e8000c101104 */
[----:B------:R1:W-:Y:S04]  /*17fe10*/  @P1 STG.E.U8 desc[UR4][R40.64], R2 ;  /* 0x0000000228001986 */ /* 0x0003e8000c101104 */
[----:B0-----:R-:W3:Y:S04]  /*17fe20*/  LDL.LU.64 R44, [R1+0x1948] ;  /* 0x00194800012c7983 */ /* 0x001ee80000300a00 */
[----:B-1----:R-:W3:Y:S01]  /*17fe30*/  LDL.LU.64 R40, [R1+0x1940] ;  /* 0x0019400001287983 */ /* 0x002ee20000300a00 */
[----:B------:R-:W-:-:S03]  /*17fe40*/  PRMT R2, R11, 0x7772, RZ ;  /* 0x000077720b027816 */ /* 0x000fc600000000ff */
[----:B------:R-:W3:Y:S04]  /*17fe50*/  LDL.LU R33, [R1+0x7e4] ;  /* 0x0007e40001217983 */ /* 0x000ee80000300800 */
[----:B----4-:R0:W-:Y:S04]  /*17fe60*/  @P2 STG.E.U8 desc[UR4][R34.64], R2 ;  /* 0x0000000222002986 */ /* 0x0101e8000c101104 */
[----:B0-----:R-:W4:Y:S01]  /*17fe70*/  LDL.LU.64 R34, [R1+0x1938] ;  /* 0x0019380001227983 */ /* 0x001f220000300a00 */
[----:B------:R-:W-:Y:S02]  /*17fe80*/  ISETP.LT.AND P1, PT, R31, UR8, !P0 ;  /* 0x000000081f007c0c */ /* 0x000fe4000c721270 */
[----:B------:R-:W-:Y:S01]  /*17fe90*/  ISETP.LT.AND P6, PT, R30, UR10, !P0 ;  /* 0x0000000a1e007c0c */ /* 0x000fe2000c7c1270 */
[----:B------:R-:W-:Y:S01]  /*17fea0*/  VIADD R0, R47, 0x74 ;  /* 0x000000742f007836 */ /* 0x000fe20000000000 */
[----:B------:R-:W-:-:S02]  /*17feb0*/  PRMT R3, R11, 0x7773, RZ ;  /* 0x000077730b037816 */ /* 0x000fc400000000ff */
[----:B------:R-:W-:Y:S01]  /*17fec0*/  PRMT R2, R10, 0x7771, RZ ;  /* 0x000077710a027816 */ /* 0x000fe200000000ff */
[----:B------:R-:W-:Y:S01]  /*17fed0*/  ULDC UR8, c[0x0][0x228] ;  /* 0x00008a0000087ab9 */ /* 0x000fe20000000800 */
[----:B------:R-:W-:Y:S01]  /*17fee0*/  ULDC UR10, c[0x0][0x228] ;  /* 0x00008a00000a7ab9 */ /* 0x000fe20000000800 */
[----:B------:R-:W-:Y:S02]  /*17fef0*/  ISETP.GE.AND P2, PT, R0, UR6, PT ;  /* 0x0000000600007c0c */ /* 0x000fe4000bf46270 */
[----:B------:R-:W-:Y:S01]  /*17ff00*/  PRMT R0, R10, 0x7770, RZ ;  /* 0x000077700a007816 */ /* 0x000fe200000000ff */
[----:B------:R-:W-:Y:S01]  /*17ff10*/  ULDC UR6, c[0x0][0x228] ;  /* 0x00008a0000067ab9 */ /* 0x000fe20000000800 */
[----:B------:R0:W-:Y:S01]  /*17ff20*/  @P3 STG.E.U8 desc[UR4][R42.64], R3 ;  /* 0x000000032a003986 */ /* 0x0001e2000c101104 */
[----:B------:R-:W-:Y:S02]  /*17ff30*/  ISETP.LT.AND P3, PT, R27, UR6, !P0 ;  /* 0x000000061b007c0c */ /* 0x000fe4000c761270 */
[----:B------:R-:W-:Y:S01]  /*17ff40*/  ISETP.LT.AND P0, PT, R16, UR8, !P0 ;  /* 0x0000000810007c0c */ /* 0x000fe2000c701270 */
[----:B------:R1:W-:Y:S01]  /*17ff50*/  @P1 STG.E.U8 desc[UR4][R48.64], R0 ;  /* 0x0000000030001986 */ /* 0x0003e2000c101104 */
[----:B------:R-:W-:Y:S01]  /*17ff60*/  ULDC UR6, c[0x0][0x228] ;  /* 0x00008a0000067ab9 */ /* 0x000fe20000000800 */
[----:B------:R-:W-:-:S02]  /*17ff70*/  ULDC UR8, c[0x0][0x228] ;  /* 0x00008a0000087ab9 */ /* 0x000fc40000000800 */
[----:B0-----:R-:W4:Y:S04]  /*17ff80*/  LDL.LU.64 R42, [R1+0x1930] ;  /* 0x00193000012a7983 */ /* 0x001f280000300a00 */
[----:B------:R-:W4:Y:S04]  /*17ff90*/  LDL.LU.64 R50, [R1+0x1928] ;  /* 0x0019280001327983 */ /* 0x000f280000300a00 */
[----:B------:R-:W4:Y:S01]  /*17ffa0*/  LDL.LU.64 R20, [R1+0x1920] ;  /* 0x0019200001147983 */ /* 0x000f220000300a00 */
[----:B-1----:R-:W-:-:S03]  /*17ffb0*/  PRMT R0, R10, 0x7772, RZ ;  /* 0x000077720a007816 */ /* 0x002fc600000000ff */
[----:B--2---:R0:W-:Y:S01]  /*17ffc0*/  @P6 STG.E.U8 desc[UR4][R28.64], R2 ;  /* 0x000000021c006986 */ /* 0x0041e2000c101104 */
[----:B------:R-:W-:Y:S02]  /*17ffd0*/  ISETP.LT.AND P6, PT, R39, UR6, !P5 ;  /* 0x0000000627007c0c */ /* 0x000fe4000efc1270 */
[----:B------:R-:W-:Y:S01]  /*17ffe0*/  ISETP.LT.AND P1, PT, R18, UR8, !P5 ;  /* 0x0000000812007c0c */ /* 0x000fe2000ef21270 */
[----:B------:R-:W-:Y:S01]  /*17fff0*/  ULDC UR6, c[0x0][0x228] ;  /* 0x00008a0000067ab9 */ /* 0x000fe20000000800 */
[----:B------:R-:W-:Y:S01]  /*180000*/  ULDC UR8, c[0x0][0x228] ;  /* 0x00008a0000087ab9 */ /* 0x000fe20000000800 */
[----:B0-----:R-:W2:Y:S01]  /*180010*/  LDL.LU R28, [R1+0x7d4] ;  /* 0x0007d400011c7983 */ /* 0x001ea20000300800 */
[----:B------:R-:W-:-:S03]  /*180020*/  PRMT R2, R10, 0x7773, RZ ;  /* 0x000077730a027816 */ /* 0x000fc600000000ff */
[----:B------:R-:W2:Y:S04]  /*180030*/  LDL.LU.64 R10, [R1+0x1918] ;  /* 0x00191800010a7983 */ /* 0x000ea80000300a00 */
[----:B---3--:R-:W-:Y:S04]  /*180040*/  @P3 STG.E.U8 desc[UR4][R44.64], R0 ;  /* 0x000000002c003986 */ /* 0x008fe8000c101104 */
[----:B------:R0:W-:Y:S04]  /*180050*/  @P0 STG.E.U8 desc[UR4][R40.64], R2 ;  /* 0x0000000228000986 */ /* 0x0001e8000c101104 */
[----:B0-----:R-:W3:Y:S01]  /*180060*/  LDL.LU.64 R40, [R1+0x1910] ;  /* 0x0019100001287983 */ /* 0x001ee20000300a00 */
[----:B------:R-:W-:-:S03]  /*180070*/  PRMT R0, R33, 0x7770, RZ ;  /* 0x0000777021007816 */ /* 0x000fc600000000ff */
[----:B------:R-:W3:Y:S04]  /*180080*/  LDL.LU.64 R48, [R1+0x1908] ;  /* 0x0019080001307983 */ /* 0x000ee80000300a00 */
[----:B----4-:R0:W-:Y:S04]  /*180090*/  @P6 STG.E.U8 desc[UR4][R34.64], R0 ;  /* 0x0000000022006986 */ /* 0x0101e8000c101104 */
[----:B0-----:R-:W4:Y:S01]  /*1800a0*/  LDL.LU.64 R34, [R1+0x1900] ;  /* 0x0019000001227983 */ /* 0x001f220000300a00 */
[----:B------:R-:W-:Y:S01]  /*1800b0*/  ISETP.LT.AND P3, PT, R36, UR6, !P5 ;  /* 0x0000000624007c0c */ /* 0x000fe2000ef61270 */
[----:B------:R-:W-:Y:S01]  /*1800c0*/  ULDC UR6, c[0x0][0x228] ;  /* 0x00008a0000067ab9 */ /* 0x000fe20000000800 */
[----:B------:R-:W-:-:S02]  /*1800d0*/  ISETP.LT.AND P0, PT, R38, UR8, !P5 ;  /* 0x0000000826007c0c */ /* 0x000fc4000ef01270 */
[C---:B------:R-:W-:Y:S02]  /*1800e0*/  PRMT R2, R33.reuse, 0x7771, RZ ;  /* 0x0000777121027816 */ /* 0x040fe400000000ff */
[----:B------:R-:W-:Y:S01]  /*1800f0*/  ISETP.LT.AND P6, PT, R26, UR6, !P5 ;  /* 0x000000061a007c0c */ /* 0x000fe2000efc1270 */
[----:B------:R-:W4:Y:S01]  /*180100*/  LDL.LU R29, [R1+0x704] ;  /* 0x00070400011d7983 */ /* 0x000f220000300800 */
[----:B------:R-:W-:Y:S01]  /*180110*/  PRMT R0, R33, 0x7772, RZ ;  /* 0x0000777221007816 */ /* 0x000fe200000000ff */
[----:B------:R-:W-:Y:S02]  /*180120*/  ULDC UR8, c[0x0][0x228] ;  /* 0x00008a0000087ab9 */ /* 0x000fe40000000800 */
[----:B------:R-:W4:Y:S01]  /*180130*/  LDL.LU.64 R44, [R1+0x18f8] ;  /* 0x0018f800012c7983 */ /* 0x000f220000300a00 */
[----:B------:R-:W-:-:S03]  /*180140*/  ULDC UR6, c[0x0][0x228] ;  /* 0x00008a0000067ab9 */ /* 0x000fc60000000800 */
[----:B------:R0:W-:Y:S01]  /*180150*/  @P1 STG.E.U8 desc[UR4][R42.64], R2 ;  /* 0x000000022a001986 */ /* 0x0001e2000c101104 */
[----:B------:R-:W-:-:S03]  /*180160*/  ISETP.LT.AND P1, PT, R32, UR8, !P5 ;  /* 0x0000000820007c0c */ /* 0x000fc6000ef21270 */
[----:B------:R2:W-:Y:S01]  /*180170*/  @P3 STG.E.U8 desc[UR4][R50.64], R0 ;  /* 0x0000000032003986 */ /* 0x0005e2000c101104 */
[----:B------:R-:W-:Y:S01]  /*180180*/  ULDC UR8, c[0x0][0x228] ;  /* 0x00008a0000087ab9 */ /* 0x000fe20000000800 */
[----:B------:R-:W-:Y:S01]  /*180190*/  ISETP.LT.AND P3, PT, R19, UR6, !P5 ;  /* 0x0000000613007c0c */ /* 0x000fe2000ef61270 */
[----:B------:R-:W-:Y:S01]  /*1801a0*/  ULDC UR6, c[0x0][0x228] ;  /* 0x00008a0000067ab9 */ /* 0x000fe20000000800 */
[----:B0-----:R-:W-:Y:S01]  /*1801b0*/  PRMT R2, R33, 0x7773, RZ ;  /* 0x0000777321027816 */ /* 0x001fe200000000ff */
[----:B------:R-:W4:Y:S04]  /*1801c0*/  LDL.LU.64 R42, [R1+0x18e8] ;  /* 0x0018e800012a7983 */ /* 0x000f280000300a00 */
[----:B------:R0:W-:Y:S01]  /*1801d0*/  @P0 STG.E.U8 desc[UR4][R20.64], R2 ;  /* 0x0000000214000986 */ /* 0x0001e2000c101104 */
[----:B------:R-:W-:Y:S01]  /*1801e0*/  ISETP.LT.AND P0, PT, R46, UR8, !P5 ;  /* 0x000000082e007c0c */ /* 0x000fe2000ef01270 */
[----:B------:R-:W-:Y:S01]  /*1801f0*/  ULDC UR8, c[0x0][0x228] ;  /* 0x00008a0000087ab9 */ /* 0x000fe20000000800 */
[----:B--2---:R-:W-:-:S02]  /*180200*/  PRMT R0, R28, 0x7770, RZ ;  /* 0x000077701c007816 */ /* 0x004fc400000000ff */
[----:B0-----:R-:W-:-:S03]  /*180210*/  PRMT R2, R28, 0x7771, RZ ;  /* 0x000077711c027816 */ /* 0x001fc600000000ff */
[----:B------:R0:W-:Y:S04]  /*180220*/  @P6 STG.E.U8 desc[UR4][R10.64], R0 ;  /* 0x000000000a006986 */ /* 0x0001e8000c101104 */
[----:B0-----:R-:W2:Y:S04]  /*180230*/  LDL.LU.64 R10, [R1+0x18f0] ;  /* 0x0018f000010a7983 */ /* 0x001ea80000300a00 */
[----:B---3--:R0:W-:Y:S01]  /*180240*/  @P1 STG.E.U8 desc[UR4][R40.64], R2 ;  /* 0x0000000228001986 */ /* 0x0081e2000c101104 */
[----:B------:R-:W-:-:S05]  /*180250*/  PRMT R0, R28, 0x7772, RZ ;  /* 0x000077721c007816 */ /* 0x000fca00000000ff */
[----:B------:R1:W-:Y:S04]  /*180260*/  @P3 STG.E.U8 desc[UR4][R48.64], R0 ;  /* 0x0000000030003986 */ /* 0x0003e8000c101104 */
[----:B0-----:R-:W3:Y:S04]  /*180270*/  LDL.LU.64 R40, [R1+0x18e0] ;  /* 0x0018e00001287983 */ /* 0x001ee80000300a00 */
[----:B------:R-:W3:Y:S01]  /*180280*/  LDL.LU R33, [R1+0x7c4] ;  /* 0x0007c40001217983 */ /* 0x000ee20000300800 */
[----:B------:R-:W-:-:S03]  /*180290*/  PRMT R2, R28, 0x7773, RZ ;  /* 0x000077731c027816 */ /* 0x000fc600000000ff */
[----:B-1----:R-:W3:Y:S04]  /*1802a0*/  LDL.LU.64 R48, [R1+0x18d8] ;  /* 0x0018d80001307983 */ /* 0x002ee80000300a00 */
[----:B----4-:R0:W-:Y:S04]  /*1802b0*/  @P0 STG.E.U8 desc[UR4][R34.64], R2 ;  /* 0x0000000222000986 */ /* 0x0101e8000c101104 */
[----:B0-----:R-:W4:Y:S01]  /*1802c0*/  LDL.LU.64 R34, [R1+0x18d0] ;  /* 0x0018d00001227983 */ /* 0x001f220000300a00 */
[----:B------:R-:W-:Y:S01]  /*1802d0*/  ISETP.LT.AND P6, PT, R14, UR6, !P5 ;  /* 0x000000060e007c0c */ /* 0x000fe2000efc1270 */
[----:B------:R-:W-:-:S02]  /*1802e0*/  ULDC UR6, c[0x0][0x228] ;  /* 0x00008a0000067ab9 */ /* 0x000fc40000000800 */
[----:B------:R-:W-:Y:S01]  /*1802f0*/  ISETP.LT.AND P1, PT, R13, UR6, !P5 ;  /* 0x000000060d007c0c */ /* 0x000fe2000ef21270 */
[----:B------:R-:W-:Y:S01]  /*180300*/  ULDC UR6, c[0x0][0x228] ;  /* 0x00008a0000067ab9 */ /* 0x000fe20000000800 */
[----:B------:R-:W-:Y:S02]  /*180310*/  PRMT R0, R29, 0x7770, RZ ;  /* 0x000077701d007816 */ /* 0x000fe400000000ff */
[----:B------:R-:W-:Y:S02]  /*180320*/  ISETP.LT.AND P0, PT, R37, UR6, !P5 ;  /* 0x0000000625007c0c */ /* 0x000fe4000ef01270 */
[----:B------:R-:W-:Y:S02]  /*180330*/  PRMT R2, R29, 0x7771, RZ ;  /* 0x000077711d027816 */ /* 0x000fe400000000ff */
[----:B------:R-:W-:Y:S01]  /*180340*/  ISETP.LT.AND P3, PT, R12, UR8, !P5 ;  /* 0x000000080c007c0c */ /* 0x000fe2000ef61270 */
[----:B------:R-:W-:Y:S01]  /*180350*/  ULDC UR6, c[0x0][0x228] ;  /* 0x00008a0000067ab9 */ /* 0x000fe20000000800 */
[----:B------:R-:W-:Y:S01]  /*180360*/  ULDC UR8, c[0x0][0x228] ;  /* 0x00008a0000087ab9 */ /* 0x000fe20000000800 */
[----:B------:R0:W-:Y:S04]  /*180370*/  @P6 STG.E.U8 desc[UR4][R44.64], R0 ;  /* 0x000000002c006986 */ /* 0x0001e8000c101104 */
[----:B------:R1:W-:Y:S01]  /*180380*/  @P1 STG.E.U8 desc[UR4][R42.64], R2 ;  /* 0x000000022a001986 */ /* 0x0003e2000c101104 */
[----:B------:R-:W-:-:S02]  /*180390*/  ISETP.LT.AND P1, PT, R31, UR6, !P5 ;  /* 0x000000061f007c0c */ /* 0x000fc4000ef21270 */
[----:B------:R-:W-:Y:S02]  /*1803a0*/  ISETP.LT.AND P6, PT, R30, UR8, !P5 ;  /* 0x000000081e007c0c */ /* 0x000fe4000efc1270 */
[C---:B------:R-:W-:Y:S01]  /*1803b0*/  PRMT R3, R29.reuse, 0x7773, RZ ;  /* 0x000077731d037816 */ /* 0x040fe200000000ff */
[----:B------:R-:W-:Y:S01]  /*1803c0*/  ULDC UR6, c[0x0][0x228] ;  /* 0x00008a0000067ab9 */ /* 0x000fe20000000800 */
[----:B------:R-:W-:Y:S01]  /*1803d0*/  ULDC UR8, c[0x0][0x228] ;  /* 0x00008a0000087ab9 */ /* 0x000fe20000000800 */
[----:B0-----:R-:W4:Y:S04]  /*1803e0*/  LDL.LU.64 R44, [R1+0x18c8] ;  /* 0x0018c800012c7983 */ /* 0x001f280000300a00 */
[----:B-1----:R-:W4:Y:S01]  /*1803f0*/  LDL.LU.64 R42, [R1+0x18c0] ;  /* 0x0018c000012a7983 */ /* 0x002f220000300a00 */
[----:B------:R-:W-:-:S03]  /*180400*/  PRMT R2, R29, 0x7772, RZ ;  /* 0x000077721d027816 */ /* 0x000fc600000000ff */
[----:B------:R-:W4:Y:S01]  /*180410*/  LDL.LU R28, [R1+0x7b4] ;  /* 0x0007b400011c7983 */ /* 0x000f220000300800 */
[----:B------:R-:W-:-:S03]  /*180420*/  VIADD R0, R47, 0x75 ;  /* 0x000000752f007836 */ /* 0x000fc60000000000 */
[----:B--2---:R0:W-:Y:S02]  /*180430*/  @P0 STG.E.U8 desc[UR4][R10.64], R2 ;  /* 0x000000020a000986 */ /* 0x0041e4000c101104 */
[----:B------:R-:W-:Y:S02]  /*180440*/  ISETP.GE.AND P0, PT, R0, UR27, PT ;  /* 0x0000001b00007c0c */ /* 0x000fe4000bf06270 */
[----:B0-----:R-:W2:Y:S04]  /*180450*/  LDL.LU.64 R10, [R1+0x18b8] ;  /* 0x0018b800010a7983 */ /* 0x001ea80000300a00 */
[----:B---3--:R0:W-:Y:S01]  /*180460*/  @P3 STG.E.U8 desc[UR4][R40.64], R3 ;  /* 0x0000000328003986 */ /* 0x0081e2000c101104 */
[C---:B------:R-:W-:Y:S02]  /*180470*/  PRMT R0, R33.reuse, 0x7770, RZ ;  /* 0x0000777021007816 */ /* 0x040fe400000000ff */
[----:B------:R-:W-:-:S03]  /*180480*/  PRMT R2, R33, 0x7771, RZ ;  /* 0x0000777121027816 */ /* 0x000fc600000000ff */
[----:B------:R-:W-:Y:S04]  /*180490*/  @P1 STG.E.U8 desc[UR4][R48.64], R0 ;  /* 0x0000000030001986 */ /* 0x000fe8000c101104 */
[----:B0-----:R-:W3:Y:S04]  /*1804a0*/  LDL.LU.64 R40, [R1+0x18b0] ;  /* 0x0018b00001287983 */ /* 0x001ee80000300a00 */
[----:B------:R-:W3:Y:S04]  /*1804b0*/  LDL.LU.64 R50, [R1+0x18a8] ;  /* 0x0018a80001327983 */ /* 0x000ee80000300a00 */
[----:B------:R-:W3:Y:S04]  /*1804c0*/  LDL.LU.64 R20, [R1+0x18a0] ;  /* 0x0018a00001147983 */ /* 0x000ee80000300a00 */
[----:B------:R-:W3:Y:S04]  /*1804d0*/  LDL.LU R29, [R1+0x7a4] ;  /* 0x0007a400011d7983 */ /* 0x000ee80000300800 */
[----:B----4-:R0:W-:Y:S04]  /*1804e0*/  @P6 STG.E.U8 desc[UR4][R34.64], R2 ;  /* 0x0000000222006986 */ /* 0x0101e8000c101104 */
[----:B0-----:R-:W4:Y:S01]  /*1804f0*/  LDL.LU.64 R34, [R1+0x1898] ;  /* 0x0018980001227983 */ /* 0x001f220000300a00 */
[----:B------:R-:W-:-:S02]  /*180500*/  ISETP.LT.AND P3, PT, R27, UR6, !P5 ;  /* 0x000000061b007c0c */ /* 0x000fc4000ef61270 */
[----:B------:R-:W-:Y:S01]  /*180510*/  ISETP.LT.AND P5, PT, R16, UR8, !P5 ;  /* 0x0000000810007c0c */ /* 0x000fe2000efa1270 */
[----:B------:R-:W-:Y:S01]  /*180520*/  ULDC UR6, c[0x0][0x228] ;  /* 0x00008a0000067ab9 */ /* 0x000fe20000000800 */
[----:B------:R-:W-:Y:S02]  /*180530*/  PRMT R0, R33, 0x7772, RZ ;  /* 0x0000777221007816 */ /* 0x000fe400000000ff */
[----:B------:R-:W-:Y:S02]  /*180540*/  ISETP.LT.AND P6, PT, R39, UR6, !P4 ;  /* 0x0000000627007c0c */ /* 0x000fe4000e7c1270 */
[----:B------:R-:W-:Y:S01]  /*180550*/  PRMT R2, R33, 0x7773, RZ ;  /* 0x0000777321027816 */ /* 0x000fe200000000ff */
[----:B------:R-:W-:Y:S01]  /*180560*/  ULDC UR8, c[0x0][0x228] ;  /* 0x00008a0000087ab9 */ /* 0x000fe20000000800 */
[----:B------:R-:W-:Y:S01]  /*180570*/  ULDC UR6, c[0x0][0x228] ;  /* 0x00008a0000067ab9 */ /* 0x000fe20000000800 */
[----:B------:R-:W-:Y:S01]  /*180580*/  ISETP.LT.AND P1, PT, R18, UR8, !P4 ;  /* 0x0000000812007c0c */ /* 0x000fe2000e721270 */
[----:B------:R-:W4:Y:S01]  /*180590*/  LDL.LU.64 R48, [R1+0x1890] ;  /* 0x0018900001307983 */ /* 0x000f220000300a00 */
[----:B------:R-:W-:-:S03]  /*1805a0*/  ULDC UR8, c[0x0][0x228] ;  /* 0x00008a0000087ab9 */ /* 0x000fc60000000800 */
[----:B------:R0:W-:Y:S04]  /*1805b0*/  @P3 STG.E.U8 desc[UR4][R44.64], R0 ;  /* 0x000000002c003986 */ /* 0x0001e8000c101104 */
[----:B------:R1:W-:Y:S01]  /*1805c0*/  @P5 STG.E.U8 desc[UR4][R42.64], R2 ;  /* 0x000000022a005986 */ /* 0x0003e2000c101104 */
[----:B------:R-:W-:Y:S01]  /*1805d0*/  ISETP.LT.AND P5, PT, R36, UR6, !P4 ;  /* 0x0000000624007c0c */ /* 0x000fe2000e7a1270 */
[----:B------:R-:W-:Y:S01]  /*1805e0*/  ULDC UR6, c[0x0][0x228] ;  /* 0x00008a0000067ab9 */ /* 0x000fe20000000800 */
[----:B------:R-:W-:Y:S01]  /*1805f0*/  ISETP.LT.AND P3, PT, R38, UR8, !P4 ;  /* 0x0000000826007c0c */ /* 0x000fe2000e761270 */
[----:B------:R-:W-:Y:S01]  /*180600*/  ULDC UR8, c[0x0][0x228] ;  /* 0x00008a0000087ab9 */ /* 0x000fe20000000800 */
[C---:B0-----:R-:W-:Y:S01]  /*180610*/  PRMT R0, R28.reuse, 0x7770, RZ ;  /* 0x000077701c007816 */ /* 0x041fe200000000ff */
[----:B------:R-:W4:Y:S01]  /*180620*/  LDL.LU.64 R44, [R1+0x1888] ;  /* 0x00188800012c7983 */ /* 0x000f220000300a00 */
[----:B-1----:R-:W-:-:S03]  /*180630*/  PRMT R2, R28, 0x7771, RZ ;  /* 0x000077711c027816 */ /* 0x002fc600000000ff */
[----:B--2---:R0:W-:Y:S01]  /*180640*/  @P6 STG.E.U8 desc[UR4][R10.64], R0 ;  /* 0x000000000a006986 */ /* 0x0041e2000c101104 */
[----:B------:R-:W-:Y:S01]  /*180650*/  ISETP.LT.AND P6, PT, R26, UR6, !P4 ;  /* 0x000000061a007c0c */ /* 0x000fe2000e7c1270 */
[----:B------:R-:W-:Y:S02]  /*180660*/  ULDC UR6, c[0x0][0x228] ;  /* 0x00008a0000067ab9 */ /* 0x000fe40000000800 */
[----:B0-----:R-:W2:Y:S04]  /*180670*/  LDL.LU.64 R10, [R1+0x1880] ;  /* 0x00188000010a7983 */ /* 0x001ea80000300a00 */
[----:B------:R-:W2:Y:S01]  /*180680*/  LDL.LU R33, [R1+0x794] ;  /* 0x0007940001217983 */ /* 0x000ea20000300800 */
[----:B------:R-:W-:-:S03]  /*180690*/  PRMT R0, R28, 0x7772, RZ ;  /* 0x000077721c007816 */ /* 0x000fc600000000ff */
[----:B---3--:R0:W-:Y:S04]  /*1806a0*/  @P1 STG.E.U8 desc[UR4][R40.64], R2 ;  /* 0x0000000228001986 */ /* 0x0081e8000c101104 */
[----:B------:R-:W3:Y:S04]  /*1806b0*/  LDL.LU.64 R42, [R1+0x1878] ;  /* 0x00187800012a7983 */ /* 0x000ee80000300a00 */
[----:B------:R1:W-:Y:S01]  /*1806c0*/  @P5 STG.E.U8 desc[UR4][R50.64], R0 ;  /* 0x0000000032005986 */ /* 0x0003e2000c101104 */
[----:B0-----:R-:W-:-:S03]  /*1806d0*/  PRMT R2, R28, 0x7773, RZ ;  /* 0x000077731c027816 */ /* 0x001fc600000000ff */
[----:B------:R-:W3:Y:S01]  /*1806e0*/  LDL.LU.64 R40, [R1+0x1868] ;  /* 0x0018680001287983 */ /* 0x000ee20000300a00 */
[----:B-1----:R-:W-:-:S03]  /*1806f0*/  PRMT R0, R29, 0x7770, RZ ;  /* 0x000077701d007816 */ /* 0x002fc600000000ff */
[----:B------:R-:W-:Y:S04]  /*180700*/  @P3 STG.E.U8 desc[UR4][R20.64], R2 ;  /* 0x0000000214003986 */ /* 0x000fe8000c101104 */
[----:B----4-:R0:W-:Y:S04]  /*180710*/  @P6 STG.E.U8 desc[UR4][R34.64], R0 ;  /* 0x0000000022006986 */ /* 0x0101e8000c101104 */
[----:B0-----:R-:W4:Y:S01]  /*180720*/  LDL.LU.64 R34, [R1+0x1870] ;  /* 0x0018700001227983 */ /* 0x001f220000300a00 */
[----:B------:R-:W-:Y:S01]  /*180730*/  ISETP.LT.AND P1, PT, R32, UR8, !P4 ;  /* 0x0000000820007c0c */ /* 0x000fe2000e721270 */
[----:B------:R-:W-:Y:S01]  /*180740*/  ULDC UR8, c[0x0][0x228] ;  /* 0x00008a0000087ab9 */ /* 0x000fe20000000800 */
[----:B------:R-:W-:-:S02]  /*180750*/  ISETP.LT.AND P5, PT, R19, UR6, !P4 ;  /* 0x0000000613007c0c */ /* 0x000fc4000e7a1270 */
[----:B------:R-:W-:Y:S02]  /*180760*/  ISETP.LT.AND P3, PT, R46, UR8, !P4 ;  /* 0x000000082e007c0c */ /* 0x000fe4000e761270 */
[C---:B------:R-:W-:Y:S01]  /*180770*/  PRMT R2, R29.reuse, 0x7771, RZ ;  /* 0x000077711d027816 */ /* 0x040fe200000000ff */
[----:B------:R-:W-:Y:S01]  /*180780*/  ULDC UR6, c[0x0][0x228] ;  /* 0x00008a0000067ab9 */ /* 0x000fe20000000800 */
[----:B------:R-:W-:Y:S02]  /*180790*/  PRMT R0, R29, 0x7772, RZ ;  /* 0x000077721d007816 */ /* 0x000fe400000000ff */
[----:B------:R-:W-:Y:S01]  /*1807a0*/  ISETP.LT.AND P6, PT, R14, UR6, !P4 ;  /* 0x000000060e007c0c */ /* 0x000fe2000e7c1270 */
[----:B------:R-:W-:Y:S01]  /*1807b0*/  ULDC UR6, c[0x0][0x228] ;  /* 0x00008a0000067ab9 */ /* 0x000fe20000000800 */
[----:B------:R-:W-:Y:S01]  /*1807c0*/  ULDC UR8, c[0x0][0x228] ;  /* 0x00008a0000087ab9 */ /* 0x000fe20000000800 */
[----:B------:R0:W-:Y:S01]  /*1807d0*/  @P1 STG.E.U8 desc[UR4][R48.64], R2 ;  /* 0x0000000230001986 */ /* 0x0001e2000c101104 */
[----:B------:R-:W-:-:S03]  /*1807e0*/  ISETP.LT.AND P1, PT, R13, UR6, !P4 ;  /* 0x000000060d007c0c */ /* 0x000fc6000e721270 */
[----:B------:R1:W-:Y:S01]  /*1807f0*/  @P5 STG.E.U8 desc[UR4][R44.64], R0 ;  /* 0x000000002c005986 */ /* 0x0003e2000c101104 */
[----:B------:R-:W-:-:S03]  /*180800*/  ULDC UR6, c[0x0][0x228] ;  /* 0x00008a0000067ab9 */ /* 0x000fc60000000800 */
[----:B0-----:R-:W4:Y:S04]  /*180810*/  LDL.LU.64 R48, [R1+0x1810] ;  /* 0x0018100001307983 */ /* 0x001f280000300a00 */
[----:B------:R-:W4:Y:S01]  /*180820*/  LDL.LU R28, [R1+0x784] ;  /* 0x00078400011c7983 */ /* 0x000f220000300800 */
[----:B------:R-:W-:-:S03]  /*180830*/  PRMT R2, R29, 0x7773, RZ ;  /* 0x000077731d027816 */ /* 0x000fc600000000ff */
[----:B-1----:R-:W4:Y:S04]  /*180840*/  LDL.LU.64 R44, [R1+0x1860] ;  /* 0x00186000012c7983 */ /* 0x002f280000300a00 */
[----:B--2---:R0:W-:Y:S01]  /*180850*/  @P3 STG.E.U8 desc[UR4][R10.64], R2 ;  /* 0x000000020a003986 */ /* 0x0041e2000c101104 */
[----:B------:R-:W-:Y:S02]  /*180860*/  ISETP.LT.AND P3, PT, R37, UR6, !P4 ;  /* 0x0000000625007c0c */ /* 0x000fe4000e761270 */
[C---:B------:R-:W-:Y:S02]  /*180870*/  PRMT R0, R33.reuse, 0x7770, RZ ;  /* 0x0000777021007816 */ /* 0x040fe400000000ff */
[----:B------:R-:W-:Y:S01]  /*180880*/  ISETP.LT.AND P5, PT, R12, UR8, !P4 ;  /* 0x000000080c007c0c */ /* 0x000fe2000e7a1270 */
[----:B------:R-:W-:Y:S01]  /*180890*/  ULDC UR6, c[0x0][0x228] ;  /* 0x00008a0000067ab9 */ /* 0x000fe20000000800 */
[----:B------:R-:W-:Y:S01]  /*1808a0*/  ULDC UR8, c[0x0][0x228] ;  /* 0x00008a0000087ab9 */ /* 0x000fe20000000800 */
[----:B0-----:R-:W2:Y:S01]  /*1808b0*/  LDL.LU.64 R10, [R1+0x1858] ;  /* 0x00185800010a7983 */ /* 0x001ea20000300a00 */
[----:B------:R-:W-:-:S03]  /*1808c0*/  PRMT R2, R33, 0x7771, RZ ;  /* 0x0000777121027816 */ /* 0x000fc600000000ff */
[----:B---3--:R0:W-:Y:S04]  /*1808d0*/  @P6 STG.E.U8 desc[UR4][R42.64], R0 ;  /* 0x000000002a006986 */ /* 0x0081e8000c101104 */
        /* <DEDUP_REMOVED lines=10> */
[----:B------:R-:W-:Y:S01]  /*180980*/  PRMT R3, R33, 0x7773, RZ ;  /* 0x0000777321037816 */ /* 0x000fe200000000ff */
[----:B------:R-:W4:Y:S01]  /*180990*/  LDL.LU.64 R20, [R1+0x1820] ;  /* 0x0018200001147983 */ /* 0x000f220000300a00 */
[----:B------:R-:W-:Y:S01]  /*1809a0*/  ULDC UR6, c[0x0][0x228] ;  /* 0x00008a0000067ab9 */ /* 0x000fe20000000800 */
[----:B------:R-:W-:Y:S01]  /*1809b0*/  ULDC UR8, c[0x0][0x228] ;  /* 0x00008a0000087ab9 */ /* 0x000fe20000000800 */
[----:B------:R-:W-:Y:S01]  /*1809c0*/  ISETP.GE.AND P3, PT, R0, UR25, PT ;  /* 0x0000001900007c0c */ /* 0x000fe2000bf66270 */
[----:B------:R0:W-:Y:S01]  /*1809d0*/  @P5 STG.E.U8 desc[UR4][R48.64], R3 ;  /* 0x0000000330005986 */ /* 0x0001e2000c101104 */
[----:B------:R-:W-:-:S02]  /*1809e0*/  PRMT R0, R28, 0x7770, RZ ;  /* 0x000077701c007816 */ /* 0x000fc400000000ff */
[----:B------:R-:W-:Y:S02]  /*1809f0*/  ISETP.LT.AND P5, PT, R27, UR6, !P4 ;  /* 0x000000061b007c0c */ /* 0x000fe4000e7a1270 */
[----:B------:R-:W-:Y:S01]  /*180a00*/  PRMT R2, R28, 0x7771, RZ ;  /* 0x000077711c027816 */ /* 0x000fe200000000ff */
[----:B------:R-:W-:Y:S01]  /*180a10*/  ULDC UR6, c[0x0][0x228] ;  /* 0x00008a0000067ab9 */ /* 0x000fe20000000800 */
[----:B------:R-:W-:Y:S01]  /*180a20*/  ISETP.LT.AND P4, PT, R16, UR8, !P4 ;  /* 0x0000000810007c0c */ /* 0x000fe2000e781270 */
[----:B------:R1:W-:Y:S01]  /*180a30*/  @P1 STG.E.U8 desc[UR4][R44.64], R0 ;  /* 0x000000002c001986 */ /* 0x0003e2000c101104 */
[----:B------:R-:W-:-:S03]  /*180a40*/  ULDC UR8, c[0x0][0x228] ;  /* 0x00008a0000087ab9 */ /* 0x000fc60000000800 */
[----:B0-----:R-:W4:Y:S04]  /*180a50*/  LDL.LU.64 R48, [R1+0x1838] ;  /* 0x0018380001307983 */ /* 0x001f280000300a00 */
[----:B-1----:R-:W4:Y:S01]  /*180a60*/  LDL.LU.64 R44, [R1+0x1800] ;  /* 0x00180000012c7983 */ /* 0x002f220000300a00 */
[----:B------:R-:W-:-:S03]  /*180a70*/  PRMT R0, R28, 0x7772, RZ ;  /* 0x000077721c007816 */ /* 0x000fc600000000ff */
[----:B--2---:R0:W-:Y:S01]  /*180a80*/  @P6 STG.E.U8 desc[UR4][R10.64], R2 ;  /* 0x000000020a006986 */ /* 0x0041e2000c101104 */
[----:B------:R-:W-:Y:S02]  /*180a90*/  ISETP.LT.AND P6, PT, R39, UR6, !P2 ;  /* 0x0000000627007c0c */ /* 0x000fe4000d7c1270 */
[----:B------:R-:W-:Y:S01]  /*180aa0*/  ISETP.LT.AND P1, PT, R18, UR8, !P2 ;  /* 0x0000000812007c0c */ /* 0x000fe2000d721270 */
[----:B------:R-:W-:Y:S01]  /*180ab0*/  ULDC UR6, c[0x0][0x228] ;  /* 0x00008a0000067ab9 */ /* 0x000fe20000000800 */
[----:B------:R-:W-:Y:S01]  /*180ac0*/  ULDC UR8, c[0x0][0x228] ;  /* 0x00008a0000087ab9 */ /* 0x000fe20000000800 */
[----:B0-----:R-:W2:Y:S01]  /*180ad0*/  LDL.LU R10, [R1+0x7d8] ;  /* 0x0007d800010a7983 */ /* 0x001ea20000300800 */
[----:B------:R-:W-:-:S03]  /*180ae0*/  PRMT R2, R28, 0x7773, RZ ;  /* 0x000077731c027816 */ /* 0x000fc600000000ff */
[----:B---3--:R0:W-:Y:S04]  /*180af0*/  @P5 STG.E.U8 desc[UR4][R42.64], R0 ;  /* 0x000000002a005986 */ /* 0x0081e8000c101104 */
[----:B------:R-:W3:Y:S04]  /*180b00*/  LDL.LU.64 R50, [R1+0x1830] ;  /* 0x0018300001327983 */ /* 0x000ee80000300a00 */
[----:B------:R1:W-:Y:S01]  /*180b10*/  @P4 STG.E.U8 desc[UR4][R40.64], R2 ;  /* 0x0000000228004986 */ /* 0x0003e2000c101104 */
[----:B0-----:R-:W-:-:S03]  /*180b20*/  PRMT R0, R29, 0x7770, RZ ;  /* 0x000077701d007816 */ /* 0x001fc600000000ff */
[----:B------:R-:W3:Y:S04]  /*180b30*/  LDL.LU.64 R42, [R1+0x17f8] ;  /* 0x0017f800012a7983 */ /* 0x000ee80000300a00 */
[----:B-1----:R-:W3:Y:S04]  /*180b40*/  LDL.LU.64 R40, [R1+0x17e0] ;  /* 0x0017e00001287983 */ /* 0x002ee80000300a00 */
[----:B----4-:R0:W-:Y:S04]  /*180b50*/  @P6 STG.E.U8 desc[UR4][R34.64], R0 ;  /* 0x0000000022006986 */ /* 0x0101e8000c101104 */
[----:B0-----:R-:W4:Y:S01]  /*180b60*/  LDL.LU.64 R34, [R1+0x17d8] ;  /* 0x0017d80001227983 */ /* 0x001f220000300a00 */
[----:B------:R-:W-:Y:S01]  /*180b70*/  ISETP.LT.AND P5, PT, R36, UR6, !P2 ;  /* 0x0000000624007c0c */ /* 0x000fe2000d7a1270 */
[----:B------:R-:W-:Y:S01]  /*180b80*/  ULDC UR6, c[0x0][0x228] ;  /* 0x00008a0000067ab9 */ /* 0x000fe20000000800 */
[----:B------:R-:W-:-:S02]  /*180b90*/  PRMT R2, R29, 0x7771, RZ ;  /* 0x000077711d027816 */ /* 0x000fc400000000ff */
[----:B------:R-:W-:Y:S01]  /*180ba0*/  ISETP.LT.AND P4, PT, R38, UR6, !P2 ;  /* 0x0000000626007c0c */ /* 0x000fe2000d781270 */
[----:B------:R-:W4:Y:S04]  /*180bb0*/  LDL.LU R28, [R1+0x708] ;  /* 0x00070800011c7983 */ /* 0x000f280000300800 */
[----:B------:R0:W-:Y:S01]  /*180bc0*/  @P1 STG.E.U8 desc[UR4][R20.64], R2 ;  /* 0x0000000214001986 */ /* 0x0001e2000c101104 */
[C---:B------:R-:W-:Y:S01]  /*180bd0*/  PRMT R0, R29.reuse, 0x7772, RZ ;  /* 0x000077721d007816 */ /* 0x040fe200000000ff */
[----:B------:R-:W-:Y:S02]  /*180be0*/  ULDC UR6, c[0x0][0x228] ;  /* 0x00008a0000067ab9 */ /* 0x000fe40000000800 */
[----:B------:R-:W-:Y:S01]  /*180bf0*/  ISETP.LT.AND P1, PT, R26, UR6, !P2 ;  /* 0x000000061a007c0c */ /* 0x000fe2000d721270 */
[----:B------:R-:W-:Y:S01]  /*180c00*/  ULDC UR6, c[0x0][0x228] ;  /* 0x00008a0000067ab9 */ /* 0x000fe20000000800 */
[----:B0-----:R-:W-:-:S02]  /*180c10*/  PRMT R2, R29, 0x7773, RZ ;  /* 0x000077731d027816 */ /* 0x001fc400000000ff */
[----:B------:R-:W4:Y:S04]  /*180c20*/  LDL.LU R29, [R1+0x7ec] ;  /* 0x0007ec00011d7983 */ /* 0x000f280000300800 */
[----:B------:R-:W4:Y:S04]  /*180c30*/  LDL.LU.64 R20, [R1+0x17f0] ;  /* 0x0017f00001147983 */ /* 0x000f280000300a00 */
[----:B------:R0:W-:Y:S01]  /*180c40*/  @P5 STG.E.U8 desc[UR4][R48.64], R0 ;  /* 0x0000000030005986 */ /* 0x0001e2000c101104 */
[----:B------:R-:W-:-:S03]  /*180c50*/  ISETP.LT.AND P5, PT, R32, UR8, !P2 ;  /* 0x0000000820007c0c */ /* 0x000fc6000d7a1270 */
[----:B------:R1:W-:Y:S01]  /*180c60*/  @P4 STG.E.U8 desc[UR4][R44.64], R2 ;  /* 0x000000022c004986 */ /* 0x0003e2000c101104 */
[----:B------:R-:W-:Y:S01]  /*180c70*/  ULDC UR8, c[0x0][0x228] ;  /* 0x00008a0000087ab9 */ /* 0x000fe20000000800 */
[----:B------:R-:W-:Y:S02]  /*180c80*/  ISETP.LT.AND P4, PT, R19, UR6, !P2 ;  /* 0x0000000613007c0c */ /* 0x000fe4000d781270 */
[----:B------:R-:W-:Y:S01]  /*180c90*/  ISETP.LT.AND P6, PT, R46, UR8, !P2 ;  /* 0x000000082e007c0c */ /* 0x000fe2000d7c1270 */
[----:B------:R-:W-:Y:S01]  /*180ca0*/  ULDC UR6, c[0x0][0x228] ;  /* 0x00008a0000067ab9 */ /* 0x000fe20000000800 */
[----:B------:R-:W-:Y:S01]  /*180cb0*/  ULDC UR8, c[0x0][0x228] ;  /* 0x00008a0000087ab9 */ /* 0x000fe20000000800 */
[----:B0-----:R-:W4:Y:S04]  /*180cc0*/  LDL.LU.64 R48, [R1+0x1818] ;  /* 0x0018180001307983 */ /* 0x001f280000300a00 */
[----:B-1----:R-:W4:Y:S01]  /*180cd0*/  LDL.LU.64 R44, [R1+0x17c8] ;  /* 0x0017c800012c7983 */ /* 0x002f220000300a00 */
[----:B------:R-:W-:Y:S01]  /*180ce0*/  VIADD R2, R47, 0x77 ;  /* 0x000000772f027836 */ /* 0x000fe20000000000 */
[----:B--2---:R-:W-:-:S02]  /*180cf0*/  PRMT R0, R10, 0x7770, RZ ;  /* 0x000077700a007816 */ /* 0x004fc400000000ff */
[----:B------:R-:W-:-:S03]  /*180d00*/  PRMT R3, R10, 0x7771, RZ ;  /* 0x000077710a037816 */ /* 0x000fc600000000ff */
[----:B---3--:R0:W-:Y:S01]  /*180d10*/  @P1 STG.E.U8 desc[UR4][R50.64], R0 ;  /* 0x0000000032001986 */ /* 0x0081e2000c101104 */
[----:B------:R-:W-:Y:S02]  /*180d20*/  ISETP.GE.AND P1, PT, R2, UR23, PT ;  /* 0x0000001702007c0c */ /* 0x000fe4000bf26270 */
[C---:B------:R-:W-:Y:S02]  /*180d30*/  PRMT R2, R10.reuse, 0x7773, RZ ;  /* 0x000077730a027816 */ /* 0x040fe400000000ff */
[----:B0-----:R-:W-:Y:S01]  /*180d40*/  PRMT R0, R10, 0x7772, RZ ;  /* 0x000077720a007816 */ /* 0x001fe200000000ff */
[----:B------:R0:W-:Y:S04]  /*180d50*/  @P5 STG.E.U8 desc[UR4][R42.64], R3 ;  /* 0x000000032a005986 */ /* 0x0001e8000c101104 */
[----:B------:R-:W2:Y:S04]  /*180d60*/  LDL.LU R10, [R1+0x7dc] ;  /* 0x0007dc00010a7983 */ /* 0x000ea80000300800 */
[----:B------:R-:W-:Y:S04]  /*180d70*/  @P4 STG.E.U8 desc[UR4][R40.64], R0 ;  /* 0x0000000028004986 */ /* 0x000fe8000c101104 */
[----:B------:R-:W3:Y:S04]  /*180d80*/  LDL.LU.64 R50, [R1+0x1828] ;  /* 0x0018280001327983 */ /* 0x000ee80000300a00 */
[----:B0-----:R-:W2:Y:S04]  /*180d90*/  LDL.LU.64 R42, [R1+0x1808] ;  /* 0x00180800012a7983 */ /* 0x001ea80000300a00 */
[----:B----4-:R0:W-:Y:S04]  /*180da0*/  @P6 STG.E.U8 desc[UR4][R34.64], R2 ;  /* 0x0000000222006986 */ /* 0x0101e8000c101104 */
[----:B0-----:R-:W4:Y:S04]  /*180db0*/  LDL.LU.64 R34, [R1+0x17e8] ;  /* 0x0017e80001227983 */ /* 0x001f280000300a00 */
[----:B------:R-:W2:Y:S01]  /*180dc0*/  LDL.LU R41, [R1+0x7c8] ;  /* 0x0007c80001297983 */ /* 0x000ea20000300800 */
[----:B------:R-:W-:Y:S01]  /*180dd0*/  ISETP.LT.AND P5, PT, R14, UR6, !P2 ;  /* 0x000000060e007c0c */ /* 0x000fe2000d7a1270 */
[----:B------:R-:W-:-:S02]  /*180de0*/  ULDC UR6, c[0x0][0x228] ;  /* 0x00008a0000067ab9 */ /* 0x000fc40000000800 */
[----:B------:R-:W-:Y:S02]  /*180df0*/  ISETP.LT.AND P6, PT, R13, UR6, !P2 ;  /* 0x000000060d007c0c */ /* 0x000fe4000d7c1270 */
[C---:B------:R-:W-:Y:S02]  /*180e00*/  PRMT R4, R28.reuse, 0x7770, RZ ;  /* 0x000077701c047816 */ /* 0x040fe400000000ff */
[----:B------:R-:W-:Y:S01]  /*180e10*/  ISETP.LT.AND P4, PT, R37, UR8, !P2 ;  /* 0x0000000825007c0c */ /* 0x000fe2000d781270 */
[----:B------:R-:W-:Y:S01]  /*180e20*/  ULDC UR6, c[0x0][0x228] ;  /* 0x00008a0000067ab9 */ /* 0x000fe20000000800 */
[----:B------:R-:W-:Y:S02]  /*180e30*/  PRMT R6, R28, 0x7772, RZ ;  /* 0x000077721c067816 */ /* 0x000fe400000000ff */
[C---:B------:R-:W-:Y:S02]  /*180e40*/  PRMT R3, R29.reuse, 0x7770, RZ ;  /* 0x000077701d037816 */ /* 0x040fe400000000ff */
[----:B------:R-:W-:-:S02]  /*180e50*/  PRMT R2, R29, 0x7771, RZ ;  /* 0x000077711d027816 */ /* 0x000fc400000000ff */
[C---:B------:R-:W-:Y:S02]  /*180e60*/  PRMT R0, R29.reuse, 0x7772, RZ ;  /* 0x000077721d007816 */ /* 0x040fe400000000ff */
[----:B------:R-:W-:Y:S02]  /*180e70*/  PRMT R5, R29, 0x7773, RZ ;  /* 0x000077731d057816 */ /* 0x000fe400000000ff */
[----:B------:R-:W-:Y:S01]  /*180e80*/  PRMT R8, R28, 0x7773, RZ ;  /* 0x000077731c087816 */ /* 0x000fe200000000ff */
[----:B------:R0:W-:Y:S01]  /*180e90*/  @P5 STG.E.U8 desc[UR4][R20.64], R4 ;  /* 0x0000000414005986 */ /* 0x0001e2000c101104 */
[----:B------:R-:W-:Y:S01]  /*180ea0*/  ISETP.LT.AND P5, PT, R12, UR6, !P2 ;  /* 0x000000060c007c0c */ /* 0x000fe2000d7a1270 */
[----:B------:R-:W-:Y:S01]  /*180eb0*/  ULDC UR6, c[0x0][0x228] ;  /* 0x00008a0000067ab9 */ /* 0x000fe20000000800 */
[----:B------:R-:W-:Y:S01]  /*180ec0*/  ULDC UR8, c[0x0][0x228] ;  /* 0x00008a0000087ab9 */ /* 0x000fe20000000800 */
[----:B0-----:R-:W-:Y:S01]  /*180ed0*/  PRMT R4, R28, 0x7771, RZ ;  /* 0x000077711c047816 */ /* 0x001fe200000000ff */
[----:B------:R-:W4:Y:S04]  /*180ee0*/  LDL.LU.64 R20, [R1+0x17d0] ;  /* 0x0017d00001147983 */ /* 0x000f280000300a00 */
[----:B------:R0:W-:Y:S04]  /*180ef0*/  @P6 STG.E.U8 desc[UR4][R48.64], R4 ;  /* 0x0000000430006986 */ /* 0x0001e8000c101104 */
[----:B------:R1:W-:Y:S01]  /*180f00*/  @P4 STG.E.U8 desc[UR4][R44.64], R6 ;  /* 0x000000062c004986 */ /* 0x0003e2000c101104 */
[----:B------:R-:W-:-:S02]  /*180f10*/  ISETP.LT.AND P4, PT, R31, UR6, !P2 ;  /* 0x000000061f007c0c */ /* 0x000fc4000d781270 */
[----:B------:R-:W-:Y:S01]  /*180f20*/  ISETP.LT.AND P6, PT, R30, UR8, !P2 ;  /* 0x000000081e007c0c */ /* 0x000fe2000d7c1270 */
[----:B------:R-:W-:Y:S01]  /*180f30*/  ULDC UR6, c[0x0][0x228] ;  /* 0x00008a0000067ab9 */ /* 0x000fe20000000800 */
[----:B------:R-:W-:Y:S01]  /*180f40*/  ULDC UR8, c[0x0][0x228] ;  /* 0x00008a0000087ab9 */ /* 0x000fe20000000800 */
[----:B0-----:R-:W4:Y:S04]  /*180f50*/  LDL.LU.64 R48, [R1+0x17c0] ;  /* 0x0017c00001307983 */ /* 0x001f280000300a00 */
[----:B------:R-:W4:Y:S04]  /*180f60*/  LDL.LU R33, [R1+0x7b8] ;  /* 0x0007b80001217983 */ /* 0x000f280000300800 */
[----:B-1----:R-:W4:Y:S04]  /*180f70*/  LDL.LU.64 R44, [R1+0x17b8] ;  /* 0x0017b800012c7983 */ /* 0x002f280000300a00 */
[----:B------:R-:W4:Y:S04]  /*180f80*/  LDL.LU.64 R28, [R1+0x17a8] ;  /* 0x0017a800011c7983 */ /* 0x000f280000300a00 */
[----:B---3--:R2:W-:Y:S02]  /*180f90*/  @P5 STG.E.U8 desc[UR4][R50.64], R8 ;  /* 0x0000000832005986 */ /* 0x0085e4000c101104 */
[----:B--2---:R-:W-:-:S02]  /*180fa0*/  PRMT R8, R41, 0x7770, RZ ;  /* 0x0000777029087816 */ /* 0x004fc400000000ff */
[----:B------:R-:W-:-:S03]  /*180fb0*/  PRMT R11, R41, 0x7771, RZ ;  /* 0x00007771290b7816 */ /* 0x000fc600000000ff */
[----:B------:R-:W-:Y:S04]  /*180fc0*/  @P4 STG.E.U8 desc[UR4][R42.64], R8 ;  /* 0x000000082a004986 */ /* 0x000fe8000c101104 */
[----:B----4-:R0:W-:Y:S04]  /*180fd0*/  @P6 STG.E.U8 desc[UR4][R34.64], R11 ;  /* 0x0000000b22006986 */ /* 0x0101e8000c101104 */
[----:B0-----:R-:W2:Y:S01]  /*180fe0*/  LDL.LU.64 R34, [R1+0x17b0] ;  /* 0x0017b00001227983 */ /* 0x001ea20000300a00 */
[----:B------:R-:W-:Y:S02]  /*180ff0*/  ISETP.LT.AND P5, PT, R27, UR6, !P2 ;  /* 0x000000061b007c0c */ /* 0x000fe4000d7a1270 */
[----:B------:R-:W-:Y:S01]  /*181000*/  ISETP.LT.AND P2, PT, R16, UR8, !P2 ;  /* 0x0000000810007c0c */ /* 0x000fe2000d741270 */
[----:B------:R-:W-:Y:S01]  /*181010*/  ULDC UR6, c[0x0][0x228] ;  /* 0x00008a0000067ab9 */ /* 0x000fe20000000800 */
[----:B------:R-:W-:Y:S01]  /*181020*/  ULDC UR8, c[0x0][0x228] ;  /* 0x00008a0000087ab9 */ /* 0x000fe20000000800 */
[----:B------:R-:W-:-:S02]  /*181030*/  ISETP.LT.AND P6, PT, R39, UR6, !P0 ;  /* 0x0000000627007c0c */ /* 0x000fc4000c7c1270 */
[----:B------:R-:W-:Y:S02]  /*181040*/  ISETP.LT.AND P4, PT, R18, UR8, !P0 ;  /* 0x0000000812007c0c */ /* 0x000fe4000c781270 */
[C---:B------:R-:W-:Y:S01]  /*181050*/  PRMT R8, R41.reuse, 0x7772, RZ ;  /* 0x0000777229087816 */ /* 0x040fe200000000ff */
[----:B------:R-:W3:Y:S01]  /*181060*/  LDL.LU.64 R42, [R1+0x17a0] ;  /* 0x0017a000012a7983 */ /* 0x000ee20000300a00 */
[----:B------:R-:W-:-:S03]  /*181070*/  PRMT R11, R41, 0x7773, RZ ;  /* 0x00007773290b7816 */ /* 0x000fc600000000ff */
[----:B------:R-:W4:Y:S04]  /*181080*/  LDL.LU R40, [R1+0x7a8] ;  /* 0x0007a80001287983 */ /* 0x000f280000300800 */
[----:B------:R-:W3:Y:S04]  /*181090*/  LDL.LU.64 R22, [R1+0x1798] ;  /* 0x0017980001167983 */ /* 0x000ee80000300a00 */
[----:B------:R-:W3:Y:S04]  /*1810a0*/  LDL.LU.64 R52, [R1+0x1788] ;  /* 0x0017880001347983 */ /* 0x000ee80000300a00 */
[----:B------:R0:W-:Y:S01]  /*1810b0*/  @P5 STG.E.U8 desc[UR4][R20.64], R8 ;  /* 0x0000000814005986 */ /* 0x0001e2000c101104 */
[----:B------:R-:W-:Y:S01]  /*1810c0*/  ULDC UR6, c[0x0][0x228] ;  /* 0x00008a0000067ab9 */ /* 0x000fe20000000800 */
[----:B------:R-:W-:Y:S01]  /*1810d0*/  ULDC UR8, c[0x0][0x228] ;  /* 0x00008a0000087ab9 */ /* 0x000fe20000000800 */
[----:B------:R-:W-:Y:S01]  /*1810e0*/  ISETP.LT.AND P5, PT, R36, UR6, !P0 ;  /* 0x0000000624007c0c */ /* 0x000fe2000c7a1270 */
[----:B------:R-:W-:Y:S01]  /*1810f0*/  ULDC UR6, c[0x0][0x228] ;  /* 0x00008a0000067ab9 */ /* 0x000fe20000000800 */
[----:B------:R1:W-:Y:S01]  /*181100*/  @P2 STG.E.U8 desc[UR4][R48.64], R11 ;  /* 0x0000000b30002986 */ /* 0x0003e2000c101104 */
[----:B0-----:R-:W-:-:S05]  /*181110*/  PRMT R8, R33, 0x7770, RZ ;  /* 0x0000777021087816 */ /* 0x001fca00000000ff */
[----:B------:R0:W-:Y:S01]  /*181120*/  @P6 STG.E.U8 desc[UR4][R44.64], R8 ;  /* 0x000000082c006986 */ /* 0x0001e2000c101104 */
[----:B-1----:R-:W-:-:S05]  /*181130*/  PRMT R11, R33, 0x7771, RZ ;  /* 0x00007771210b7816 */ /* 0x002fca00000000ff */
[----:B------:R1:W-:Y:S01]  /*181140*/  @P4 STG.E.U8 desc[UR4][R28.64], R11 ;  /* 0x0000000b1c004986 */ /* 0x0003e2000c101104 */
[----:B0-----:R-:W-:-:S03]  /*181150*/  PRMT R8, R33, 0x7772, RZ ;  /* 0x0000777221087816 */ /* 0x001fc600000000ff */
[----:B-1----:R-:W3:Y:S04]  /*181160*/  LDL.LU.64 R28, [R1+0x1790] ;  /* 0x00179000011c7983 */ /* 0x002ee80000300a00 */
[----:B------:R-:W3:Y:S04]  /*181170*/  LDL.LU.64 R50, [R1+0x1780] ;  /* 0x0017800001327983 */ /* 0x000ee80000300a00 */
[----:B------:R-:W3:Y:S04]  /*181180*/  LDL.LU R20, [R1+0x798] ;  /* 0x0007980001147983 */ /* 0x000ee80000300800 */
[----:B------:R-:W3:Y:S04]  /*181190*/  LDL.LU.64 R48, [R1+0x1778] ;  /* 0x0017780001307983 */ /* 0x000ee80000300a00 */
[----:B--2---:R0:W-:Y:S04]  /*1811a0*/  @P5 STG.E.U8 desc[UR4][R34.64], R8 ;  /* 0x0000000822005986 */ /* 0x0041e8000c101104 */
[----:B0-----:R-:W2:Y:S01]  /*1811b0*/  LDL.LU.64 R34, [R1+0x1770] ;  /* 0x0017700001227983 */ /* 0x001ea20000300a00 */
[----:B------:R-:W-:-:S02]  /*1811c0*/  ISETP.LT.AND P2, PT, R38, UR8, !P0 ;  /* 0x0000000826007c0c */ /* 0x000fc4000c741270 */
[----:B------:R-:W-:Y:S01]  /*1811d0*/  ISETP.LT.AND P6, PT, R26, UR6, !P0 ;  /* 0x000000061a007c0c */ /* 0x000fe2000c7c1270 */
[----:B------:R-:W-:Y:S01]  /*1811e0*/  ULDC UR8, c[0x0][0x228] ;  /* 0x00008a0000087ab9 */ /* 0x000fe20000000800 */
[----:B------:R-:W-:Y:S01]  /*1811f0*/  ULDC UR6, c[0x0][0x228] ;  /* 0x00008a0000067ab9 */ /* 0x000fe20000000800 */
[----:B------:R-:W-:Y:S02]  /*181200*/  ISETP.LT.AND P4, PT, R32, UR8, !P0 ;  /* 0x0000000820007c0c */ /* 0x000fe4000c781270 */
[----:B------:R-:W-:Y:S02]  /*181210*/  PRMT R11, R33, 0x7773, RZ ;  /* 0x00007773210b7816 */ /* 0x000fe400000000ff */
[----:B------:R-:W-:Y:S02]  /*181220*/  ISETP.LT.AND P5, PT, R19, UR6, !P0 ;  /* 0x0000000613007c0c */ /* 0x000fe4000c7a1270 */
[----:B----4-:R-:W-:Y:S01]  /*181230*/  PRMT R8, R40, 0x7770, RZ ;  /* 0x0000777028087816 */ /* 0x010fe200000000ff */
[----:B------:R-:W4:Y:S01]  /*181240*/  LDL.LU.64 R44, [R1+0x1768] ;  /* 0x00176800012c7983 */ /* 0x000f220000300a00 */
[----:B------:R-:W-:Y:S01]  /*181250*/  ULDC UR8, c[0x0][0x228] ;  /* 0x00008a0000087ab9 */ /* 0x000fe20000000800 */
[----:B------:R-:W-:-:S02]  /*181260*/  ULDC UR6, c[0x0][0x228] ;  /* 0x00008a0000067ab9 */ /* 0x000fc40000000800 */
[----:B---3--:R0:W-:Y:S04]  /*181270*/  @P2 STG.E.U8 desc[UR4][R42.64], R11 ;  /* 0x0000000b2a002986 */ /* 0x0081e8000c101104 */
[----:B------:R1:W-:Y:S01]  /*181280*/  @P6 STG.E.U8 desc[UR4][R22.64], R8 ;  /* 0x0000000816006986 */ /* 0x0003e2000c101104 */
[----:B------:R-:W-:Y:S01]  /*181290*/  ISETP.LT.AND P2, PT, R46, UR8, !P0 ;  /* 0x000000082e007c0c */ /* 0x000fe2000c741270 */
[----:B------:R-:W-:Y:S01]  /*1812a0*/  ULDC UR8, c[0x0][0x228] ;  /* 0x00008a0000087ab9 */ /* 0x000fe20000000800 */
[C---:B0-----:R-:W-:Y:S01]  /*1812b0*/  PRMT R11, R40.reuse, 0x7771, RZ ;  /* 0x00007771280b7816 */ /* 0x041fe200000000ff */
[----:B------:R-:W3:Y:S04]  /*1812c0*/  LDL.LU.64 R42, [R1+0x1760] ;  /* 0x00176000012a7983 */ /* 0x000ee80000300a00 */
[----:B------:R-:W3:Y:S01]  /*1812d0*/  LDL.LU R33, [R1+0x788] ;  /* 0x0007880001217983 */ /* 0x000ee20000300800 */
[----:B-1----:R-:W-:-:S03]  /*1812e0*/  PRMT R8, R40, 0x7772, RZ ;  /* 0x0000777228087816 */ /* 0x002fc600000000ff */
[----:B------:R0:W-:Y:S01]  /*1812f0*/  @P4 STG.E.U8 desc[UR4][R52.64], R11 ;  /* 0x0000000b34004986 */ /* 0x0001e2000c101104 */
[----:B------:R-:W-:Y:S02]  /*181300*/  ISETP.LT.AND P6, PT, R14, UR6, !P0 ;  /* 0x000000060e007c0c */ /* 0x000fe4000c7c1270 */
[----:B------:R-:W-:Y:S01]  /*181310*/  ISETP.LT.AND P4, PT, R13, UR8, !P0 ;  /* 0x000000080d007c0c */ /* 0x000fe2000c781270 */
[----:B------:R-:W-:Y:S01]  /*181320*/  ULDC UR6, c[0x0][0x228] ;  /* 0x00008a0000067ab9 */ /* 0x000fe20000000800 */
[----:B------:R-:W-:Y:S01]  /*181330*/  ULDC UR8, c[0x0][0x228] ;  /* 0x00008a0000087ab9 */ /* 0x000fe20000000800 */
[----:B------:R1:W-:Y:S01]  /*181340*/  @P5 STG.E.U8 desc[UR4][R28.64], R8 ;  /* 0x000000081c005986 */ /* 0x0003e2000c101104 */
[----:B0-----:R-:W-:-:S03]  /*181350*/  PRMT R11, R40, 0x7773, RZ ;  /* 0x00007773280b7816 */ /* 0x001fc600000000ff */
[----:B------:R-:W3:Y:S04]  /*181360*/  LDL.LU.64 R40, [R1+0x1758] ;  /* 0x0017580001287983 */ /* 0x000ee80000300a00 */
[----:B-1----:R-:W3:Y:S04]  /*181370*/  LDL.LU.64 R28, [R1+0x1750] ;  /* 0x00175000011c7983 */ /* 0x002ee80000300a00 */
[----:B------:R0:W-:Y:S01]  /*181380*/  @P2 STG.E.U8 desc[UR4][R50.64], R11 ;  /* 0x0000000b32002986 */ /* 0x0001e2000c101104 */
[----:B------:R-:W-:-:S05]  /*181390*/  PRMT R8, R20, 0x7770, RZ ;  /* 0x0000777014087816 */ /* 0x000fca00000000ff */
[----:B------:R1:W-:Y:S01]  /*1813a0*/  @P6 STG.E.U8 desc[UR4][R48.64], R8 ;  /* 0x0000000830006986 */ /* 0x0003e2000c101104 */
[----:B0-----:R-:W-:-:S03]  /*1813b0*/  PRMT R11, R20, 0x7771, RZ ;  /* 0x00007771140b7816 */ /* 0x001fc600000000ff */
[----:B-1----:R-:W3:Y:S04]  /*1813c0*/  LDL.LU.64 R48, [R1+0x1748] ;  /* 0x0017480001307983 */ /* 0x002ee80000300a00 */
[----:B--2---:R0:W-:Y:S04]  /*1813d0*/  @P4 STG.E.U8 desc[UR4][R34.64], R11 ;  /* 0x0000000b22004986 */ /* 0x0041e8000c101104 */
[----:B0-----:R-:W2:Y:S01]  /*1813e0*/  LDL.LU.64 R34, [R1+0x1740] ;  /* 0x0017400001227983 */ /* 0x001ea20000300a00 */
[----:B------:R-:W-:Y:S02]  /*1813f0*/  ISETP.LT.AND P5, PT, R37, UR6, !P0 ;  /* 0x0000000625007c0c */ /* 0x000fe4000c7a1270 */
[----:B------:R-:W-:Y:S01]  /*181400*/  ISETP.LT.AND P2, PT, R12, UR8, !P0 ;  /* 0x000000080c007c0c */ /* 0x000fe2000c741270 */
[----:B------:R-:W-:Y:S01]  /*181410*/  ULDC UR6, c[0x0][0x228] ;  /* 0x00008a0000067ab9 */ /* 0x000fe20000000800 */
[----:B------:R-:W-:-:S02]  /*181420*/  PRMT R8, R20, 0x7772, RZ ;  /* 0x0000777214087816 */ /* 0x000fc400000000ff */
[----:B------:R-:W-:Y:S01]  /*181430*/  ISETP.LT.AND P6, PT, R31, UR6, !P0 ;  /* 0x000000061f007c0c */ /* 0x000fe2000c7c1270 */
[----:B------:R-:W-:Y:S01]  /*181440*/  ULDC UR6, c[0x0][0x228] ;  /* 0x00008a0000067ab9 */ /* 0x000fe20000000800 */
[----:B------:R-:W-:Y:S02]  /*181450*/  PRMT R11, R20, 0x7773, RZ ;  /* 0x00007773140b7816 */ /* 0x000fe400000000ff */
[----:B------:R-:W-:Y:S01]  /*181460*/  ISETP.LT.AND P4, PT, R30, UR6, !P0 ;  /* 0x000000061e007c0c */ /* 0x000fe2000c781270 */
[----:B------:R-:W2:Y:S04]  /*181470*/  LDL.LU.64 R22, [R1+0x1738] ;  /* 0x0017380001167983 */ /* 0x000ea80000300a00 */
[----:B------:R-:W2:Y:S01]  /*181480*/  LDL.LU.64 R52, [R1+0x1730] ;  /* 0x0017300001347983 */ /* 0x000ea20000300a00 */
[----:B------:R-:W-:Y:S01]  /*181490*/  ULDC UR6, c[0x0][0x228] ;  /* 0x00008a0000067ab9 */ /* 0x000fe20000000800 */
[----:B------:R-:W-:-:S02]  /*1814a0*/  ULDC UR8, c[0x0][0x228] ;  /* 0x00008a0000087ab9 */ /* 0x000fc40000000800 */
[----:B----4-:R0:W-:Y:S04]  /*1814b0*/  @P5 STG.E.U8 desc[UR4][R44.64], R8 ;  /* 0x000000082c005986 */ /* 0x0101e8000c101104 */
[----:B---3--:R1:W-:Y:S01]  /*1814c0*/  @P2 STG.E.U8 desc[UR4][R42.64], R11 ;  /* 0x0000000b2a002986 */ /* 0x0083e2000c101104 */
[----:B------:R-:W-:Y:S02]  /*1814d0*/  ISETP.LT.AND P2, PT, R27, UR6, !P0 ;  /* 0x000000061b007c0c */ /* 0x000fe4000c741270 */
[----:B------:R-:W-:Y:S01]  /*1814e0*/  ISETP.LT.AND P0, PT, R16, UR8, !P0 ;  /* 0x0000000810007c0c */ /* 0x000fe2000c701270 */
[----:B------:R-:W-:Y:S01]  /*1814f0*/  ULDC UR6, c[0x0][0x228] ;  /* 0x00008a0000067ab9 */ /* 0x000fe20000000800 */
[----:B------:R-:W-:Y:S01]  /*181500*/  ULDC UR8, c[0x0][0x228] ;  /* 0x00008a0000087ab9 */ /* 0x000fe20000000800 */
[C---:B0-----:R-:W-:Y:S01]  /*181510*/  PRMT R8, R33.reuse, 0x7770, RZ ;  /* 0x0000777021087816 */ /* 0x041fe200000000ff */
[----:B------:R-:W3:Y:S01]  /*181520*/  LDL.LU.64 R44, [R1+0x1728] ;  /* 0x00172800012c7983 */ /* 0x000ee20000300a00 */
[----:B-1----:R-:W-:-:S03]  /*181530*/  PRMT R11, R33, 0x7771, RZ ;  /* 0x00007771210b7816 */ /* 0x002fc600000000ff */
[----:B------:R-:W4:Y:S04]  /*181540*/  LDL.LU.64 R42, [R1+0x1720] ;  /* 0x00172000012a7983 */ /* 0x000f280000300a00 */
[----:B------:R0:W-:Y:S04]  /*181550*/  @P6 STG.E.U8 desc[UR4][R40.64], R8 ;  /* 0x0000000828006986 */ /* 0x0001e8000c101104 */
[----:B------:R1:W-:Y:S01]  /*181560*/  @P4 STG.E.U8 desc[UR4][R28.64], R11 ;  /* 0x0000000b1c004986 */ /* 0x0003e2000c101104 */
[----:B0-----:R-:W-:-:S03]  /*181570*/  PRMT R8, R33, 0x7772, RZ ;  /* 0x0000777221087816 */ /* 0x001fc600000000ff */
[----:B-1----:R-:W4:Y:S04]  /*181580*/  LDL.LU.64 R28, [R1+0x1718] ;  /* 0x00171800011c7983 */ /* 0x002f280000300a00 */
[----:B------:R-:W4:Y:S01]  /*181590*/  LDL.LU.64 R40, [R1+0x1710] ;  /* 0x0017100001287983 */ /* 0x000f220000300a00 */
[----:B------:R-:W-:-:S03]  /*1815a0*/  PRMT R11, R33, 0x7773, RZ ;  /* 0x00007773210b7816 */ /* 0x000fc600000000ff */
[----:B------:R-:W4:Y:S04]  /*1815b0*/  LDL.LU R33, [R1+0x70c] ;  /* 0x00070c0001217983 */ /* 0x000f280000300800 */
[----:B------:R-:W4:Y:S04]  /*1815c0*/  LDL.LU.64 R50, [R1+0x1708] ;  /* 0x0017080001327983 */ /* 0x000f280000300a00 */
[----:B------:R0:W-:Y:S04]  /*1815d0*/  @P2 STG.E.U8 desc[UR4][R48.64], R8 ;  /* 0x0000000830002986 */ /* 0x0001e8000c101104 */
[----:B------:R-:W4:Y:S04]  /*1815e0*/  LDL.LU.64 R20, [R1+0x16d8] ;  /* 0x0016d80001147983 */ /* 0x000f280000300a00 */
[----:B0-----:R-:W4:Y:S04]  /*1815f0*/  LDL.LU.64 R48, [R1+0x1700] ;  /* 0x0017000001307983 */ /* 0x001f280000300a00 */
[----:B--2---:R0:W-:Y:S04]  /*181600*/  @P0 STG.E.U8 desc[UR4][R34.64], R11 ;  /* 0x0000000b22000986 */ /* 0x0041e8000c101104 */
[----:B0-----:R-:W2:Y:S01]  /*181610*/  LDL.LU.64 R34, [R1+0x16c8] ;  /* 0x0016c80001227983 */ /* 0x001ea20000300a00 */
[----:B------:R-:W-:Y:S01]  /*181620*/  ISETP.LT.AND P6, PT, R39, UR6, !P3 ;  /* 0x0000000627007c0c */ /* 0x000fe2000dfc1270 */
[----:B------:R-:W-:Y:S01]  /*181630*/  ULDC UR6, c[0x0][0x228] ;  /* 0x00008a0000067ab9 */ /* 0x000fe20000000800 */
[----:B------:R-:W-:-:S02]  /*181640*/  ISETP.LT.AND P4, PT, R18, UR8, !P3 ;  /* 0x0000000812007c0c */ /* 0x000fc4000df81270 */
[----:B------:R-:W-:Y:S01]  /*181650*/  ISETP.LT.AND P5, PT, R36, UR6, !P3 ;  /* 0x0000000624007c0c */ /* 0x000fe2000dfa1270 */
[----:B------:R-:W-:Y:S01]  /*181660*/  ULDC UR6, c[0x0][0x228] ;  /* 0x00008a0000067ab9 */ /* 0x000fe20000000800 */
[----:B------:R-:W-:Y:S01]  /*181670*/  ULDC UR8, c[0x0][0x228] ;  /* 0x00008a0000087ab9 */ /* 0x000fe20000000800 */
[----:B------:R-:W-:Y:S02]  /*181680*/  ISETP.LT.AND P0, PT, R38, UR6, !P3 ;  /* 0x0000000626007c0c */ /* 0x000fe4000df01270 */
[----:B------:R-:W-:Y:S01]  /*181690*/  ISETP.LT.AND P2, PT, R26, UR8, !P3 ;  /* 0x000000081a007c0c */ /* 0x000fe2000df41270 */
[----:B------:R-:W-:Y:S01]  /*1816a0*/  ULDC UR6, c[0x0][0x228] ;  /* 0x00008a0000067ab9 */ /* 0x000fe20000000800 */
[----:B------:R-:W-:Y:S01]  /*1816b0*/  PRMT R4, R10, 0x7770, RZ ;  /* 0x000077700a047816 */ /* 0x000fe200000000ff */
[----:B------:R-:W-:Y:S01]  /*1816c0*/  ULDC UR8, c[0x0][0x228] ;  /* 0x00008a0000087ab9 */ /* 0x000fe20000000800 */
[----:B------:R-:W-:Y:S04]  /*1816d0*/  @P6 STG.E.U8 desc[UR4][R22.64], R3 ;  /* 0x0000000316006986 */ /* 0x000fe8000c101104 */
[----:B------:R-:W-:Y:S04]  /*1816e0*/  @P4 STG.E.U8 desc[UR4][R52.64], R2 ;  /* 0x0000000234004986 */ /* 0x000fe8000c101104 */
[----:B---3--:R0:W-:Y:S01]  /*1816f0*/  @P5 STG.E.U8 desc[UR4][R44.64], R0 ;  /* 0x000000002c005986 */ /* 0x0081e2000c101104 */
[----:B------:R-:W-:Y:S01]  /*181700*/  ISETP.LT.AND P5, PT, R32, UR6, !P3 ;  /* 0x0000000620007c0c */ /* 0x000fe2000dfa1270 */
[----:B------:R-:W-:-:S02]  /*181710*/  ULDC UR6, c[0x0][0x228] ;  /* 0x00008a0000067ab9 */ /* 0x000fc40000000800 */
[----:B----4-:R-:W-:Y:S01]  /*181720*/  @P0 STG.E.U8 desc[UR4][R42.64], R5 ;  /* 0x000000052a000986 */ /* 0x010fe2000c101104 */
[----:B------:R-:W-:Y:S02]  /*181730*/  ISETP.LT.AND P0, PT, R46, UR6, !P3 ;  /* 0x000000062e007c0c */ /* 0x000fe4000df01270 */
[----:B------:R-:W-:Y:S01]  /*181740*/  ISETP.LT.AND P4, PT, R19, UR8, !P3 ;  /* 0x0000000813007c0c */ /* 0x000fe2000df81270 */
[----:B------:R-:W-:Y:S01]  /*181750*/  ULDC UR6, c[0x0][0x228] ;  /* 0x00008a0000067ab9 */ /* 0x000fe20000000800 */
[----:B------:R-:W-:Y:S01]  /*181760*/  ULDC UR8, c[0x0][0x228] ;  /* 0x00008a0000087ab9 */ /* 0x000fe20000000800 */
[C---:B------:R-:W-:Y:S01]  /*181770*/  PRMT R7, R10.reuse, 0x7771, RZ ;  /* 0x000077710a077816 */ /* 0x040fe200000000ff */
[----:B0-----:R-:W3:Y:S01]  /*181780*/  LDL.LU.64 R44, [R1+0x16f8] ;  /* 0x0016f800012c7983 */ /* 0x001ee20000300a00 */
[----:B------:R-:W-:Y:S01]  /*181790*/  ISETP.LT.AND P6, PT, R13, UR8, !P3 ;  /* 0x000000080d007c0c */ /* 0x000fe2000dfc1270 */
[----:B------:R-:W-:Y:S01]  /*1817a0*/  VIADD R0, R47, 0x78 ;  /* 0x000000782f007836 */ /* 0x000fe20000000000 */
[----:B------:R-:W-:-:S02]  /*1817b0*/  PRMT R6, R10, 0x7772, RZ ;  /* 0x000077720a067816 */ /* 0x000fc400000000ff */
[----:B------:R-:W-:Y:S01]  /*1817c0*/  PRMT R10, R10, 0x7773, RZ ;  /* 0x000077730a0a7816 */ /* 0x000fe200000000ff */
[----:B------:R-:W-:Y:S01]  /*1817d0*/  ULDC UR8, c[0x0][0x228] ;  /* 0x00008a0000087ab9 */ /* 0x000fe20000000800 */
[----:B------:R0:W-:Y:S01]  /*1817e0*/  @P2 STG.E.U8 desc[UR4][R28.64], R4 ;  /* 0x000000041c002986 */ /* 0x0001e2000c101104 */
[----:B------:R-:W-:-:S03]  /*1817f0*/  ISETP.LT.AND P2, PT, R14, UR6, !P3 ;  /* 0x000000060e007c0c */ /* 0x000fc6000df41270 */
[----:B------:R1:W-:Y:S01]  /*181800*/  @P5 STG.E.U8 desc[UR4][R40.64], R7 ;  /* 0x0000000728005986 */ /* 0x0003e2000c101104 */
[----:B------:R-:W-:-:S03]  /*181810*/  ISETP.GE.AND P5, PT, R0, UR21, PT ;  /* 0x0000001500007c0c */ /* 0x000fc6000bfa6270 */
[----:B0-----:R-:W4:Y:S04]  /*181820*/  LDL.LU R28, [R1+0x7cc] ;  /* 0x0007cc00011c7983 */ /* 0x001f280000300800 */
[----:B------:R-:W4:Y:S01]  /*181830*/  LDL.LU.64 R42, [R1+0x16f0] ;  /* 0x0016f000012a7983 */ /* 0x000f220000300a00 */
[C---:B------:R-:W-:Y:S02]  /*181840*/  PRMT R0, R33.reuse, 0x7770, RZ ;  /* 0x0000777021007816 */ /* 0x040fe400000000ff */
[C---:B------:R-:W-:Y:S01]  /*181850*/  PRMT R2, R33.reuse, 0x7771, RZ ;  /* 0x0000777121027816 */ /* 0x040fe200000000ff */
[----:B------:R-:W-:Y:S04]  /*181860*/  @P4 STG.E.U8 desc[UR4][R50.64], R6 ;  /* 0x0000000632004986 */ /* 0x000fe8000c101104 */
[----:B------:R-:W-:Y:S04]  /*181870*/  @P0 STG.E.U8 desc[UR4][R20.64], R10 ;  /* 0x0000000a14000986 */ /* 0x000fe8000c101104 */
[----:B------:R-:W-:Y:S04]  /*181880*/  @P2 STG.E.U8 desc[UR4][R48.64], R0 ;  /* 0x0000000030002986 */ /* 0x000fe8000c101104 */
[----:B-1----:R-:W4:Y:S01]  /*181890*/  LDL.LU.64 R40, [R1+0x16e8] ;  /* 0x0016e80001287983 */ /* 0x002f220000300a00 */
[----:B------:R-:W-:Y:S01]  /*1818a0*/  ULDC UR6, c[0x0][0x228] ;  /* 0x00008a0000067ab9 */ /* 0x000fe20000000800 */
[----:B------:R-:W-:-:S02]  /*1818b0*/  PRMT R4, R33, 0x7773, RZ ;  /* 0x0000777321047816 */ /* 0x000fc400000000ff */
[----:B------:R-:W0:Y:S04]  /*1818c0*/  LDS.128 R8, [R9] ;  /* 0x0000000009087984 */ /* 0x000e280000000c00 */
[----:B--2---:R1:W-:Y:S04]  /*1818d0*/  @P6 STG.E.U8 desc[UR4][R34.64], R2 ;  /* 0x0000000222006986 */ /* 0x0043e8000c101104 */
[----:B-1----:R-:W2:Y:S01]  /*1818e0*/  LDL.LU.64 R34, [R1+0x16c0] ;  /* 0x0016c00001227983 */ /* 0x002ea20000300a00 */
[----:B------:R-:W-:Y:S01]  /*1818f0*/  ISETP.LT.AND P4, PT, R37, UR6, !P3 ;  /* 0x0000000625007c0c */ /* 0x000fe2000df81270 */
[----:B------:R-:W-:-:S02]  /*181900*/  ULDC UR6, c[0x0][0x228] ;  /* 0x00008a0000067ab9 */ /* 0x000fc40000000800 */
[----:B------:R-:W2:Y:S01]  /*181910*/  LDL.LU R29, [R1+0x7bc] ;  /* 0x0007bc00011d7983 */ /* 0x000ea20000300800 */
[----:B------:R-:W-:-:S03]  /*181920*/  ISETP.LT.AND P6, PT, R12, UR6, !P3 ;  /* 0x000000060c007c0c */ /* 0x000fc6000dfc1270 */
[----:B------:R-:W2:Y:S01]  /*181930*/  LDL.LU.64 R22, [R1+0x16e0] ;  /* 0x0016e00001167983 */ /* 0x000ea20000300a00 */
[----:B------:R-:W-:-:S03]  /*181940*/  PRMT R0, R33, 0x7772, RZ ;  /* 0x0000777221007816 */ /* 0x000fc600000000ff */
[----:B------:R-:W2:Y:S04]  /*181950*/  LDL.LU.64 R50, [R1+0x16d0] ;  /* 0x0016d00001327983 */ /* 0x000ea80000300a00 */
[----:B------:R-:W2:Y:S01]  /*181960*/  LDL.LU.64 R48, [R1+0x16b8] ;  /* 0x0016b80001307983 */ /* 0x000ea20000300a00 */
[----:B------:R-:W-:Y:S01]  /*181970*/  ULDC UR6, c[0x0][0x228] ;  /* 0x00008a0000067ab9 */ /* 0x000fe20000000800 */
[----:B------:R-:W-:Y:S01]  /*181980*/  ISETP.LT.AND P2, PT, R31, UR8, !P3 ;  /* 0x000000081f007c0c */ /* 0x000fe2000df41270 */
[----:B------:R-:W-:Y:S01]  /*181990*/  VIADD R2, R47, 0x79 ;  /* 0x000000792f027836 */ /* 0x000fe20000000000 */
[----:B------:R-:W-:Y:S01]  /*1819a0*/  ULDC UR8, c[0x0][0x228] ;  /* 0x00008a0000087ab9 */ /* 0x000fe20000000800 */
[----:B---3--:R1:W-:Y:S01]  /*1819b0*/  @P4 STG.E.U8 desc[UR4][R44.64], R0 ;  /* 0x000000002c004986 */ /* 0x0083e2000c101104 */
[----:B------:R-:W-:-:S02]  /*1819c0*/  ISETP.LT.AND P4, PT, R30, UR6, !P3 ;  /* 0x000000061e007c0c */ /* 0x000fc4000df81270 */
[----:B------:R-:W-:Y:S01]  /*1819d0*/  ISETP.GE.AND P0, PT, R2, UR19, PT ;  /* 0x0000001302007c0c */ /* 0x000fe2000bf06270 */
[----:B------:R-:W-:Y:S01]  /*1819e0*/  ULDC UR6, c[0x0][0x228] ;  /* 0x00008a0000067ab9 */ /* 0x000fe20000000800 */
[----:B-1----:R-:W3:Y:S04]  /*1819f0*/  LDL.LU.64 R44, [R1+0x16b0] ;  /* 0x0016b000012c7983 */ /* 0x002ee80000300a00 */
[----:B----4-:R1:W-:Y:S01]  /*181a00*/  @P6 STG.E.U8 desc[UR4][R42.64], R4 ;  /* 0x000000042a006986 */ /* 0x0103e2000c101104 */
[C---:B------:R-:W-:Y:S02]  /*181a10*/  PRMT R3, R28.reuse, 0x7770, RZ ;  /* 0x000077701c037816 */ /* 0x040fe400000000ff */
[C---:B------:R-:W-:Y:S02]  /*181a20*/  PRMT R2, R28.reuse, 0x7771, RZ ;  /* 0x000077711c027816 */ /* 0x040fe400000000ff */
[----:B------:R-:W-:-:S02]  /*181a30*/  PRMT R0, R28, 0x7772, RZ ;  /* 0x000077721c007816 */ /* 0x000fc400000000ff */
[----:B------:R-:W-:Y:S01]  /*181a40*/  PRMT R5, R28, 0x7773, RZ ;  /* 0x000077731c057816 */ /* 0x000fe200000000ff */
[----:B-1----:R-:W4:Y:S04]  /*181a50*/  LDL.LU.64 R42, [R1+0x16a8] ;  /* 0x0016a800012a7983 */ /* 0x002f280000300a00 */
[----:B------:R-:W4:Y:S04]  /*181a60*/  LDL.LU R28, [R1+0x7ac] ;  /* 0x0007ac00011c7983 */ /* 0x000f280000300800 */
[----:B------:R-:W4:Y:S04]  /*181a70*/  LDL.LU.64 R52, [R1+0x16a0] ;  /* 0x0016a00001347983 */ /* 0x000f280000300a00 */
[----:B------:R1:W-:Y:S04]  /*181a80*/  @P2 STG.E.U8 desc[UR4][R40.64], R3 ;  /* 0x0000000328002986 */ /* 0x0003e8000c101104 */
[----:B------:R-:W4:Y:S04]  /*181a90*/  LDL.LU.64 R20, [R1+0x1698] ;  /* 0x0016980001147983 */ /* 0x000f280000300a00 */
[----:B-1----:R-:W4:Y:S04]  /*181aa0*/  LDL.LU.64 R40, [R1+0x1690] ;  /* 0x0016900001287983 */ /* 0x002f280000300a00 */
[----:B--2---:R1:W-:Y:S04]  /*181ab0*/  @P4 STG.E.U8 desc[UR4][R34.64], R2 ;  /* 0x0000000222004986 */ /* 0x0043e8000c101104 */
[----:B-1----:R-:W2:Y:S01]  /*181ac0*/  LDL.LU.64 R34, [R1+0x1678] ;  /* 0x0016780001227983 */ /* 0x002ea20000300a00 */
[----:B------:R-:W-:Y:S01]  /*181ad0*/  ISETP.LT.AND P2, PT, R27, UR6, !P3 ;  /* 0x000000061b007c0c */ /* 0x000fe2000df41270 */
[----:B------:R-:W-:Y:S01]  /*181ae0*/  ULDC UR6, c[0x0][0x228] ;  /* 0x00008a0000067ab9 */ /* 0x000fe20000000800 */
[----:B------:R-:W-:-:S02]  /*181af0*/  ISETP.LT.AND P3, PT, R16, UR8, !P3 ;  /* 0x0000000810007c0c */ /* 0x000fc4000df61270 */
[----:B------:R-:W-:Y:S01]  /*181b00*/  ISETP.LT.AND P6, PT, R39, UR6, !P1 ;  /* 0x0000000627007c0c */ /* 0x000fe2000cfc1270 */
[----:B------:R-:W-:Y:S01]  /*181b10*/  ULDC UR6, c[0x0][0x228] ;  /* 0x00008a0000067ab9 */ /* 0x000fe20000000800 */
[----:B------:R-:W-:Y:S02]  /*181b20*/  ISETP.LT.AND P4, PT, R18, UR10, !P1 ;  /* 0x0000000a12007c0c */ /* 0x000fe4000cf81270 */
[C---:B------:R-:W-:Y:S02]  /*181b30*/  PRMT R4, R29.reuse, 0x7770, RZ ;  /* 0x000077701d047816 */ /* 0x040fe400000000ff */
[C---:B------:R-:W-:Y:S02]  /*181b40*/  PRMT R3, R29.reuse, 0x7771, RZ ;  /* 0x000077711d037816 */ /* 0x040fe400000000ff */
[C---:B------:R-:W-:Y:S02]  /*181b50*/  PRMT R2, R29.reuse, 0x7772, RZ ;  /* 0x000077721d027816 */ /* 0x040fe400000000ff */
[----:B------:R-:W-:Y:S01]  /*181b60*/  PRMT R6, R29, 0x7773, RZ ;  /* 0x000077731d067816 */ /* 0x000fe200000000ff */
[----:B------:R-:W-:Y:S01]  /*181b70*/  ULDC UR8, c[0x0][0x228] ;  /* 0x00008a0000087ab9 */ /* 0x000fe20000000800 */
[----:B------:R-:W2:Y:S04]  /*181b80*/  LDL.LU R29, [R1+0x79c] ;  /* 0x00079c00011d7983 */ /* 0x000ea80000300800 */
[----:B------:R-:W-:Y:S01]  /*181b90*/  @P2 STG.E.U8 desc[UR4][R22.64], R0 ;  /* 0x0000000016002986 */ /* 0x000fe2000c101104 */
[----:B------:R-:W-:-:S03]  /*181ba0*/  ISETP.LT.AND P2, PT, R36, UR6, !P1 ;  /* 0x0000000624007c0c */ /* 0x000fc6000cf41270 */
[----:B------:R-:W-:Y:S01]  /*181bb0*/  @P3 STG.E.U8 desc[UR4][R50.64], R5 ;  /* 0x0000000532003986 */ /* 0x000fe2000c101104 */
[----:B------:R-:W-:-:S03]  /*181bc0*/  ULDC UR6, c[0x0][0x228] ;  /* 0x00008a0000067ab9 */ /* 0x000fc60000000800 */
[----:B------:R1:W-:Y:S01]  /*181bd0*/  @P6 STG.E.U8 desc[UR4][R48.64], R4 ;  /* 0x0000000430006986 */ /* 0x0003e2000c101104 */
[----:B------:R-:W-:-:S03]  /*181be0*/  ISETP.LT.AND P3, PT, R38, UR6, !P1 ;  /* 0x0000000626007c0c */ /* 0x000fc6000cf61270 */
[----:B---3--:R3:W-:Y:S01]  /*181bf0*/  @P4 STG.E.U8 desc[UR4][R44.64], R3 ;  /* 0x000000032c004986 */ /* 0x0087e2000c101104 */
[----:B------:R-:W-:Y:S01]  /*181c00*/  ISETP.LT.AND P6, PT, R26, UR8, !P1 ;  /* 0x000000081a007c0c */ /* 0x000fe2000cfc1270 */
[----:B------:R-:W-:Y:S01]  /*181c10*/  ULDC UR6, c[0x0][0x228] ;  /* 0x00008a0000067ab9 */ /* 0x000fe20000000800 */
[----:B------:R-:W-:Y:S01]  /*181c20*/  ULDC UR8, c[0x0][0x228] ;  /* 0x00008a0000087ab9 */ /* 0x000fe20000000800 */
[----:B------:R-:W-:Y:S01]  /*181c30*/  ISETP.LT.AND P4, PT, R32, UR6, !P1 ;  /* 0x0000000620007c0c */ /* 0x000fe2000cf81270 */
[----:B------:R-:W-:Y:S01]  /*181c40*/  ULDC UR6, c[0x0][0x228] ;  /* 0x00008a0000067ab9 */ /* 0x000fe20000000800 */
[----:B-1----:R-:W2:Y:S04]  /*181c50*/  LDL.LU.64 R48, [R1+0x1688] ;  /* 0x0016880001307983 */ /* 0x002ea80000300a00 */
[----:B------:R-:W2:Y:S04]  /*181c60*/  LDL.LU.64 R50, [R1+0x1680] ;  /* 0x0016800001327983 */ /* 0x000ea80000300a00 */
[----:B----4-:R1:W-:Y:S01]  /*181c70*/  @P2 STG.E.U8 desc[UR4][R42.64], R2 ;  /* 0x000000022a002986 */ /* 0x0103e2000c101104 */
[----:B------:R-:W-:-:S02]  /*181c80*/  ISETP.LT.AND P2, PT, R19, UR8, !P1 ;  /* 0x0000000813007c0c */ /* 0x000fc4000cf41270 */
[C---:B---3--:R-:W-:Y:S02]  /*181c90*/  PRMT R3, R28.reuse, 0x7770, RZ ;  /* 0x000077701c037816 */ /* 0x048fe400000000ff */
[C---:B------:R-:W-:Y:S01]  /*181ca0*/  PRMT R0, R28.reuse, 0x7772, RZ ;  /* 0x000077721c007816 */ /* 0x040fe200000000ff */
[----:B-1----:R-:W3:Y:S04]  /*181cb0*/  LDL.LU.64 R42, [R1+0x1670] ;  /* 0x00167000012a7983 */ /* 0x002ee80000300a00 */
[----:B------:R-:W4:Y:S01]  /*181cc0*/  LDL.LU.64 R44, [R1+0x1668] ;  /* 0x00166800012c7983 */ /* 0x000f220000300a00 */
[C---:B------:R-:W-:Y:S02]  /*181cd0*/  PRMT R2, R28.reuse, 0x7771, RZ ;  /* 0x000077711c027816 */ /* 0x040fe400000000ff */
[----:B------:R-:W-:Y:S01]  /*181ce0*/  PRMT R4, R28, 0x7773, RZ ;  /* 0x000077731c047816 */ /* 0x000fe200000000ff */
[----:B------:R-:W-:Y:S04]  /*181cf0*/  @P3 STG.E.U8 desc[UR4][R52.64], R6 ;  /* 0x0000000634003986 */ /* 0x000fe8000c101104 */
[----:B------:R-:W4:Y:S04]  /*181d00*/  LDL.LU R28, [R1+0x78c] ;  /* 0x00078c00011c7983 */ /* 0x000f280000300800 */
[----:B------:R-:W-:Y:S04]  /*181d10*/  @P6 STG.E.U8 desc[UR4][R20.64], R3 ;  /* 0x0000000314006986 */ /* 0x000fe8000c101104 */
[----:B------:R1:W-:Y:S01]  /*181d20*/  @P4 STG.E.U8 desc[UR4][R40.64], R2 ;  /* 0x0000000228004986 */ /* 0x0003e2000c101104 */
[----:B------:R-:W-:-:S03]  /*181d30*/  ULDC UR8, c[0x0][0x228] ;  /* 0x00008a0000087ab9 */ /* 0x000fc60000000800 */
        /* <DEDUP_REMOVED lines=8> */
[----:B------:R-:W-:Y:S02]  /*181dc0*/  PRMT R0, R29, 0x7770, RZ ;  /* 0x000077701d007816 */ /* 0x000fe400000000ff */
[----:B------:R-:W-:Y:S02]  /*181dd0*/  ISETP.LT.AND P4, PT, R37, UR6, !P1 ;  /* 0x0000000625007c0c */ /* 0x000fe4000cf81270 */
[C---:B------:R-:W-:Y:S01]  /*181de0*/  PRMT R2, R29.reuse, 0x7771, RZ ;  /* 0x000077711d027816 */ /* 0x040fe200000000ff */
[----:B------:R-:W-:Y:S01]  /*181df0*/  ULDC UR6, c[0x0][0x228] ;  /* 0x00008a0000067ab9 */ /* 0x000fe20000000800 */
[C---:B------:R-:W-:Y:S02]  /*181e00*/  PRMT R3, R29.reuse, 0x7772, RZ ;  /* 0x000077721d037816 */ /* 0x040fe400000000ff */
[----:B------:R-:W-:Y:S01]  /*181e10*/  PRMT R5, R29, 0x7773, RZ ;  /* 0x000077731d057816 */ /* 0x000fe200000000ff */
[----:B------:R-:W-:Y:S01]  /*181e20*/  ULDC UR8, c[0x0][0x228] ;  /* 0x00008a0000087ab9 */ /* 0x000fe20000000800 */
[----:B------:R1:W-:Y:S01]  /*181e30*/  @P3 STG.E.U8 desc[UR4][R48.64], R4 ;  /* 0x0000000430003986 */ /* 0x0003e2000c101104 */
[----:B------:R-:W-:-:S03]  /*181e40*/  ISETP.LT.AND P3, PT, R12, UR6, !P1 ;  /* 0x000000060c007c0c */ /* 0x000fc6000cf61270 */
[----:B------:R0:W-:Y:S01]  /*181e50*/  @P6 STG.E.U8 desc[UR4][R50.64], R0 ;  /* 0x0000000032006986 */ /* 0x0001e2000c101104 */
[----:B------:R-:W-:Y:S02]  /*181e60*/  ULDC UR6, c[0x0][0x228] ;  /* 0x00008a0000067ab9 */ /* 0x000fe40000000800 */
[----:B------:R-:W-:Y:S01]  /*181e70*/  ISETP.LT.AND P6, PT, R31, UR6, !P1 ;  /* 0x000000061f007c0c */ /* 0x000fe2000cfc1270 */
[----:B------:R-:W-:Y:S01]  /*181e80*/  ULDC UR6, c[0x0][0x228] ;  /* 0x00008a0000067ab9 */ /* 0x000fe20000000800 */
[----:B-1----:R-:W2:Y:S04]  /*181e90*/  LDL.LU.64 R48, [R1+0x1658] ;  /* 0x0016580001307983 */ /* 0x002ea80000300a00 */
[----:B------:R-:W2:Y:S04]  /*181ea0*/  LDL.LU.64 R20, [R1+0x1640] ;  /* 0x0016400001147983 */ /* 0x000ea80000300a00 */
[----:B------:R-:W2:Y:S01]  /*181eb0*/  LDL.LU R33, [R1+0x6f0] ;  /* 0x0006f00001217983 */ /* 0x000ea20000300800 */
[----:B0-----:R-:W-:-:S03]  /*181ec0*/  VIADD R0, R47, 0x7a ;  /* 0x0000007a2f007836 */ /* 0x001fc60000000000 */
[----:B---3--:R0:W-:Y:S04]  /*181ed0*/  @P2 STG.E.U8 desc[UR4][R42.64], R2 ;  /* 0x000000022a002986 */ /* 0x0081e8000c101104 */
[----:B----4-:R1:W-:Y:S04]  /*181ee0*/  @P4 STG.E.U8 desc[UR4][R44.64], R3 ;  /* 0x000000032c004986 */ /* 0x0103e8000c101104 */
[----:B0-----:R-:W3:Y:S04]  /*181ef0*/  LDL.LU.64 R42, [R1+0x1648] ;  /* 0x00164800012a7983 */ /* 0x001ee80000300a00 */
[----:B-1----:R-:W4:Y:S01]  /*181f00*/  LDL.LU.64 R44, [R1+0x1638] ;  /* 0x00163800012c7983 */ /* 0x002f220000300a00 */
[----:B------:R-:W-:-:S03]  /*181f10*/  PRMT R2, R28, 0x7770, RZ ;  /* 0x000077701c027816 */ /* 0x000fc600000000ff */
[----:B------:R-:W4:Y:S01]  /*181f20*/  LDL.LU.64 R52, [R1+0x1630] ;  /* 0x0016300001347983 */ /* 0x000f220000300a00 */
[----:B------:R-:W-:-:S03]  /*181f30*/  ISETP.GE.AND P2, PT, R0, UR17, PT ;  /* 0x0000001100007c0c */ /* 0x000fc6000bf46270 */
[----:B------:R-:W-:Y:S01]  /*181f40*/  @P3 STG.E.U8 desc[UR4][R40.64], R5 ;  /* 0x0000000528003986 */ /* 0x000fe2000c101104 */
[C---:B------:R-:W-:Y:S02]  /*181f50*/  PRMT R0, R28.reuse, 0x7772, RZ ;  /* 0x000077721c007816 */ /* 0x040fe400000000ff */
[C---:B------:R-:W-:Y:S01]  /*181f60*/  PRMT R3, R28.reuse, 0x7773, RZ ;  /* 0x000077731c037816 */ /* 0x040fe200000000ff */
[----:B--2---:R0:W-:Y:S04]  /*181f70*/  @P6 STG.E.U8 desc[UR4][R34.64], R2 ;  /* 0x0000000222006986 */ /* 0x0041e8000c101104 */
[----:B0-----:R-:W2:Y:S04]  /*181f80*/  LDL.LU.64 R34, [R1+0x1620] ;  /* 0x0016200001227983 */ /* 0x001ea80000300a00 */
[----:B------:R-:W2:Y:S01]  /*181f90*/  LDL.LU R40, [R1+0x6d0] ;  /* 0x0006d00001287983 */ /* 0x000ea20000300800 */
[----:B------:R-:W-:-:S03]  /*181fa0*/  PRMT R2, R28, 0x7771, RZ ;  /* 0x000077711c027816 */ /* 0x000fc600000000ff */
[----:B------:R-:W2:Y:S01]  /*181fb0*/  LDL.LU.64 R28, [R1+0x1628] ;  /* 0x00162800011c7983 */ /* 0x000ea20000300a00 */
[----:B------:R-:W-:Y:S02]  /*181fc0*/  ISETP.LT.AND P4, PT, R30, UR6, !P1 ;  /* 0x000000061e007c0c */ /* 0x000fe4000cf81270 */
[----:B------:R-:W-:Y:S01]  /*181fd0*/  ISETP.LT.AND P3, PT, R27, UR8, !P1 ;  /* 0x000000081b007c0c */ /* 0x000fe2000cf61270 */
[----:B------:R-:W-:Y:S01]  /*181fe0*/  ULDC UR6, c[0x0][0x228] ;  /* 0x00008a0000067ab9 */ /* 0x000fe20000000800 */
[----:B------:R-:W-:Y:S01]  /*181ff0*/  ULDC UR8, c[0x0][0x228] ;  /* 0x00008a0000087ab9 */ /* 0x000fe20000000800 */
[----:B------:R-:W-:Y:S02]  /*182000*/  ISETP.LT.AND P1, PT, R16, UR6, !P1 ;  /* 0x0000000610007c0c */ /* 0x000fe4000cf21270 */
[----:B------:R-:W-:Y:S01]  /*182010*/  ISETP.LT.AND P6, PT, R39, UR8, !P5 ;  /* 0x0000000827007c0c */ /* 0x000fe2000efc1270 */
[----:B------:R-:W-:Y:S01]  /*182020*/  ULDC UR6, c[0x0][0x228] ;  /* 0x00008a0000067ab9 */ /* 0x000fe20000000800 */
[----:B------:R-:W-:-:S04]  /*182030*/  ULDC UR8, c[0x0][0x228] ;  /* 0x00008a0000087ab9 */ /* 0x000fc80000000800 */
[----:B------:R0:W-:Y:S04]  /*182040*/  @P4 STG.E.U8 desc[UR4][R48.64], R2 ;  /* 0x0000000230004986 */ /* 0x0001e8000c101104 */
[----:B------:R1:W-:Y:S01]  /*182050*/  @P3 STG.E.U8 desc[UR4][R20.64], R0 ;  /* 0x0000000014003986 */ /* 0x0003e2000c101104 */
[----:B------:R-:W-:Y:S01]  /*182060*/  ISETP.LT.AND P4, PT, R18, UR6, !P5 ;  /* 0x0000000612007c0c */ /* 0x000fe2000ef81270 */
[----:B------:R-:W-:Y:S01]  /*182070*/  ULDC UR6, c[0x0][0x228] ;  /* 0x00008a0000067ab9 */ /* 0x000fe20000000800 */
[----:B------:R-:W-:Y:S01]  /*182080*/  ISETP.LT.AND P3, PT, R36, UR8, !P5 ;  /* 0x0000000824007c0c */ /* 0x000fe2000ef61270 */
[----:B------:R-:W-:Y:S01]  /*182090*/  ULDC UR8, c[0x0][0x228] ;  /* 0x00008a0000087ab9 */ /* 0x000fe20000000800 */
[----:B0-----:R-:W2:Y:S01]  /*1820a0*/  LDL.LU.64 R48, [R1+0x1618] ;  /* 0x0016180001307983 */ /* 0x001ea20000300a00 */
[----:B-1----:R-:W-:-:S02]  /*1820b0*/  PRMT R0, R33, 0x7770, RZ ;  /* 0x0000777021007816 */ /* 0x002fc400000000ff */
[----:B------:R-:W-:Y:S01]  /*1820c0*/  PRMT R2, R33, 0x7772, RZ ;  /* 0x0000777221027816 */ /* 0x000fe200000000ff */
[----:B---3--:R0:W-:Y:S04]  /*1820d0*/  @P1 STG.E.U8 desc[UR4][R42.64], R3 ;  /* 0x000000032a001986 */ /* 0x0081e8000c101104 */
[----:B----4-:R1:W-:Y:S01]  /*1820e0*/  @P6 STG.E.U8 desc[UR4][R44.64], R0 ;  /* 0x000000002c006986 */ /* 0x0103e2000c101104 */
[----:B------:R-:W-:-:S03]  /*1820f0*/  ISETP.LT.AND P6, PT, R38, UR6, !P5 ;  /* 0x0000000626007c0c */ /* 0x000fc6000efc1270 */
[----:B0-----:R-:W3:Y:S04]  /*182100*/  LDL.LU.64 R42, [R1+0x1610] ;  /* 0x00161000012a7983 */ /* 0x001ee80000300a00 */
[----:B------:R-:W4:Y:S04]  /*182110*/  LDL.LU.64 R50, [R1+0x1608] ;  /* 0x0016080001327983 */ /* 0x000f280000300a00 */
[----:B------:R-:W4:Y:S04]  /*182120*/  LDL.LU.64 R20, [R1+0x1600] ;  /* 0x0016000001147983 */ /* 0x000f280000300a00 */
[----:B-1----:R-:W4:Y:S01]  /*182130*/  LDL.LU.64 R44, [R1+0x15f8] ;  /* 0x0015f800012c7983 */ /* 0x002f220000300a00 */
[----:B------:R-:W-:-:S03]  /*182140*/  PRMT R0, R33, 0x7771, RZ ;  /* 0x0000777121007816 */ /* 0x000fc600000000ff */
[----:B------:R-:W4:Y:S01]  /*182150*/  LDL.LU R41, [R1+0x6c0] ;  /* 0x0006c00001297983 */ /* 0x000f220000300800 */
[----:B------:R-:W-:Y:S01]  /*182160*/  ISETP.LT.AND P1, PT, R26, UR8, !P5 ;  /* 0x000000081a007c0c */ /* 0x000fe2000ef21270 */
[----:B------:R-:W-:Y:S01]  /*182170*/  ULDC UR6, c[0x0][0x228] ;  /* 0x00008a0000067ab9 */ /* 0x000fe20000000800 */
[----:B------:R-:W-:Y:S01]  /*182180*/  ULDC UR8, c[0x0][0x228] ;  /* 0x00008a0000087ab9 */ /* 0x000fe20000000800 */
[----:B------:R0:W-:Y:S02]  /*182190*/  @P4 STG.E.U8 desc[UR4][R52.64], R0 ;  /* 0x0000000034004986 */ /* 0x0001e4000c101104 */
[----:B0-----:R-:W-:Y:S02]  /*1821a0*/  PRMT R0, R33, 0x7773, RZ ;  /* 0x0000777321007816 */ /* 0x001fe400000000ff */
[----:B--2---:R0:W-:Y:S04]  /*1821b0*/  @P3 STG.E.U8 desc[UR4][R34.64], R2 ;  /* 0x0000000222003986 */ /* 0x0041e8000c101104 */
[----:B------:R1:W-:Y:S04]  /*1821c0*/  @P6 STG.E.U8 desc[UR4][R28.64], R0 ;  /* 0x000000001c006986 */ /* 0x0003e8000c101104 */
[----:B0-----:R-:W2:Y:S04]  /*1821d0*/  LDL.LU.64 R34, [R1+0x15f0] ;  /* 0x0015f00001227983 */ /* 0x001ea80000300a00 */
[----:B-1----:R-:W2:Y:S01]  /*1821e0*/  LDL.LU.64 R28, [R1+0x15e0] ;  /* 0x0015e000011c7983 */ /* 0x002ea20000300a00 */
[----:B------:R-:W-:-:S02]  /*1821f0*/  ISETP.LT.AND P4, PT, R32, UR6, !P5 ;  /* 0x0000000620007c0c */ /* 0x000fc4000ef81270 */
[----:B------:R-:W-:Y:S02]  /*182200*/  ISETP.LT.AND P3, PT, R19, UR8, !P5 ;  /* 0x0000000813007c0c */ /* 0x000fe4000ef61270 */
[C---:B------:R-:W-:Y:S01]  /*182210*/  PRMT R2, R40.reuse, 0x7770, RZ ;  /* 0x0000777028027816 */ /* 0x040fe200000000ff */
[----:B------:R-:W-:Y:S01]  /*182220*/  ULDC UR6, c[0x0][0x228] ;  /* 0x00008a0000067ab9 */ /* 0x000fe20000000800 */
[----:B------:R-:W-:Y:S01]  /*182230*/  PRMT R0, R40, 0x7771, RZ ;  /* 0x0000777128007816 */ /* 0x000fe200000000ff */
[----:B------:R-:W-:Y:S01]  /*182240*/  ULDC UR8, c[0x0][0x228] ;  /* 0x00008a0000087ab9 */ /* 0x000fe20000000800 */
[----:B------:R-:W-:Y:S01]  /*182250*/  ISETP.LT.AND P6, PT, R46, UR6, !P5 ;  /* 0x000000062e007c0c */ /* 0x000fe2000efc1270 */
[----:B------:R-:W2:Y:S01]  /*182260*/  LDL.LU R33, [R1+0x6a0] ;  /* 0x0006a00001217983 */ /* 0x000ea20000300800 */
[----:B------:R-:W-:-:S03]  /*182270*/  ULDC UR6, c[0x0][0x228] ;  /* 0x00008a0000067ab9 */ /* 0x000fc60000000800 */
[----:B------:R0:W-:Y:S01]  /*182280*/  @P1 STG.E.U8 desc[UR4][R48.64], R2 ;  /* 0x0000000230001986 */ /* 0x0001e2000c101104 */
[----:B------:R-:W-:Y:S01]  /*182290*/  ISETP.LT.AND P1, PT, R14, UR8, !P5 ;  /* 0x000000080e007c0c */ /* 0x000fe2000ef21270 */
[----:B------:R-:W-:Y:S01]  /*1822a0*/  ULDC UR8, c[0x0][0x228] ;  /* 0x00008a0000087ab9 */ /* 0x000fe20000000800 */
[----:B0-----:R-:W-:Y:S01]  /*1822b0*/  PRMT R2, R40, 0x7772, RZ ;  /* 0x0000777228027816 */ /* 0x001fe200000000ff */
[----:B------:R-:W2:Y:S04]  /*1822c0*/  LDL.LU.64 R48, [R1+0x15e8] ;  /* 0x0015e80001307983 */ /* 0x000ea80000300a00 */
[----:B---3--:R0:W-:Y:S01]  /*1822d0*/  @P4 STG.E.U8 desc[UR4][R42.64], R0 ;  /* 0x000000002a004986 */ /* 0x0081e2000c101104 */
[----:B------:R-:W-:Y:S01]  /*1822e0*/  ISETP.LT.AND P4, PT, R13, UR6, !P5 ;  /* 0x000000060d007c0c */ /* 0x000fe2000ef81270 */
[----:B------:R-:W-:-:S02]  /*1822f0*/  ULDC UR6, c[0x0][0x228] ;  /* 0x00008a0000067ab9 */ /* 0x000fc40000000800 */
[----:B----4-:R1:W-:Y:S01]  /*182300*/  @P3 STG.E.U8 desc[UR4][R50.64], R2 ;  /* 0x0000000232003986 */ /* 0x0103e2000c101104 */
[----:B------:R-:W-:Y:S01]  /*182310*/  ISETP.LT.AND P3, PT, R37, UR6, !P5 ;  /* 0x0000000625007c0c */ /* 0x000fe2000ef61270 */
[----:B------:R-:W-:Y:S02]  /*182320*/  ULDC UR6, c[0x0][0x228] ;  /* 0x00008a0000067ab9 */ /* 0x000fe40000000800 */
[----:B0-----:R-:W3:Y:S01]  /*182330*/  LDL.LU.64 R42, [R1+0x15d8] ;  /* 0x0015d800012a7983 */ /* 0x001ee20000300a00 */
[----:B------:R-:W-:Y:S02]  /*182340*/  PRMT R0, R40, 0x7773, RZ ;  /* 0x0000777328007816 */ /* 0x000fe400000000ff */
[----:B-1----:R-:W-:-:S03]  /*182350*/  PRMT R2, R41, 0x7770, RZ ;  /* 0x0000777029027816 */ /* 0x002fc600000000ff */
[----:B------:R0:W-:Y:S04]  /*182360*/  @P6 STG.E.U8 desc[UR4][R20.64], R0 ;  /* 0x0000000014006986 */ /* 0x0001e8000c101104 */
[----:B------:R1:W-:Y:S04]  /*182370*/  @P1 STG.E.U8 desc[UR4][R44.64], R2 ;  /* 0x000000022c001986 */ /* 0x0003e8000c101104 */
[----:B0-----:R-:W4:Y:S01]  /*182380*/  LDL.LU.64 R20, [R1+0x15d0] ;  /* 0x0015d00001147983 */ /* 0x001f220000300a00 */
[----:B------:R-:W-:-:S03]  /*182390*/  PRMT R0, R41, 0x7771, RZ ;  /* 0x0000777129007816 */ /* 0x000fc600000000ff */
[----:B-1----:R-:W4:Y:S01]  /*1823a0*/  LDL.LU.64 R44, [R1+0x15c0] ;  /* 0x0015c000012c7983 */ /* 0x002f220000300a00 */
[----:B------:R-:W-:-:S03]  /*1823b0*/  PRMT R2, R41, 0x7772, RZ ;  /* 0x0000777229027816 */ /* 0x000fc600000000ff */
[----:B------:R-:W4:Y:S04]  /*1823c0*/  LDL.LU R40, [R1+0x690] ;  /* 0x0006900001287983 */ /* 0x000f280000300800 */
[----:B--2---:R0:W-:Y:S04]  /*1823d0*/  @P4 STG.E.U8 desc[UR4][R34.64], R0 ;  /* 0x0000000022004986 */ /* 0x0041e8000c101104 */
[----:B------:R1:W-:Y:S04]  /*1823e0*/  @P3 STG.E.U8 desc[UR4][R28.64], R2 ;  /* 0x000000021c003986 */ /* 0x0003e8000c101104 */
[----:B0-----:R-:W2:Y:S04]  /*1823f0*/  LDL.LU.64 R34, [R1+0x15c8] ;  /* 0x0015c80001227983 */ /* 0x001ea80000300a00 */
[----:B-1----:R-:W2:Y:S01]  /*182400*/  LDL.LU.64 R28, [R1+0x15b0] ;  /* 0x0015b000011c7983 */ /* 0x002ea20000300a00 */
[----:B------:R-:W-:-:S02]  /*182410*/  ISETP.LT.AND P1, PT, R12, UR6, !P5 ;  /* 0x000000060c007c0c */ /* 0x000fc4000ef21270 */
[----:B------:R-:W-:Y:S01]  /*182420*/  ISETP.LT.AND P4, PT, R31, UR8, !P5 ;  /* 0x000000081f007c0c */ /* 0x000fe2000ef81270 */
[----:B------:R-:W-:Y:S01]  /*182430*/  ULDC UR6, c[0x0][0x228] ;  /* 0x00008a0000067ab9 */ /* 0x000fe20000000800 */
[----:B------:R-:W-:Y:S01]  /*182440*/  ULDC UR8, c[0x0][0x228] ;  /* 0x00008a0000087ab9 */ /* 0x000fe20000000800 */
[----:B------:R-:W-:Y:S02]  /*182450*/  ISETP.LT.AND P6, PT, R30, UR6, !P5 ;  /* 0x000000061e007c0c */ /* 0x000fe4000efc1270 */
[----:B------:R-:W-:Y:S01]  /*182460*/  PRMT R2, R41, 0x7773, RZ ;  /* 0x0000777329027816 */ /* 0x000fe200000000ff */
[----:B------:R-:W-:Y:S01]  /*182470*/  VIADD R0, R47, 0x7b ;  /* 0x0000007b2f007836 */ /* 0x000fe20000000000 */
[----:B------:R-:W-:Y:S02]  /*182480*/  ISETP.LT.AND P3, PT, R27, UR8, !P5 ;  /* 0x000000081b007c0c */ /* 0x000fe4000ef61270 */
[----:B------:R-:W-:Y:S01]  /*182490*/  PRMT R3, R33, 0x7770, RZ ;  /* 0x0000777021037816 */ /* 0x000fe200000000ff */
[----:B------:R-:W-:Y:S01]  /*1824a0*/  ULDC UR6, c[0x0][0x228] ;  /* 0x00008a0000067ab9 */ /* 0x000fe20000000800 */
[----:B------:R-:W-:Y:S01]  /*1824b0*/  ULDC UR8, c[0x0][0x228] ;  /* 0x00008a0000087ab9 */ /* 0x000fe20000000800 */
[----:B------:R-:W2:Y:S04]  /*1824c0*/  LDL.LU.64 R22, [R1+0x15a8] ;  /* 0x0015a80001167983 */ /* 0x000ea80000300a00 */
[----:B------:R0:W-:Y:S01]  /*1824d0*/  @P1 STG.E.U8 desc[UR4][R48.64], R2 ;  /* 0x0000000230001986 */ /* 0x0001e2000c101104 */
[----:B------:R-:W-:-:S02]  /*1824e0*/  ISETP.GE.AND P1, PT, R0, UR15, PT ;  /* 0x0000000f00007c0c */ /* 0x000fc4000bf26270 */
[----:B------:R-:W-:Y:S02]  /*1824f0*/  ISETP.LT.AND P5, PT, R16, UR6, !P5 ;  /* 0x0000000610007c0c */ /* 0x000fe4000efa1270 */
[C---:B------:R-:W-:Y:S01]  /*182500*/  PRMT R0, R33.reuse, 0x7771, RZ ;  /* 0x0000777121007816 */ /* 0x040fe200000000ff */
[----:B------:R-:W-:Y:S01]  /*182510*/  ULDC UR6, c[0x0][0x228] ;  /* 0x00008a0000067ab9 */ /* 0x000fe20000000800 */
[----:B0-----:R-:W-:Y:S01]  /*182520*/  PRMT R2, R33, 0x7772, RZ ;  /* 0x0000777221027816 */ /* 0x001fe200000000ff */
[----:B---3--:R0:W-:Y:S01]  /*182530*/  @P4 STG.E.U8 desc[UR4][R42.64], R3 ;  /* 0x000000032a004986 */ /* 0x0081e2000c101104 */
[----:B------:R-:W-:Y:S01]  /*182540*/  ISETP.LT.AND P4, PT, R39, UR8, !P0 ;  /* 0x0000000827007c0c */ /* 0x000fe2000c781270 */
[----:B------:R-:W-:Y:S02]  /*182550*/  ULDC UR8, c[0x0][0x228] ;  /* 0x00008a0000087ab9 */ /* 0x000fe40000000800 */
[----:B0-----:R-:W3:Y:S04]  /*182560*/  LDL.LU.64 R42, [R1+0x1598] ;  /* 0x00159800012a7983 */ /* 0x001ee80000300a00 */
[----:B------:R-:W3:Y:S04]  /*182570*/  LDL.LU R48, [R1+0x680] ;  /* 0x0006800001307983 */ /* 0x000ee80000300800 */
[----:B------:R-:W3:Y:S04]  /*182580*/  LDL.LU.64 R52, [R1+0x15b8] ;  /* 0x0015b80001347983 */ /* 0x000ee80000300a00 */
[----:B----4-:R0:W-:Y:S04]  /*182590*/  @P6 STG.E.U8 desc[UR4][R20.64], R0 ;  /* 0x0000000014006986 */ /* 0x0101e8000c101104 */
[----:B------:R1:W-:Y:S04]  /*1825a0*/  @P3 STG.E.U8 desc[UR4][R44.64], R2 ;  /* 0x000000022c003986 */ /* 0x0003e8000c101104 */
[----:B0-----:R-:W4:Y:S01]  /*1825b0*/  LDL.LU.64 R20, [R1+0x15a0] ;  /* 0x0015a00001147983 */ /* 0x001f220000300a00 */
[----:B------:R-:W-:-:S02]  /*1825c0*/  PRMT R0, R33, 0x7773, RZ ;  /* 0x0000777321007816 */ /* 0x000fc400000000ff */
[----:B-1----:R-:W-:Y:S01]  /*1825d0*/  PRMT R2, R40, 0x7770, RZ ;  /* 0x0000777028027816 */ /* 0x002fe200000000ff */
[----:B------:R-:W4:Y:S04]  /*1825e0*/  LDL.LU.64 R44, [R1+0x1590] ;  /* 0x00159000012c7983 */ /* 0x000f280000300a00 */
[----:B------:R-:W4:Y:S04]  /*1825f0*/  LDL.LU.64 R50, [R1+0x1588] ;  /* 0x0015880001327983 */ /* 0x000f280000300a00 */
[----:B--2---:R0:W-:Y:S04]  /*182600*/  @P5 STG.E.U8 desc[UR4][R34.64], R0 ;  /* 0x0000000022005986 */ /* 0x0041e8000c101104 */
[----:B------:R1:W-:Y:S04]  /*182610*/  @P4 STG.E.U8 desc[UR4][R28.64], R2 ;  /* 0x000000021c004986 */ /* 0x0003e8000c101104 */
[----:B0-----:R-:W2:Y:S04]  /*182620*/  LDL.LU.64 R34, [R1+0x1580] ;  /* 0x0015800001227983 */ /* 0x001ea80000300a00 */
[----:B-1----:R-:W2:Y:S04]  /*182630*/  LDL.LU.64 R28, [R1+0x1578] ;  /* 0x00157800011c7983 */ /* 0x002ea80000300a00 */
[----:B------:R-:W2:Y:S01]  /*182640*/  LDL.LU R33, [R1+0x6b0] ;  /* 0x0006b00001217983 */ /* 0x000ea20000300800 */
        /* <DEDUP_REMOVED lines=10> */
[----:B------:R0:W-:Y:S01]  /*1826f0*/  @P6 STG.E.U8 desc[UR4][R22.64], R0 ;  /* 0x0000000016006986 */ /* 0x0001e2000c101104 */
[----:B------:R-:W-:Y:S01]  /*182700*/  ISETP.LT.AND P6, PT, R32, UR6, !P0 ;  /* 0x0000000620007c0c */ /* 0x000fe2000c7c1270 */
[----:B------:R-:W-:Y:S01]  /*182710*/  ULDC UR6, c[0x0][0x228] ;  /* 0x00008a0000067ab9 */ /* 0x000fe20000000800 */
[----:B0-----:R-:W-:Y:S01]  /*182720*/  PRMT R0, R40, 0x7773, RZ ;  /* 0x0000777328007816 */ /* 0x001fe200000000ff */
[----:B---3--:R0:W-:Y:S01]  /*182730*/  @P3 STG.E.U8 desc[UR4][R42.64], R2 ;  /* 0x000000022a003986 */ /* 0x0081e2000c101104 */
[----:B------:R-:W-:-:S03]  /*182740*/  ISETP.LT.AND P3, PT, R19, UR8, !P0 ;  /* 0x0000000813007c0c */ /* 0x000fc6000c761270 */
[----:B------:R1:W-:Y:S01]  /*182750*/  @P5 STG.E.U8 desc[UR4][R52.64], R0 ;  /* 0x0000000034005986 */ /* 0x0003e2000c101104 */
[----:B------:R-:W-:Y:S01]  /*182760*/  ULDC UR8, c[0x0][0x228] ;  /* 0x00008a0000087ab9 */ /* 0x000fe20000000800 */
[----:B------:R-:W-:Y:S01]  /*182770*/  ISETP.LT.AND P5, PT, R46, UR6, !P0 ;  /* 0x000000062e007c0c */ /* 0x000fe2000c7a1270 */
[----:B------:R-:W-:Y:S01]  /*182780*/  ULDC UR6, c[0x0][0x228] ;  /* 0x00008a0000067ab9 */ /* 0x000fe20000000800 */
[C---:B0-----:R-:W-:Y:S01]  /*182790*/  PRMT R2, R48.reuse, 0x7770, RZ ;  /* 0x0000777030027816 */ /* 0x041fe200000000ff */
[----:B------:R-:W3:Y:S04]  /*1827a0*/  LDL.LU.64 R42, [R1+0x1570] ;  /* 0x00157000012a7983 */ /* 0x000ee80000300a00 */
[----:B------:R-:W3:Y:S01]  /*1827b0*/  LDL.LU.64 R40, [R1+0x1560] ;  /* 0x0015600001287983 */ /* 0x000ee20000300a00 */
[----:B-1----:R-:W-:-:S03]  /*1827c0*/  PRMT R0, R48, 0x7771, RZ ;  /* 0x0000777130007816 */ /* 0x002fc600000000ff */
[----:B----4-:R0:W-:Y:S01]  /*1827d0*/  @P4 STG.E.U8 desc[UR4][R20.64], R2 ;  /* 0x0000000214004986 */ /* 0x0101e2000c101104 */
[----:B------:R-:W-:-:S03]  /*1827e0*/  ISETP.LT.AND P4, PT, R14, UR8, !P0 ;  /* 0x000000080e007c0c */ /* 0x000fc6000c781270 */
[----:B------:R1:W-:Y:S01]  /*1827f0*/  @P6 STG.E.U8 desc[UR4][R44.64], R0 ;  /* 0x000000002c006986 */ /* 0x0003e2000c101104 */
[----:B------:R-:W-:Y:S01]  /*182800*/  ULDC UR8, c[0x0][0x228] ;  /* 0x00008a0000087ab9 */ /* 0x000fe20000000800 */
[C---:B0-----:R-:W-:Y:S02]  /*182810*/  PRMT R2, R48.reuse, 0x7772, RZ ;  /* 0x0000777230027816 */ /* 0x041fe400000000ff */
[----:B------:R-:W4:Y:S01]  /*182820*/  LDL.LU.64 R20, [R1+0x1568] ;  /* 0x0015680001147983 */ /* 0x000f220000300a00 */
[----:B-1----:R-:W-:-:S03]  /*182830*/  PRMT R0, R48, 0x7773, RZ ;  /* 0x0000777330007816 */ /* 0x002fc600000000ff */
[----:B------:R-:W4:Y:S04]  /*182840*/  LDL.LU.64 R44, [R1+0x1558] ;  /* 0x00155800012c7983 */ /* 0x000f280000300a00 */
[----:B------:R0:W-:Y:S04]  /*182850*/  @P3 STG.E.U8 desc[UR4][R50.64], R2 ;  /* 0x0000000232003986 */ /* 0x0001e8000c101104 */
[----:B--2---:R-:W-:Y:S01]  /*182860*/  @P5 STG.E.U8 desc[UR4][R34.64], R0 ;  /* 0x0000000022005986 */ /* 0x004fe2000c101104 */
[----:B0-----:R-:W-:-:S05]  /*182870*/  PRMT R2, R33, 0x7770, RZ ;  /* 0x0000777021027816 */ /* 0x001fca00000000ff */
[----:B------:R0:W-:Y:S04]  /*182880*/  @P4 STG.E.U8 desc[UR4][R28.64], R2 ;  /* 0x000000021c004986 */ /* 0x0001e8000c101104 */
[----:B0-----:R-:W2:Y:S01]  /*182890*/  LDL.LU.64 R28, [R1+0x1548] ;  /* 0x00154800011c7983 */ /* 0x001ea20000300a00 */
[----:B------:R-:W-:Y:S01]  /*1828a0*/  ISETP.LT.AND P6, PT, R13, UR6, !P0 ;  /* 0x000000060d007c0c */ /* 0x000fe2000c7c1270 */
[----:B------:R-:W-:Y:S01]  /*1828b0*/  ULDC UR6, c[0x0][0x228] ;  /* 0x00008a0000067ab9 */ /* 0x000fe20000000800 */
[----:B------:R-:W-:Y:S02]  /*1828c0*/  PRMT R0, R33, 0x7771, RZ ;  /* 0x0000777121007816 */ /* 0x000fe400000000ff */
[----:B------:R-:W-:Y:S01]  /*1828d0*/  ISETP.LT.AND P3, PT, R37, UR6, !P0 ;  /* 0x0000000625007c0c */ /* 0x000fe2000c761270 */
[----:B------:R-:W-:Y:S01]  /*1828e0*/  ULDC UR6, c[0x0][0x228] ;  /* 0x00008a0000067ab9 */ /* 0x000fe20000000800 */
[----:B------:R-:W-:-:S02]  /*1828f0*/  PRMT R2, R33, 0x7772, RZ ;  /* 0x0000777221027816 */ /* 0x000fc400000000ff */
[----:B------:R-:W-:Y:S01]  /*182900*/  ISETP.LT.AND P4, PT, R12, UR6, !P0 ;  /* 0x000000060c007c0c */ /* 0x000fe2000c781270 */
[----:B------:R-:W2:Y:S04]  /*182910*/  LDL.LU.64 R48, [R1+0x1540] ;  /* 0x0015400001307983 */ /* 0x000ea80000300a00 */
[----:B------:R-:W2:Y:S01]  /*182920*/  LDL.LU R35, [R1+0x6f4] ;  /* 0x0006f40001237983 */ /* 0x000ea20000300800 */
[----:B------:R-:W-:Y:S01]  /*182930*/  ISETP.LT.AND P5, PT, R31, UR8, !P0 ;  /* 0x000000081f007c0c */ /* 0x000fe2000c7a1270 */
[----:B------:R-:W-:Y:S01]  /*182940*/  ULDC UR6, c[0x0][0x228] ;  /* 0x00008a0000067ab9 */ /* 0x000fe20000000800 */
[----:B------:R-:W-:Y:S01]  /*182950*/  PRMT R3, R8, 0x7770, RZ ;  /* 0x0000777008037816 */ /* 0x000fe200000000ff */
[----:B------:R-:W-:Y:S01]  /*182960*/  ULDC UR8, c[0x0][0x228] ;  /* 0x00008a0000087ab9 */ /* 0x000fe20000000800 */
[----:B---3--:R0:W-:Y:S04]  /*182970*/  @P6 STG.E.U8 desc[UR4][R42.64], R0 ;  /* 0x000000002a006986 */ /* 0x0081e8000c101104 */
[----:B------:R1:W-:Y:S01]  /*182980*/  @P3 STG.E.U8 desc[UR4][R40.64], R2 ;  /* 0x0000000228003986 */ /* 0x0003e2000c101104 */
[----:B------:R-:W-:Y:S01]  /*182990*/  ISETP.LT.AND P3, PT, R30, UR6, !P0 ;  /* 0x000000061e007c0c */ /* 0x000fe2000c761270 */
[----:B0-----:R-:W-:-:S02]  /*1829a0*/  VIADD R0, R47, 0x7c ;  /* 0x0000007c2f007836 */ /* 0x001fc40000000000 */
[----:B-1----:R-:W3:Y:S04]  /*1829b0*/  LDL.LU.64 R40, [R1+0x1550] ;  /* 0x0015500001287983 */ /* 0x002ee80000300a00 */
[----:B------:R-:W3:Y:S01]  /*1829c0*/  LDL.LU.64 R42, [R1+0x1530] ;  /* 0x00153000012a7983 */ /* 0x000ee20000300a00 */
[----:B------:R-:W-:-:S03]  /*1829d0*/  PRMT R2, R33, 0x7773, RZ ;  /* 0x0000777321027816 */ /* 0x000fc600000000ff */
[----:B------:R-:W3:Y:S01]  /*1829e0*/  LDL.LU.64 R52, [R1+0x1538] ;  /* 0x0015380001347983 */ /* 0x000ee20000300a00 */
[----:B------:R-:W-:Y:S01]  /*1829f0*/  ISETP.LT.AND P6, PT, R27, UR8, !P0 ;  /* 0x000000081b007c0c */ /* 0x000fe2000c7c1270 */
[----:B------:R-:W-:Y:S01]  /*182a00*/  ULDC UR6, c[0x0][0x228] ;  /* 0x00008a0000067ab9 */ /* 0x000fe20000000800 */
[----:B------:R-:W-:Y:S01]  /*182a10*/  ULDC UR8, c[0x0][0x228] ;  /* 0x00008a0000087ab9 */ /* 0x000fe20000000800 */
[----:B----4-:R-:W-:Y:S01]  /*182a20*/  @P4 STG.E.U8 desc[UR4][R20.64], R2 ;  /* 0x0000000214004986 */ /* 0x010fe2000c101104 */
[----:B------:R-:W-:Y:S02]  /*182a30*/  ISETP.GE.AND P4, PT, R0, UR13, PT ;  /* 0x0000000d00007c0c */ /* 0x000fe4000bf86270 */
[----:B------:R-:W-:Y:S01]  /*182a40*/  PRMT R0, R8, 0x7771, RZ ;  /* 0x0000777108007816 */ /* 0x000fe200000000ff */
[----:B------:R0:W-:Y:S04]  /*182a50*/  @P5 STG.E.U8 desc[UR4][R44.64], R3 ;  /* 0x000000032c005986 */ /* 0x0001e8000c101104 */
[----:B0-----:R-:W4:Y:S04]  /*182a60*/  LDL.LU.64 R44, [R1+0x1528] ;  /* 0x00152800012c7983 */ /* 0x001f280000300a00 */
[----:B------:R-:W4:Y:S04]  /*182a70*/  LDL.LU R34, [R1+0x6d4] ;  /* 0x0006d40001227983 */ /* 0x000f280000300800 */
[----:B--2---:R0:W-:Y:S04]  /*182a80*/  @P3 STG.E.U8 desc[UR4][R28.64], R0 ;  /* 0x000000001c003986 */ /* 0x0041e8000c101104 */
[----:B0-----:R-:W2:Y:S01]  /*182a90*/  LDL.LU.64 R28, [R1+0x1520] ;  /* 0x00152000011c7983 */ /* 0x001ea20000300a00 */
[----:B------:R-:W-:-:S02]  /*182aa0*/  ISETP.LT.AND P0, PT, R16, UR6, !P0 ;  /* 0x0000000610007c0c */ /* 0x000fc4000c701270 */
[----:B------:R-:W-:Y:S02]  /*182ab0*/  ISETP.LT.AND P5, PT, R39, UR8, !P2 ;  /* 0x0000000827007c0c */ /* 0x000fe4000d7a1270 */
[C---:B------:R-:W-:Y:S02]  /*182ac0*/  PRMT R2, R8.reuse, 0x7772, RZ ;  /* 0x0000777208027816 */ /* 0x040fe400000000ff */
[----:B------:R-:W-:Y:S01]  /*182ad0*/  PRMT R8, R8, 0x7773, RZ ;  /* 0x0000777308087816 */ /* 0x000fe200000000ff */
[----:B------:R-:W-:Y:S01]  /*182ae0*/  ULDC UR6, c[0x0][0x228] ;  /* 0x00008a0000067ab9 */ /* 0x000fe20000000800 */
[----:B------:R-:W2:Y:S04]  /*182af0*/  LDL.LU.64 R20, [R1+0x1510] ;  /* 0x0015100001147983 */ /* 0x000ea80000300a00 */
[----:B------:R0:W-:Y:S01]  /*182b00*/  @P6 STG.E.U8 desc[UR4][R48.64], R2 ;  /* 0x0000000230006986 */ /* 0x0001e2000c101104 */
[----:B------:R-:W-:-:S02]  /*182b10*/  ISETP.LT.AND P6, PT, R18, UR6, !P2 ;  /* 0x0000000612007c0c */ /* 0x000fc4000d7c1270 */
[C---:B------:R-:W-:Y:S01]  /*182b20*/  PRMT R0, R35.reuse, 0x7770, RZ ;  /* 0x0000777023007816 */ /* 0x040fe200000000ff */
[----:B------:R-:W-:Y:S01]  /*182b30*/  ULDC UR8, c[0x0][0x228] ;  /* 0x00008a0000087ab9 */ /* 0x000fe20000000800 */
[----:B------:R-:W-:Y:S01]  /*182b40*/  ULDC UR6, c[0x0][0x228] ;  /* 0x00008a0000067ab9 */ /* 0x000fe20000000800 */
[----:B------:R-:W-:Y:S01]  /*182b50*/  ISETP.LT.AND P3, PT, R36, UR8, !P2 ;  /* 0x0000000824007c0c */ /* 0x000fe2000d761270 */
[----:B------:R-:W-:Y:S01]  /*182b60*/  ULDC UR8, c[0x0][0x228] ;  /* 0x00008a0000087ab9 */ /* 0x000fe20000000800 */
[----:B0-----:R-:W-:Y:S01]  /*182b70*/  PRMT R2, R35, 0x7772, RZ ;  /* 0x0000777223027816 */ /* 0x001fe200000000ff */
[----:B---3--:R0:W-:Y:S04]  /*182b80*/  @P0 STG.E.U8 desc[UR4][R40.64], R8 ;  /* 0x0000000828000986 */ /* 0x0081e8000c101104 */
[----:B------:R1:W-:Y:S01]  /*182b90*/  @P5 STG.E.U8 desc[UR4][R42.64], R0 ;  /* 0x000000002a005986 */ /* 0x0003e2000c101104 */
[----:B------:R-:W-:-:S03]  /*182ba0*/  ISETP.LT.AND P5, PT, R38, UR6, !P2 ;  /* 0x0000000626007c0c */ /* 0x000fc6000d7a1270 */
[----:B0-----:R-:W3:Y:S04]  /*182bb0*/  LDL.LU.64 R40, [R1+0x1518] ;  /* 0x0015180001287983 */ /* 0x001ee80000300a00 */
[----:B------:R-:W3:Y:S04]  /*182bc0*/  LDL.LU.64 R50, [R1+0x1500] ;  /* 0x0015000001327983 */ /* 0x000ee80000300a00 */
[----:B------:R-:W3:Y:S04]  /*182bd0*/  LDL.LU.64 R48, [R1+0x1508] ;  /* 0x0015080001307983 */ /* 0x000ee80000300a00 */
[----:B-1----:R-:W3:Y:S01]  /*182be0*/  LDL.LU.64 R42, [R1+0x14e8] ;  /* 0x0014e800012a7983 */ /* 0x002ee20000300a00 */
[----:B------:R-:W-:-:S03]  /*182bf0*/  PRMT R0, R35, 0x7771, RZ ;  /* 0x0000777123007816 */ /* 0x000fc600000000ff */
[----:B------:R-:W3:Y:S01]  /*182c00*/  LDL.LU R33, [R1+0x6c4] ;  /* 0x0006c40001217983 */ /* 0x000ee20000300800 */
[----:B------:R-:W-:Y:S01]  /*182c10*/  ISETP.LT.AND P0, PT, R26, UR8, !P2 ;  /* 0x000000081a007c0c */ /* 0x000fe2000d701270 */
[----:B------:R-:W-:Y:S01]  /*182c20*/  ULDC UR6, c[0x0][0x228] ;  /* 0x00008a0000067ab9 */ /* 0x000fe20000000800 */
[----:B------:R-:W-:Y:S01]  /*182c30*/  ULDC UR8, c[0x0][0x228] ;  /* 0x00008a0000087ab9 */ /* 0x000fe20000000800 */
[----:B------:R0:W-:Y:S04]  /*182c40*/  @P6 STG.E.U8 desc[UR4][R52.64], R0 ;  /* 0x0000000034006986 */ /* 0x0001e8000c101104 */
[----:B----4-:R1:W-:Y:S01]  /*182c50*/  @P3 STG.E.U8 desc[UR4][R44.64], R2 ;  /* 0x000000022c003986 */ /* 0x0103e2000c101104 */
[----:B0-----:R-:W-:-:S03]  /*182c60*/  PRMT R0, R35, 0x7773, RZ ;  /* 0x0000777323007816 */ /* 0x001fc600000000ff */
[----:B-1----:R-:W4:Y:S04]  /*182c70*/  LDL.LU.64 R44, [R1+0x14f8] ;  /* 0x0014f800012c7983 */ /* 0x002f280000300a00 */
[----:B--2---:R0:W-:Y:S04]  /*182c80*/  @P5 STG.E.U8 desc[UR4][R28.64], R0 ;  /* 0x000000001c005986 */ /* 0x0041e8000c101104 */
[----:B0-----:R-:W2:Y:S01]  /*182c90*/  LDL.LU.64 R28, [R1+0x14d8] ;  /* 0x0014d800011c7983 */ /* 0x001ea20000300a00 */
[----:B------:R-:W-:Y:S02]  /*182ca0*/  ISETP.LT.AND P6, PT, R32, UR6, !P2 ;  /* 0x0000000620007c0c */ /* 0x000fe4000d7c1270 */
[----:B------:R-:W-:-:S02]  /*182cb0*/  ISETP.LT.AND P3, PT, R19, UR8, !P2 ;  /* 0x0000000813007c0c */ /* 0x000fc4000d761270 */
[C---:B------:R-:W-:Y:S01]  /*182cc0*/  PRMT R2, R34.reuse, 0x7770, RZ ;  /* 0x0000777022027816 */ /* 0x040fe200000000ff */
[----:B------:R-:W-:Y:S01]  /*182cd0*/  ULDC UR6, c[0x0][0x228] ;  /* 0x00008a0000067ab9 */ /* 0x000fe20000000800 */
[----:B------:R-:W-:Y:S01]  /*182ce0*/  PRMT R0, R34, 0x7771, RZ ;  /* 0x0000777122007816 */ /* 0x000fe200000000ff */
[----:B------:R-:W-:Y:S01]  /*182cf0*/  ULDC UR8, c[0x0][0x228] ;  /* 0x00008a0000087ab9 */ /* 0x000fe20000000800 */
[----:B------:R-:W-:Y:S01]  /*182d00*/  ISETP.LT.AND P5, PT, R46, UR6, !P2 ;  /* 0x000000062e007c0c */ /* 0x000fe2000d7a1270 */
[----:B------:R0:W-:Y:S01]  /*182d10*/  @P0 STG.E.U8 desc[UR4][R20.64], R2 ;  /* 0x0000000214000986 */ /* 0x0001e2000c101104 */
[----:B------:R-:W-:-:S03]  /*182d20*/  ISETP.LT.AND P0, PT, R14, UR8, !P2 ;  /* 0x000000080e007c0c */ /* 0x000fc6000d701270 */
[----:B------:R-:W2:Y:S01]  /*182d30*/  LDL.LU R35, [R1+0x6a4] ;  /* 0x0006a40001237983 */ /* 0x000ea20000300800 */
[----:B------:R-:W-:Y:S01]  /*182d40*/  ULDC UR6, c[0x0][0x228] ;  /* 0x00008a0000067ab9 */ /* 0x000fe20000000800 */
[----:B------:R-:W-:Y:S01]  /*182d50*/  ULDC UR8, c[0x0][0x228] ;  /* 0x00008a0000087ab9 */ /* 0x000fe20000000800 */
[----:B0-----:R-:W-:Y:S01]  /*182d60*/  PRMT R2, R34, 0x7772, RZ ;  /* 0x0000777222027816 */ /* 0x001fe200000000ff */
[----:B------:R-:W2:Y:S04]  /*182d70*/  LDL.LU.64 R20, [R1+0x14f0] ;  /* 0x0014f00001147983 */ /* 0x000ea80000300a00 */
[----:B---3--:R0:W-:Y:S01]  /*182d80*/  @P6 STG.E.U8 desc[UR4][R40.64], R0 ;  /* 0x0000000028006986 */ /* 0x0081e2000c101104 */
[----:B------:R-:W-:Y:S01]  /*182d90*/  ISETP.LT.AND P6, PT, R13, UR6, !P2 ;  /* 0x000000060d007c0c */ /* 0x000fe2000d7c1270 */
[----:B------:R-:W-:-:S02]  /*182da0*/  ULDC UR6, c[0x0][0x228] ;  /* 0x00008a0000067ab9 */ /* 0x000fc40000000800 */
[----:B------:R1:W-:Y:S01]  /*182db0*/  @P3 STG.E.U8 desc[UR4][R50.64], R2 ;  /* 0x0000000232003986 */ /* 0x0003e2000c101104 */
[----:B------:R-:W-:Y:S01]  /*182dc0*/  ISETP.LT.AND P3, PT, R37, UR6, !P2 ;  /* 0x0000000625007c0c */ /* 0x000fe2000d761270 */
[----:B------:R-:W-:Y:S02]  /*182dd0*/  ULDC UR6, c[0x0][0x228] ;  /* 0x00008a0000067ab9 */ /* 0x000fe40000000800 */
[----:B0-----:R-:W3:Y:S01]  /*182de0*/  LDL.LU.64 R40, [R1+0x14d0] ;  /* 0x0014d00001287983 */ /* 0x001ee20000300a00 */
[----:B------:R-:W-:Y:S02]  /*182df0*/  PRMT R0, R34, 0x7773, RZ ;  /* 0x0000777322007816 */ /* 0x000fe400000000ff */
[----:B-1----:R-:W-:-:S03]  /*182e00*/  PRMT R2, R33, 0x7770, RZ ;  /* 0x0000777021027816 */ /* 0x002fc600000000ff */
[----:B------:R0:W-:Y:S04]  /*182e10*/  @P5 STG.E.U8 desc[UR4][R48.64], R0 ;  /* 0x0000000030005986 */ /* 0x0001e8000c101104 */
[----:B------:R1:W-:Y:S04]  /*182e20*/  @P0 STG.E.U8 desc[UR4][R42.64], R2 ;  /* 0x000000022a000986 */ /* 0x0003e8000c101104 */
[----:B0-----:R-:W3:Y:S01]  /*182e30*/  LDL.LU.64 R48, [R1+0x14e0] ;  /* 0x0014e00001307983 */ /* 0x001ee20000300a00 */
[----:B------:R-:W-:-:S03]  /*182e40*/  PRMT R0, R33, 0x7771, RZ ;  /* 0x0000777121007816 */ /* 0x000fc600000000ff */
[----:B-1----:R-:W3:Y:S01]  /*182e50*/  LDL.LU.64 R42, [R1+0x14c0] ;  /* 0x0014c000012a7983 */ /* 0x002ee20000300a00 */
[----:B------:R-:W-:-:S03]  /*182e60*/  PRMT R2, R33, 0x7772, RZ ;  /* 0x0000777221027816 */ /* 0x000fc600000000ff */
[----:B------:R-:W3:Y:S04]  /*182e70*/  LDL.LU R34, [R1+0x694] ;  /* 0x0006940001227983 */ /* 0x000ee80000300800 */
[----:B----4-:R0:W-:Y:S04]  /*182e80*/  @P6 STG.E.U8 desc[UR4][R44.64], R0 ;  /* 0x000000002c006986 */ /* 0x0101e8000c101104 */
[----:B0-----:R-:W4:Y:S04]  /*182e90*/  LDL.LU.64 R44, [R1+0x14c8] ;  /* 0x0014c800012c7983 */ /* 0x001f280000300a00 */
[----:B--2---:R0:W-:Y:S04]  /*182ea0*/  @P3 STG.E.U8 desc[UR4][R28.64], R2 ;  /* 0x000000021c003986 */ /* 0x0041e8000c101104 */
[----:B0-----:R-:W2:Y:S01]  /*182eb0*/  LDL.LU.64 R28, [R1+0x14b8] ;  /* 0x0014b800011c7983 */ /* 0x001ea20000300a00 */
        /* <DEDUP_REMOVED lines=24> */
[----:B------:R0:W-:Y:S04]  /*183040*/  @P3 STG.E.U8 desc[UR4][R48.64], R0 ;  /* 0x0000000030003986 */ /* 0x0001e8000c101104 */
[----:B------:R1:W-:Y:S04]  /*183050*/  @P6 STG.E.U8 desc[UR4][R42.64], R2 ;  /* 0x000000022a006986 */ /* 0x0003e8000c101104 */
[----:B0-----:R-:W3:Y:S01]  /*183060*/  LDL.LU.64 R48, [R1+0x1490] ;  /* 0x0014900001307983 */ /* 0x001ee20000300a00 */
[----:B------:R-:W-:-:S02]  /*183070*/  PRMT R0, R35, 0x7773, RZ ;  /* 0x0000777323007816 */ /* 0x000fc400000000ff */
[----:B-1----:R-:W-:Y:S01]  /*183080*/  PRMT R2, R34, 0x7770, RZ ;  /* 0x0000777022027816 */ /* 0x002fe200000000ff */
[----:B------:R-:W3:Y:S04]  /*183090*/  LDL.LU.64 R42, [R1+0x1498] ;  /* 0x00149800012a7983 */ /* 0x000ee80000300a00 */
[----:B------:R-:W3:Y:S04]  /*1830a0*/  LDL.LU.64 R50, [R1+0x1480] ;  /* 0x0014800001327983 */ /* 0x000ee80000300a00 */
[----:B----4-:R0:W-:Y:S04]  /*1830b0*/  @P2 STG.E.U8 desc[UR4][R44.64], R0 ;  /* 0x000000002c002986 */ /* 0x0101e8000c101104 */
[----:B0-----:R-:W4:Y:S04]  /*1830c0*/  LDL.LU.64 R44, [R1+0x1488] ;  /* 0x00148800012c7983 */ /* 0x001f280000300a00 */
[----:B--2---:R0:W-:Y:S04]  /*1830d0*/  @P5 STG.E.U8 desc[UR4][R28.64], R2 ;  /* 0x000000021c005986 */ /* 0x0041e8000c101104 */
[----:B0-----:R-:W2:Y:S04]  /*1830e0*/  LDL.LU.64 R28, [R1+0x1468] ;  /* 0x00146800011c7983 */ /* 0x001ea80000300a00 */
        /* <DEDUP_REMOVED lines=25> */
[----:B------:R0:W-:Y:S01]  /*183280*/  @P2 STG.E.U8 desc[UR4][R48.64], R2 ;  /* 0x0000000230002986 */ /* 0x0001e2000c101104 */
[----:B------:R-:W-:-:S03]  /*183290*/  ISETP.LT.AND P2, PT, R14, UR8, !P1 ;  /* 0x000000080e007c0c */ /* 0x000fc6000cf41270 */
[----:B------:R1:W-:Y:S01]  /*1832a0*/  @P6 STG.E.U8 desc[UR4][R42.64], R0 ;  /* 0x000000002a006986 */ /* 0x0003e2000c101104 */
[----:B------:R-:W-:Y:S01]  /*1832b0*/  ULDC UR8, c[0x0][0x228] ;  /* 0x00008a0000087ab9 */ /* 0x000fe20000000800 */
[C---:B0-----:R-:W-:Y:S02]  /*1832c0*/  PRMT R2, R33.reuse, 0x7772, RZ ;  /* 0x0000777221027816 */ /* 0x041fe400000000ff */
[----:B------:R-:W3:Y:S01]  /*1832d0*/  LDL.LU.64 R48, [R1+0x1440] ;  /* 0x0014400001307983 */ /* 0x000ee20000300a00 */
[----:B-1----:R-:W-:-:S03]  /*1832e0*/  PRMT R0, R33, 0x7773, RZ ;  /* 0x0000777321007816 */ /* 0x002fc600000000ff */
[----:B------:R-:W3:Y:S04]  /*1832f0*/  LDL.LU.64 R42, [R1+0x1420] ;  /* 0x00142000012a7983 */ /* 0x000ee80000300a00 */
[----:B------:R2:W-:Y:S04]  /*183300*/  @P3 STG.E.U8 desc[UR4][R50.64], R2 ;  /* 0x0000000232003986 */ /* 0x0005e8000c101104 */
[----:B----4-:R-:W-:Y:S01]  /*183310*/  @P5 STG.E.U8 desc[UR4][R44.64], R0 ;  /* 0x000000002c005986 */ /* 0x010fe2000c101104 */
[----:B--2---:R-:W-:-:S05]  /*183320*/  PRMT R2, R20, 0x7770, RZ ;  /* 0x0000777014027816 */ /* 0x004fca00000000ff */
[----:B------:R0:W-:Y:S04]  /*183330*/  @P2 STG.E.U8 desc[UR4][R28.64], R2 ;  /* 0x000000021c002986 */ /* 0x0001e8000c101104 */
[----:B0-----:R-:W2:Y:S01]  /*183340*/  LDL.LU.64 R28, [R1+0x1428] ;  /* 0x00142800011c7983 */ /* 0x001ea20000300a00 */
[----:B------:R-:W-:Y:S01]  /*183350*/  ISETP.LT.AND P6, PT, R13, UR6, !P1 ;  /* 0x000000060d007c0c */ /* 0x000fe2000cfc1270 */
[----:B------:R-:W-:Y:S01]  /*183360*/  ULDC UR6, c[0x0][0x228] ;  /* 0x00008a0000067ab9 */ /* 0x000fe20000000800 */
[----:B------:R-:W-:Y:S02]  /*183370*/  PRMT R0, R20, 0x7771, RZ ;  /* 0x0000777114007816 */ /* 0x000fe400000000ff */
[----:B------:R-:W-:Y:S01]  /*183380*/  ISETP.LT.AND P3, PT, R37, UR6, !P1 ;  /* 0x0000000625007c0c */ /* 0x000fe2000cf61270 */
[----:B------:R-:W-:Y:S01]  /*183390*/  ULDC UR6, c[0x0][0x228] ;  /* 0x00008a0000067ab9 */ /* 0x000fe20000000800 */
[----:B------:R-:W4:Y:S01]  /*1833a0*/  LDL.LU.64 R44, [R1+0x1408] ;  /* 0x00140800012c7983 */ /* 0x000f220000300a00 */
[----:B------:R-:W-:-:S02]  /*1833b0*/  ISETP.LT.AND P2, PT, R12, UR6, !P1 ;  /* 0x000000060c007c0c */ /* 0x000fc4000cf41270 */
[----:B------:R-:W-:Y:S01]  /*1833c0*/  PRMT R2, R20, 0x7772, RZ ;  /* 0x0000777214027816 */ /* 0x000fe200000000ff */
[----:B------:R-:W4:Y:S01]  /*1833d0*/  LDL.LU R33, [R1+0x6f8] ;  /* 0x0006f80001217983 */ /* 0x000f220000300800 */
[----:B------:R-:W-:Y:S01]  /*1833e0*/  ULDC UR6, c[0x0][0x228] ;  /* 0x00008a0000067ab9 */ /* 0x000fe20000000800 */
[----:B------:R-:W-:Y:S02]  /*1833f0*/  ISETP.LT.AND P5, PT, R31, UR8, !P1 ;  /* 0x000000081f007c0c */ /* 0x000fe4000cfa1270 */
[----:B------:R-:W-:Y:S01]  /*183400*/  PRMT R3, R9, 0x7770, RZ ;  /* 0x0000777009037816 */ /* 0x000fe200000000ff */
[----:B------:R-:W-:Y:S01]  /*183410*/  ULDC UR8, c[0x0][0x228] ;  /* 0x00008a0000087ab9 */ /* 0x000fe20000000800 */
[----:B---3--:R0:W-:Y:S04]  /*183420*/  @P6 STG.E.U8 desc[UR4][R40.64], R0 ;  /* 0x0000000028006986 */ /* 0x0081e8000c101104 */
[----:B------:R1:W-:Y:S01]  /*183430*/  @P3 STG.E.U8 desc[UR4][R34.64], R2 ;  /* 0x0000000222003986 */ /* 0x0003e2000c101104 */
[----:B------:R-:W-:-:S03]  /*183440*/  ISETP.LT.AND P6, PT, R30, UR6, !P1 ;  /* 0x000000061e007c0c */ /* 0x000fc6000cfc1270 */
[----:B0-----:R-:W3:Y:S04]  /*183450*/  LDL.LU.64 R40, [R1+0x1400] ;  /* 0x0014000001287983 */ /* 0x001ee80000300a00 */
[----:B-1----:R-:W3:Y:S01]  /*183460*/  LDL.LU.64 R34, [R1+0x13e0] ;  /* 0x0013e00001227983 */ /* 0x002ee20000300a00 */
[----:B------:R-:W-:Y:S01]  /*183470*/  PRMT R2, R20, 0x7773, RZ ;  /* 0x0000777314027816 */ /* 0x000fe200000000ff */
[----:B------:R-:W-:Y:S02]  /*183480*/  VIADD R0, R47, 0x7e ;  /* 0x0000007e2f007836 */ /* 0x000fe40000000000 */
[----:B------:R-:W3:Y:S04]  /*183490*/  LDL.LU.64 R52, [R1+0x13e8] ;  /* 0x0013e80001347983 */ /* 0x000ee80000300a00 */
[----:B------:R0:W-:Y:S01]  /*1834a0*/  @P2 STG.E.U8 desc[UR4][R48.64], R2 ;  /* 0x0000000230002986 */ /* 0x0001e2000c101104 */
[----:B------:R-:W-:Y:S01]  /*1834b0*/  ISETP.LT.AND P3, PT, R27, UR8, !P1 ;  /* 0x000000081b007c0c */ /* 0x000fe2000cf61270 */
[----:B------:R-:W-:Y:S01]  /*1834c0*/  ULDC UR6, c[0x0][0x228] ;  /* 0x00008a0000067ab9 */ /* 0x000fe20000000800 */
[----:B------:R-:W-:-:S02]  /*1834d0*/  ISETP.GE.AND P2, PT, R0, UR9, PT ;  /* 0x0000000900007c0c */ /* 0x000fc4000bf46270 */
[----:B------:R-:W-:Y:S01]  /*1834e0*/  PRMT R0, R9, 0x7771, RZ ;  /* 0x0000777109007816 */ /* 0x000fe200000000ff */
[----:B------:R1:W-:Y:S01]  /*1834f0*/  @P5 STG.E.U8 desc[UR4][R42.64], R3 ;  /* 0x000000032a005986 */ /* 0x0003e2000c101104 */
[----:B------:R-:W-:-:S03]  /*183500*/  ULDC UR8, c[0x0][0x228] ;  /* 0x00008a0000087ab9 */ /* 0x000fc60000000800 */
[----:B0-----:R-:W3:Y:S04]  /*183510*/  LDL.LU.64 R48, [R1+0xf80] ;  /* 0x000f800001307983 */ /* 0x001ee80000300a00 */
[----:B-1----:R-:W3:Y:S04]  /*183520*/  LDL.LU R42, [R1+0x6d8] ;  /* 0x0006d800012a7983 */ /* 0x002ee80000300800 */
[----:B--2---:R0:W-:Y:S04]  /*183530*/  @P6 STG.E.U8 desc[UR4][R28.64], R0 ;  /* 0x000000001c006986 */ /* 0x0041e8000c101104 */
[----:B0-----:R-:W2:Y:S01]  /*183540*/  LDL.LU.64 R28, [R1+0xf88] ;  /* 0x000f8800011c7983 */ /* 0x001ea20000300a00 */
[----:B------:R-:W-:-:S02]  /*183550*/  ISETP.LT.AND P1, PT, R16, UR6, !P1 ;  /* 0x0000000610007c0c */ /* 0x000fc4000cf21270 */
[----:B------:R-:W-:Y:S02]  /*183560*/  ISETP.LT.AND P5, PT, R39, UR8, !P4 ;  /* 0x0000000827007c0c */ /* 0x000fe4000e7a1270 */
[C---:B------:R-:W-:Y:S01]  /*183570*/  PRMT R2, R9.reuse, 0x7772, RZ ;  /* 0x0000777209027816 */ /* 0x040fe200000000ff */
[----:B------:R-:W2:Y:S01]  /*183580*/  LDL.LU.64 R20, [R1+0xf70] ;  /* 0x000f700001147983 */ /* 0x000ea20000300a00 */
[----:B------:R-:W-:Y:S01]  /*183590*/  ULDC UR6, c[0x0][0x228] ;  /* 0x00008a0000067ab9 */ /* 0x000fe20000000800 */
[----:B------:R-:W-:Y:S02]  /*1835a0*/  PRMT R9, R9, 0x7773, RZ ;  /* 0x0000777309097816 */ /* 0x000fe400000000ff */
[----:B------:R-:W-:Y:S01]  /*1835b0*/  ISETP.LT.AND P6, PT, R18, UR6, !P4 ;  /* 0x0000000612007c0c */ /* 0x000fe2000e7c1270 */
[----:B----4-:R0:W-:Y:S01]  /*1835c0*/  @P3 STG.E.U8 desc[UR4][R44.64], R2 ;  /* 0x000000022c003986 */ /* 0x0101e2000c101104 */
[----:B------:R-:W-:Y:S01]  /*1835d0*/  PRMT R0, R33, 0x7770, RZ ;  /* 0x0000777021007816 */ /* 0x000fe200000000ff */
[----:B------:R-:W-:Y:S01]  /*1835e0*/  ULDC UR8, c[0x0][0x228] ;  /* 0x00008a0000087ab9 */ /* 0x000fe20000000800 */
[----:B------:R-:W-:Y:S01]  /*1835f0*/  ULDC UR6, c[0x0][0x228] ;  /* 0x00008a0000067ab9 */ /* 0x000fe20000000800 */
[----:B------:R-:W-:Y:S01]  /*183600*/  ISETP.LT.AND P3, PT, R36, UR8, !P4 ;  /* 0x0000000824007c0c */ /* 0x000fe2000e761270 */
[----:B------:R-:W-:Y:S01]  /*183610*/  ULDC UR8, c[0x0][0x228] ;  /* 0x00008a0000087ab9 */ /* 0x000fe20000000800 */
[----:B0-----:R-:W4:Y:S04]  /*183620*/  LDL.LU.64 R44, [R1+0xf78] ;  /* 0x000f7800012c7983 */ /* 0x001f280000300a00 */
[----:B------:R-:W4:Y:S04]  /*183630*/  LDL.LU.64 R50, [R1+0xf60] ;  /* 0x000f600001327983 */ /* 0x000f280000300a00 */
[----:B---3--:R0:W-:Y:S04]  /*183640*/  @P1 STG.E.U8 desc[UR4][R40.64], R9 ;  /* 0x0000000928001986 */ /* 0x0081e8000c101104 */
[----:B------:R1:W-:Y:S01]  /*183650*/  @P5 STG.E.U8 desc[UR4][R34.64], R0 ;  /* 0x0000000022005986 */ /* 0x0003e2000c101104 */
[----:B------:R-:W-:-:S02]  /*183660*/  ISETP.LT.AND P5, PT, R38, UR6, !P4 ;  /* 0x0000000626007c0c */ /* 0x000fc4000e7a1270 */
[C---:B------:R-:W-:Y:S01]  /*183670*/  PRMT R2, R33.reuse, 0x7772, RZ ;  /* 0x0000777221027816 */ /* 0x040fe200000000ff */
[----:B0-----:R-:W3:Y:S04]  /*183680*/  LDL.LU.64 R40, [R1+0xf68] ;  /* 0x000f680001287983 */ /* 0x001ee80000300a00 */
[----:B-1----:R-:W3:Y:S04]  /*183690*/  LDL.LU.64 R34, [R1+0xf58] ;  /* 0x000f580001227983 */ /* 0x002ee80000300a00 */
[----:B------:R-:W3:Y:S01]  /*1836a0*/  LDL.LU R43, [R1+0x6c8] ;  /* 0x0006c800012b7983 */ /* 0x000ee20000300800 */
[----:B------:R-:W-:-:S02]  /*1836b0*/  PRMT R0, R33, 0x7771, RZ ;  /* 0x0000777121007816 */ /* 0x000fc400000000ff */
[----:B------:R-:W-:Y:S01]  /*1836c0*/  ISETP.LT.AND P1, PT, R26, UR8, !P4 ;  /* 0x000000081a007c0c */ /* 0x000fe2000e721270 */
[----:B------:R-:W-:Y:S01]  /*1836d0*/  ULDC UR6, c[0x0][0x228] ;  /* 0x00008a0000067ab9 */ /* 0x000fe20000000800 */
[----:B------:R-:W-:Y:S01]  /*1836e0*/  ULDC UR8, c[0x0][0x228] ;  /* 0x00008a0000087ab9 */ /* 0x000fe20000000800 */
[----:B------:R0:W-:Y:S04]  /*1836f0*/  @P6 STG.E.U8 desc[UR4][R52.64], R0 ;  /* 0x0000000034006986 */ /* 0x0001e8000c101104 */
[----:B------:R1:W-:Y:S01]  /*183700*/  @P3 STG.E.U8 desc[UR4][R48.64], R2 ;  /* 0x0000000230003986 */ /* 0x0003e2000c101104 */
[----:B0-----:R-:W-:-:S03]  /*183710*/  PRMT R0, R33, 0x7773, RZ ;  /* 0x0000777321007816 */ /* 0x001fc600000000ff */
[----:B-1----:R-:W3:Y:S04]  /*183720*/  LDL.LU.64 R48, [R1+0xf50] ;  /* 0x000f500001307983 */ /* 0x002ee80000300a00 */
[----:B--2---:R0:W-:Y:S04]  /*183730*/  @P5 STG.E.U8 desc[UR4][R28.64], R0 ;  /* 0x000000001c005986 */ /* 0x0041e8000c101104 */
[----:B0-----:R-:W2:Y:S01]  /*183740*/  LDL.LU.64 R28, [R1+0xf40] ;  /* 0x000f4000011c7983 */ /* 0x001ea20000300a00 */
[----:B------:R-:W-:Y:S01]  /*183750*/  ISETP.LT.AND P6, PT, R32, UR6, !P4 ;  /* 0x0000000620007c0c */ /* 0x000fe2000e7c1270 */
[----:B------:R-:W-:Y:S01]  /*183760*/  ULDC UR6, c[0x0][0x228] ;  /* 0x00008a0000067ab9 */ /* 0x000fe20000000800 */
[----:B------:R-:W-:-:S02]  /*183770*/  PRMT R2, R42, 0x7770, RZ ;  /* 0x000077702a027816 */ /* 0x000fc400000000ff */
[----:B------:R-:W-:Y:S02]  /*183780*/  ISETP.LT.AND P3, PT, R19, UR8, !P4 ;  /* 0x0000000813007c0c */ /* 0x000fe4000e761270 */
[----:B------:R-:W-:Y:S02]  /*183790*/  ISETP.LT.AND P5, PT, R46, UR6, !P4 ;  /* 0x000000062e007c0c */ /* 0x000fe4000e7a1270 */
[----:B------:R-:W-:Y:S01]  /*1837a0*/  PRMT R0, R42, 0x7771, RZ ;  /* 0x000077712a007816 */ /* 0x000fe200000000ff */
[----:B------:R-:W2:Y:S01]  /*1837b0*/  LDL.LU R33, [R1+0x6a8] ;  /* 0x0006a80001217983 */ /* 0x000ea20000300800 */
[----:B------:R-:W-:-:S03]  /*1837c0*/  ULDC UR8, c[0x0][0x228] ;  /* 0x00008a0000087ab9 */ /* 0x000fc60000000800 */
[----:B------:R0:W-:Y:S01]  /*1837d0*/  @P1 STG.E.U8 desc[UR4][R20.64], R2 ;  /* 0x0000000214001986 */ /* 0x0001e2000c101104 */
[----:B------:R-:W-:Y:S01]  /*1837e0*/  ISETP.LT.AND P1, PT, R14, UR8, !P4 ;  /* 0x000000080e007c0c */ /* 0x000fe2000e721270 */
[----:B------:R-:W-:Y:S01]  /*1837f0*/  ULDC UR6, c[0x0][0x228] ;  /* 0x00008a0000067ab9 */ /* 0x000fe20000000800 */
[----:B------:R-:W-:Y:S01]  /*183800*/  ULDC UR8, c[0x0][0x228] ;  /* 0x00008a0000087ab9 */ /* 0x000fe20000000800 */
[----:B----4-:R1:W-:Y:S01]  /*183810*/  @P6 STG.E.U8 desc[UR4][R44.64], R0 ;  /* 0x000000002c006986 */ /* 0x0103e2000c101104 */
[----:B------:R-:W-:Y:S01]  /*183820*/  ISETP.LT.AND P6, PT, R13, UR6, !P4 ;  /* 0x000000060d007c0c */ /* 0x000fe2000e7c1270 */
[----:B------:R-:W-:Y:S01]  /*183830*/  ULDC UR6, c[0x0][0x228] ;  /* 0x00008a0000067ab9 */ /* 0x000fe20000000800 */
[C---:B0-----:R-:W-:Y:S01]  /*183840*/  PRMT R2, R42.reuse, 0x7772, RZ ;  /* 0x000077722a027816 */ /* 0x041fe200000000ff */
[----:B------:R-:W4:Y:S04]  /*183850*/  LDL.LU.64 R20, [R1+0xf48] ;  /* 0x000f480001147983 */ /* 0x000f280000300a00 */
[----:B-1----:R-:W4:Y:S01]  /*183860*/  LDL.LU.64 R44, [R1+0xf38] ;  /* 0x000f3800012c7983 */ /* 0x002f220000300a00 */
[----:B------:R-:W-:-:S03]  /*183870*/  PRMT R0, R42, 0x7773, RZ ;  /* 0x000077732a007816 */ /* 0x000fc600000000ff */
[----:B------:R0:W-:Y:S01]  /*183880*/  @P3 STG.E.U8 desc[UR4][R50.64], R2 ;  /* 0x0000000232003986 */ /* 0x0001e2000c101104 */
[----:B------:R-:W-:Y:S01]  /*183890*/  ISETP.LT.AND P3, PT, R37, UR6, !P4 ;  /* 0x0000000625007c0c */ /* 0x000fe2000e761270 */
[----:B------:R-:W-:Y:S02]  /*1838a0*/  ULDC UR6, c[0x0][0x228] ;  /* 0x00008a0000067ab9 */ /* 0x000fe40000000800 */
[----:B---3--:R1:W-:Y:S01]  /*1838b0*/  @P5 STG.E.U8 desc[UR4][R40.64], R0 ;  /* 0x0000000028005986 */ /* 0x0083e2000c101104 */
[----:B0-----:R-:W-:-:S03]  /*1838c0*/  PRMT R2, R43, 0x7770, RZ ;  /* 0x000077702b027816 */ /* 0x001fc600000000ff */
[----:B-1----:R-:W3:Y:S04]  /*1838d0*/  LDL.LU.64 R40, [R1+0xf30] ;  /* 0x000f300001287983 */ /* 0x002ee80000300a00 */
[----:B------:R0:W-:Y:S01]  /*1838e0*/  @P1 STG.E.U8 desc[UR4][R34.64], R2 ;  /* 0x0000000222001986 */ /* 0x0001e2000c101104 */
[----:B------:R-:W-:-:S05]  /*1838f0*/  PRMT R0, R43, 0x7771, RZ ;  /* 0x000077712b007816 */ /* 0x000fca00000000ff */
[----:B------:R1:W-:Y:S04]  /*183900*/  @P6 STG.E.U8 desc[UR4][R48.64], R0 ;  /* 0x0000000030006986 */ /* 0x0003e8000c101104 */
[----:B0-----:R-:W3:Y:S01]  /*183910*/  LDL.LU.64 R34, [R1+0xf18] ;  /* 0x000f180001227983 */ /* 0x001ee20000300a00 */
[----:B------:R-:W-:-:S03]  /*183920*/  PRMT R2, R43, 0x7772, RZ ;  /* 0x000077722b027816 */ /* 0x000fc600000000ff */
[----:B------:R-:W3:Y:S04]  /*183930*/  LDL.LU R42, [R1+0x698] ;  /* 0x00069800012a7983 */ /* 0x000ee80000300800 */
[----:B-1----:R-:W3:Y:S04]  /*183940*/  LDL.LU.64 R48, [R1+0xf10] ;  /* 0x000f100001307983 */ /* 0x002ee80000300a00 */
[----:B--2---:R0:W-:Y:S04]  /*183950*/  @P3 STG.E.U8 desc[UR4][R28.64], R2 ;  /* 0x000000021c003986 */ /* 0x0041e8000c101104 */
[----:B0-----:R-:W2:Y:S01]  /*183960*/  LDL.LU.64 R28, [R1+0xf08] ;  /* 0x000f0800011c7983 */ /* 0x001ea20000300a00 */
[----:B------:R-:W-:-:S02]  /*183970*/  ISETP.LT.AND P1, PT, R12, UR6, !P4 ;  /* 0x000000060c007c0c */ /* 0x000fc4000e721270 */
[----:B------:R-:W-:Y:S01]  /*183980*/  ISETP.LT.AND P5, PT, R31, UR8, !P4 ;  /* 0x000000081f007c0c */ /* 0x000fe2000e7a1270 */
[----:B------:R-:W-:Y:S01]  /*183990*/  ULDC UR6, c[0x0][0x228] ;  /* 0x00008a0000067ab9 */ /* 0x000fe20000000800 */
[----:B------:R-:W-:Y:S02]  /*1839a0*/  PRMT R2, R43, 0x7773, RZ ;  /* 0x000077732b027816 */ /* 0x000fe400000000ff */
[----:B------:R-:W-:Y:S01]  /*1839b0*/  ISETP.LT.AND P3, PT, R30, UR6, !P4 ;  /* 0x000000061e007c0c */ /* 0x000fe2000e761270 */
[----:B------:R-:W-:Y:S01]  /*1839c0*/  VIADD R0, R47, 0x7f ;  /* 0x0000007f2f007836 */ /* 0x000fe20000000000 */
[----:B------:R-:W-:Y:S01]  /*1839d0*/  PRMT R3, R33, 0x7770, RZ ;  /* 0x0000777021037816 */ /* 0x000fe200000000ff */
[----:B------:R-:W-:Y:S01]  /*1839e0*/  ULDC UR8, c[0x0][0x228] ;  /* 0x00008a0000087ab9 */ /* 0x000fe20000000800 */
[----:B------:R-:W2:Y:S01]  /*1839f0*/  LDL.LU.64 R52, [R1+0xf00] ;  /* 0x000f000001347983 */ /* 0x000ea20000300a00 */
[----:B------:R-:W-:Y:S01]  /*183a00*/  ISETP.LT.AND P6, PT, R27, UR8, !P4 ;  /* 0x000000081b007c0c */ /* 0x000fe2000e7c1270 */
[----:B------:R-:W-:Y:S01]  /*183a10*/  ULDC UR6, c[0x0][0x228] ;  /* 0x00008a0000067ab9 */ /* 0x000fe20000000800 */
[----:B------:R-:W-:Y:S01]  /*183a20*/  ULDC UR8, c[0x0][0x228] ;  /* 0x00008a0000087ab9 */ /* 0x000fe20000000800 */
[----:B----4-:R-:W-:Y:S01]  /*183a30*/  @P1 STG.E.U8 desc[UR4][R20.64], R2 ;  /* 0x0000000214001986 */ /* 0x010fe2000c101104 */
[----:B------:R-:W-:-:S03]  /*183a40*/  ISETP.GE.AND P1, PT, R0, UR7, PT ;  /* 0x0000000700007c0c */ /* 0x000fc6000bf26270 */
[----:B------:R0:W-:Y:S01]  /*183a50*/  @P5 STG.E.U8 desc[UR4][R44.64], R3 ;  /* 0x000000032c005986 */ /* 0x0001e2000c101104 */
[----:B------:R-:W-:Y:S01]  /*183a60*/  PRMT R0, R33, 0x7771, RZ ;  /* 0x0000777121007816 */ /* 0x000fe200000000ff */
[----:B------:R-:W-:Y:S01]  /*183a70*/  ULDC UR7, c[0x0][0x228] ;  /* 0x00008a0000077ab9 */ /* 0x000fe20000000800 */
[----:B------:R-:W-:Y:S02]  /*183a80*/  ISETP.LT.AND P4, PT, R16, UR6, !P4 ;  /* 0x0000000610007c0c */ /* 0x000fe4000e781270 */
[----:B------:R-:W-:Y:S01]  /*183a90*/  ISETP.LT.AND P5, PT, R39, UR7, !P0 ;  /* 0x0000000727007c0c */ /* 0x000fe2000c7a1270 */
[----:B------:R-:W-:Y:S01]  /*183aa0*/  ULDC UR6, c[0x0][0x228] ;  /* 0x00008a0000067ab9 */ /* 0x000fe20000000800 */
[----:B------:R-:W-:Y:S01]  /*183ab0*/  ULDC UR7, c[0x0][0x228] ;  /* 0x00008a0000077ab9 */ /* 0x000fe20000000800 */
[----:B0-----:R-:W4:Y:S04]  /*183ac0*/  LDL.LU.64 R44, [R1+0xef8] ;  /* 0x000ef800012c7983 */ /* 0x001f280000300a00 */
[----:B------:R-:W4:Y:S01]  /*183ad0*/  LDL.LU R47, [R1+0x688] ;  /* 0x00068800012f7983 */ /* 0x000f220000300800 */
[----:B------:R-:W-:-:S03]  /*183ae0*/  PRMT R2, R33, 0x7772, RZ ;  /* 0x0000777221027816 */ /* 0x000fc600000000ff */
[----:B---3--:R0:W-:Y:S04]  /*183af0*/  @P3 STG.E.U8 desc[UR4][R40.64], R0 ;  /* 0x0000000028003986 */ /* 0x0081e8000c101104 */
[----:B0-----:R-:W3:Y:S04]  /*183b00*/  LDL.LU.64 R40, [R1+0xef0] ;  /* 0x000ef00001287983 */ /* 0x001ee80000300a00 */
[----:B------:R0:W-:Y:S01]  /*183b10*/  @P6 STG.E.U8 desc[UR4][R34.64], R2 ;  /* 0x0000000222006986 */ /* 0x0001e2000c101104 */
[----:B------:R-:W-:-:S05]  /*183b20*/  PRMT R0, R33, 0x7773, RZ ;  /* 0x0000777321007816 */ /* 0x000fca00000000ff */
[----:B------:R1:W-:Y:S04]  /*183b30*/  @P4 STG.E.U8 desc[UR4][R48.64], R0 ;  /* 0x0000000030004986 */ /* 0x0003e8000c101104 */
[----:B0-----:R-:W3:Y:S01]  /*183b40*/  LDL.LU.64 R34, [R1+0xee8] ;  /* 0x000ee80001227983 */ /* 0x001ee20000300a00 */
[----:B------:R-:W-:-:S03]  /*183b50*/  PRMT R2, R42, 0x7770, RZ ;  /* 0x000077702a027816 */ /* 0x000fc600000000ff */
[----:B------:R-:W3:Y:S04]  /*183b60*/  LDL.LU.64 R50, [R1+0xee0] ;  /* 0x000ee00001327983 */ /* 0x000ee80000300a00 */
[----:B------:R-:W3:Y:S04]  /*183b70*/  LDL.LU.64 R20, [R1+0xed0] ;  /* 0x000ed00001147983 */ /* 0x000ee80000300a00 */
[----:B-1----:R-:W3:Y:S04]  /*183b80*/  LDL.LU.64 R48, [R1+0xec8] ;  /* 0x000ec80001307983 */ /* 0x002ee80000300a00 */
[----:B--2---:R0:W-:Y:S04]  /*183b90*/  @P5 STG.E.U8 desc[UR4][R28.64], R2 ;  /* 0x000000021c005986 */ /* 0x0041e8000c101104 */
[----:B0-----:R-:W2:Y:S04]  /*183ba0*/  LDL.LU.64 R28, [R1+0xeb0] ;  /* 0x000eb000011c7983 */ /* 0x001ea80000300a00 */
[----:B------:R-:W2:Y:S01]  /*183bb0*/  LDL.LU R33, [R1+0x6b8] ;  /* 0x0006b80001217983 */ /* 0x000ea20000300800 */
        /* <DEDUP_REMOVED lines=9> */
[----:B------:R-:W-:Y:S01]  /*183c50*/  ULDC UR7, c[0x0][0x228] ;  /* 0x00008a0000077ab9 */ /* 0x000fe20000000800 */
[----:B------:R0:W-:Y:S04]  /*183c60*/  @P6 STG.E.U8 desc[UR4][R52.64], R0 ;  /* 0x0000000034006986 */ /* 0x0001e8000c101104 */
[----:B----4-:R1:W-:Y:S01]  /*183c70*/  @P3 STG.E.U8 desc[UR4][R44.64], R2 ;  /* 0x000000022c003986 */ /* 0x0103e2000c101104 */
[----:B------:R-:W-:-:S02]  /*183c80*/  ISETP.LT.AND P6, PT, R32, UR6, !P0 ;  /* 0x0000000620007c0c */ /* 0x000fc4000c7c1270 */
[----:B------:R-:W-:Y:S01]  /*183c90*/  ISETP.LT.AND P3, PT, R19, UR7, !P0 ;  /* 0x0000000713007c0c */ /* 0x000fe2000c761270 */
[----:B------:R-:W-:Y:S01]  /*183ca0*/  ULDC UR6, c[0x0][0x228] ;  /* 0x00008a0000067ab9 */ /* 0x000fe20000000800 */
[----:B------:R-:W-:Y:S01]  /*183cb0*/  ULDC UR7, c[0x0][0x228] ;  /* 0x00008a0000077ab9 */ /* 0x000fe20000000800 */
[----:B0-----:R-:W-:Y:S01]  /*183cc0*/  PRMT R0, R42, 0x7773, RZ ;  /* 0x000077732a007816 */ /* 0x001fe200000000ff */
[----:B-1----:R-:W4:Y:S04]  /*183cd0*/  LDL.LU.64 R44, [R1+0xec0] ;  /* 0x000ec000012c7983 */ /* 0x002f280000300a00 */
[----:B------:R-:W4:Y:S01]  /*183ce0*/  LDL.LU.64 R42, [R1+0xe98] ;  /* 0x000e9800012a7983 */ /* 0x000f220000300a00 */
[----:B------:R-:W-:-:S03]  /*183cf0*/  PRMT R2, R47, 0x7770, RZ ;  /* 0x000077702f027816 */ /* 0x000fc600000000ff */
[----:B---3--:R0:W-:Y:S01]  /*183d00*/  @P5 STG.E.U8 desc[UR4][R40.64], R0 ;  /* 0x0000000028005986 */ /* 0x0081e2000c101104 */
[----:B------:R-:W-:Y:S01]  /*183d10*/  ISETP.LT.AND P5, PT, R46, UR6, !P0 ;  /* 0x000000062e007c0c */ /* 0x000fe2000c7a1270 */
[----:B------:R-:W-:Y:S02]  /*183d20*/  ULDC UR6, c[0x0][0x228] ;  /* 0x00008a0000067ab9 */ /* 0x000fe40000000800 */
[----:B0-----:R-:W3:Y:S04]  /*183d30*/  LDL.LU.64 R40, [R1+0xea8] ;  /* 0x000ea80001287983 */ /* 0x001ee80000300a00 */
[----:B------:R0:W-:Y:S01]  /*183d40*/  @P4 STG.E.U8 desc[UR4][R34.64], R2 ;  /* 0x0000000222004986 */ /* 0x0001e2000c101104 */
[----:B------:R-:W-:Y:S02]  /*183d50*/  ISETP.LT.AND P4, PT, R14, UR7, !P0 ;  /* 0x000000070e007c0c */ /* 0x000fe4000c781270 */
[----:B------:R-:W-:Y:S01]  /*183d60*/  PRMT R0, R47, 0x7771, RZ ;  /* 0x000077712f007816 */ /* 0x000fe200000000ff */
[----:B------:R-:W-:-:S04]  /*183d70*/  ULDC UR7, c[0x0][0x228] ;  /* 0x00008a0000077ab9 */ /* 0x000fc80000000800 */
[----:B------:R1:W-:Y:S01]  /*183d80*/  @P6 STG.E.U8 desc[UR4][R50.64], R0 ;  /* 0x0000000032006986 */ /* 0x0003e2000c101104 */
[----:B0-----:R-:W-:-:S03]  /*183d90*/  PRMT R2, R47, 0x7772, RZ ;  /* 0x000077722f027816 */ /* 0x001fc600000000ff */
[----:B------:R-:W3:Y:S04]  /*183da0*/  LDL.LU.64 R34, [R1+0xe78] ;  /* 0x000e780001227983 */ /* 0x000ee80000300a00 */
[----:B------:R-:W-:Y:S01]  /*183db0*/  @P3 STG.E.U8 desc[UR4][R20.64], R2 ;  /* 0x0000000214003986 */ /* 0x000fe2000c101104 */
[----:B-1----:R-:W-:-:S05]  /*183dc0*/  PRMT R0, R47, 0x7773, RZ ;  /* 0x000077732f007816 */ /* 0x002fca00000000ff */
[----:B------:R0:W-:Y:S04]  /*183dd0*/  @P5 STG.E.U8 desc[UR4][R48.64], R0 ;  /* 0x0000000030005986 */ /* 0x0001e8000c101104 */
[----:B0-----:R-:W3:Y:S01]  /*183de0*/  LDL.LU.64 R48, [R1+0xe90] ;  /* 0x000e900001307983 */ /* 0x001ee20000300a00 */
[----:B--2---:R-:W-:-:S05]  /*183df0*/  PRMT R2, R33, 0x7770, RZ ;  /* 0x0000777021027816 */ /* 0x004fca00000000ff */
[----:B------:R0:W-:Y:S04]  /*183e00*/  @P4 STG.E.U8 desc[UR4][R28.64], R2 ;  /* 0x000000021c004986 */ /* 0x0001e8000c101104 */
[----:B0-----:R-:W2:Y:S01]  /*183e10*/  LDL.LU.64 R28, [R1+0xe70] ;  /* 0x000e7000011c7983 */ /* 0x001ea20000300a00 */
[----:B------:R-:W-:Y:S01]  /*183e20*/  ISETP.LT.AND P6, PT, R13, UR6, !P0 ;  /* 0x000000060d007c0c */ /* 0x000fe2000c7c1270 */
[----:B------:R-:W-:Y:S01]  /*183e30*/  ULDC UR6, c[0x0][0x228] ;  /* 0x00008a0000067ab9 */ /* 0x000fe20000000800 */
[----:B------:R-:W-:Y:S02]  /*183e40*/  ISETP.LT.AND P3, PT, R37, UR7, !P0 ;  /* 0x0000000725007c0c */ /* 0x000fe4000c761270 */
[----:B------:R-:W-:Y:S02]  /*183e50*/  ISETP.LT.AND P5, PT, R12, UR6, !P0 ;  /* 0x000000060c007c0c */ /* 0x000fe4000c7a1270 */
[----:B------:R-:W-:-:S02]  /*183e60*/  PRMT R0, R33, 0x7771, RZ ;  /* 0x0000777121007816 */ /* 0x000fc400000000ff */
[----:B------:R-:W-:Y:S01]  /*183e70*/  PRMT R2, R33, 0x7772, RZ ;  /* 0x0000777221027816 */ /* 0x000fe200000000ff */
[----:B------:R-:W-:Y:S01]  /*183e80*/  ULDC UR6, c[0x0][0x228] ;  /* 0x00008a0000067ab9 */ /* 0x000fe20000000800 */
[----:B------:R-:W-:-:S03]  /*183e90*/  ULDC UR7, c[0x0][0x228] ;  /* 0x00008a0000077ab9 */ /* 0x000fc60000000800 */
[----:B----4-:R0:W-:Y:S04]  /*183ea0*/  @P6 STG.E.U8 desc[UR4][R44.64], R0 ;  /* 0x000000002c006986 */ /* 0x0101e8000c101104 */
[----:B------:R1:W-:Y:S01]  /*183eb0*/  @P3 STG.E.U8 desc[UR4][R42.64], R2 ;  /* 0x000000022a003986 */ /* 0x0003e2000c101104 */
[----:B------:R-:W-:Y:S01]  /*183ec0*/  ISETP.LT.AND P4, PT, R31, UR6, !P0 ;  /* 0x000000061f007c0c */ /* 0x000fe2000c781270 */
[----:B------:R-:W-:Y:S01]  /*183ed0*/  ULDC UR6, c[0x0][0x228] ;  /* 0x00008a0000067ab9 */ /* 0x000fe20000000800 */
[----:B0-----:R-:W-:Y:S01]  /*183ee0*/  PRMT R0, R33, 0x7773, RZ ;  /* 0x0000777321007816 */ /* 0x001fe200000000ff */
[----:B-1----:R-:W4:Y:S04]  /*183ef0*/  LDL.LU.64 R42, [R1+0xe68] ;  /* 0x000e6800012a7983 */ /* 0x002f280000300a00 */
[----:B---3--:R0:W-:Y:S01]  /*183f00*/  @P5 STG.E.U8 desc[UR4][R40.64], R0 ;  /* 0x0000000028005986 */ /* 0x0081e2000c101104 */
[----:B------:R-:W-:-:S02]  /*183f10*/  ISETP.LT.AND P3, PT, R30, UR6, !P0 ;  /* 0x000000061e007c0c */ /* 0x000fc4000c761270 */
[----:B------:R-:W-:Y:S02]  /*183f20*/  ISETP.LT.AND P5, PT, R27, UR7, !P0 ;  /* 0x000000071b007c0c */ /* 0x000fe4000c7a1270 */
[C---:B------:R-:W-:Y:S01]  /*183f30*/  PRMT R2, R10.reuse, 0x7770, RZ ;  /* 0x000077700a027816 */ /* 0x040fe200000000ff */
[----:B------:R-:W-:Y:S01]  /*183f40*/  ULDC UR6, c[0x0][0x228] ;  /* 0x00008a0000067ab9 */ /* 0x000fe20000000800 */
[----:B------:R-:W-:Y:S01]  /*183f50*/  ULDC UR7, c[0x0][0x228] ;  /* 0x00008a0000077ab9 */ /* 0x000fe20000000800 */
[----:B0-----:R-:W3:Y:S04]  /*183f60*/  LDL.LU R40, [R1+0x6fc] ;  /* 0x0006fc0001287983 */ /* 0x001ee80000300800 */
[----:B------:R-:W3:Y:S04]  /*183f70*/  LDL.LU.64 R52, [R1+0xe80] ;  /* 0x000e800001347983 */ /* 0x000ee80000300a00 */
[----:B------:R-:W3:Y:S04]  /*183f80*/  LDL.LU.64 R50, [R1+0xe60] ;  /* 0x000e600001327983 */ /* 0x000ee80000300a00 */
[----:B------:R0:W-:Y:S04]  /*183f90*/  @P4 STG.E.U8 desc[UR4][R34.64], R2 ;  /* 0x0000000222004986 */ /* 0x0001e8000c101104 */
[----:B------:R-:W3:Y:S01]  /*183fa0*/  LDL.LU.64 R44, [R1+0xe58] ;  /* 0x000e5800012c7983 */ /* 0x000ee20000300a00 */
[----:B------:R-:W-:-:S03]  /*183fb0*/  PRMT R0, R10, 0x7771, RZ ;  /* 0x000077710a007816 */ /* 0x000fc600000000ff */
[----:B0-----:R-:W3:Y:S01]  /*183fc0*/  LDL.LU.64 R34, [R1+0xe48] ;  /* 0x000e480001227983 */ /* 0x001ee20000300a00 */
[----:B------:R-:W-:-:S03]  /*183fd0*/  PRMT R2, R10, 0x7772, RZ ;  /* 0x000077720a027816 */ /* 0x000fc600000000ff */
[----:B------:R-:W3:Y:S04]  /*183fe0*/  LDL.LU R33, [R1+0x6dc] ;  /* 0x0006dc0001217983 */ /* 0x000ee80000300800 */
[----:B------:R-:W-:Y:S04]  /*183ff0*/  @P3 STG.E.U8 desc[UR4][R48.64], R0 ;  /* 0x0000000030003986 */ /* 0x000fe8000c101104 */
[----:B--2---:R0:W-:Y:S04]  /*184000*/  @P5 STG.E.U8 desc[UR4][R28.64], R2 ;  /* 0x000000021c005986 */ /* 0x0041e8000c101104 */
[----:B0-----:R-:W2:Y:S01]  /*184010*/  LDL.LU.64 R28, [R1+0xe30] ;  /* 0x000e3000011c7983 */ /* 0x001ea20000300a00 */
[----:B------:R-:W-:-:S02]  /*184020*/  ISETP.LT.AND P0, PT, R16, UR6, !P0 ;  /* 0x0000000610007c0c */ /* 0x000fc4000c701270 */
[C---:B------:R-:W-:Y:S02]  /*184030*/  ISETP.LT.AND P6, PT, R39.reuse, UR7, !P2 ;  /* 0x0000000727007c0c */ /* 0x040fe4000d7c1270 */
[----:B------:R-:W-:Y:S01]  /*184040*/  PRMT R10, R10, 0x7773, RZ ;  /* 0x000077730a0a7816 */ /* 0x000fe200000000ff */
[----:B------:R-:W-:Y:S01]  /*184050*/  ULDC UR6, c[0x0][0x228] ;  /* 0x00008a0000067ab9 */ /* 0x000fe20000000800 */
[----:B------:R-:W-:Y:S01]  /*184060*/  ISETP.LT.AND P4, PT, R39, UR8, !P1 ;  /* 0x0000000827007c0c */ /* 0x000fe2000cf81270 */
[----:B------:R-:W-:Y:S01]  /*184070*/  ULDC UR7, c[0x0][0x228] ;  /* 0x00008a0000077ab9 */ /* 0x000fe20000000800 */
[----:B------:R-:W-:Y:S01]  /*184080*/  ULDC UR8, c[0x0][0x228] ;  /* 0x00008a0000087ab9 */ /* 0x000fe20000000800 */
[----:B------:R-:W-:Y:S01]  /*184090*/  ISETP.LT.AND P3, PT, R18, UR6, !P2 ;  /* 0x0000000612007c0c */ /* 0x000fe2000d761270 */
[----:B------:R-:W2:Y:S01]  /*1840a0*/  LDL.LU.64 R20, [R1+0xe40] ;  /* 0x000e400001147983 */ /* 0x000ea20000300a00 */
[----:B------:R-:W-:-:S03]  /*1840b0*/  ISETP.LT.AND P5, PT, R36, UR7, !P2 ;  /* 0x0000000724007c0c */ /* 0x000fc6000d7a1270 */
[----:B------:R-:W2:Y:S01]  /*1840c0*/  LDL.LU.64 R48, [R1+0xe28] ;  /* 0x000e280001307983 */ /* 0x000ea20000300a00 */
[----:B------:R-:W-:Y:S01]  /*1840d0*/  ULDC UR6, c[0x0][0x228] ;  /* 0x00008a0000067ab9 */ /* 0x000fe20000000800 */
[----:B------:R-:W-:Y:S02]  /*1840e0*/  ULDC UR7, c[0x0][0x228] ;  /* 0x00008a0000077ab9 */ /* 0x000fe40000000800 */
[----:B----4-:R0:W-:Y:S01]  /*1840f0*/  @P0 STG.E.U8 desc[UR4][R42.64], R10 ;  /* 0x0000000a2a000986 */ /* 0x0101e2000c101104 */
[----:B------:R-:W-:Y:S01]  /*184100*/  ISETP.LT.AND P0, PT, R38, UR8, !P2 ;  /* 0x0000000826007c0c */ /* 0x000fe2000d701270 */
[----:B------:R-:W-:Y:S02]  /*184110*/  ULDC UR8, c[0x0][0x228] ;  /* 0x00008a0000087ab9 */ /* 0x000fe40000000800 */
[----:B0-----:R-:W4:Y:S04]  /*184120*/  LDL.LU.64 R42, [R1+0xe18] ;  /* 0x000e1800012a7983 */ /* 0x001f280000300a00 */
[----:B------:R-:W4:Y:S01]  /*184130*/  LDL.LU R39, [R1+0x6cc] ;  /* 0x0006cc0001277983 */ /* 0x000f220000300800 */
[----:B---3--:R-:W-:-:S02]  /*184140*/  PRMT R0, R40, 0x7770, RZ ;  /* 0x0000777028007816 */ /* 0x008fc400000000ff */
[C---:B------:R-:W-:Y:S02]  /*184150*/  PRMT R2, R40.reuse, 0x7771, RZ ;  /* 0x0000777128027816 */ /* 0x040fe400000000ff */
[C---:B------:R-:W-:Y:S02]  /*184160*/  PRMT R3, R40.reuse, 0x7772, RZ ;  /* 0x0000777228037816 */ /* 0x040fe400000000ff */
[----:B------:R-:W-:Y:S01]  /*184170*/  PRMT R4, R40, 0x7773, RZ ;  /* 0x0000777328047816 */ /* 0x000fe200000000ff */
[----:B------:R0:W-:Y:S04]  /*184180*/  @P6 STG.E.U8 desc[UR4][R52.64], R0 ;  /* 0x0000000034006986 */ /* 0x0001e8000c101104 */
[----:B------:R-:W3:Y:S01]  /*184190*/  LDL.LU.64 R40, [R1+0xe08] ;  /* 0x000e080001287983 */ /* 0x000ee20000300a00 */
[----:B------:R-:W-:-:S03]  /*1841a0*/  ISETP.LT.AND P6, PT, R26, UR6, !P2 ;  /* 0x000000061a007c0c */ /* 0x000fc6000d7c1270 */
[----:B------:R-:W-:Y:S04]  /*1841b0*/  @P3 STG.E.U8 desc[UR4][R50.64], R2 ;  /* 0x0000000232003986 */ /* 0x000fe8000c101104 */
[----:B------:R-:W-:Y:S01]  /*1841c0*/  @P5 STG.E.U8 desc[UR4][R44.64], R3 ;  /* 0x000000032c005986 */ /* 0x000fe2000c101104 */
[----:B------:R-:W-:-:S03]  /*1841d0*/  ULDC UR6, c[0x0][0x228] ;  /* 0x00008a0000067ab9 */ /* 0x000fc60000000800 */
[----:B------:R1:W-:Y:S01]  /*1841e0*/  @P0 STG.E.U8 desc[UR4][R34.64], R4 ;  /* 0x0000000422000986 */ /* 0x0003e2000c101104 */
[----:B0-----:R-:W-:-:S03]  /*1841f0*/  PRMT R0, R33, 0x7770, RZ ;  /* 0x0000777021007816 */ /* 0x001fc600000000ff */
[----:B-1----:R-:W3:Y:S04]  /*184200*/  LDL.LU.64 R34, [R1+0xdf8] ;  /* 0x000df80001227983 */ /* 0x002ee80000300a00 */
[----:B------:R-:W3:Y:S04]  /*184210*/  LDL.LU.64 R44, [R1+0xde8] ;  /* 0x000de800012c7983 */ /* 0x000ee80000300a00 */
[----:B--2---:R0:W-:Y:S04]  /*184220*/  @P6 STG.E.U8 desc[UR4][R28.64], R0 ;  /* 0x000000001c006986 */ /* 0x0041e8000c101104 */
[----:B0-----:R-:W2:Y:S01]  /*184230*/  LDL.LU.64 R28, [R1+0xdd8] ;  /* 0x000dd800011c7983 */ /* 0x001ea20000300a00 */
[----:B------:R-:W-:-:S02]  /*184240*/  ISETP.LT.AND P3, PT, R32, UR6, !P2 ;  /* 0x0000000620007c0c */ /* 0x000fc4000d761270 */
[----:B------:R-:W-:Y:S01]  /*184250*/  ISETP.LT.AND P0, PT, R19, UR7, !P2 ;  /* 0x0000000713007c0c */ /* 0x000fe2000d701270 */
[----:B------:R-:W-:Y:S01]  /*184260*/  ULDC UR6, c[0x0][0x228] ;  /* 0x00008a0000067ab9 */ /* 0x000fe20000000800 */
[C---:B------:R-:W-:Y:S02]  /*184270*/  PRMT R0, R33.reuse, 0x7771, RZ ;  /* 0x0000777121007816 */ /* 0x040fe400000000ff */
[----:B------:R-:W-:Y:S01]  /*184280*/  ISETP.LT.AND P6, PT, R46, UR6, !P2 ;  /* 0x000000062e007c0c */ /* 0x000fe2000d7c1270 */
[----:B------:R-:W-:Y:S01]  /*184290*/  ULDC UR6, c[0x0][0x228] ;  /* 0x00008a0000067ab9 */ /* 0x000fe20000000800 */
[C---:B------:R-:W-:Y:S02]  /*1842a0*/  PRMT R2, R33.reuse, 0x7772, RZ ;  /* 0x0000777221027816 */ /* 0x040fe400000000ff */
[----:B------:R-:W-:Y:S02]  /*1842b0*/  ISETP.LT.AND P5, PT, R14, UR6, !P2 ;  /* 0x000000060e007c0c */ /* 0x000fe4000d7a1270 */
[----:B------:R-:W-:Y:S01]  /*1842c0*/  PRMT R3, R33, 0x7773, RZ ;  /* 0x0000777321037816 */ /* 0x000fe200000000ff */
[----:B------:R-:W-:Y:S01]  /*1842d0*/  ULDC UR6, c[0x0][0x228] ;  /* 0x00008a0000067ab9 */ /* 0x000fe20000000800 */
[----:B------:R-:W2:Y:S04]  /*1842e0*/  LDL.LU R33, [R1+0x6ac] ;  /* 0x0006ac0001217983 */ /* 0x000ea80000300800 */
[----:B------:R0:W-:Y:S04]  /*1842f0*/  @P3 STG.E.U8 desc[UR4][R20.64], R0 ;  /* 0x0000000014003986 */ /* 0x0001e8000c101104 */
[----:B------:R-:W-:Y:S01]  /*184300*/  @P0 STG.E.U8 desc[UR4][R48.64], R2 ;  /* 0x0000000230000986 */ /* 0x000fe2000c101104 */
[----:B------:R-:W-:Y:S01]  /*184310*/  ISETP.LT.AND P0, PT, R13, UR6, !P2 ;  /* 0x000000060d007c0c */ /* 0x000fe2000d701270 */
[----:B------:R-:W-:Y:S01]  /*184320*/  ULDC UR6, c[0x0][0x228] ;  /* 0x00008a0000067ab9 */ /* 0x000fe20000000800 */
[----:B------:R-:W-:Y:S01]  /*184330*/  ULDC UR7, c[0x0][0x228] ;  /* 0x00008a0000077ab9 */ /* 0x000fe20000000800 */
[----:B----4-:R1:W-:Y:S01]  /*184340*/  @P6 STG.E.U8 desc[UR4][R42.64], R3 ;  /* 0x000000032a006986 */ /* 0x0103e2000c101104 */
[----:B------:R-:W-:Y:S01]  /*184350*/  ISETP.LT.AND P6, PT, R37, UR6, !P2 ;  /* 0x0000000625007c0c */ /* 0x000fe2000d7c1270 */
[----:B------:R-:W-:Y:S01]  /*184360*/  ULDC UR6, c[0x0][0x228] ;  /* 0x00008a0000067ab9 */ /* 0x000fe20000000800 */
[----:B0-----:R-:W-:Y:S01]  /*184370*/  PRMT R0, R39, 0x7770, RZ ;  /* 0x0000777027007816 */ /* 0x001fe200000000ff */
[----:B-1----:R-:W4:Y:S04]  /*184380*/  LDL.LU.64 R42, [R1+0xdc8] ;  /* 0x000dc800012a7983 */ /* 0x002f280000300a00 */
[----:B---3--:R0:W-:Y:S01]  /*184390*/  @P5 STG.E.U8 desc[UR4][R40.64], R0 ;  /* 0x0000000028005986 */ /* 0x0081e2000c101104 */
[----:B------:R-:W-:-:S02]  /*1843a0*/  ISETP.LT.AND P5, PT, R12, UR6, !P2 ;  /* 0x000000060c007c0c */ /* 0x000fc4000d7a1270 */
[C---:B------:R-:W-:Y:S02]  /*1843b0*/  PRMT R2, R39.reuse, 0x7772, RZ ;  /* 0x0000777227027816 */ /* 0x040fe400000000ff */
[----:B------:R-:W-:Y:S02]  /*1843c0*/  ISETP.LT.AND P3, PT, R18, UR7, !P1 ;  /* 0x0000000712007c0c */ /* 0x000fe4000cf61270 */
[C---:B------:R-:W-:Y:S01]  /*1843d0*/  PRMT R3, R39.reuse, 0x7773, RZ ;  /* 0x0000777327037816 */ /* 0x040fe200000000ff */
[----:B------:R-:W-:Y:S01]  /*1843e0*/  ULDC UR6, c[0x0][0x228] ;  /* 0x00008a0000067ab9 */ /* 0x000fe20000000800 */
[----:B------:R-:W-:Y:S01]  /*1843f0*/  ULDC UR7, c[0x0][0x228] ;  /* 0x00008a0000077ab9 */ /* 0x000fe20000000800 */
[----:B0-----:R-:W3:Y:S01]  /*184400*/  LDL.LU.64 R40, [R1+0xda8] ;  /* 0x000da80001287983 */ /* 0x001ee20000300a00 */
[----:B------:R-:W-:-:S03]  /*184410*/  PRMT R0, R39, 0x7771, RZ ;  /* 0x0000777127007816 */ /* 0x000fc600000000ff */
[----:B------:R-:W3:Y:S04]  /*184420*/  LDL.LU.64 R20, [R1+0xdb8] ;  /* 0x000db80001147983 */ /* 0x000ee80000300a00 */
[----:B------:R0:W-:Y:S04]  /*184430*/  @P0 STG.E.U8 desc[UR4][R34.64], R0 ;  /* 0x0000000022000986 */ /* 0x0001e8000c101104 */
[----:B------:R-:W-:Y:S04]  /*184440*/  @P6 STG.E.U8 desc[UR4][R44.64], R2 ;  /* 0x000000022c006986 */ /* 0x000fe8000c101104 */
[----:B0-----:R-:W3:Y:S04]  /*184450*/  LDL.LU.64 R34, [R1+0xd90] ;  /* 0x000d900001227983 */ /* 0x001ee80000300a00 */
[----:B------:R-:W3:Y:S04]  /*184460*/  LDL.LU R18, [R1+0x69c] ;  /* 0x00069c0001127983 */ /* 0x000ee80000300800 */
[----:B--2---:R0:W-:Y:S04]  /*184470*/  @P5 STG.E.U8 desc[UR4][R28.64], R3 ;  /* 0x000000031c005986 */ /* 0x0041e8000c101104 */
[----:B0-----:R-:W2:Y:S01]  /*184480*/  LDL.LU.64 R28, [R1+0xed8] ;  /* 0x000ed800011c7983 */ /* 0x001ea20000300a00 */
[----:B------:R-:W-:-:S02]  /*184490*/  ISETP.LT.AND P0, PT, R31, UR6, !P2 ;  /* 0x000000061f007c0c */ /* 0x000fc4000d701270 */
[----:B------:R-:W-:Y:S02]  /*1844a0*/  ISETP.LT.AND P6, PT, R30, UR7, !P2 ;  /* 0x000000071e007c0c */ /* 0x000fe4000d7c1270 */
[----:B------:R-:W-:Y:S01]  /*1844b0*/  PRMT R4, R33, 0x7770, RZ ;  /* 0x0000777021047816 */ /* 0x000fe200000000ff */
[----:B------:R-:W-:Y:S01]  /*1844c0*/  ULDC UR6, c[0x0][0x228] ;  /* 0x00008a0000067ab9 */ /* 0x000fe20000000800 */
[----:B------:R-:W-:Y:S01]  /*1844d0*/  ULDC UR7, c[0x0][0x228] ;  /* 0x00008a0000077ab9 */ /* 0x000fe20000000800 */
[----:B------:R-:W2:Y:S01]  /*1844e0*/  LDL.LU.64 R48, [R1+0xeb8] ;  /* 0x000eb80001307983 */ /* 0x000ea20000300a00 */
[----:B------:R-:W-:Y:S02]  /*1844f0*/  ISETP.LT.AND P5, PT, R27, UR6, !P2 ;  /* 0x000000061b007c0c */ /* 0x000fe4000d7a1270 */
[----:B------:R-:W-:Y:S01]  /*184500*/  ISETP.LT.AND P2, PT, R16, UR7, !P2 ;  /* 0x0000000710007c0c */ /* 0x000fe2000d741270 */
[----:B------:R-:W2:Y:S01]  /*184510*/  LDL.LU.64 R44, [R1+0xea0] ;  /* 0x000ea000012c7983 */ /* 0x000ea20000300a00 */
[----:B------:R-:W-:-:S02]  /*184520*/  PRMT R0, R33, 0x7771, RZ ;  /* 0x0000777121007816 */ /* 0x000fc400000000ff */
[C---:B------:R-:W-:Y:S01]  /*184530*/  PRMT R2, R33.reuse, 0x7772, RZ ;  /* 0x0000777221027816 */ /* 0x040fe200000000ff */
[----:B------:R-:W-:Y:S01]  /*184540*/  ULDC UR6, c[0x0][0x228] ;  /* 0x00008a0000067ab9 */ /* 0x000fe20000000800 */
[----:B----4-:R0:W-:Y:S01]  /*184550*/  @P0 STG.E.U8 desc[UR4][R42.64], R4 ;  /* 0x000000042a000986 */ /* 0x0101e2000c101104 */
[----:B------:R-:W-:Y:S02]  /*184560*/  ISETP.LT.AND P0, PT, R36, UR8, !P1 ;  /* 0x0000000824007c0c */ /* 0x000fe4000cf01270 */
[----:B------:R-:W-:Y:S01]  /*184570*/  PRMT R3, R33, 0x7773, RZ ;  /* 0x0000777321037816 */ /* 0x000fe200000000ff */
[----:B0-----:R-:W4:Y:S04]  /*184580*/  LDL.LU.64 R42, [R1+0xe88] ;  /* 0x000e8800012a7983 */ /* 0x001f280000300a00 */
[----:B------:R-:W4:Y:S04]  /*184590*/  LDL.LU R36, [R1+0x68c] ;  /* 0x00068c0001247983 */ /* 0x000f280000300800 */
[----:B---3--:R0:W-:Y:S01]  /*1845a0*/  @P6 STG.E.U8 desc[UR4][R40.64], R0 ;  /* 0x0000000028006986 */ /* 0x0081e2000c101104 */
[----:B------:R-:W-:Y:S01]  /*1845b0*/  ISETP.LT.AND P6, PT, R38, UR6, !P1 ;  /* 0x0000000626007c0c */ /* 0x000fe2000cfc1270 */
[----:B------:R-:W-:-:S02]  /*1845c0*/  ULDC UR6, c[0x0][0x228] ;  /* 0x00008a0000067ab9 */ /* 0x000fc40000000800 */
[----:B------:R-:W-:Y:S01]  /*1845d0*/  @P5 STG.E.U8 desc[UR4][R20.64], R2 ;  /* 0x0000000214005986 */ /* 0x000fe2000c101104 */
[----:B------:R-:W-:Y:S01]  /*1845e0*/  ISETP.LT.AND P5, PT, R26, UR6, !P1 ;  /* 0x000000061a007c0c */ /* 0x000fe2000cfa1270 */
[----:B------:R-:W-:Y:S02]  /*1845f0*/  ULDC UR6, c[0x0][0x228] ;  /* 0x00008a0000067ab9 */ /* 0x000fe40000000800 */
[----:B0-----:R-:W3:Y:S04]  /*184600*/  LDL.LU.64 R40, [R1+0xe50] ;  /* 0x000e500001287983 */ /* 0x001ee80000300a00 */
[----:B------:R-:W3:Y:S04]  /*184610*/  LDL.LU.64 R38, [R1+0xe38] ;  /* 0x000e380001267983 */ /* 0x000ee80000300a00 */
[----:B------:R0:W-:Y:S01]  /*184620*/  @P2 STG.E.U8 desc[UR4][R34.64], R3 ;  /* 0x0000000322002986 */ /* 0x0001e2000c101104 */
[----:B------:R-:W-:-:S02]  /*184630*/  PRMT R4, R18, 0x7770, RZ ;  /* 0x0000777012047816 */ /* 0x000fc400000000ff */
[----:B------:R-:W-:Y:S02]  /*184640*/  ISETP.LT.AND P2, PT, R32, UR6, !P1 ;  /* 0x0000000620007c0c */ /* 0x000fe4000cf41270 */
[----:B------:R-:W-:Y:S01]  /*184650*/  PRMT R0, R18, 0x7771, RZ ;  /* 0x0000777112007816 */ /* 0x000fe200000000ff */
[----:B------:R-:W-:Y:S01]  /*184660*/  ULDC UR6, c[0x0][0x228] ;  /* 0x00008a0000067ab9 */ /* 0x000fe20000000800 */
[----:B0-----:R-:W3:Y:S04]  /*184670*/  LDL.LU.64 R34, [R1+0xe20] ;  /* 0x000e200001227983 */ /* 0x001ee80000300a00 */
[----:B------:R-:W3:Y:S04]  /*184680*/  LDL.LU R26, [R1+0x6bc] ;  /* 0x0006bc00011a7983 */ /* 0x000ee80000300800 */
[----:B------:R-:W3:Y:S04]  /*184690*/  LDL.LU.64 R32, [R1+0xe10] ;  /* 0x000e100001207983 */ /* 0x000ee80000300a00 */
[----:B--2---:R0:W-:Y:S04]  /*1846a0*/  @P4 STG.E.U8 desc[UR4][R28.64], R4 ;  /* 0x000000041c004986 */ /* 0x0041e8000c101104 */
[----:B0-----:R-:W2:Y:S01]  /*1846b0*/  LDL.LU.64 R28, [R1+0xe00] ;  /* 0x000e0000011c7983 */ /* 0x001ea20000300a00 */
[----:B------:R-:W-:-:S02]  /*1846c0*/  ISETP.LT.AND P4, PT, R19, UR6, !P1 ;  /* 0x0000000613007c0c */ /* 0x000fc4000cf81270 */
[----:B------:R-:W-:Y:S01]  /*1846d0*/  PRMT R2, R18, 0x7772, RZ ;  /* 0x0000777212027816 */ /* 0x000fe200000000ff */
[----:B------:R-:W-:Y:S01]  /*1846e0*/  ULDC UR6, c[0x0][0x228] ;  /* 0x00008a0000067ab9 */ /* 0x000fe20000000800 */
[----:B------:R0:W-:Y:S01]  /*1846f0*/  @P3 STG.E.U8 desc[UR4][R48.64], R0 ;  /* 0x0000000030003986 */ /* 0x0001e2000c101104 */
[----:B------:R-:W-:Y:S02]  /*184700*/  ISETP.LT.AND P3, PT, R46, UR6, !P1 ;  /* 0x000000062e007c0c */ /* 0x000fe4000cf61270 */
[----:B------:R-:W-:Y:S01]  /*184710*/  PRMT R3, R18, 0x7773, RZ ;  /* 0x0000777312037816 */ /* 0x000fe200000000ff */
[----:B------:R-:W-:Y:S01]  /*184720*/  ULDC UR6, c[0x0][0x228] ;  /* 0x00008a0000067ab9 */ /* 0x000fe20000000800 */
[----:B------:R1:W-:Y:S01]  /*184730*/  @P0 STG.E.U8 desc[UR4][R44.64], R2 ;  /* 0x000000022c000986 */ /* 0x0003e2000c101104 */
[----:B------:R-:W-:Y:S01]  /*184740*/  ISETP.LT.AND P0, PT, R14, UR6, !P1 ;  /* 0x000000060e007c0c */ /* 0x000fe2000cf01270 */
[----:B------:R-:W-:Y:S01]  /*184750*/  ULDC UR6, c[0x0][0x228] ;  /* 0x00008a0000067ab9 */ /* 0x000fe20000000800 */
[----:B----4-:R-:W-:Y:S01]  /*184760*/  PRMT R4, R36, 0x7770, RZ ;  /* 0x0000777024047816 */ /* 0x010fe200000000ff */
[----:B------:R4:W-:Y:S01]  /*184770*/  @P6 STG.E.U8 desc[UR4][R42.64], R3 ;  /* 0x000000032a006986 */ /* 0x0009e2000c101104 */
[----:B------:R-:W-:-:S02]  /*184780*/  ISETP.LT.AND P6, PT, R13, UR6, !P1 ;  /* 0x000000060d007c0c */ /* 0x000fc4000cfc1270 */
[C---:B0-----:R-:W-:Y:S01]  /*184790*/  PRMT R0, R36.reuse, 0x7771, RZ ;  /* 0x0000777124007816 */ /* 0x041fe200000000ff */
[----:B------:R-:W-:Y:S01]  /*1847a0*/  ULDC UR6, c[0x0][0x228] ;  /* 0x00008a0000067ab9 */ /* 0x000fe20000000800 */
[----:B-1----:R-:W-:Y:S01]  /*1847b0*/  PRMT R2, R36, 0x7772, RZ ;  /* 0x0000777224027816 */ /* 0x002fe200000000ff */
[----:B---3--:R0:W-:Y:S01]  /*1847c0*/  @P5 STG.E.U8 desc[UR4][R40.64], R4 ;  /* 0x0000000428005986 */ /* 0x0081e2000c101104 */
[----:B------:R-:W-:Y:S01]  /*1847d0*/  ISETP.LT.AND P5, PT, R37, UR6, !P1 ;  /* 0x0000000625007c0c */ /* 0x000fe2000cfa1270 */
[----:B------:R-:W-:Y:S02]  /*1847e0*/  ULDC UR6, c[0x0][0x228] ;  /* 0x00008a0000067ab9 */ /* 0x000fe40000000800 */
[----:B------:R1:W-:Y:S01]  /*1847f0*/  @P2 STG.E.U8 desc[UR4][R38.64], R0 ;  /* 0x0000000026002986 */ /* 0x0003e2000c101104 */
[----:B------:R-:W-:Y:S02]  /*184800*/  ISETP.LT.AND P2, PT, R12, UR6, !P1 ;  /* 0x000000060c007c0c */ /* 0x000fe4000cf41270 */
[----:B----4-:R-:W-:Y:S01]  /*184810*/  PRMT R3, R36, 0x7773, RZ ;  /* 0x0000777324037816 */ /* 0x010fe200000000ff */
[----:B------:R-:W-:Y:S01]  /*184820*/  ULDC UR6, c[0x0][0x228] ;  /* 0x00008a0000067ab9 */ /* 0x000fe20000000800 */
[----:B------:R3:W-:Y:S01]  /*184830*/  @P4 STG.E.U8 desc[UR4][R34.64], R2 ;  /* 0x0000000222004986 */ /* 0x0007e2000c101104 */
[----:B------:R-:W-:-:S02]  /*184840*/  ISETP.LT.AND P4, PT, R31, UR6, !P1 ;  /* 0x000000061f007c0c */ /* 0x000fc4000cf81270 */
[----:B0-----:R-:W-:Y:S01]  /*184850*/  PRMT R4, R26, 0x7770, RZ ;  /* 0x000077701a047816 */ /* 0x001fe200000000ff */
[----:B------:R-:W-:Y:S01]  /*184860*/  ULDC UR6, c[0x0][0x228] ;  /* 0x00008a0000067ab9 */ /* 0x000fe20000000800 */
[----:B------:R0:W-:Y:S01]  /*184870*/  @P3 STG.E.U8 desc[UR4][R32.64], R3 ;  /* 0x0000000320003986 */ /* 0x0001e2000c101104 */
[----:B------:R-:W-:Y:S01]  /*184880*/  ISETP.LT.AND P3, PT, R30, UR6, !P1 ;  /* 0x000000061e007c0c */ /* 0x000fe2000cf61270 */
[----:B------:R-:W-:Y:S01]  /*184890*/  ULDC UR6, c[0x0][0x228] ;  /* 0x00008a0000067ab9 */ /* 0x000fe20000000800 */
[C---:B-1----:R-:W-:Y:S02]  /*1848a0*/  PRMT R0, R26.reuse, 0x7771, RZ ;  /* 0x000077711a007816 */ /* 0x042fe400000000ff */
[C---:B------:R-:W-:Y:S02]  /*1848b0*/  PRMT R5, R26.reuse, 0x7772, RZ ;  /* 0x000077721a057816 */ /* 0x040fe400000000ff */
[----:B---3--:R-:W-:Y:S01]  /*1848c0*/  PRMT R2, R26, 0x7773, RZ ;  /* 0x000077731a027816 */ /* 0x008fe200000000ff */
[----:B--2---:R1:W-:Y:S01]  /*1848d0*/  @P0 STG.E.U8 desc[UR4][R28.64], R4 ;  /* 0x000000041c000986 */ /* 0x0043e2000c101104 */
[----:B------:R-:W-:-:S03]  /*1848e0*/  ISETP.LT.AND P0, PT, R27, UR6, !P1 ;  /* 0x000000061b007c0c */ /* 0x000fc6000cf01270 */
[----:B------:R-:W2:Y:S04]  /*1848f0*/  LDL.LU.64 R36, [R1+0xdf0] ;  /* 0x000df00001247983 */ /* 0x000ea80000300a00 */
[----:B------:R-:W3:Y:S04]  /*184900*/  LDL.LU.64 R34, [R1+0xde0] ;  /* 0x000de00001227983 */ /* 0x000ee80000300a00 */
[----:B0-----:R-:W4:Y:S04]  /*184910*/  LDL.LU.64 R32, [R1+0xdd0] ;  /* 0x000dd00001207983 */ /* 0x001f280000300a00 */
[----:B------:R-:W4:Y:S04]  /*184920*/  LDL.LU.64 R30, [R1+0xdc0] ;  /* 0x000dc000011e7983 */ /* 0x000f280000300a00 */
[----:B-1----:R-:W4:Y:S04]  /*184930*/  LDL.LU.64 R28, [R1+0xda0] ;  /* 0x000da000011c7983 */ /* 0x002f280000300a00 */
[----:B------:R-:W4:Y:S01]  /*184940*/  LDL.LU.64 R26, [R1+0xdb0] ;  /* 0x000db000011a7983 */ /* 0x000f220000300a00 */
[----:B------:R-:W-:-:S02]  /*184950*/  PRMT R3, R11, 0x7770, RZ ;  /* 0x000077700b037816 */ /* 0x000fc400000000ff */
[C---:B------:R-:W-:Y:S02]  /*184960*/  PRMT R4, R11.reuse, 0x7771, RZ ;  /* 0x000077710b047816 */ /* 0x040fe400000000ff */
[C---:B------:R-:W-:Y:S02]  /*184970*/  PRMT R6, R11.reuse, 0x7772, RZ ;  /* 0x000077720b067816 */ /* 0x040fe400000000ff */
[----:B------:R-:W-:Y:S02]  /*184980*/  ISETP.LT.AND P1, PT, R16, UR6, !P1 ;  /* 0x0000000610007c0c */ /* 0x000fe4000cf21270 */
[----:B------:R-:W-:Y:S01]  /*184990*/  PRMT R11, R11, 0x7773, RZ ;  /* 0x000077730b0b7816 */ /* 0x000fe200000000ff */
[----:B--2---:R0:W-:Y:S04]  /*1849a0*/  @P6 STG.E.U8 desc[UR4][R36.64], R0 ;  /* 0x0000000024006986 */ /* 0x0041e8000c101104 */
[----:B---3--:R0:W-:Y:S04]  /*1849b0*/  @P5 STG.E.U8 desc[UR4][R34.64], R5 ;  /* 0x0000000522005986 */ /* 0x0081e8000c101104 */
[----:B----4-:R0:W-:Y:S04]  /*1849c0*/  @P2 STG.E.U8 desc[UR4][R32.64], R2 ;  /* 0x0000000220002986 */ /* 0x0101e8000c101104 */
[----:B------:R0:W-:Y:S04]  /*1849d0*/  @P4 STG.E.U8 desc[UR4][R30.64], R3 ;  /* 0x000000031e004986 */ /* 0x0001e8000c101104 */
[----:B------:R0:W-:Y:S04]  /*1849e0*/  @P3 STG.E.U8 desc[UR4][R28.64], R4 ;  /* 0x000000041c003986 */ /* 0x0001e8000c101104 */
[----:B------:R0:W-:Y:S01]  /*1849f0*/  @P0 STG.E.U8 desc[UR4][R26.64], R6 ;  /* 0x000000061a000986 */ /* 0x0001e2000c101104 */
[----:B------:R-:W-:Y:S05]  /*184a00*/  @!P1 EXIT ;  /* 0x000000000000994d */ /* 0x000fea0003800000 */
[----:B0-----:R-:W2:Y:S04]  /*184a10*/  LDL.LU.64 R26, [R1+0xd98] ;  /* 0x000d9800011a7983 */ /* 0x001ea80000300a00 */
[----:B--2---:R-:W-:Y:S01]  /*184a20*/  STG.E.U8 desc[UR4][R26.64], R11 ;  /* 0x0000000b1a007986 */ /* 0x004fe2000c101104 */
[----:B------:R-:W-:Y:S05]  /*184a30*/  EXIT ;  /* 0x000000000000794d */ /* 0x000fea0003800000 */
.L_x_2:
[----:B------:R-:W-:-:S00]  /*184a40*/  BRA `(.L_x_2) ;  /* 0xfffffffc00fc7947 */ /* 0x000fc0000383ffff */
[----:B------:R-:W-:-:S00]  /*184a50*/  NOP ;  /* 0x0000000000007918 */ /* 0x000fc00000000000 */
        /* <DEDUP_REMOVED lines=10> */
.L_x_3:


//--------------------- .nv.shared.matmul_kernel  --------------------------
	.section	.nv.shared.matmul_kernel,"aw",@nobits
	.sectionflags	@""
	.align	16
	.zero		1024


//--------------------- .nv.shared.reserved.0     --------------------------
	.section	.nv.shared.reserved.0,"aw",@nobits
	.weak		__nv_reservedSMEM_offset_0_alias
	.size		__nv_reservedSMEM_offset_0_alias, 0, 0
	.other		__nv_reservedSMEM_offset_0_alias,@"STO_CUDA_RESERVED_SHARED STV_DEFAULT"
__nv_reservedSMEM_offset_0_alias:
	.zero		0


//--------------------- .nv.constant0.matmul_kernel --------------------------
	.section	.nv.constant0.matmul_kernel,"a",@progbits
	.sectionflags	@""
	.align	4
.nv.constant0.matmul_kernel:
	.zero		608


//--------------------- SYMBOLS --------------------------

	.type		.nv.reservedSmem.offset0,@object
	.size		.nv.reservedSmem.offset0,0x4
